	.target	sm_90a

	.elftype	@"ET_EXEC"


//--------------------- .note.nv.tkinfo           --------------------------
	.section	.note.nv.tkinfo,"",@"SHT_NOTE"
	.sectionflags	@"SHF_NOTE_NV_TKINFO"
	.tkinfo
        /*0018*/ 	.word	0x00000002
        /*0030*/ 	.string	""
        /*0030*/ 	.string	"ptxas"
        /*0030*/ 	.string	"Cuda compilation tools, release 13.0, V13.0.88"
        /*0030*/ 	.string	"Build cuda_13.0.r13.0/compiler.36424714_0"
        /*0030*/ 	.string	"-v  -suppress-debug-info  -lineinfo  -arch sm_90a "



//--------------------- .note.nv.cuinfo           --------------------------
	.section	.note.nv.cuinfo,"",@"SHT_NOTE"
	.sectionflags	@"SHF_NOTE_NV_CUINFO"
        /*0018*/ 	.short	0x0002
        /*001a*/ 	.short	0x005a
        /*001c*/ 	.short	0x0082
	.zero		2


//--------------------- .nv.info                  --------------------------
	.section	.nv.info,"",@"SHT_CUDA_INFO"
	.align	4


	//----- nvinfo : EIATTR_REGCOUNT
	.align		4
        /*0000*/ 	.byte	0x04, 0x2f
        /*0002*/ 	.short	(.L_1 - .L_0)
	.align		4
.L_0:
        /*0004*/ 	.word	index@(matmul_kernel)
        /*0008*/ 	.word	0x00000020


	//----- nvinfo : EIATTR_FRAME_SIZE
	.align		4
.L_1:
        /*000c*/ 	.byte	0x04, 0x11
        /*000e*/ 	.short	(.L_3 - .L_2)
	.align		4
.L_2:
        /*0010*/ 	.word	index@(matmul_kernel)
        /*0014*/ 	.word	0x0000e568


	//----- nvinfo : EIATTR_MIN_STACK_SIZE
	.align		4
.L_3:
        /*0018*/ 	.byte	0x04, 0x12
        /*001a*/ 	.short	(.L_5 - .L_4)
	.align		4
.L_4:
        /*001c*/ 	.word	index@(matmul_kernel)
        /*0020*/ 	.word	0x0000e568
.L_5:


//--------------------- .nv.compat                --------------------------
	.section	.nv.compat,"",@"SHT_CUDA_COMPAT_INFO"
	.align	4
        /*0000*/ 	.byte	0x02, 0x09, 0x01, 0x00, 0x02, 0x02, 0x02, 0x00, 0x02, 0x05, 0x05, 0x00, 0x03, 0x07, 0x01, 0x01
        /*0010*/ 	.byte	0x02, 0x03, 0x00, 0x00, 0x02, 0x06, 0x01, 0x00, 0x04, 0x0b, 0x08, 0x00, 0x00, 0x00, 0x00, 0x00
        /*0020*/ 	.byte	0x00, 0x00, 0x00, 0x00


//--------------------- .nv.info.matmul_kernel    --------------------------
	.section	.nv.info.matmul_kernel,"",@"SHT_CUDA_INFO"
	.sectionflags	@""
	.align	4


	//----- nvinfo : EIATTR_CUDA_API_VERSION
	.align		4
        /*0000*/ 	.byte	0x04, 0x37
        /*0002*/ 	.short	(.L_7 - .L_6)
.L_6:
        /*0004*/ 	.word	0x00000082


	//----- nvinfo : EIATTR_KPARAM_INFO
	.align		4
.L_7:
        /*0008*/ 	.byte	0x04, 0x17
        /*000a*/ 	.short	(.L_9 - .L_8)
.L_8:
        /*000c*/ 	.word	0x00000000
        /*0010*/ 	.short	0x000d
        /*0012*/ 	.short	0x0048
        /*0014*/ 	.byte	0x00, 0xf4, 0x21, 0x00


	//----- nvinfo : EIATTR_KPARAM_INFO
	.align		4
.L_9:
        /*0018*/ 	.byte	0x04, 0x17
        /*001a*/ 	.short	(.L_11 - .L_10)
.L_10:
        /*001c*/ 	.word	0x00000000
        /*0020*/ 	.short	0x000c
        /*0022*/ 	.short	0x0040
        /*0024*/ 	.byte	0x00, 0xf4, 0x21, 0x00


	//----- nvinfo : EIATTR_KPARAM_INFO
	.align		4
.L_11:
        /*0028*/ 	.byte	0x04, 0x17
        /*002a*/ 	.short	(.L_13 - .L_12)
.L_12:
        /*002c*/ 	.word	0x00000000
        /*0030*/ 	.short	0x000b
        /*0032*/ 	.short	0x0038
        /*0034*/ 	.byte	0x00, 0xf0, 0x11, 0x00


	//----- nvinfo : EIATTR_KPARAM_INFO
	.align		4
.L_13:
        /*0038*/ 	.byte	0x04, 0x17
        /*003a*/ 	.short	(.L_15 - .L_14)
.L_14:
        /*003c*/ 	.word	0x00000000
        /*0040*/ 	.short	0x000a
        /*0042*/ 	.short	0x0034
        /*0044*/ 	.byte	0x00, 0xf0, 0x11, 0x00


	//----- nvinfo : EIATTR_KPARAM_INFO
	.align		4
.L_15:
        /*0048*/ 	.byte	0x04, 0x17
        /*004a*/ 	.short	(.L_17 - .L_16)
.L_16:
        /*004c*/ 	.word	0x00000000
        /*0050*/ 	.short	0x0009
        /*0052*/ 	.short	0x0030
        /*0054*/ 	.byte	0x00, 0xf0, 0x11, 0x00


	//----- nvinfo : EIATTR_KPARAM_INFO
	.align		4
.L_17:
        /*0058*/ 	.byte	0x04, 0x17
        /*005a*/ 	.short	(.L_19 - .L_18)
.L_18:
        /*005c*/ 	.word	0x00000000
        /*0060*/ 	.short	0x0008
        /*0062*/ 	.short	0x002c
        /*0064*/ 	.byte	0x00, 0xf0, 0x11, 0x00


	//----- nvinfo : EIATTR_KPARAM_INFO
	.align		4
.L_19:
        /*0068*/ 	.byte	0x04, 0x17
        /*006a*/ 	.short	(.L_21 - .L_20)
.L_20:
        /*006c*/ 	.word	0x00000000
        /*0070*/ 	.short	0x0007
        /*0072*/ 	.short	0x0028
        /*0074*/ 	.byte	0x00, 0xf0, 0x11, 0x00


	//----- nvinfo : EIATTR_KPARAM_INFO
	.align		4
.L_21:
        /*0078*/ 	.byte	0x04, 0x17
        /*007a*/ 	.short	(.L_23 - .L_22)
.L_22:
        /*007c*/ 	.word	0x00000000
        /*0080*/ 	.short	0x0006
        /*0082*/ 	.short	0x0024
        /*0084*/ 	.byte	0x00, 0xf0, 0x11, 0x00


	//----- nvinfo : EIATTR_KPARAM_INFO
	.align		4
.L_23:
        /*0088*/ 	.byte	0x04, 0x17
        /*008a*/ 	.short	(.L_25 - .L_24)
.L_24:
        /*008c*/ 	.word	0x00000000
        /*0090*/ 	.short	0x0005
        /*0092*/ 	.short	0x0020
        /*0094*/ 	.byte	0x00, 0xf0, 0x11, 0x00


	//----- nvinfo : EIATTR_KPARAM_INFO
	.align		4
.L_25:
        /*0098*/ 	.byte	0x04, 0x17
        /*009a*/ 	.short	(.L_27 - .L_26)
.L_26:
        /*009c*/ 	.word	0x00000000
        /*00a0*/ 	.short	0x0004
        /*00a2*/ 	.short	0x001c
        /*00a4*/ 	.byte	0x00, 0xf0, 0x11, 0x00


	//----- nvinfo : EIATTR_KPARAM_INFO
	.align		4
.L_27:
        /*00a8*/ 	.byte	0x04, 0x17
        /*00aa*/ 	.short	(.L_29 - .L_28)
.L_28:
        /*00ac*/ 	.word	0x00000000
        /*00b0*/ 	.short	0x0003
        /*00b2*/ 	.short	0x0018
        /*00b4*/ 	.byte	0x00, 0xf0, 0x11, 0x00


	//----- nvinfo : EIATTR_KPARAM_INFO
	.align		4
.L_29:
        /*00b8*/ 	.byte	0x04, 0x17
        /*00ba*/ 	.short	(.L_31 - .L_30)
.L_30:
        /*00bc*/ 	.word	0x00000000
        /*00c0*/ 	.short	0x0002
        /*00c2*/ 	.short	0x0010
        /*00c4*/ 	.byte	0x00, 0xf4, 0x21, 0x00


	//----- nvinfo : EIATTR_KPARAM_INFO
	.align		4
.L_31:
        /*00c8*/ 	.byte	0x04, 0x17
        /*00ca*/ 	.short	(.L_33 - .L_32)
.L_32:
        /*00cc*/ 	.word	0x00000000
        /*00d0*/ 	.short	0x0001
        /*00d2*/ 	.short	0x0008
        /*00d4*/ 	.byte	0x00, 0xf4, 0x21, 0x00


	//----- nvinfo : EIATTR_KPARAM_INFO
	.align		4
.L_33:
        /*00d8*/ 	.byte	0x04, 0x17
        /*00da*/ 	.short	(.L_35 - .L_34)
.L_34:
        /*00dc*/ 	.word	0x00000000
        /*00e0*/ 	.short	0x0000
        /*00e2*/ 	.short	0x0000
        /*00e4*/ 	.byte	0x00, 0xf4, 0x21, 0x00


	//----- nvinfo : EIATTR_SPARSE_MMA_MASK
	.align		4
.L_35:
        /*00e8*/ 	.byte	0x03, 0x50
        /*00ea*/ 	.short	0x0000


	//----- nvinfo : EIATTR_MAXREG_COUNT
	.align		4
        /*00ec*/ 	.byte	0x03, 0x1b
        /*00ee*/ 	.short	0x00ff


	//----- nvinfo : EIATTR_NUM_BARRIERS
	.align		4
        /*00f0*/ 	.byte	0x02, 0x4c
        /*00f2*/ 	.byte	0x01
	.zero		1


	//----- nvinfo : EIATTR_ANNOTATIONS
	.align		4
        /*00f4*/ 	.byte	0x04, 0x55
        /*00f6*/ 	.short	(.L_37 - .L_36)


	//   ....[0]....
.L_36:
        /*00f8*/ 	.word	0x00000001
        /*00fc*/ 	.byte	0x10, 0x05, 0x00, 0x00, 0x01, 0x00, 0x00, 0x00, 0x40, 0x05, 0x00, 0x00, 0x01, 0x00, 0x00, 0x00
        /* <DEDUP_REMOVED lines=402> */
        /*1a2c*/ 	.byte	0x00, 0x48, 0x00, 0x00, 0x01, 0x00, 0x00, 0x00, 0x10, 0x48, 0x00, 0x00


	//----- nvinfo : EIATTR_MERCURY_ISA_VERSION
	.align		4
.L_37:
        /*1a38*/ 	.byte	0x03, 0x5f
        /*1a3a*/ 	.short	0x0101


	//----- nvinfo : EIATTR_EXIT_INSTR_OFFSETS
	.align		4
        /*1a3c*/ 	.byte	0x04, 0x1c
        /*1a3e*/ 	.short	(.L_39 - .L_38)


	//   ....[0]....
.L_38:
        /*1a40*/ 	.word	0x00198fa0


	//   ....[1]....
        /*1a44*/ 	.word	0x00198fc0


	//----- nvinfo : EIATTR_REQNTID
	.align		4
.L_39:
        /*1a48*/ 	.byte	0x04, 0x10
        /*1a4a*/ 	.short	(.L_41 - .L_40)
.L_40:
        /*1a4c*/ 	.word	0x00000040
        /*1a50*/ 	.word	0x00000001
        /*1a54*/ 	.word	0x00000001


	//----- nvinfo : EIATTR_CBANK_PARAM_SIZE
	.align		4
.L_41:
        /*1a58*/ 	.byte	0x03, 0x19
        /*1a5a*/ 	.short	0x0050


	//----- nvinfo : EIATTR_PARAM_CBANK
	.align		4
        /*1a5c*/ 	.byte	0x04, 0x0a
        /*1a5e*/ 	.short	(.L_43 - .L_42)
	.align		4
.L_42:
        /*1a60*/ 	.word	index@(.nv.constant0.matmul_kernel)
        /*1a64*/ 	.short	0x0210
        /*1a66*/ 	.short	0x0050


	//----- nvinfo : EIATTR_SW_WAR
	.align		4
.L_43:
        /*1a68*/ 	.byte	0x04, 0x36
        /*1a6a*/ 	.short	(.L_45 - .L_44)
.L_44:
        /*1a6c*/ 	.word	0x00000008
.L_45:


//--------------------- .nv.callgraph             --------------------------
	.section	.nv.callgraph,"",@"SHT_CUDA_CALLGRAPH"
	.align	4
	.sectionentsize	8
	.align		4
        /*0000*/ 	.word	0x00000000
	.align		4
        /*0004*/ 	.word	0xffffffff
	.align		4
        /*0008*/ 	.word	0x00000000
	.align		4
        /*000c*/ 	.word	0xfffffffe
	.align		4
        /*0010*/ 	.word	0x00000000
	.align		4
        /*0014*/ 	.word	0xfffffffd
	.align		4
        /*0018*/ 	.word	0x00000000
	.align		4
        /*001c*/ 	.word	0xfffffffc


//--------------------- .text.matmul_kernel       --------------------------
	.section	.text.matmul_kernel,"ax",@progbits
	.align	128
        .global         matmul_kernel
        .type           matmul_kernel,@function
        .size           matmul_kernel,(.L_x_4 - matmul_kernel)
        .other          matmul_kernel,@"STO_CUDA_ENTRY STV_DEFAULT"
matmul_kernel:
.text.matmul_kernel:
[----:B------:R-:W0:Y:S08]  /*0000*/  LDC R1, c[0x0][0x28] ;  /* 0x00000a00ff017b82 */ /* 0x000e300000000800 */
[----:B------:R-:W1:Y:S01]  /*0010*/  LDC.64 R14, c[0x0][0x228] ;  /* 0x00008a00ff0e7b82 */ /* 0x000e620000000a00 */
[----:B0-----:R-:W-:Y:S01]  /*0020*/  VIADD R1, R1, 0xffff1a98 ;  /* 0xffff1a9801017836 */ /* 0x001fe20000000000 */
[----:B------:R-:W-:Y:S01]  /*0030*/  UMOV UR4, 0x400 ;  /* 0x0000040000047882 */ /* 0x000fe20000000000 */
[----:B------:R-:W-:-:S05]  /*0040*/  ULDC.64 UR6, c[0x0][0x208] ;  /* 0x0000820000067ab9 */ /* 0x000fca0000000a00 */
[----:B------:R-:W0:Y:S01]  /*0050*/  S2UR UR5, SR_CgaCtaId ;  /* 0x00000000000579c3 */ /* 0x000e220000008800 */
[----:B-1----:R-:W-:-:S05]  /*0060*/  VIADD R0, R15, 0xff ;  /* 0x000000ff0f007836 */ /* 0x002fca0000000000 */
[----:B------:R-:W-:Y:S01]  /*0070*/  SHF.R.S32.HI R3, RZ, 0x1f, R0 ;  /* 0x0000001fff037819 */ /* 0x000fe20000011400 */
[----:B0-----:R-:W-:-:S03]  /*0080*/  ULEA UR4, UR5, UR4, 0x18 ;  /* 0x0000000405047291 */ /* 0x001fc6000f8ec03f */
[----:B------:R-:W-:-:S04]  /*0090*/  LEA.HI R3, R3, R0, RZ, 0x8 ;  /* 0x0000000003037211 */ /* 0x000fc800078f40ff */
[----:B------:R-:W-:Y:S02]  /*00a0*/  SHF.R.S32.HI R0, RZ, 0x8, R3 ;  /* 0x00000008ff007819 */ /* 0x000fe40000011403 */
[----:B------:R-:W0:Y:S03]  /*00b0*/  S2R R3, SR_CTAID.X ;  /* 0x0000000000037919 */ /* 0x000e260000002500 */
[----:B------:R-:W-:-:S05]  /*00c0*/  IMAD.SHL.U32 R0, R0, 0x8, RZ ;  /* 0x0000000800007824 */ /* 0x000fca00078e00ff */
[-C--:B------:R-:W-:Y:S02]  /*00d0*/  IABS R7, R0.reuse ;  /* 0x0000000000077213 */ /* 0x080fe40000000000 */
[----:B------:R-:W-:Y:S02]  /*00e0*/  IABS R10, R0 ;  /* 0x00000000000a7213 */ /* 0x000fe40000000000 */
[----:B------:R-:W1:Y:S08]  /*00f0*/  I2F.RP R2, R7 ;  /* 0x0000000700027306 */ /* 0x000e700000209400 */
[----:B-1----:R-:W1:Y:S01]  /*0100*/  MUFU.RCP R2, R2 ;  /* 0x0000000200027308 */ /* 0x002e620000001000 */
[----:B0-----:R-:W-:Y:S01]  /*0110*/  IABS R8, R3 ;  /* 0x0000000300087213 */ /* 0x001fe20000000000 */
[----:B-1----:R-:W-:-:S02]  /*0120*/  VIADD R4, R2, 0xffffffe ;  /* 0x0ffffffe02047836 */ /* 0x002fc40000000000 */
[----:B------:R-:W-:-:S04]  /*0130*/  IMAD.MOV R2, RZ, RZ, -R10 ;  /* 0x000000ffff027224 */ /* 0x000fc800078e0a0a */
[----:B------:R0:W1:Y:S01]  /*0140*/  F2I.FTZ.U32.TRUNC.NTZ R5, R4 ;  /* 0x0000000400057305 */ /* 0x000062000021f000 */
[----:B------:R-:W2:Y:S01]  /*0150*/  S2R R10, SR_TID.X ;  /* 0x00000000000a7919 */ /* 0x000ea20000002100 */
[----:B0-----:R-:W-:Y:S02]  /*0160*/  IMAD.MOV.U32 R4, RZ, RZ, RZ ;  /* 0x000000ffff047224 */ /* 0x001fe400078e00ff */
[----:B-1----:R-:W-:-:S04]  /*0170*/  IMAD.MOV R6, RZ, RZ, -R5 ;  /* 0x000000ffff067224 */ /* 0x002fc800078e0a05 */
[----:B------:R-:W-:Y:S02]  /*0180*/  IMAD R9, R6, R7, RZ ;  /* 0x0000000706097224 */ /* 0x000fe400078e02ff */
[----:B------:R-:W-:Y:S02]  /*0190*/  IMAD.MOV.U32 R6, RZ, RZ, R8 ;  /* 0x000000ffff067224 */ /* 0x000fe400078e0008 */
[----:B------:R-:W-:-:S06]  /*01a0*/  IMAD.HI.U32 R5, R5, R9, R4 ;  /* 0x0000000905057227 */ /* 0x000fcc00078e0004 */
[----:B------:R-:W-:-:S04]  /*01b0*/  IMAD.HI.U32 R5, R5, R6, RZ ;  /* 0x0000000605057227 */ /* 0x000fc800078e00ff */
[----:B------:R-:W-:Y:S01]  /*01c0*/  IMAD R2, R5, R2, R6 ;  /* 0x0000000205027224 */ /* 0x000fe200078e0206 */
[----:B--2---:R-:W-:-:S04]  /*01d0*/  LOP3.LUT R21, R10, 0x3f, RZ, 0xc0, !PT ;  /* 0x0000003f0a157812 */ /* 0x004fc800078ec0ff */
[----:B------:R-:W-:-:S13]  /*01e0*/  ISETP.GT.U32.AND P1, PT, R7, R2, PT ;  /* 0x000000020700720c */ /* 0x000fda0003f24070 */
[----:B------:R-:W-:Y:S02]  /*01f0*/  @!P1 IMAD.IADD R2, R2, 0x1, -R7 ;  /* 0x0000000102029824 */ /* 0x000fe400078e0a07 */
[----:B------:R-:W-:Y:S01]  /*0200*/  @!P1 VIADD R5, R5, 0x1 ;  /* 0x0000000105059836 */ /* 0x000fe20000000000 */
[----:B------:R-:W-:Y:S02]  /*0210*/  ISETP.NE.AND P1, PT, R0, RZ, PT ;  /* 0x000000ff0000720c */ /* 0x000fe40003f25270 */
[----:B------:R-:W-:Y:S02]  /*0220*/  ISETP.GE.U32.AND P0, PT, R2, R7, PT ;  /* 0x000000070200720c */ /* 0x000fe40003f06070 */
[----:B------:R-:W-:-:S04]  /*0230*/  LOP3.LUT R2, R3, R0, RZ, 0x3c, !PT ;  /* 0x0000000003027212 */ /* 0x000fc800078e3cff */
[----:B------:R-:W-:Y:S01]  /*0240*/  ISETP.GE.AND P2, PT, R2, RZ, PT ;  /* 0x000000ff0200720c */ /* 0x000fe20003f46270 */
[----:B------:R-:W-:-:S06]  /*0250*/  VIADD R2, R14, 0x1ff ;  /* 0x000001ff0e027836 */ /* 0x000fcc0000000000 */
[----:B------:R-:W-:-:S04]  /*0260*/  @P0 VIADD R5, R5, 0x1 ;  /* 0x0000000105050836 */ /* 0x000fc80000000000 */
[----:B------:R-:W-:Y:S01]  /*0270*/  IMAD.MOV.U32 R4, RZ, RZ, R5 ;  /* 0x000000ffff047224 */ /* 0x000fe200078e0005 */
[----:B------:R-:W-:-:S03]  /*0280*/  SHF.R.S32.HI R5, RZ, 0x1f, R2 ;  /* 0x0000001fff057819 */ /* 0x000fc60000011402 */
[----:B------:R-:W-:Y:S01]  /*0290*/  @!P2 IMAD.MOV R4, RZ, RZ, -R4 ;  /* 0x000000ffff04a224 */ /* 0x000fe200078e0a04 */
[----:B------:R-:W-:Y:S02]  /*02a0*/  @!P1 LOP3.LUT R4, RZ, R0, RZ, 0x33, !PT ;  /* 0x00000000ff049212 */ /* 0x000fe400078e33ff */
[----:B------:R-:W-:-:S03]  /*02b0*/  LEA.HI R5, R5, R2, RZ, 0x9 ;  /* 0x0000000205057211 */ /* 0x000fc600078f48ff */
[----:B------:R-:W-:Y:S02]  /*02c0*/  IMAD.SHL.U32 R2, R4, 0x8, RZ ;  /* 0x0000000804027824 */ /* 0x000fe400078e00ff */
[----:B------:R-:W-:-:S03]  /*02d0*/  IMAD.MOV R4, RZ, RZ, -R4 ;  /* 0x000000ffff047224 */ /* 0x000fc600078e0a04 */
[----:B------:R-:W-:Y:S01]  /*02e0*/  LEA.HI.SX32 R5, R5, -R2, 0x17 ;  /* 0x8000000205057211 */ /* 0x000fe200078fbaff */
[----:B------:R-:W-:Y:S02]  /*02f0*/  IMAD R13, R0, R4, R3 ;  /* 0x00000004000d7224 */ /* 0x000fe400078e0203 */
[----:B------:R-:W-:Y:S01]  /*0300*/  IMAD.MOV.U32 R4, RZ, RZ, RZ ;  /* 0x000000ffff047224 */ /* 0x000fe200078e00ff */
[----:B------:R-:W-:Y:S02]  /*0310*/  VIMNMX R6, R5, 0x8, PT ;  /* 0x0000000805067848 */ /* 0x000fe40003fe0100 */
[----:B------:R-:W-:Y:S02]  /*0320*/  IABS R11, R13 ;  /* 0x0000000d000b7213 */ /* 0x000fe40000000000 */
[----:B------:R-:W-:-:S04]  /*0330*/  IABS R9, R6 ;  /* 0x0000000600097213 */ /* 0x000fc80000000000 */
[----:B------:R-:W0:Y:S08]  /*0340*/  I2F.RP R7, R9 ;  /* 0x0000000900077306 */ /* 0x000e300000209400 */
[----:B0-----:R-:W0:Y:S02]  /*0350*/  MUFU.RCP R7, R7 ;  /* 0x0000000700077308 */ /* 0x001e240000001000 */
[----:B0-----:R-:W-:-:S06]  /*0360*/  VIADD R5, R7, 0xffffffe ;  /* 0x0ffffffe07057836 */ /* 0x001fcc0000000000 */
[----:B------:R-:W0:Y:S02]  /*0370*/  F2I.FTZ.U32.TRUNC.NTZ R5, R5 ;  /* 0x0000000500057305 */ /* 0x000e24000021f000 */
[----:B0-----:R-:W-:-:S04]  /*0380*/  IMAD.MOV R8, RZ, RZ, -R5 ;  /* 0x000000ffff087224 */ /* 0x001fc800078e0a05 */
[----:B------:R-:W-:-:S04]  /*0390*/  IMAD.MOV.U32 R0, RZ, RZ, R8 ;  /* 0x000000ffff007224 */ /* 0x000fc800078e0008 */
[----:B------:R-:W-:Y:S01]  /*03a0*/  IMAD R3, R0, R9, RZ ;  /* 0x0000000900037224 */ /* 0x000fe200078e02ff */
[----:B------:R-:W-:-:S03]  /*03b0*/  IABS R0, R6 ;  /* 0x0000000600007213 */ /* 0x000fc60000000000 */
[----:B------:R-:W-:Y:S02]  /*03c0*/  IMAD.HI.U32 R4, R5, R3, R4 ;  /* 0x0000000305047227 */ /* 0x000fe400078e0004 */
[----:B------:R-:W0:Y:S02]  /*03d0*/  LDC R5, c[0x0][0x230] ;  /* 0x00008c00ff057b82 */ /* 0x000e240000000800 */
[----:B------:R-:W-:Y:S02]  /*03e0*/  IMAD.MOV R0, RZ, RZ, -R0 ;  /* 0x000000ffff007224 */ /* 0x000fe400078e0a00 */
[----:B------:R-:W-:-:S04]  /*03f0*/  IMAD.HI.U32 R4, R4, R11, RZ ;  /* 0x0000000b04047227 */ /* 0x000fc800078e00ff */
[----:B------:R-:W-:-:S05]  /*0400*/  IMAD R0, R4, R0, R11 ;  /* 0x0000000004007224 */ /* 0x000fca00078e020b */
[----:B------:R-:W-:Y:S01]  /*0410*/  ISETP.GT.U32.AND P1, PT, R9, R0, PT ;  /* 0x000000000900720c */ /* 0x000fe20003f24070 */
[----:B0-----:R-:W-:-:S12]  /*0420*/  VIADD R12, R5, 0x3f ;  /* 0x0000003f050c7836 */ /* 0x001fd80000000000 */
[----:B------:R-:W-:Y:S02]  /*0430*/  @!P1 IMAD.IADD R0, R0, 0x1, -R9 ;  /* 0x0000000100009824 */ /* 0x000fe400078e0a09 */
[----:B------:R-:W-:Y:S01]  /*0440*/  @!P1 VIADD R4, R4, 0x1 ;  /* 0x0000000104049836 */ /* 0x000fe20000000000 */
[----:B------:R-:W-:Y:S02]  /*0450*/  ISETP.NE.AND P1, PT, R6, RZ, PT ;  /* 0x000000ff0600720c */ /* 0x000fe40003f25270 */
[----:B------:R-:W-:Y:S02]  /*0460*/  ISETP.GE.U32.AND P0, PT, R0, R9, PT ;  /* 0x000000090000720c */ /* 0x000fe40003f06070 */
[----:B------:R-:W-:-:S04]  /*0470*/  LOP3.LUT R0, R13, R6, RZ, 0x3c, !PT ;  /* 0x000000060d007212 */ /* 0x000fc800078e3cff */
[----:B------:R-:W-:-:S07]  /*0480*/  ISETP.GE.AND P2, PT, R0, RZ, PT ;  /* 0x000000ff0000720c */ /* 0x000fce0003f46270 */
[----:B------:R-:W-:Y:S01]  /*0490*/  @P0 VIADD R4, R4, 0x1 ;  /* 0x0000000104040836 */ /* 0x000fe20000000000 */
[----:B------:R-:W-:-:S05]  /*04a0*/  ISETP.GT.AND P0, PT, R12, 0x3f, PT ;  /* 0x0000003f0c00780c */ /* 0x000fca0003f04270 */
[----:B------:R-:W-:Y:S01]  /*04b0*/  @!P2 IMAD.MOV R4, RZ, RZ, -R4 ;  /* 0x000000ffff04a224 */ /* 0x000fe200078e0a04 */
[----:B------:R-:W-:-:S05]  /*04c0*/  @!P1 LOP3.LUT R4, RZ, R6, RZ, 0x33, !PT ;  /* 0x00000006ff049212 */ /* 0x000fca00078e33ff */
[----:B------:R-:W-:Y:S02]  /*04d0*/  IMAD.MOV R3, RZ, RZ, -R4 ;  /* 0x000000ffff037224 */ /* 0x000fe400078e0a04 */
[----:B------:R-:W-:Y:S02]  /*04e0*/  IMAD.SHL.U32 R24, R4, 0x100, RZ ;  /* 0x0000010004187824 */ /* 0x000fe400078e00ff */
[----:B------:R-:W-:Y:S02]  /*04f0*/  IMAD R3, R6, R3, R13 ;  /* 0x0000000306037224 */ /* 0x000fe400078e020d */
[----:B------:R-:W-:Y:S01]  /*0500*/  VIADD R4, R24, 0x1 ;  /* 0x0000000118047836 */ /* 0x000fe20000000000 */
[----:B------:R-:W-:Y:S01]  /*0510*/  STL [R1+0x1464], R24 ;  /* 0x0014641801007387 */ /* 0x000fe20000100800 */
[----:B------:R-:W-:Y:S02]  /*0520*/  IMAD.IADD R0, R2, 0x1, R3 ;  /* 0x0000000102007824 */ /* 0x000fe400078e0203 */
[C---:B------:R-:W-:Y:S01]  /*0530*/  VIADD R2, R24.reuse, 0x2 ;  /* 0x0000000218027836 */ /* 0x040fe20000000000 */
[----:B------:R0:W-:Y:S01]  /*0540*/  STL [R1+0x5c10], R4 ;  /* 0x005c100401007387 */ /* 0x0001e20000100800 */
[----:B------:R-:W-:-:S02]  /*0550*/  VIADD R3, R24, 0x3 ;  /* 0x0000000318037836 */ /* 0x000fc40000000000 */
[C---:B------:R-:W-:Y:S01]  /*0560*/  VIADD R22, R24.reuse, 0xa ;  /* 0x0000000a18167836 */ /* 0x040fe20000000000 */
[----:B------:R1:W-:Y:S01]  /*0570*/  STL [R1+0x5c0c], R2 ;  /* 0x005c0c0201007387 */ /* 0x0003e20000100800 */
[C---:B------:R-:W-:Y:S02]  /*0580*/  VIADD R19, R24.reuse, 0xc ;  /* 0x0000000c18137836 */ /* 0x040fe40000000000 */
[C---:B------:R-:W-:Y:S01]  /*0590*/  VIADD R20, R24.reuse, 0xd ;  /* 0x0000000d18147836 */ /* 0x040fe20000000000 */
[----:B------:R2:W-:Y:S01]  /*05a0*/  STL [R1+0x5c08], R3 ;  /* 0x005c080301007387 */ /* 0x0005e20000100800 */
[C---:B------:R-:W-:Y:S02]  /*05b0*/  VIADD R18, R24.reuse, 0xe ;  /* 0x0000000e18127836 */ /* 0x040fe40000000000 */
[C---:B0-----:R-:W-:Y:S02]  /*05c0*/  VIADD R4, R24.reuse, 0x4 ;  /* 0x0000000418047836 */ /* 0x041fe40000000000 */
[----:B------:R-:W-:-:S02]  /*05d0*/  VIADD R13, R24, 0xf ;  /* 0x0000000f180d7836 */ /* 0x000fc40000000000 */
[C---:B-1----:R-:W-:Y:S01]  /*05e0*/  VIADD R2, R24.reuse, 0x5 ;  /* 0x0000000518027836 */ /* 0x042fe20000000000 */
[----:B------:R0:W-:Y:S01]  /*05f0*/  STL [R1+0x5c04], R4 ;  /* 0x005c040401007387 */ /* 0x0001e20000100800 */
[C---:B------:R-:W-:Y:S02]  /*0600*/  VIADD R12, R24.reuse, 0x10 ;  /* 0x00000010180c7836 */ /* 0x040fe40000000000 */
[C---:B--2---:R-:W-:Y:S01]  /*0610*/  VIADD R3, R24.reuse, 0x6 ;  /* 0x0000000618037836 */ /* 0x044fe20000000000 */
[----:B------:R1:W-:Y:S01]  /*0620*/  STL [R1+0x5c00], R2 ;  /* 0x005c000201007387 */ /* 0x0003e20000100800 */
[C---:B------:R-:W-:Y:S02]  /*0630*/  VIADD R16, R24.reuse, 0x11 ;  /* 0x0000001118107836 */ /* 0x040fe40000000000 */
[C---:B------:R-:W-:Y:S01]  /*0640*/  VIADD R17, R24.reuse, 0x12 ;  /* 0x0000001218117836 */ /* 0x040fe20000000000 */
[----:B------:R2:W-:Y:S01]  /*0650*/  STL [R1+0x5bfc], R3 ;  /* 0x005bfc0301007387 */ /* 0x0005e20000100800 */
[----:B------:R-:W-:-:S02]  /*0660*/  VIADD R23, R24, 0x13 ;  /* 0x0000001318177836 */ /* 0x000fc40000000000 */
[C---:B0-----:R-:W-:Y:S02]  /*0670*/  VIADD R4, R24.reuse, 0x7 ;  /* 0x0000000718047836 */ /* 0x041fe40000000000 */
[C---:B------:R-:W-:Y:S02]  /*0680*/  VIADD R25, R24.reuse, 0x14 ;  /* 0x0000001418197836 */ /* 0x040fe40000000000 */
[C---:B-1----:R-:W-:Y:S01]  /*0690*/  VIADD R2, R24.reuse, 0x8 ;  /* 0x0000000818027836 */ /* 0x042fe20000000000 */
[----:B------:R0:W-:Y:S01]  /*06a0*/  STL [R1+0x5bf8], R4 ;  /* 0x005bf80401007387 */ /* 0x0001e20000100800 */
[C---:B------:R-:W-:Y:S02]  /*06b0*/  VIADD R28, R24.reuse, 0x45 ;  /* 0x00000045181c7836 */ /* 0x040fe40000000000 */
[C---:B--2---:R-:W-:Y:S01]  /*06c0*/  VIADD R3, R24.reuse, 0x9 ;  /* 0x0000000918037836 */ /* 0x044fe20000000000 */
[----:B------:R1:W-:Y:S01]  /*06d0*/  STL [R1+0x5bf4], R2 ;  /* 0x005bf40201007387 */ /* 0x0003e20000100800 */
[----:B------:R-:W-:-:S02]  /*06e0*/  VIADD R27, R24, 0x64 ;  /* 0x00000064181b7836 */ /* 0x000fc40000000000 */
[----:B------:R-:W-:Y:S01]  /*06f0*/  VIADD R26, R24, 0x86 ;  /* 0x00000086181a7836 */ /* 0x000fe20000000000 */
[----:B------:R2:W-:Y:S01]  /*0700*/  STL [R1+0x5bf0], R3 ;  /* 0x005bf00301007387 */ /* 0x0005e20000100800 */
[----:B------:R-:W-:Y:S02]  /*0710*/  IMAD R8, R0, 0x200, R21 ;  /* 0x0000020000087824 */ /* 0x000fe400078e0215 */
[C---:B0-----:R-:W-:Y:S02]  /*0720*/  VIADD R4, R24.reuse, 0x18 ;  /* 0x0000001818047836 */ /* 0x041fe40000000000 */
[C---:B------:R-:W-:Y:S02]  /*0730*/  VIADD R0, R24.reuse, 0xf4 ;  /* 0x000000f418007836 */ /* 0x040fe40000000000 */
[----:B-1----:R-:W-:Y:S02]  /*0740*/  VIADD R2, R24, 0xb ;  /* 0x0000000b18027836 */ /* 0x002fe40000000000 */
[----:B------:R-:W-:-:S02]  /*0750*/  VIADD R6, R8, 0x40 ;  /* 0x0000004008067836 */ /* 0x000fc40000000000 */
[----:B--2---:R-:W-:Y:S01]  /*0760*/  VIADD R3, R24, 0x16 ;  /* 0x0000001618037836 */ /* 0x004fe20000000000 */
[----:B------:R0:W-:Y:S01]  /*0770*/  STL [R1+0x5be8], R2 ;  /* 0x005be80201007387 */ /* 0x0001e20000100800 */
[C---:B------:R-:W-:Y:S02]  /*0780*/  VIADD R9, R8.reuse, 0x80 ;  /* 0x0000008008097836 */ /* 0x040fe40000000000 */
[----:B------:R-:W-:Y:S01]  /*0790*/  VIADD R7, R8, 0xc0 ;  /* 0x000000c008077836 */ /* 0x000fe20000000000 */
[----:B------:R-:W-:Y:S04]  /*07a0*/  STL [R1+0x5bec], R22 ;  /* 0x005bec1601007387 */ /* 0x000fe80000100800 */
[----:B------:R-:W-:Y:S01]  /*07b0*/  STL [R1+0x5be4], R19 ;  /* 0x005be41301007387 */ /* 0x000fe20000100800 */
[----:B0-----:R-:W-:-:S03]  /*07c0*/  VIADD R2, R24, 0x15 ;  /* 0x0000001518027836 */ /* 0x001fc60000000000 */
[----:B------:R-:W-:Y:S04]  /*07d0*/  STL [R1+0x5be0], R20 ;  /* 0x005be01401007387 */ /* 0x000fe80000100800 */
[----:B------:R-:W-:Y:S04]  /*07e0*/  STL [R1+0x5bdc], R18 ;  /* 0x005bdc1201007387 */ /* 0x000fe80000100800 */
[----:B------:R-:W-:Y:S04]  /*07f0*/  STL [R1+0x5bd8], R13 ;  /* 0x005bd80d01007387 */ /* 0x000fe80000100800 */
[----:B------:R-:W-:Y:S04]  /*0800*/  STL [R1+0x5bd4], R12 ;  /* 0x005bd40c01007387 */ /* 0x000fe80000100800 */
[----:B------:R-:W-:Y:S04]  /*0810*/  STL [R1+0x5bd0], R16 ;  /* 0x005bd01001007387 */ /* 0x000fe80000100800 */
[----:B------:R-:W-:Y:S04]  /*0820*/  STL [R1+0x5bcc], R17 ;  /* 0x005bcc1101007387 */ /* 0x000fe80000100800 */
[----:B------:R-:W-:Y:S04]  /*0830*/  STL [R1+0x5bc8], R23 ;  /* 0x005bc81701007387 */ /* 0x000fe80000100800 */
[----:B------:R0:W-:Y:S04]  /*0840*/  STL [R1+0x5bc0], R2 ;  /* 0x005bc00201007387 */ /* 0x0001e80000100800 */
[----:B------:R-:W-:Y:S04]  /*0850*/  STL [R1+0x5bc4], R25 ;  /* 0x005bc41901007387 */ /* 0x000fe80000100800 */
[----:B------:R1:W-:Y:S01]  /*0860*/  STL [R1+0x5bbc], R3 ;  /* 0x005bbc0301007387 */ /* 0x0003e20000100800 */
[----:B0-----:R-:W-:-:S05]  /*0870*/  VIADD R2, R24, 0x17 ;  /* 0x0000001718027836 */ /* 0x001fca0000000000 */
[----:B------:R0:W-:Y:S01]  /*0880*/  STL [R1+0x5bb8], R2 ;  /* 0x005bb80201007387 */ /* 0x0001e20000100800 */
[----:B-1----:R-:W-:-:S03]  /*0890*/  VIADD R3, R24, 0x19 ;  /* 0x0000001918037836 */ /* 0x002fc60000000000 */
[----:B------:R1:W-:Y:S04]  /*08a0*/  STL [R1+0x5bb4], R4 ;  /* 0x005bb40401007387 */ /* 0x0003e80000100800 */
[----:B------:R2:W-:Y:S01]  /*08b0*/  STL [R1+0x5bb0], R3 ;  /* 0x005bb00301007387 */ /* 0x0005e20000100800 */
[C---:B0-----:R-:W-:Y:S02]  /*08c0*/  VIADD R2, R24.reuse, 0x1a ;  /* 0x0000001a18027836 */ /* 0x041fe40000000000 */
[----:B-1----:R-:W-:-:S03]  /*08d0*/  VIADD R4, R24, 0x1b ;  /* 0x0000001b18047836 */ /* 0x002fc60000000000 */
[----:B------:R0:W-:Y:S01]  /*08e0*/  STL [R1+0x5bac], R2 ;  /* 0x005bac0201007387 */ /* 0x0001e20000100800 */
[----:B--2---:R-:W-:-:S03]  /*08f0*/  VIADD R3, R24, 0x1c ;  /* 0x0000001c18037836 */ /* 0x004fc60000000000 */
        /* <DEDUP_REMOVED lines=85> */
[----:B------:R-:W-:Y:S01]  /*0e50*/  STL [R1+0x51a0], R28 ;  /* 0x0051a01c01007387 */ /* 0x000fe20000100800 */
[----:B0-----:R-:W-:-:S03]  /*0e60*/  VIADD R2, R24, 0x48 ;  /* 0x0000004818027836 */ /* 0x001fc60000000000 */
        /* <DEDUP_REMOVED lines=58> */
[----:B0-----:R-:W-:-:S03]  /*1210*/  VIADD R3, R24, 0x66 ;  /* 0x0000006618037836 */ /* 0x001fc60000000000 */
[----:B------:R-:W-:Y:S01]  /*1220*/  STL [R1+0x50a4], R27 ;  /* 0x0050a41b01007387 */ /* 0x000fe20000100800 */
        /* <DEDUP_REMOVED lines=276> */
[C---:B0-----:R-:W-:Y:S02]  /*2370*/  VIADD R3, R24.reuse, 0xf1 ;  /* 0x000000f118037836 */ /* 0x041fe40000000000 */
[----:B-1----:R-:W-:-:S03]  /*2380*/  VIADD R2, R24, 0xf2 ;  /* 0x000000f218027836 */ /* 0x002fc60000000000 */
[----:B------:R0:W-:Y:S04]  /*2390*/  STL [R1+0x5c80], R3 ;  /* 0x005c800301007387 */ /* 0x0001e80000100800 */
[----:B------:R1:W-:Y:S01]  /*23a0*/  STL [R1+0x5c84], R2 ;  /* 0x005c840201007387 */ /* 0x0003e20000100800 */
[C---:B0-----:R-:W-:Y:S02]  /*23b0*/  VIADD R3, R24.reuse, 0xf3 ;  /* 0x000000f318037836 */ /* 0x041fe40000000000 */
[----:B-1----:R-:W-:-:S03]  /*23c0*/  VIADD R2, R24, 0xf5 ;  /* 0x000000f518027836 */ /* 0x002fc60000000000 */
[----:B------:R0:W-:Y:S04]  /*23d0*/  STL [R1+0x5c8c], R3 ;  /* 0x005c8c0301007387 */ /* 0x0001e80000100800 */
[----:B------:R-:W-:Y:S04]  /*23e0*/  STL [R1+0x1468], R8 ;  /* 0x0014680801007387 */ /* 0x000fe80000100800 */
[----:B------:R1:W-:Y:S01]  /*23f0*/  STL [R1+0x5c90], R0 ;  /* 0x005c900001007387 */ /* 0x0003e20000100800 */
[----:B0-----:R-:W-:-:S03]  /*2400*/  VIADD R3, R24, 0xf7 ;  /* 0x000000f718037836 */ /* 0x001fc60000000000 */
[----:B------:R0:W-:Y:S01]  /*2410*/  STL [R1+0x5c14], R2 ;  /* 0x005c140201007387 */ /* 0x0001e20000100800 */
[C---:B-1----:R-:W-:Y:S02]  /*2420*/  VIADD R0, R24.reuse, 0xf6 ;  /* 0x000000f618007836 */ /* 0x042fe40000000000 */
[----:B0-----:R-:W-:-:S03]  /*2430*/  VIADD R2, R24, 0xf8 ;  /* 0x000000f818027836 */ /* 0x001fc60000000000 */
[----:B------:R0:W-:Y:S04]  /*2440*/  STL [R1+0x5c88], R0 ;  /* 0x005c880001007387 */ /* 0x0001e80000100800 */
        /* <DEDUP_REMOVED lines=14> */
[----:B0-----:R-:W-:Y:S02]  /*2530*/  VIADD R0, R24, 0xff ;  /* 0x000000ff18007836 */ /* 0x001fe40000000000 */
[----:B-1----:R-:W-:-:S03]  /*2540*/  VIADD R3, R8, 0x180 ;  /* 0x0000018008037836 */ /* 0x002fc60000000000 */
[----:B------:R0:W-:Y:S01]  /*2550*/  STL [R1+0x5cb4], R0 ;  /* 0x005cb40001007387 */ /* 0x0001e20000100800 */
[----:B--2---:R-:W-:-:S03]  /*2560*/  VIADD R2, R8, 0x140 ;  /* 0x0000014008027836 */ /* 0x004fc60000000000 */
[----:B------:R-:W-:Y:S04]  /*2570*/  STL [R1+0x2ed4], R6 ;  /* 0x002ed40601007387 */ /* 0x000fe80000100800 */
[----:B------:R-:W-:Y:S01]  /*2580*/  STL [R1+0x2ed0], R9 ;  /* 0x002ed00901007387 */ /* 0x000fe20000100800 */
[----:B0-----:R-:W-:-:S05]  /*2590*/  VIADD R0, R8, 0x100 ;  /* 0x0000010008007836 */ /* 0x001fca0000000000 */
[----:B------:R-:W-:Y:S04]  /*25a0*/  STL [R1+0x2ec8], R0 ;  /* 0x002ec80001007387 */ /* 0x000fe80000100800 */
[----:B------:R0:W-:Y:S04]  /*25b0*/  STL [R1+0x2ec4], R2 ;  /* 0x002ec40201007387 */ /* 0x0001e80000100800 */
[----:B------:R1:W-:Y:S04]  /*25c0*/  STL [R1+0x2ecc], R7 ;  /* 0x002ecc0701007387 */ /* 0x0003e80000100800 */
[----:B------:R1:W-:Y:S01]  /*25d0*/  STL [R1+0x2ec0], R3 ;  /* 0x002ec00301007387 */ /* 0x0003e20000100800 */
[----:B0-----:R-:W-:-:S05]  /*25e0*/  VIADD R2, R8, 0x1c0 ;  /* 0x000001c008027836 */ /* 0x001fca0000000000 */
[----:B------:R1:W-:Y:S01]  /*25f0*/  STL [R1+0x146c], R2 ;  /* 0x00146c0201007387 */ /* 0x0003e20000100800 */
[----:B------:R-:W-:Y:S05]  /*2600*/  @P0 BRA `(.L_x_0) ;  /* 0x00000080000c0947 */ /* 0x000fea0003800000 */
[----:B------:R-:W-:Y:S01]  /*2610*/  IMAD.SHL.U32 R0, R10, 0x8, RZ ;  /* 0x000000080a007824 */ /* 0x000fe200078e00ff */
[----:B------:R2:W-:Y:S04]  /*2620*/  STL [R1+0x8d0], RZ ;  /* 0x0008d0ff01007387 */ /* 0x0005e80000100800 */
[----:B------:R2:W-:Y:S04]  /*2630*/  STL [R1+0x5b48], R0 ;  /* 0x005b480001007387 */ /* 0x0005e80000100800 */
[----:B------:R2:W-:Y:S04]  /*2640*/  STL [R1+0x8d4], RZ ;  /* 0x0008d4ff01007387 */ /* 0x0005e80000100800 */
        /* <DEDUP_REMOVED lines=2045> */
[----:B------:R2:W-:Y:S01]  /*a620*/  STL [R1+0xac], RZ ;  /* 0x0000acff01007387 */ /* 0x0005e20000100800 */
[----:B------:R-:W-:Y:S05]  /*a630*/  BRA `(.L_x_1) ;  /* 0x00000d9000dc7947 */ /* 0x000fea0003800000 */
.L_x_0:
[----:B------:R-:W-:Y:S01]  /*a640*/  IABS R21, R14 ;  /* 0x0000000e00157213 */ /* 0x000fe20000000000 */
[----:B------:R0:W-:Y:S01]  /*a650*/  STL [R1+0x5e10], R14 ;  /* 0x005e100e01007387 */ /* 0x0001e20000100800 */
[----:B------:R-:W-:Y:S01]  /*a660*/  IABS R29, R15 ;  /* 0x0000000f001d7213 */ /* 0x000fe20000000000 */
[----:B------:R-:W-:Y:S01]  /*a670*/  ULDC UR8, c[0x0][0x23c] ;  /* 0x00008f0000087ab9 */ /* 0x000fe20000000800 */
[----:B-1----:R-:W1:Y:S01]  /*a680*/  I2F.RP R2, R21 ;  /* 0x0000001500027306 */ /* 0x002e620000209400 */
[----:B------:R-:W-:Y:S01]  /*a690*/  IABS R8, R8 ;  /* 0x0000000800087213 */ /* 0x000fe20000000000 */
[----:B------:R2:W-:Y:S01]  /*a6a0*/  STL [R1+0x5de0], R15 ;  /* 0x005de00f01007387 */ /* 0x0005e20000100800 */
[----:B------:R-:W-:Y:S01]  /*a6b0*/  IABS R6, R6 ;  /* 0x0000000600067213 */ /* 0x000fe20000000000 */
[----:B------:R-:W-:Y:S01]  /*a6c0*/  ULDC.64 UR10, c[0x0][0x218] ;  /* 0x00008600000a7ab9 */ /* 0x000fe20000000a00 */
[----:B------:R-:W-:Y:S01]  /*a6d0*/  IABS R7, R7 ;  /* 0x0000000700077213 */ /* 0x000fe20000000000 */
[----:B------:R-:W-:Y:S01]  /*a6e0*/  ULDC UR5, c[0x0][0x240] ;  /* 0x0000900000057ab9 */ /* 0x000fe20000000800 */
[----:B0-----:R-:W-:Y:S01]  /*a6f0*/  IMAD.MOV.U32 R14, RZ, RZ, R0 ;  /* 0x000000ffff0e7224 */ /* 0x001fe200078e0000 */
[----:B------:R-:W-:Y:S01]  /*a700*/  IABS R13, R13 ;  /* 0x0000000d000d7213 */ /* 0x000fe20000000000 */
[----:B------:R-:W0:Y:S01]  /*a710*/  I2F.RP R0, R29 ;  /* 0x0000001d00007306 */ /* 0x000e220000209400 */
[----:B------:R-:W-:Y:S01]  /*a720*/  ULDC UR61, c[0x0][0x234] ;  /* 0x00008d00003d7ab9 */ /* 0x000fe20000000800 */
[----:B------:R-:W-:Y:S01]  /*a730*/  ULDC.64 UR34, c[0x0][0x210] ;  /* 0x0000840000227ab9 */ /* 0x000fe20000000a00 */
[----:B--2---:R-:W2:Y:S01]  /*a740*/  LDL R15, [R1+0x5be8] ;  /* 0x005be800010f7983 */ /* 0x004ea20000100800 */
[----:B------:R-:W-:Y:S01]  /*a750*/  ULDC UR9, c[0x0][0x238] ;  /* 0x00008e0000097ab9 */ /* 0x000fe20000000800 */
[----:B------:R-:W-:Y:S01]  /*a760*/  ULDC UR12, c[0x0][0x238] ;  /* 0x00008e00000c7ab9 */ /* 0x000fe20000000800 */
[----:B------:R-:W-:Y:S01]  /*a770*/  ULDC UR13, c[0x0][0x238] ;  /* 0x00008e00000d7ab9 */ /* 0x000fe20000000800 */
[----:B------:R-:W-:Y:S01]  /*a780*/  ULDC UR14, c[0x0][0x238] ;  /* 0x00008e00000e7ab9 */ /* 0x000fe20000000800 */
[----:B-1----:R-:W1:Y:S01]  /*a790*/  MUFU.RCP R2, R2 ;  /* 0x0000000200027308 */ /* 0x002e620000001000 */
[----:B------:R-:W-:Y:S01]  /*a7a0*/  ULDC UR15, c[0x0][0x238] ;  /* 0x00008e00000f7ab9 */ /* 0x000fe20000000800 */
[----:B------:R-:W-:Y:S01]  /*a7b0*/  ULDC UR16, c[0x0][0x238] ;  /* 0x00008e0000107ab9 */ /* 0x000fe20000000800 */
[----:B------:R-:W-:Y:S01]  /*a7c0*/  ULDC UR17, c[0x0][0x238] ;  /* 0x00008e0000117ab9 */ /* 0x000fe20000000800 */
[----:B------:R-:W-:Y:S01]  /*a7d0*/  ULDC UR18, c[0x0][0x238] ;  /* 0x00008e0000127ab9 */ /* 0x000fe20000000800 */
[----:B------:R-:W-:Y:S01]  /*a7e0*/  ULDC UR19, c[0x0][0x238] ;  /* 0x00008e0000137ab9 */ /* 0x000fe20000000800 */
[----:B------:R-:W-:Y:S01]  /*a7f0*/  ULDC UR20, c[0x0][0x238] ;  /* 0x00008e0000147ab9 */ /* 0x000fe20000000800 */
[----:B------:R-:W-:Y:S01]  /*a800*/  ULDC UR21, c[0x0][0x238] ;  /* 0x00008e0000157ab9 */ /* 0x000fe20000000800 */
[----:B0-----:R-:W0:Y:S01]  /*a810*/  MUFU.RCP R0, R0 ;  /* 0x0000000000007308 */ /* 0x001e220000001000 */
[----:B------:R-:W-:Y:S01]  /*a820*/  ULDC UR22, c[0x0][0x238] ;  /* 0x00008e0000167ab9 */ /* 0x000fe20000000800 */
[----:B------:R-:W-:Y:S01]  /*a830*/  ULDC UR23, c[0x0][0x238] ;  /* 0x00008e0000177ab9 */ /* 0x000fe20000000800 */
[----:B------:R-:W-:Y:S01]  /*a840*/  ULDC UR24, c[0x0][0x238] ;  /* 0x00008e0000187ab9 */ /* 0x000fe20000000800 */
[----:B------:R-:W-:Y:S01]  /*a850*/  ULDC UR25, c[0x0][0x238] ;  /* 0x00008e0000197ab9 */ /* 0x000fe20000000800 */
[----:B------:R-:W-:Y:S01]  /*a860*/  ULDC UR26, c[0x0][0x238] ;  /* 0x00008e00001a7ab9 */ /* 0x000fe20000000800 */
[----:B------:R-:W-:Y:S01]  /*a870*/  ULDC UR27, c[0x0][0x238] ;  /* 0x00008e00001b7ab9 */ /* 0x000fe20000000800 */
[----:B------:R-:W-:Y:S01]  /*a880*/  ULDC UR28, c[0x0][0x238] ;  /* 0x00008e00001c7ab9 */ /* 0x000fe20000000800 */
[----:B------:R-:W-:Y:S01]  /*a890*/  ULDC UR29, c[0x0][0x238] ;  /* 0x00008e00001d7ab9 */ /* 0x000fe20000000800 */
[----:B-1----:R-:W-:Y:S01]  /*a8a0*/  VIADD R2, R2, 0xffffffe ;  /* 0x0ffffffe02027836 */ /* 0x002fe20000000000 */
[----:B------:R-:W-:Y:S01]  /*a8b0*/  ULDC UR30, c[0x0][0x238] ;  /* 0x00008e00001e7ab9 */ /* 0x000fe20000000800 */
[----:B------:R-:W-:Y:S01]  /*a8c0*/  ULDC UR31, c[0x0][0x238] ;  /* 0x00008e00001f7ab9 */ /* 0x000fe20000000800 */
[----:B------:R-:W-:Y:S01]  /*a8d0*/  ULDC UR32, c[0x0][0x238] ;  /* 0x00008e0000207ab9 */ /* 0x000fe20000000800 */
[----:B------:R1:W3:Y:S01]  /*a8e0*/  F2I.FTZ.U32.TRUNC.NTZ R3, R2 ;  /* 0x0000000200037305 */ /* 0x0002e2000021f000 */
[----:B------:R-:W-:Y:S01]  /*a8f0*/  ULDC UR33, c[0x0][0x238] ;  /* 0x00008e0000217ab9 */ /* 0x000fe20000000800 */
[----:B------:R-:W-:Y:S01]  /*a900*/  ULDC UR36, c[0x0][0x238] ;  /* 0x00008e0000247ab9 */ /* 0x000fe20000000800 */
[----:B------:R-:W-:Y:S01]  /*a910*/  ULDC UR37, c[0x0][0x238] ;  /* 0x00008e0000257ab9 */ /* 0x000fe20000000800 */
[----:B0-----:R-:W-:Y:S01]  /*a920*/  VIADD R0, R0, 0xffffffe ;  /* 0x0ffffffe00007836 */ /* 0x001fe20000000000 */
[----:B------:R-:W-:Y:S01]  /*a930*/  ULDC UR38, c[0x0][0x238] ;  /* 0x00008e0000267ab9 */ /* 0x000fe20000000800 */
[----:B------:R-:W-:Y:S01]  /*a940*/  ULDC UR39, c[0x0][0x238] ;  /* 0x00008e0000277ab9 */ /* 0x000fe20000000800 */
[----:B------:R-:W-:Y:S01]  /*a950*/  ULDC UR40, c[0x0][0x238] ;  /* 0x00008e0000287ab9 */ /* 0x000fe20000000800 */
[----:B------:R0:W4:Y:S01]  /*a960*/  F2I.FTZ.U32.TRUNC.NTZ R5, R0 ;  /* 0x0000000000057305 */ /* 0x000122000021f000 */
[----:B-1----:R-:W-:Y:S01]  /*a970*/  SHF.R.U32.HI R2, RZ, 0x2, R10 ;  /* 0x00000002ff027819 */ /* 0x002fe2000001160a */
[----:B------:R-:W-:Y:S01]  /*a980*/  ULDC UR41, c[0x0][0x238] ;  /* 0x00008e0000297ab9 */ /* 0x000fe20000000800 */
[----:B------:R-:W-:Y:S01]  /*a990*/  ULDC UR42, c[0x0][0x238] ;  /* 0x00008e00002a7ab9 */ /* 0x000fe20000000800 */
[----:B------:R-:W-:Y:S01]  /*a9a0*/  ULDC UR43, c[0x0][0x238] ;  /* 0x00008e00002b7ab9 */ /* 0x000fe20000000800 */
[----:B------:R-:W-:Y:S01]  /*a9b0*/  SGXT.U32 R2, R2, 0x3 ;  /* 0x000000030202781a */ /* 0x000fe20000000000 */
[----:B------:R-:W-:Y:S01]  /*a9c0*/  ULDC UR44, c[0x0][0x238] ;  /* 0x00008e00002c7ab9 */ /* 0x000fe20000000800 */
[----:B---3--:R-:W-:Y:S01]  /*a9d0*/  IMAD.MOV R4, RZ, RZ, -R3 ;  /* 0x000000ffff047224 */ /* 0x008fe200078e0a03 */
[----:B------:R-:W-:Y:S01]  /*a9e0*/  ULDC UR45, c[0x0][0x238] ;  /* 0x00008e00002d7ab9 */ /* 0x000fe20000000800 */
[----:B0-----:R-:W-:Y:S01]  /*a9f0*/  LOP3.LUT R0, R10, 0x3, RZ, 0xc0, !PT ;  /* 0x000000030a007812 */ /* 0x001fe200078ec0ff */
[----:B------:R-:W-:Y:S01]  /*aa00*/  ULDC UR46, c[0x0][0x238] ;  /* 0x00008e00002e7ab9 */ /* 0x000fe20000000800 */
[----:B------:R-:W-:Y:S01]  /*aa10*/  IMAD R4, R4, R21, RZ ;  /* 0x0000001504047224 */ /* 0x000fe200078e02ff */
[----:B------:R-:W-:Y:S01]  /*aa20*/  ULDC UR47, c[0x0][0x238] ;  /* 0x00008e00002f7ab9 */ /* 0x000fe20000000800 */
[----:B------:R-:W-:Y:S01]  /*aa30*/  ULDC UR48, c[0x0][0x238] ;  /* 0x00008e0000307ab9 */ /* 0x000fe20000000800 */
[----:B------:R-:W-:Y:S01]  /*aa40*/  IMAD R0, R0, 0x820, RZ ;  /* 0x0000082000007824 */ /* 0x000fe200078e02ff */
[----:B------:R-:W-:Y:S01]  /*aa50*/  ULDC UR49, c[0x0][0x238] ;  /* 0x00008e0000317ab9 */ /* 0x000fe20000000800 */
[----:B------:R-:W-:Y:S01]  /*aa60*/  ULDC UR50, c[0x0][0x238] ;  /* 0x00008e0000327ab9 */ /* 0x000fe20000000800 */
[----:B------:R-:W-:Y:S01]  /*aa70*/  ULDC UR51, c[0x0][0x238] ;  /* 0x00008e0000337ab9 */ /* 0x000fe20000000800 */
[----:B------:R-:W-:Y:S01]  /*aa80*/  ULDC UR52, c[0x0][0x238] ;  /* 0x00008e0000347ab9 */ /* 0x000fe20000000800 */
[----:B------:R-:W-:Y:S01]  /*aa90*/  LOP3.LUT R10, R0, R2, RZ, 0xfc, !PT ;  /* 0x00000002000a7212 */ /* 0x000fe200078efcff */
[----:B------:R-:W-:Y:S01]  /*aaa0*/  IMAD.MOV.U32 R2, RZ, RZ, RZ ;  /* 0x000000ffff027224 */ /* 0x000fe200078e00ff */
[----:B------:R-:W-:Y:S01]  /*aab0*/  ULDC UR53, c[0x0][0x238] ;  /* 0x00008e0000357ab9 */ /* 0x000fe20000000800 */
[----:B----4-:R-:W-:Y:S01]  /*aac0*/  IMAD.MOV R0, RZ, RZ, -R5 ;  /* 0x000000ffff007224 */ /* 0x010fe200078e0a05 */
[----:B------:R-:W-:Y:S01]  /*aad0*/  ULDC UR54, c[0x0][0x238] ;  /* 0x00008e0000367ab9 */ /* 0x000fe20000000800 */
[----:B------:R-:W-:Y:S01]  /*aae0*/  IMAD.HI.U32 R2, R3, R4, R2 ;  /* 0x0000000403027227 */ /* 0x000fe200078e0002 */
[----:B------:R-:W-:Y:S01]  /*aaf0*/  IABS R3, R9 ;  /* 0x0000000900037213 */ /* 0x000fe20000000000 */
[----:B------:R0:W-:Y:S01]  /*ab00*/  STL [R1+0x5c], R10 ;  /* 0x00005c0a01007387 */ /* 0x0001e20000100800 */
[----:B------:R-:W-:Y:S01]  /*ab10*/  ULDC UR55, c[0x0][0x238] ;  /* 0x00008e0000377ab9 */ /* 0x000fe20000000800 */
[----:B------:R-:W-:Y:S01]  /*ab20*/  IMAD R0, R0, R29, RZ ;  /* 0x0000001d00007224 */ /* 0x000fe200078e02ff */
[----:B------:R-:W-:Y:S01]  /*ab30*/  ULDC UR60, c[0x0][0x238] ;  /* 0x00008e00003c7ab9 */ /* 0x000fe20000000800 */
[----:B------:R-:W-:Y:S01]  /*ab40*/  IMAD.HI.U32 R11, R2, R8, RZ ;  /* 0x00000008020b7227 */ /* 0x000fe200078e00ff */
[----:B------:R-:W-:Y:S01]  /*ab50*/  ULDC UR59, c[0x0][0x238] ;  /* 0x00008e00003b7ab9 */ /* 0x000fe20000000800 */
[----:B------:R-:W-:Y:S01]  /*ab60*/  ULDC UR58, c[0x0][0x238] ;  /* 0x00008e00003a7ab9 */ /* 0x000fe20000000800 */
[----:B------:R-:W-:Y:S01]  /*ab70*/  ULDC UR57, c[0x0][0x238] ;  /* 0x00008e0000397ab9 */ /* 0x000fe20000000800 */
[----:B------:R-:W-:Y:S01]  /*ab80*/  IMAD.MOV.U32 R4, RZ, RZ, RZ ;  /* 0x000000ffff047224 */ /* 0x000fe200078e00ff */
[----:B------:R-:W-:Y:S01]  /*ab90*/  ULDC UR56, c[0x0][0x238] ;  /* 0x00008e0000387ab9 */ /* 0x000fe20000000800 */
[----:B------:R-:W-:-:S02]  /*aba0*/  IMAD.MOV R11, RZ, RZ, -R11 ;  /* 0x000000ffff0b7224 */ /* 0x000fc400078e0a0b */
[----:B------:R-:W-:-:S04]  /*abb0*/  IMAD.HI.U32 R9, R2, R3, RZ ;  /* 0x0000000302097227 */ /* 0x000fc800078e00ff */
[----:B------:R-:W-:Y:S01]  /*abc0*/  IMAD.HI.U32 R0, R5, R0, R4 ;  /* 0x0000000005007227 */ /* 0x000fe200078e0004 */
[----:B------:R-:W-:-:S03]  /*abd0*/  IABS R5, R14 ;  /* 0x0000000e00057213 */ /* 0x000fc60000000000 */
[----:B0-----:R-:W-:-:S04]  /*abe0*/  IMAD.HI.U32 R10, R2, R6, RZ ;  /* 0x00000006020a7227 */ /* 0x001fc800078e00ff */
[C---:B------:R-:W-:Y:S02]  /*abf0*/  IMAD R14, R21.reuse, R11, R8 ;  /* 0x0000000b150e7224 */ /* 0x040fe400078e0208 */
[----:B------:R-:W-:Y:S01]  /*ac00*/  IMAD.MOV R9, RZ, RZ, -R9 ;  /* 0x000000ffff097224 */ /* 0x000fe200078e0a09 */
[----:B------:R-:W3:Y:S01]  /*ac10*/  LDL R11, [R1+0x146c] ;  /* 0x00146c00010b7983 */ /* 0x000ee20000100800 */
[----:B------:R-:W-:Y:S02]  /*ac20*/  IMAD.MOV R10, RZ, RZ, -R10 ;  /* 0x000000ffff0a7224 */ /* 0x000fe400078e0a0a */
[----:B------:R-:W-:Y:S01]  /*ac30*/  IMAD R9, R21, R9, R3 ;  /* 0x0000000915097224 */ /* 0x000fe200078e0203 */
[----:B------:R-:W4:Y:S01]  /*ac40*/  LDL R8, [R1+0x5cb4] ;  /* 0x005cb40001087983 */ /* 0x000f220000100800 */
[----:B------:R-:W-:-:S03]  /*ac50*/  IMAD.MOV.U32 R4, RZ, RZ, R7 ;  /* 0x000000ffff047224 */ /* 0x000fc600078e0007 */
[----:B------:R0:W-:Y:S01]  /*ac60*/  STL [R1+0x58], R14 ;  /* 0x0000580e01007387 */ /* 0x0001e20000100800 */
[----:B------:R-:W-:-:S03]  /*ac70*/  IMAD.HI.U32 R7, R2, R4, RZ ;  /* 0x0000000402077227 */ /* 0x000fc600078e00ff */
[----:B------:R-:W5:Y:S01]  /*ac80*/  LDL R3, [R1+0x2ec4] ;  /* 0x002ec40001037983 */ /* 0x000f620000100800 */
[----:B------:R-:W-:Y:S02]  /*ac90*/  IMAD.MOV R7, RZ, RZ, -R7 ;  /* 0x000000ffff077224 */ /* 0x000fe400078e0a07 */
[----:B0-----:R-:W-:Y:S02]  /*aca0*/  IMAD R14, R21, R10, R6 ;  /* 0x0000000a150e7224 */ /* 0x001fe400078e0206 */
[----:B------:R-:W2:Y:S01]  /*acb0*/  LDL R10, [R1+0x2ec0] ;  /* 0x002ec000010a7983 */ /* 0x000ea20000100800 */
[----:B------:R-:W-:-:S03]  /*acc0*/  IMAD.HI.U32 R6, R2, R5, RZ ;  /* 0x0000000502067227 */ /* 0x000fc600078e00ff */
[----:B------:R-:W-:Y:S01]  /*acd0*/  STL [R1+0x50], R9 ;  /* 0x0000500901007387 */ /* 0x000fe20000100800 */
[----:B------:R-:W-:Y:S02]  /*ace0*/  IMAD R4, R21, R7, R4 ;  /* 0x0000000715047224 */ /* 0x000fe400078e0204 */
[----:B------:R-:W-:-:S03]  /*acf0*/  IMAD.MOV R6, RZ, RZ, -R6 ;  /* 0x000000ffff067224 */ /* 0x000fc600078e0a06 */
[----:B------:R3:W-:Y:S01]  /*ad00*/  STL [R1+0x4c], R4 ;  /* 0x00004c0401007387 */ /* 0x0007e20000100800 */
[----:B------:R-:W-:-:S03]  /*ad10*/  IMAD R6, R21, R6, R5 ;  /* 0x0000000615067224 */ /* 0x000fc600078e0205 */
[----:B------:R-:W4:Y:S01]  /*ad20*/  LDL R5, [R1+0x5cb0] ;  /* 0x005cb00001057983 */ /* 0x000f220000100800 */
[----:B---3--:R-:W-:-:S03]  /*ad30*/  IABS R4, R11 ;  /* 0x0000000b00047213 */ /* 0x008fc60000000000 */
[----:B------:R-:W3:Y:S01]  /*ad40*/  LDL R11, [R1+0x5c9c] ;  /* 0x005c9c00010b7983 */ /* 0x000ee20000100800 */
[----:B-----5:R-:W-:Y:S02]  /*ad50*/  IABS R9, R3 ;  /* 0x0000000300097213 */ /* 0x020fe40000000000 */
[----:B--2---:R-:W-:-:S03]  /*ad60*/  IABS R7, R10 ;  /* 0x0000000a00077213 */ /* 0x004fc60000000000 */
[----:B------:R-:W-:-:S04]  /*ad70*/  IMAD.HI.U32 R10, R2, R9, RZ ;  /* 0x00000009020a7227 */ /* 0x000fc800078e00ff */
[----:B------:R-:W-:Y:S01]  /*ad80*/  IMAD.MOV R10, RZ, RZ, -R10 ;  /* 0x000000ffff0a7224 */ /* 0x000fe200078e0a0a */
[----:B------:R-:W-:Y:S03]  /*ad90*/  STL [R1+0x48], R6 ;  /* 0x0000480601007387 */ /* 0x000fe60000100800 */
[----:B------:R-:W-:Y:S02]  /*ada0*/  IMAD R10, R21, R10, R9 ;  /* 0x0000000a150a7224 */ /* 0x000fe400078e0209 */
[----:B------:R-:W2:Y:S04]  /*adb0*/  LDL R9, [R1+0x5cac] ;  /* 0x005cac0001097983 */ /* 0x000ea80000100800 */
[----:B------:R0:W-:Y:S01]  /*adc0*/  STL [R1+0x3ac], R10 ;  /* 0x0003ac0a01007387 */ /* 0x0001e20000100800 */
[----:B----4-:R-:W-:Y:S01]  /*add0*/  IABS R3, R8 ;  /* 0x0000000800037213 */ /* 0x010fe20000000000 */
[----:B------:R-:W-:-:S02]  /*ade0*/  IMAD.HI.U32 R8, R2, R7, RZ ;  /* 0x0000000702087227 */ /* 0x000fc400078e00ff */
[----:B0-----:R-:W4:Y:S02]  /*adf0*/  LDL R10, [R1+0x5ca0] ;  /* 0x005ca000010a7983 */ /* 0x001f240000100800 */
[----:B------:R-:W-:-:S04]  /*ae00*/  IMAD.MOV R8, RZ, RZ, -R8 ;  /* 0x000000ffff087224 */ /* 0x000fc800078e0a08 */
[----:B------:R-:W-:Y:S02]  /*ae10*/  IMAD R8, R21, R8, R7 ;  /* 0x0000000815087224 */ /* 0x000fe400078e0207 */
[----:B------:R-:W5:Y:S04]  /*ae20*/  LDL R7, [R1+0x5ca8] ;  /* 0x005ca80001077983 */ /* 0x000f680000100800 */
[----:B------:R0:W-:Y:S04]  /*ae30*/  STL [R1+0x3b0], R8 ;  /* 0x0003b00801007387 */ /* 0x0001e80000100800 */
[----:B0-----:R-:W5:Y:S01]  /*ae40*/  LDL R8, [R1+0x5ca4] ;  /* 0x005ca40001087983 */ /* 0x001f620000100800 */
[----:B------:R-:W-:Y:S01]  /*ae50*/  IMAD.HI.U32 R6, R2, R4, RZ ;  /* 0x0000000402067227 */ /* 0x000fe200078e00ff */
[----:B------:R-:W-:-:S03]  /*ae60*/  IABS R2, R5 ;  /* 0x0000000500027213 */ /* 0x000fc60000000000 */
[----:B------:R-:W-:-:S04]  /*ae70*/  IMAD.HI.U32 R5, R0, R3, RZ ;  /* 0x0000000300057227 */ /* 0x000fc800078e00ff */
[----:B------:R-:W-:Y:S02]  /*ae80*/  IMAD.MOV R6, RZ, RZ, -R6 ;  /* 0x000000ffff067224 */ /* 0x000fe400078e0a06 */
[----:B------:R-:W-:Y:S02]  /*ae90*/  IMAD.MOV R5, RZ, RZ, -R5 ;  /* 0x000000ffff057224 */ /* 0x000fe400078e0a05 */
[----:B------:R-:W-:Y:S02]  /*aea0*/  IMAD R6, R21, R6, R4 ;  /* 0x0000000615067224 */ /* 0x000fe400078e0204 */
[----:B------:R-:W-:-:S04]  /*aeb0*/  IMAD.HI.U32 R4, R0, R2, RZ ;  /* 0x0000000200047227 */ /* 0x000fc800078e00ff */
[----:B------:R-:W-:Y:S01]  /*aec0*/  IMAD R3, R29, R5, R3 ;  /* 0x000000051d037224 */ /* 0x000fe200078e0203 */
[----:B------:R-:W-:Y:S01]  /*aed0*/  STL [R1+0x3b4], R6 ;  /* 0x0003b40601007387 */ /* 0x000fe20000100800 */
[----:B------:R-:W-:-:S03]  /*aee0*/  IMAD.MOV R4, RZ, RZ, -R4 ;  /* 0x000000ffff047224 */ /* 0x000fc600078e0a04 */
[----:B------:R-:W-:Y:S01]  /*aef0*/  STL [R1+0x3bc], R3 ;  /* 0x0003bc0301007387 */ /* 0x000fe20000100800 */
[----:B------:R-:W-:-:S05]  /*af00*/  IMAD R2, R29, R4, R2 ;  /* 0x000000041d027224 */ /* 0x000fca00078e0202 */
[----:B------:R3:W-:Y:S02]  /*af10*/  STL [R1+0x3b8], R2 ;  /* 0x0003b80201007387 */ /* 0x0007e40000100800 */
[----:B---3--:R-:W-:Y:S02]  /*af20*/  IABS R2, R11 ;  /* 0x0000000b00027213 */ /* 0x008fe40000000000 */
[----:B--2---:R-:W-:Y:S02]  /*af30*/  IABS R9, R9 ;  /* 0x0000000900097213 */ /* 0x004fe40000000000 */
[----:B----4-:R-:W-:-:S03]  /*af40*/  IABS R3, R10 ;  /* 0x0000000a00037213 */ /* 0x010fc60000000000 */
[----:B------:R-:W-:-:S04]  /*af50*/  IMAD.HI.U32 R10, R0, R9, RZ ;  /* 0x00000009000a7227 */ /* 0x000fc800078e00ff */
[----:B------:R-:W-:-:S04]  /*af60*/  IMAD.MOV R10, RZ, RZ, -R10 ;  /* 0x000000ffff0a7224 */ /* 0x000fc800078e0a0a */
[----:B------:R-:W-:Y:S02]  /*af70*/  IMAD R11, R29, R10, R9 ;  /* 0x0000000a1d0b7224 */ /* 0x000fe400078e0209 */
[----:B------:R-:W2:Y:S01]  /*af80*/  LDL R9, [R1+0x5c98] ;  /* 0x005c980001097983 */ /* 0x000ea20000100800 */
[----:B-----5:R-:W-:-:S03]  /*af90*/  IABS R7, R7 ;  /* 0x0000000700077213 */ /* 0x020fc60000000000 */
[----:B------:R-:W3:Y:S01]  /*afa0*/  LDL R10, [R1+0x5c14] ;  /* 0x005c1400010a7983 */ /* 0x000ee20000100800 */
[----:B------:R-:W-:Y:S01]  /*afb0*/  IABS R5, R8 ;  /* 0x0000000800057213 */ /* 0x000fe20000000000 */
[----:B------:R-:W-:Y:S02]  /*afc0*/  IMAD.HI.U32 R8, R0, R7, RZ ;  /* 0x0000000700087227 */ /* 0x000fe400078e00ff */
[----:B------:R0:W-:Y:S02]  /*afd0*/  STL [R1+0x398], R11 ;  /* 0x0003980b01007387 */ /* 0x0001e40000100800 */
[----:B------:R-:W-:-:S04]  /*afe0*/  IMAD.MOV R8, RZ, RZ, -R8 ;  /* 0x000000ffff087224 */ /* 0x000fc800078e0a08 */
[----:B0-----:R-:W-:Y:S02]  /*aff0*/  IMAD R11, R29, R8, R7 ;  /* 0x000000081d0b7224 */ /* 0x001fe400078e0207 */
[----:B------:R-:W4:Y:S04]  /*b000*/  LDL R7, [R1+0x5c94] ;  /* 0x005c940001077983 */ /* 0x000f280000100800 */
[----:B------:R-:W5:Y:S01]  /*b010*/  LDL R8, [R1+0x5c88] ;  /* 0x005c880001087983 */ /* 0x000f620000100800 */
[----:B------:R-:W-:-:S04]  /*b020*/  IMAD.HI.U32 R6, R0, R5, RZ ;  /* 0x0000000500067227 */ /* 0x000fc800078e00ff */
[----:B------:R-:W-:-:S04]  /*b030*/  IMAD.HI.U32 R4, R0, R3, RZ ;  /* 0x0000000300047227 */ /* 0x000fc800078e00ff */
[----:B------:R-:W-:Y:S02]  /*b040*/  IMAD.MOV R6, RZ, RZ, -R6 ;  /* 0x000000ffff067224 */ /* 0x000fe400078e0a06 */
[----:B------:R-:W-:Y:S02]  /*b050*/  IMAD.MOV R4, RZ, RZ, -R4 ;  /* 0x000000ffff047224 */ /* 0x000fe400078e0a04 */
[C---:B------:R-:W-:Y:S02]  /*b060*/  IMAD R6, R29.reuse, R6, R5 ;  /* 0x000000061d067224 */ /* 0x040fe400078e0205 */
[----:B------:R-:W-:Y:S01]  /*b070*/  IMAD R3, R29, R4, R3 ;  /* 0x000000041d037224 */ /* 0x000fe200078e0203 */
[----:B------:R0:W-:Y:S01]  /*b080*/  STL [R1+0x39c], R11 ;  /* 0x00039c0b01007387 */ /* 0x0001e20000100800 */
[----:B------:R-:W-:-:S04]  /*b090*/  IMAD.HI.U32 R5, R0, R2, RZ ;  /* 0x0000000200057227 */ /* 0x000fc800078e00ff */
[----:B------:R-:W-:Y:S01]  /*b0a0*/  IMAD.MOV R5, RZ, RZ, -R5 ;  /* 0x000000ffff057224 */ /* 0x000fe200078e0a05 */
[----:B0-----:R-:W5:Y:S04]  /*b0b0*/  LDL R11, [R1+0x5c7c] ;  /* 0x005c7c00010b7983 */ /* 0x001f680000100800 */
[----:B------:R-:W-:Y:S04]  /*b0c0*/  STL [R1+0x3a0], R6 ;  /* 0x0003a00601007387 */ /* 0x000fe80000100800 */
[----:B------:R3:W-:Y:S01]  /*b0d0*/  STL [R1+0x3a8], R3 ;  /* 0x0003a80301007387 */ /* 0x0007e20000100800 */
[----:B------:R-:W-:-:S03]  /*b0e0*/  IMAD R5, R29, R5, R2 ;  /* 0x000000051d057224 */ /* 0x000fc600078e0202 */
[----:B------:R-:W5:Y:S04]  /*b0f0*/  LDL R2, [R1+0x5c90] ;  /* 0x005c900001027983 */ /* 0x000f680000100800 */
[----:B------:R-:W-:Y:S01]  /*b100*/  STL [R1+0x3a4], R5 ;  /* 0x0003a40501007387 */ /* 0x000fe20000100800 */
[----:B--2---:R-:W-:Y:S02]  /*b110*/  IABS R9, R9 ;  /* 0x0000000900097213 */ /* 0x004fe40000000000 */
[----:B---3--:R-:W-:-:S03]  /*b120*/  IABS R3, R10 ;  /* 0x0000000a00037213 */ /* 0x008fc60000000000 */
[----:B------:R-:W-:-:S04]  /*b130*/  IMAD.HI.U32 R10, R0, R9, RZ ;  /* 0x00000009000a7227 */ /* 0x000fc800078e00ff */
[----:B------:R-:W-:-:S04]  /*b140*/  IMAD.MOV R10, RZ, RZ, -R10 ;  /* 0x000000ffff0a7224 */ /* 0x000fc800078e0a0a */
[----:B------:R-:W-:Y:S02]  /*b150*/  IMAD R10, R29, R10, R9 ;  /* 0x0000000a1d0a7224 */ /* 0x000fe400078e0209 */
[----:B------:R-:W2:Y:S04]  /*b160*/  LDL R9, [R1+0x5c8c] ;  /* 0x005c8c0001097983 */ /* 0x000ea80000100800 */
[----:B------:R0:W-:Y:S01]  /*b170*/  STL [R1+0x384], R10 ;  /* 0x0003840a01007387 */ /* 0x0001e20000100800 */
[----:B----4-:R-:W-:-:S03]  /*b180*/  IABS R7, R7 ;  /* 0x0000000700077213 */ /* 0x010fc60000000000 */
[----:B0-----:R-:W3:Y:S01]  /*b190*/  LDL R10, [R1+0x5c80] ;  /* 0x005c8000010a7983 */ /* 0x001ee20000100800 */
[----:B-----5:R-:W-:Y:S01]  /*b1a0*/  IABS R4, R8 ;  /* 0x0000000800047213 */ /* 0x020fe20000000000 */
[----:B------:R-:W-:-:S04]  /*b1b0*/  IMAD.HI.U32 R8, R0, R7, RZ ;  /* 0x0000000700087227 */ /* 0x000fc800078e00ff */
[----:B------:R-:W-:-:S04]  /*b1c0*/  IMAD.MOV R8, RZ, RZ, -R8 ;  /* 0x000000ffff087224 */ /* 0x000fc800078e0a08 */
[----:B------:R-:W-:Y:S02]  /*b1d0*/  IMAD R8, R29, R8, R7 ;  /* 0x000000081d087224 */ /* 0x000fe400078e0207 */
[----:B------:R-:W4:Y:S01]  /*b1e0*/  LDL R7, [R1+0x5c84] ;  /* 0x005c840001077983 */ /* 0x000f220000100800 */
[----:B------:R-:W-:-:S04]  /*b1f0*/  IMAD.HI.U32 R6, R0, R4, RZ ;  /* 0x0000000400067227 */ /* 0x000fc800078e00ff */
[----:B------:R-:W-:-:S04]  /*b200*/  IMAD.HI.U32 R5, R0, R3, RZ ;  /* 0x0000000300057227 */ /* 0x000fc800078e00ff */
[----:B------:R-:W-:Y:S02]  /*b210*/  IMAD.MOV R6, RZ, RZ, -R6 ;  /* 0x000000ffff067224 */ /* 0x000fe400078e0a06 */
[----:B------:R-:W-:Y:S02]  /*b220*/  IMAD.MOV R5, RZ, RZ, -R5 ;  /* 0x000000ffff057224 */ /* 0x000fe400078e0a05 */
[C---:B------:R-:W-:Y:S02]  /*b230*/  IMAD R6, R29.reuse, R6, R4 ;  /* 0x000000061d067224 */ /* 0x040fe400078e0204 */
[----:B------:R-:W-:Y:S01]  /*b240*/  IMAD R3, R29, R5, R3 ;  /* 0x000000051d037224 */ /* 0x000fe200078e0203 */
[----:B------:R-:W-:-:S05]  /*b250*/  IABS R2, R2 ;  /* 0x0000000200027213 */ /* 0x000fca0000000000 */
[----:B------:R-:W-:Y:S01]  /*b260*/  IMAD.HI.U32 R4, R0, R2, RZ ;  /* 0x0000000200047227 */ /* 0x000fe200078e00ff */
[----:B------:R-:W-:Y:S03]  /*b270*/  STL [R1+0x388], R8 ;  /* 0x0003880801007387 */ /* 0x000fe60000100800 */
[----:B------:R-:W-:Y:S01]  /*b280*/  IMAD.MOV R4, RZ, RZ, -R4 ;  /* 0x000000ffff047224 */ /* 0x000fe200078e0a04 */
[----:B------:R-:W-:Y:S03]  /*b290*/  STL [R1+0x38c], R6 ;  /* 0x00038c0601007387 */ /* 0x000fe60000100800 */
[----:B------:R-:W-:Y:S01]  /*b2a0*/  IMAD R4, R29, R4, R2 ;  /* 0x000000041d047224 */ /* 0x000fe200078e0202 */
[----:B------:R0:W-:Y:S04]  /*b2b0*/  STL [R1+0x394], R3 ;  /* 0x0003940301007387 */ /* 0x0001e80000100800 */
[----:B------:R-:W5:Y:S01]  /*b2c0*/  LDL R2, [R1+0x5c78] ;  /* 0x005c780001027983 */ /* 0x000f620000100800 */
[----:B0-----:R-:W-:-:S03]  /*b2d0*/  IABS R3, R11 ;  /* 0x0000000b00037213 */ /* 0x001fc60000000000 */
[----:B------:R-:W5:Y:S04]  /*b2e0*/  LDL R11, [R1+0x5c64] ;  /* 0x005c6400010b7983 */ /* 0x000f680000100800 */
[----:B------:R-:W-:Y:S01]  /*b2f0*/  STL [R1+0x390], R4 ;  /* 0x0003900401007387 */ /* 0x000fe20000100800 */
[----:B--2---:R-:W-:Y:S02]  /*b300*/  IABS R9, R9 ;  /* 0x0000000900097213 */ /* 0x004fe40000000000 */
[----:B---3--:R-:W-:-:S03]  /*b310*/  IABS R5, R10 ;  /* 0x0000000a00057213 */ /* 0x008fc60000000000 */
[----:B------:R-:W-:-:S04]  /*b320*/  IMAD.HI.U32 R10, R0, R9, RZ ;  /* 0x00000009000a7227 */ /* 0x000fc800078e00ff */
[----:B------:R-:W-:-:S04]  /*b330*/  IMAD.MOV R10, RZ, RZ, -R10 ;  /* 0x000000ffff0a7224 */ /* 0x000fc800078e0a0a */
[----:B------:R-:W-:Y:S02]  /*b340*/  IMAD R10, R29, R10, R9 ;  /* 0x0000000a1d0a7224 */ /* 0x000fe400078e0209 */
[----:B------:R-:W2:Y:S01]  /*b350*/  LDL R9, [R1+0x5c74] ;  /* 0x005c740001097983 */ /* 0x000ea20000100800 */
[----:B----4-:R-:W-:-:S03]  /*b360*/  IABS R7, R7 ;  /* 0x0000000700077213 */ /* 0x010fc60000000000 */
[----:B------:R0:W-:Y:S02]  /*b370*/  STL [R1+0x370], R10 ;  /* 0x0003700a01007387 */ /* 0x0001e40000100800 */
[----:B------:R-:W-:Y:S02]  /*b380*/  IMAD.HI.U32 R8, R0, R7, RZ ;  /* 0x0000000700087227 */ /* 0x000fe400078e00ff */
[----:B0-----:R-:W3:Y:S02]  /*b390*/  LDL R10, [R1+0x5c68] ;  /* 0x005c6800010a7983 */ /* 0x001ee40000100800 */
[----:B------:R-:W-:-:S04]  /*b3a0*/  IMAD.MOV R8, RZ, RZ, -R8 ;  /* 0x000000ffff087224 */ /* 0x000fc800078e0a08 */
[----:B------:R-:W-:Y:S02]  /*b3b0*/  IMAD R8, R29, R8, R7 ;  /* 0x000000081d087224 */ /* 0x000fe400078e0207 */
[----:B------:R-:W4:Y:S04]  /*b3c0*/  LDL R7, [R1+0x5c70] ;  /* 0x005c700001077983 */ /* 0x000f280000100800 */
[----:B------:R0:W-:Y:S04]  /*b3d0*/  STL [R1+0x374], R8 ;  /* 0x0003740801007387 */ /* 0x0001e80000100800 */
[----:B0-----:R-:W4:Y:S01]  /*b3e0*/  LDL R8, [R1+0x5c6c] ;  /* 0x005c6c0001087983 */ /* 0x001f220000100800 */
[----:B------:R-:W-:-:S04]  /*b3f0*/  IMAD.HI.U32 R6, R0, R5, RZ ;  /* 0x0000000500067227 */ /* 0x000fc800078e00ff */
[----:B------:R-:W-:Y:S01]  /*b400*/  IMAD.HI.U32 R4, R0, R3, RZ ;  /* 0x0000000300047227 */ /* 0x000fe200078e00ff */
[----:B-----5:R-:W-:-:S03]  /*b410*/  IABS R2, R2 ;  /* 0x0000000200027213 */ /* 0x020fc60000000000 */
        /* <DEDUP_REMOVED lines=10> */
[----:B0-----:R-:W-:Y:S02]  /*b4c0*/  IABS R2, R11 ;  /* 0x0000000b00027213 */ /* 0x001fe40000000000 */
[----:B--2---:R-:W-:Y:S02]  /*b4d0*/  IABS R9, R9 ;  /* 0x0000000900097213 */ /* 0x004fe40000000000 */
[----:B---3--:R-:W-:-:S03]  /*b4e0*/  IABS R3, R10 ;  /* 0x0000000a00037213 */ /* 0x008fc60000000000 */
[----:B------:R-:W-:-:S04]  /*b4f0*/  IMAD.HI.U32 R10, R0, R9, RZ ;  /* 0x00000009000a7227 */ /* 0x000fc800078e00ff */
[----:B------:R-:W-:-:S04]  /*b500*/  IMAD.MOV R10, RZ, RZ, -R10 ;  /* 0x000000ffff0a7224 */ /* 0x000fc800078e0a0a */
[----:B------:R-:W-:Y:S02]  /*b510*/  IMAD R11, R29, R10, R9 ;  /* 0x0000000a1d0b7224 */ /* 0x000fe400078e0209 */
[----:B------:R-:W2:Y:S01]  /*b520*/  LDL R9, [R1+0x5c60] ;  /* 0x005c600001097983 */ /* 0x000ea20000100800 */
[----:B----4-:R-:W-:-:S03]  /*b530*/  IABS R7, R7 ;  /* 0x0000000700077213 */ /* 0x010fc60000000000 */
        /* <DEDUP_REMOVED lines=210> */
[----:B----4-:R-:W-:Y:S02]  /*c260*/  IABS R7, R7 ;  /* 0x0000000700077213 */ /* 0x010fe40000000000 */
[----:B-----5:R-:W-:Y:S01]  /*c270*/  IABS R5, R8 ;  /* 0x0000000800057213 */ /* 0x020fe20000000000 */
[----:B0-----:R-:W3:Y:S02]  /*c280*/  LDL R10, [R1+0x4db4] ;  /* 0x004db400010a7983 */ /* 0x001ee40000100800 */
        /* <DEDUP_REMOVED lines=25> */
[----:B------:R-:W-:Y:S01]  /*c420*/  IMAD R10, R29, R10, R9 ;  /* 0x0000000a1d0a7224 */ /* 0x000fe200078e0209 */
[----:B----4-:R-:W-:Y:S01]  /*c430*/  IABS R7, R7 ;  /* 0x0000000700077213 */ /* 0x010fe20000000000 */
[----:B------:R-:W2:Y:S04]  /*c440*/  LDL R9, [R1+0x4de0] ;  /* 0x004de00001097983 */ /* 0x000ea80000100800 */
[----:B------:R0:W-:Y:S01]  /*c450*/  STL [R1+0x2bc], R10 ;  /* 0x0002bc0a01007387 */ /* 0x0001e20000100800 */
[----:B------:R-:W-:-:S04]  /*c460*/  IMAD.HI.U32 R8, R0, R7, RZ ;  /* 0x0000000700087227 */ /* 0x000fc800078e00ff */
[----:B------:R-:W-:Y:S01]  /*c470*/  IMAD.MOV R8, RZ, RZ, -R8 ;  /* 0x000000ffff087224 */ /* 0x000fe200078e0a08 */
[----:B0-----:R-:W3:Y:S03]  /*c480*/  LDL R10, [R1+0x4df4] ;  /* 0x004df400010a7983 */ /* 0x001ee60000100800 */
[----:B------:R-:W-:Y:S02]  /*c490*/  IMAD R8, R29, R8, R7 ;  /* 0x000000081d087224 */ /* 0x000fe400078e0207 */
[----:B------:R-:W4:Y:S04]  /*c4a0*/  LDL R7, [R1+0x4de4] ;  /* 0x004de40001077983 */ /* 0x000f280000100800 */
[----:B------:R0:W-:Y:S04]  /*c4b0*/  STL [R1+0x2c0], R8 ;  /* 0x0002c00801007387 */ /* 0x0001e80000100800 */
[----:B0-----:R-:W4:Y:S01]  /*c4c0*/  LDL R8, [R1+0x4df0] ;  /* 0x004df00001087983 */ /* 0x001f220000100800 */
[----:B------:R-:W-:-:S04]  /*c4d0*/  IMAD.HI.U32 R6, R0, R4, RZ ;  /* 0x0000000400067227 */ /* 0x000fc800078e00ff */
[----:B------:R-:W-:-:S04]  /*c4e0*/  IMAD.HI.U32 R5, R0, R3, RZ ;  /* 0x0000000300057227 */ /* 0x000fc800078e00ff */
[----:B------:R-:W-:Y:S01]  /*c4f0*/  IMAD.MOV R6, RZ, RZ, -R6 ;  /* 0x000000ffff067224 */ /* 0x000fe200078e0a06 */
[----:B-----5:R-:W-:Y:S01]  /*c500*/  IABS R2, R2 ;  /* 0x0000000200027213 */ /* 0x020fe20000000000 */
        /* <DEDUP_REMOVED lines=13> */
[----:B------:R-:W-:Y:S01]  /*c5e0*/  IMAD.MOV R10, RZ, RZ, -R10 ;  /* 0x000000ffff0a7224 */ /* 0x000fe200078e0a0a */
[----:B----4-:R-:W-:-:S03]  /*c5f0*/  IABS R7, R7 ;  /* 0x0000000700077213 */ /* 0x010fc60000000000 */
[----:B------:R-:W-:Y:S02]  /*c600*/  IMAD R11, R29, R10, R9 ;  /* 0x0000000a1d0b7224 */ /* 0x000fe400078e0209 */
[----:B------:R-:W2:Y:S04]  /*c610*/  LDL R9, [R1+0x4dfc] ;  /* 0x004dfc0001097983 */ /* 0x000ea80000100800 */
        /* <DEDUP_REMOVED lines=30> */
[----:B------:R0:W-:Y:S01]  /*c800*/  STL [R1+0x294], R10 ;  /* 0x0002940a01007387 */ /* 0x0001e20000100800 */
[----:B-----5:R-:W-:Y:S01]  /*c810*/  IABS R4, R8 ;  /* 0x0000000800047213 */ /* 0x020fe20000000000 */
[----:B------:R-:W-:Y:S02]  /*c820*/  IMAD.HI.U32 R8, R0, R7, RZ ;  /* 0x0000000700087227 */ /* 0x000fe400078e00ff */
[----:B0-----:R-:W3:Y:S02]  /*c830*/  LDL R10, [R1+0x4e30] ;  /* 0x004e3000010a7983 */ /* 0x001ee40000100800 */
        /* <DEDUP_REMOVED lines=23> */
[----:B------:R-:W-:Y:S01]  /*c9b0*/  IMAD.MOV R10, RZ, RZ, -R10 ;  /* 0x000000ffff0a7224 */ /* 0x000fe200078e0a0a */
[----:B----4-:R-:W-:-:S03]  /*c9c0*/  IABS R7, R7 ;  /* 0x0000000700077213 */ /* 0x010fc60000000000 */
[----:B------:R-:W-:Y:S02]  /*c9d0*/  IMAD R10, R29, R10, R9 ;  /* 0x0000000a1d0a7224 */ /* 0x000fe400078e0209 */
[----:B------:R-:W2:Y:S01]  /*c9e0*/  LDL R9, [R1+0x4e5c] ;  /* 0x004e5c0001097983 */ /* 0x000ea20000100800 */
[----:B------:R-:W-:-:S03]  /*c9f0*/  IMAD.HI.U32 R8, R0, R7, RZ ;  /* 0x0000000700087227 */ /* 0x000fc600078e00ff */
[----:B------:R0:W-:Y:S01]  /*ca00*/  STL [R1+0x280], R10 ;  /* 0x0002800a01007387 */ /* 0x0001e20000100800 */
[----:B------:R-:W-:-:S03]  /*ca10*/  IMAD.MOV R8, RZ, RZ, -R8 ;  /* 0x000000ffff087224 */ /* 0x000fc600078e0a08 */
[----:B0-----:R-:W3:Y:S01]  /*ca20*/  LDL R10, [R1+0x4e70] ;  /* 0x004e7000010a7983 */ /* 0x001ee20000100800 */
[----:B------:R-:W-:-:S03]  /*ca30*/  IMAD R8, R29, R8, R7 ;  /* 0x000000081d087224 */ /* 0x000fc600078e0207 */
        /* <DEDUP_REMOVED lines=236> */
[----:B------:R-:W-:-:S04]  /*d900*/  IMAD.HI.U32 R8, R0, R7, RZ ;  /* 0x0000000700087227 */ /* 0x000fc800078e00ff */
[----:B------:R-:W-:Y:S01]  /*d910*/  IMAD.MOV R8, RZ, RZ, -R8 ;  /* 0x000000ffff087224 */ /* 0x000fe200078e0a08 */
[----:B0-----:R-:W3:Y:S03]  /*d920*/  LDL R10, [R1+0x4f94] ;  /* 0x004f9400010a7983 */ /* 0x001ee60000100800 */
        /* <DEDUP_REMOVED lines=9> */
[----:B------:R-:W-:-:S04]  /*d9c0*/  IMAD.HI.U32 R5, R0, R2, RZ ;  /* 0x0000000200057227 */ /* 0x000fc800078e00ff */
[----:B------:R-:W-:Y:S01]  /*d9d0*/  IMAD.MOV R5, RZ, RZ, -R5 ;  /* 0x000000ffff057224 */ /* 0x000fe200078e0a05 */
[----:B------:R-:W-:Y:S03]  /*d9e0*/  STL [R1+0x1e4], R8 ;  /* 0x0001e40801007387 */ /* 0x000fe60000100800 */
[----:B------:R-:W-:Y:S01]  /*d9f0*/  IMAD R2, R29, R5, R2 ;  /* 0x000000051d027224 */ /* 0x000fe200078e0202 */
[----:B------:R-:W-:Y:S04]  /*da00*/  STL [R1+0x1e8], R6 ;  /* 0x0001e80601007387 */ /* 0x000fe80000100800 */
[----:B------:R0:W-:Y:S04]  /*da10*/  STL [R1+0x1f0], R3 ;  /* 0x0001f00301007387 */ /* 0x0001e80000100800 */
[----:B------:R1:W-:Y:S01]  /*da20*/  STL [R1+0x1ec], R2 ;  /* 0x0001ec0201007387 */ /* 0x0003e20000100800 */
[----:B0-----:R-:W-:-:S02]  /*da30*/  IABS R3, R11 ;  /* 0x0000000b00037213 */ /* 0x001fc40000000000 */
[----:B-1----:R-:W-:Y:S02]  /*da40*/  IABS R2, R26 ;  /* 0x0000001a00027213 */ /* 0x002fe40000000000 */
        /* <DEDUP_REMOVED lines=8> */
[----:B------:R-:W3:Y:S01]  /*dad0*/  LDL R10, [R1+0x4fd4] ;  /* 0x004fd400010a7983 */ /* 0x000ee20000100800 */
[----:B------:R-:W-:-:S03]  /*dae0*/  IMAD.MOV R8, RZ, RZ, -R8 ;  /* 0x000000ffff087224 */ /* 0x000fc600078e0a08 */
[----:B------:R0:W-:Y:S01]  /*daf0*/  STL [R1+0x1cc], R11 ;  /* 0x0001cc0b01007387 */ /* 0x0001e20000100800 */
[----:B------:R-:W-:-:S03]  /*db00*/  IMAD R26, R29, R8, R7 ;  /* 0x000000081d1a7224 */ /* 0x000fc600078e0207 */
[----:B------:R-:W4:Y:S04]  /*db10*/  LDL R7, [R1+0x4fb4] ;  /* 0x004fb40001077983 */ /* 0x000f280000100800 */
[----:B------:R-:W5:Y:S01]  /*db20*/  LDL R8, [R1+0x4fd0] ;  /* 0x004fd00001087983 */ /* 0x000f620000100800 */
[----:B------:R-:W-:-:S03]  /*db30*/  IMAD.HI.U32 R6, R0, R4, RZ ;  /* 0x0000000400067227 */ /* 0x000fc600078e00ff */
[----:B0-----:R-:W5:Y:S01]  /*db40*/  LDL R11, [R1+0x4ff8] ;  /* 0x004ff800010b7983 */ /* 0x001f620000100800 */
[----:B------:R-:W-:-:S04]  /*db50*/  IMAD.HI.U32 R5, R0, R3, RZ ;  /* 0x0000000300057227 */ /* 0x000fc800078e00ff */
[----:B------:R-:W-:Y:S02]  /*db60*/  IMAD.MOV R6, RZ, RZ, -R6 ;  /* 0x000000ffff067224 */ /* 0x000fe400078e0a06 */
[----:B------:R-:W-:Y:S02]  /*db70*/  IMAD.MOV R5, RZ, RZ, -R5 ;  /* 0x000000ffff057224 */ /* 0x000fe400078e0a05 */
[C---:B------:R-:W-:Y:S02]  /*db80*/  IMAD R6, R29.reuse, R6, R4 ;  /* 0x000000061d067224 */ /* 0x040fe400078e0204 */
[C---:B------:R-:W-:Y:S02]  /*db90*/  IMAD R3, R29.reuse, R5, R3 ;  /* 0x000000051d037224 */ /* 0x040fe400078e0203 */
[----:B------:R-:W-:Y:S01]  /*dba0*/  IMAD.HI.U32 R4, R0, R2, RZ ;  /* 0x0000000200047227 */ /* 0x000fe200078e00ff */
[----:B------:R-:W-:Y:S03]  /*dbb0*/  STL [R1+0x1d4], R6 ;  /* 0x0001d40601007387 */ /* 0x000fe60000100800 */
[----:B------:R-:W-:Y:S01]  /*dbc0*/  IMAD.MOV R4, RZ, RZ, -R4 ;  /* 0x000000ffff047224 */ /* 0x000fe200078e0a04 */
[----:B------:R3:W-:Y:S03]  /*dbd0*/  STL [R1+0x1dc], R3 ;  /* 0x0001dc0301007387 */ /* 0x0007e60000100800 */
[----:B------:R-:W-:-:S02]  /*dbe0*/  IMAD R4, R29, R4, R2 ;  /* 0x000000041d047224 */ /* 0x000fc400078e0202 */
[----:B------:R-:W5:Y:S04]  /*dbf0*/  LDL R2, [R1+0x4fd8] ;  /* 0x004fd80001027983 */ /* 0x000f680000100800 */
[----:B------:R-:W-:Y:S01]  /*dc00*/  STL [R1+0x1d8], R4 ;  /* 0x0001d80401007387 */ /* 0x000fe20000100800 */
[----:B--2---:R-:W-:Y:S02]  /*dc10*/  IABS R9, R9 ;  /* 0x0000000900097213 */ /* 0x004fe40000000000 */
[----:B---3--:R-:W-:-:S03]  /*dc20*/  IABS R3, R10 ;  /* 0x0000000a00037213 */ /* 0x008fc60000000000 */
[----:B------:R-:W-:-:S04]  /*dc30*/  IMAD.HI.U32 R10, R0, R9, RZ ;  /* 0x00000009000a7227 */ /* 0x000fc800078e00ff */
[----:B------:R-:W-:Y:S01]  /*dc40*/  IMAD.MOV R10, RZ, RZ, -R10 ;  /* 0x000000ffff0a7224 */ /* 0x000fe200078e0a0a */
[----:B----4-:R-:W-:-:S03]  /*dc50*/  IABS R7, R7 ;  /* 0x0000000700077213 */ /* 0x010fc60000000000 */
[C---:B------:R-:W-:Y:S02]  /*dc60*/  IMAD R10, R29.reuse, R10, R9 ;  /* 0x0000000a1d0a7224 */ /* 0x040fe400078e0209 */
[----:B------:R-:W2:Y:S01]  /*dc70*/  LDL R9, [R1+0x4fdc] ;  /* 0x004fdc0001097983 */ /* 0x000ea20000100800 */
[----:B-----5:R-:W-:Y:S01]  /*dc80*/  IABS R5, R8 ;  /* 0x0000000800057213 */ /* 0x020fe20000000000 */
[----:B------:R-:W-:Y:S02]  /*dc90*/  IMAD.HI.U32 R8, R0, R7, RZ ;  /* 0x0000000700087227 */ /* 0x000fe400078e00ff */
[----:B------:R0:W-:Y:S02]  /*dca0*/  STL [R1+0x1b8], R10 ;  /* 0x0001b80a01007387 */ /* 0x0001e40000100800 */
[----:B------:R-:W-:Y:S02]  /*dcb0*/  IMAD.MOV R8, RZ, RZ, -R8 ;  /* 0x000000ffff087224 */ /* 0x000fe400078e0a08 */
[----:B0-----:R-:W3:Y:S02]  /*dcc0*/  LDL R10, [R1+0x4fec] ;  /* 0x004fec00010a7983 */ /* 0x001ee40000100800 */
[----:B------:R-:W-:-:S02]  /*dcd0*/  IMAD R8, R29, R8, R7 ;  /* 0x000000081d087224 */ /* 0x000fc400078e0207 */
[----:B------:R-:W4:Y:S01]  /*dce0*/  LDL R7, [R1+0x4fe8] ;  /* 0x004fe80001077983 */ /* 0x000f220000100800 */
[----:B------:R-:W-:-:S04]  /*dcf0*/  IMAD.HI.U32 R6, R0, R5, RZ ;  /* 0x0000000500067227 */ /* 0x000fc800078e00ff */
[----:B------:R-:W-:-:S04]  /*dd00*/  IMAD.HI.U32 R4, R0, R3, RZ ;  /* 0x0000000300047227 */ /* 0x000fc800078e00ff */
[----:B------:R-:W-:Y:S01]  /*dd10*/  IMAD.MOV R6, RZ, RZ, -R6 ;  /* 0x000000ffff067224 */ /* 0x000fe200078e0a06 */
[----:B------:R-:W-:Y:S01]  /*dd20*/  IABS R2, R2 ;  /* 0x0000000200027213 */ /* 0x000fe20000000000 */
[----:B------:R-:W-:Y:S02]  /*dd30*/  IMAD.MOV R4, RZ, RZ, -R4 ;  /* 0x000000ffff047224 */ /* 0x000fe400078e0a04 */
[C---:B------:R-:W-:Y:S02]  /*dd40*/  IMAD R6, R29.reuse, R6, R5 ;  /* 0x000000061d067224 */ /* 0x040fe400078e0205 */
[----:B------:R-:W-:Y:S01]  /*dd50*/  IMAD.HI.U32 R5, R0, R2, RZ ;  /* 0x0000000200057227 */ /* 0x000fe200078e00ff */
[----:B------:R-:W-:Y:S03]  /*dd60*/  STL [R1+0x1bc], R8 ;  /* 0x0001bc0801007387 */ /* 0x000fe60000100800 */
[----:B------:R-:W-:-:S02]  /*dd70*/  IMAD R3, R29, R4, R3 ;  /* 0x000000041d037224 */ /* 0x000fc400078e0203 */
        /* <DEDUP_REMOVED lines=10> */
[----:B------:R-:W-:Y:S01]  /*de20*/  IMAD.HI.U32 R10, R0, R9, RZ ;  /* 0x00000009000a7227 */ /* 0x000fe200078e00ff */
[----:B----4-:R-:W-:-:S03]  /*de30*/  IABS R7, R7 ;  /* 0x0000000700077213 */ /* 0x010fc60000000000 */
[----:B------:R-:W-:-:S04]  /*de40*/  IMAD.MOV R10, RZ, RZ, -R10 ;  /* 0x000000ffff0a7224 */ /* 0x000fc800078e0a0a */
[C---:B------:R-:W-:Y:S02]  /*de50*/  IMAD R10, R29.reuse, R10, R9 ;  /* 0x0000000a1d0a7224 */ /* 0x040fe400078e0209 */
[----:B------:R-:W-:Y:S01]  /*de60*/  IMAD.HI.U32 R8, R0, R7, RZ ;  /* 0x0000000700087227 */ /* 0x000fe200078e00ff */
[----:B------:R-:W2:Y:S03]  /*de70*/  LDL R9, [R1+0x5000] ;  /* 0x0050000001097983 */ /* 0x000ea60000100800 */
[----:B------:R-:W-:Y:S01]  /*de80*/  IMAD.MOV R8, RZ, RZ, -R8 ;  /* 0x000000ffff087224 */ /* 0x000fe200078e0a08 */
[----:B------:R0:W-:Y:S03]  /*de90*/  STL [R1+0x1a4], R10 ;  /* 0x0001a40a01007387 */ /* 0x0001e60000100800 */
[----:B------:R-:W-:-:S02]  /*dea0*/  IMAD R8, R29, R8, R7 ;  /* 0x000000081d087224 */ /* 0x000fc400078e0207 */
[----:B------:R-:W3:Y:S04]  /*deb0*/  LDL R7, [R1+0x5004] ;  /* 0x0050040001077983 */ /* 0x000ee80000100800 */
[----:B0-----:R-:W4:Y:S04]  /*dec0*/  LDL R10, [R1+0x5014] ;  /* 0x00501400010a7983 */ /* 0x001f280000100800 */
[----:B------:R0:W-:Y:S04]  /*ded0*/  STL [R1+0x1a8], R8 ;  /* 0x0001a80801007387 */ /* 0x0001e80000100800 */
[----:B0-----:R-:W3:Y:S01]  /*dee0*/  LDL R8, [R1+0x5010] ;  /* 0x0050100001087983 */ /* 0x001ee20000100800 */
[----:B------:R-:W-:Y:S01]  /*def0*/  IMAD.HI.U32 R6, R0, R4, RZ ;  /* 0x0000000400067227 */ /* 0x000fe200078e00ff */
[----:B-----5:R-:W-:-:S03]  /*df00*/  IABS R2, R2 ;  /* 0x0000000200027213 */ /* 0x020fc60000000000 */
        /* <DEDUP_REMOVED lines=13> */
[----:B----4-:R-:W-:-:S03]  /*dfe0*/  IABS R3, R10 ;  /* 0x0000000a00037213 */ /* 0x010fc60000000000 */
[----:B------:R-:W-:Y:S01]  /*dff0*/  IMAD.HI.U32 R10, R0, R9, RZ ;  /* 0x00000009000a7227 */ /* 0x000fe200078e00ff */
[----:B---3--:R-:W-:-:S03]  /*e000*/  IABS R7, R7 ;  /* 0x0000000700077213 */ /* 0x008fc60000000000 */
[----:B------:R-:W-:-:S04]  /*e010*/  IMAD.MOV R10, RZ, RZ, -R10 ;  /* 0x000000ffff0a7224 */ /* 0x000fc800078e0a0a */
[C---:B------:R-:W-:Y:S02]  /*e020*/  IMAD R11, R29.reuse, R10, R9 ;  /* 0x0000000a1d0b7224 */ /* 0x040fe400078e0209 */
[----:B------:R-:W2:Y:S01]  /*e030*/  LDL R9, [R1+0x5024] ;  /* 0x0050240001097983 */ /* 0x000ea20000100800 */
[----:B------:R-:W-:Y:S01]  /*e040*/  IABS R5, R8 ;  /* 0x0000000800057213 */ /* 0x000fe20000000000 */
[----:B------:R-:W-:Y:S02]  /*e050*/  IMAD.HI.U32 R8, R0, R7, RZ ;  /* 0x0000000700087227 */ /* 0x000fe400078e00ff */
[----:B------:R-:W3:Y:S02]  /*e060*/  LDL R10, [R1+0x5050] ;  /* 0x00505000010a7983 */ /* 0x000ee40000100800 */
[----:B------:R-:W-:Y:S02]  /*e070*/  IMAD.MOV R8, RZ, RZ, -R8 ;  /* 0x000000ffff087224 */ /* 0x000fe400078e0a08 */
[----:B------:R0:W-:Y:S02]  /*e080*/  STL [R1+0x190], R11 ;  /* 0x0001900b01007387 */ /* 0x0001e40000100800 */
[----:B0-----:R-:W-:-:S02]  /*e090*/  IMAD R11, R29, R8, R7 ;  /* 0x000000081d0b7224 */ /* 0x001fc400078e0207 */
        /* <DEDUP_REMOVED lines=23> */
[----:B----4-:R-:W-:Y:S02]  /*e210*/  IABS R7, R7 ;  /* 0x0000000700077213 */ /* 0x010fe40000000000 */
[----:B-----5:R-:W-:-:S03]  /*e220*/  IABS R4, R8 ;  /* 0x0000000800047213 */ /* 0x020fc60000000000 */
[C---:B------:R-:W-:Y:S01]  /*e230*/  IMAD.HI.U32 R8, R0.reuse, R7, RZ ;  /* 0x0000000700087227 */ /* 0x040fe200078e00ff */
[----:B------:R0:W-:Y:S03]  /*e240*/  STL [R1+0x44], R10 ;  /* 0x0000440a01007387 */ /* 0x0001e60000100800 */
        /* <DEDUP_REMOVED lines=8> */
[C---:B------:R-:W-:Y:S01]  /*e2d0*/  IMAD R6, R29.reuse, R6, R4 ;  /* 0x000000061d067224 */ /* 0x040fe200078e0204 */
[----:B------:R-:W-:Y:S01]  /*e2e0*/  IABS R2, R2 ;  /* 0x0000000200027213 */ /* 0x000fe20000000000 */
[----:B------:R-:W-:-:S04]  /*e2f0*/  IMAD R3, R29, R5, R3 ;  /* 0x000000051d037224 */ /* 0x000fc800078e0203 */
        /* <DEDUP_REMOVED lines=40> */
[----:B---3--:R-:W-:Y:S02]  /*e580*/  IABS R7, R7 ;  /* 0x0000000700077213 */ /* 0x008fe40000000000 */
[----:B----4-:R-:W-:Y:S01]  /*e590*/  IABS R3, R10 ;  /* 0x0000000a00037213 */ /* 0x010fe20000000000 */
[----:B------:R-:W-:-:S04]  /*e5a0*/  IMAD.HI.U32 R10, R0, R9, RZ ;  /* 0x00000009000a7227 */ /* 0x000fc800078e00ff */
        /* <DEDUP_REMOVED lines=8> */
[----:B------:R-:W-:-:S02]  /*e630*/  IMAD R8, R29, R8, R7 ;  /* 0x000000081d087224 */ /* 0x000fc400078e0207 */
[----:B------:R-:W4:Y:S01]  /*e640*/  LDL R7, [R1+0x5094] ;  /* 0x0050940001077983 */ /* 0x000f220000100800 */
[----:B------:R-:W-:-:S04]  /*e650*/  IMAD.HI.U32 R6, R0, R4, RZ ;  /* 0x0000000400067227 */ /* 0x000fc800078e00ff */
[----:B------:R-:W-:-:S04]  /*e660*/  IMAD.HI.U32 R5, R0, R3, RZ ;  /* 0x0000000300057227 */ /* 0x000fc800078e00ff */
[----:B------:R-:W-:Y:S02]  /*e670*/  IMAD.MOV R6, RZ, RZ, -R6 ;  /* 0x000000ffff067224 */ /* 0x000fe400078e0a06 */
[----:B------:R-:W-:Y:S02]  /*e680*/  IMAD.MOV R5, RZ, RZ, -R5 ;  /* 0x000000ffff057224 */ /* 0x000fe400078e0a05 */
[C---:B------:R-:W-:Y:S02]  /*e690*/  IMAD R6, R29.reuse, R6, R4 ;  /* 0x000000061d067224 */ /* 0x040fe400078e0204 */
[----:B------:R-:W-:Y:S01]  /*e6a0*/  IMAD.HI.U32 R4, R0, R2, RZ ;  /* 0x0000000200047227 */ /* 0x000fe200078e00ff */
[----:B------:R-:W-:Y:S03]  /*e6b0*/  STL [R1+0x15c], R8 ;  /* 0x00015c0801007387 */ /* 0x000fe60000100800 */
[----:B------:R-:W-:Y:S01]  /*e6c0*/  IMAD R3, R29, R5, R3 ;  /* 0x000000051d037224 */ /* 0x000fe200078e0203 */
[----:B0-----:R-:W5:Y:S01]  /*e6d0*/  LDL R11, [R1+0x50d8] ;  /* 0x0050d800010b7983 */ /* 0x001f620000100800 */
[----:B------:R-:W-:-:S03]  /*e6e0*/  IMAD.MOV R4, RZ, RZ, -R4 ;  /* 0x000000ffff047224 */ /* 0x000fc600078e0a04 */
[----:B------:R-:W-:Y:S04]  /*e6f0*/  STL [R1+0x160], R6 ;  /* 0x0001600601007387 */ /* 0x000fe80000100800 */
[----:B------:R0:W-:Y:S02]  /*e700*/  STL [R1+0x168], R3 ;  /* 0x0001680301007387 */ /* 0x0001e40000100800 */
[----:B0-----:R-:W-:Y:S01]  /*e710*/  IABS R3, R27 ;  /* 0x0000001b00037213 */ /* 0x001fe20000000000 */
[----:B------:R-:W-:Y:S02]  /*e720*/  IMAD R27, R29, R4, R2 ;  /* 0x000000041d1b7224 */ /* 0x000fe400078e0202 */
[----:B------:R-:W5:Y:S01]  /*e730*/  LDL R2, [R1+0x50c0] ;  /* 0x0050c00001027983 */ /* 0x000f620000100800 */
[----:B--2---:R-:W-:-:S02]  /*e740*/  IABS R9, R9 ;  /* 0x0000000900097213 */ /* 0x004fc40000000000 */
        /* <DEDUP_REMOVED lines=8> */
[----:B------:R-:W-:-:S04]  /*e7d0*/  IMAD.MOV R8, RZ, RZ, -R8 ;  /* 0x000000ffff087224 */ /* 0x000fc800078e0a08 */
[----:B------:R-:W-:Y:S02]  /*e7e0*/  IMAD R8, R29, R8, R7 ;  /* 0x000000081d087224 */ /* 0x000fe400078e0207 */
[----:B------:R-:W3:Y:S04]  /*e7f0*/  LDL R7, [R1+0x50c8] ;  /* 0x0050c80001077983 */ /* 0x000ee80000100800 */
[----:B0-----:R-:W4:Y:S01]  /*e800*/  LDL R10, [R1+0x50cc] ;  /* 0x0050cc00010a7983 */ /* 0x001f220000100800 */
[----:B------:R-:W-:-:S04]  /*e810*/  IMAD.HI.U32 R6, R0, R5, RZ ;  /* 0x0000000500067227 */ /* 0x000fc800078e00ff */
[----:B------:R-:W-:-:S04]  /*e820*/  IMAD.HI.U32 R4, R0, R3, RZ ;  /* 0x0000000300047227 */ /* 0x000fc800078e00ff */
[----:B------:R-:W-:Y:S02]  /*e830*/  IMAD.MOV R6, RZ, RZ, -R6 ;  /* 0x000000ffff067224 */ /* 0x000fe400078e0a06 */
[----:B------:R-:W-:Y:S02]  /*e840*/  IMAD.MOV R4, RZ, RZ, -R4 ;  /* 0x000000ffff047224 */ /* 0x000fe400078e0a04 */
[C---:B------:R-:W-:Y:S01]  /*e850*/  IMAD R6, R29.reuse, R6, R5 ;  /* 0x000000061d067224 */ /* 0x040fe200078e0205 */
[----:B-----5:R-:W-:Y:S01]  /*e860*/  IABS R2, R2 ;  /* 0x0000000200027213 */ /* 0x020fe20000000000 */
        /* <DEDUP_REMOVED lines=12> */
[----:B---3--:R-:W-:Y:S02]  /*e930*/  IABS R7, R7 ;  /* 0x0000000700077213 */ /* 0x008fe40000000000 */
[----:B----4-:R-:W-:Y:S01]  /*e940*/  IABS R4, R10 ;  /* 0x0000000a00047213 */ /* 0x010fe20000000000 */
[----:B------:R-:W-:-:S04]  /*e950*/  IMAD.HI.U32 R10, R0, R9, RZ ;  /* 0x00000009000a7227 */ /* 0x000fc800078e00ff */
[----:B------:R-:W-:Y:S02]  /*e960*/  IMAD.MOV R10, RZ, RZ, -R10 ;  /* 0x000000ffff0a7224 */ /* 0x000fe400078e0a0a */
[----:B------:R-:W-:-:S04]  /*e970*/  IMAD.HI.U32 R8, R0, R7, RZ ;  /* 0x0000000700087227 */ /* 0x000fc800078e00ff */
[----:B------:R-:W-:Y:S02]  /*e980*/  IMAD R10, R29, R10, R9 ;  /* 0x0000000a1d0a7224 */ /* 0x000fe400078e0209 */
[----:B------:R-:W2:Y:S01]  /*e990*/  LDL R9, [R1+0x50e8] ;  /* 0x0050e80001097983 */ /* 0x000ea20000100800 */
[----:B------:R-:W-:-:S03]  /*e9a0*/  IMAD.MOV R8, RZ, RZ, -R8 ;  /* 0x000000ffff087224 */ /* 0x000fc600078e0a08 */
[----:B------:R0:W-:Y:S01]  /*e9b0*/  STL [R1+0x124], R10 ;  /* 0x0001240a01007387 */ /* 0x0001e20000100800 */
[----:B------:R-:W-:-:S03]  /*e9c0*/  IMAD R8, R29, R8, R7 ;  /* 0x000000081d087224 */ /* 0x000fc600078e0207 */
[----:B------:R-:W3:Y:S04]  /*e9d0*/  LDL R7, [R1+0x50ec] ;  /* 0x0050ec0001077983 */ /* 0x000ee80000100800 */
[----:B0-----:R-:W4:Y:S04]  /*e9e0*/  LDL R10, [R1+0x50fc] ;  /* 0x0050fc00010a7983 */ /* 0x001f280000100800 */
[----:B------:R0:W-:Y:S04]  /*e9f0*/  STL [R1+0x128], R8 ;  /* 0x0001280801007387 */ /* 0x0001e80000100800 */
[----:B0-----:R-:W4:Y:S01]  /*ea00*/  LDL R8, [R1+0x50f8] ;  /* 0x0050f80001087983 */ /* 0x001f220000100800 */
        /* <DEDUP_REMOVED lines=52> */
[----:B------:R-:W-:Y:S01]  /*ed50*/  IMAD.HI.U32 R8, R0, R7, RZ ;  /* 0x0000000700087227 */ /* 0x000fe200078e00ff */
[----:B------:R0:W-:Y:S03]  /*ed60*/  STL [R1+0xe8], R10 ;  /* 0x0000e80a01007387 */ /* 0x0001e60000100800 */
        /* <DEDUP_REMOVED lines=70> */
[----:B------:R-:W-:Y:S01]  /*f1d0*/  IMAD.HI.U32 R4, R0, R2, RZ ;  /* 0x0000000200047227 */ /* 0x000fe200078e00ff */
[----:B------:R0:W-:Y:S03]  /*f1e0*/  STL [R1+0xb0], R11 ;  /* 0x0000b00b01007387 */ /* 0x0001e60000100800 */
[----:B------:R-:W-:-:S02]  /*f1f0*/  IMAD R3, R29, R5, R3 ;  /* 0x000000051d037224 */ /* 0x000fc400078e0203 */
[----:B------:R-:W-:Y:S01]  /*f200*/  IMAD.MOV R4, RZ, RZ, -R4 ;  /* 0x000000ffff047224 */ /* 0x000fe200078e0a04 */
[----:B0-----:R-:W5:Y:S04]  /*f210*/  LDL R11, [R1+0x51c8] ;  /* 0x0051c800010b7983 */ /* 0x001f680000100800 */
[----:B------:R-:W-:Y:S01]  /*f220*/  STL [R1+0xb8], R6 ;  /* 0x0000b80601007387 */ /* 0x000fe20000100800 */
[----:B------:R-:W-:-:S03]  /*f230*/  IMAD R2, R29, R4, R2 ;  /* 0x000000041d027224 */ /* 0x000fc600078e0202 */
[----:B------:R-:W-:Y:S04]  /*f240*/  STL [R1+0xc0], R3 ;  /* 0x0000c00301007387 */ /* 0x000fe80000100800 */
[----:B------:R0:W-:Y:S02]  /*f250*/  STL [R1+0xbc], R2 ;  /* 0x0000bc0201007387 */ /* 0x0001e40000100800 */
[----:B0-----:R-:W-:Y:S02]  /*f260*/  IABS R2, R28 ;  /* 0x0000001c00027213 */ /* 0x001fe40000000000 */
[----:B--2---:R-:W-:Y:S02]  /*f270*/  IABS R9, R9 ;  /* 0x0000000900097213 */ /* 0x004fe40000000000 */
[----:B---3--:R-:W-:-:S03]  /*f280*/  IABS R3, R10 ;  /* 0x0000000a00037213 */ /* 0x008fc60000000000 */
[----:B------:R-:W-:-:S04]  /*f290*/  IMAD.HI.U32 R10, R0, R9, RZ ;  /* 0x00000009000a7227 */ /* 0x000fc800078e00ff */
[----:B------:R-:W-:-:S04]  /*f2a0*/  IMAD.MOV R10, RZ, RZ, -R10 ;  /* 0x000000ffff0a7224 */ /* 0x000fc800078e0a0a */
[----:B------:R-:W-:Y:S02]  /*f2b0*/  IMAD R28, R29, R10, R9 ;  /* 0x0000000a1d1c7224 */ /* 0x000fe400078e0209 */
[----:B------:R-:W2:Y:S04]  /*f2c0*/  LDL R9, [R1+0x51a4] ;  /* 0x0051a40001097983 */ /* 0x000ea80000100800 */
[----:B------:R-:W3:Y:S01]  /*f2d0*/  LDL R10, [R1+0x51c4] ;  /* 0x0051c400010a7983 */ /* 0x000ee20000100800 */
[----:B----4-:R-:W-:Y:S02]  /*f2e0*/  IABS R7, R7 ;  /* 0x0000000700077213 */ /* 0x010fe40000000000 */
[----:B-----5:R-:W-:-:S03]  /*f2f0*/  IABS R5, R8 ;  /* 0x0000000800057213 */ /* 0x020fc60000000000 */
[----:B------:R-:W-:Y:S01]  /*f300*/  IMAD.HI.U32 R8, R0, R7, RZ ;  /* 0x0000000700087227 */ /* 0x000fe200078e00ff */
[----:B------:R0:W-:Y:S03]  /*f310*/  STL [R1+0x84], R28 ;  /* 0x0000841c01007387 */ /* 0x0001e60000100800 */
[----:B------:R-:W-:-:S04]  /*f320*/  IMAD.MOV R8, RZ, RZ, -R8 ;  /* 0x000000ffff087224 */ /* 0x000fc800078e0a08 */
[----:B0-----:R-:W-:Y:S02]  /*f330*/  IMAD R28, R29, R8, R7 ;  /* 0x000000081d1c7224 */ /* 0x001fe400078e0207 */
[----:B------:R-:W4:Y:S01]  /*f340*/  LDL R7, [R1+0x51c0] ;  /* 0x0051c00001077983 */ /* 0x000f220000100800 */
[----:B------:R-:W-:-:S04]  /*f350*/  IMAD.HI.U32 R6, R0, R5, RZ ;  /* 0x0000000500067227 */ /* 0x000fc800078e00ff */
[----:B------:R-:W-:-:S04]  /*f360*/  IMAD.HI.U32 R4, R0, R3, RZ ;  /* 0x0000000300047227 */ /* 0x000fc800078e00ff */
[----:B------:R-:W-:Y:S02]  /*f370*/  IMAD.MOV R6, RZ, RZ, -R6 ;  /* 0x000000ffff067224 */ /* 0x000fe400078e0a06 */
[----:B------:R-:W-:Y:S02]  /*f380*/  IMAD.MOV R4, RZ, RZ, -R4 ;  /* 0x000000ffff047224 */ /* 0x000fe400078e0a04 */
[----:B------:R-:W-:Y:S02]  /*f390*/  IMAD R6, R29, R6, R5 ;  /* 0x000000061d067224 */ /* 0x000fe400078e0205 */
[----:B------:R-:W-:-:S04]  /*f3a0*/  IMAD.HI.U32 R5, R0, R2, RZ ;  /* 0x0000000200057227 */ /* 0x000fc800078e00ff */
[C---:B------:R-:W-:Y:S02]  /*f3b0*/  IMAD R3, R29.reuse, R4, R3 ;  /* 0x000000041d037224 */ /* 0x040fe400078e0203 */
        /* <DEDUP_REMOVED lines=14> */
[----:B----4-:R-:W-:-:S05]  /*f4a0*/  IABS R7, R7 ;  /* 0x0000000700077213 */ /* 0x010fca0000000000 */
[----:B------:R-:W-:Y:S01]  /*f4b0*/  IMAD.HI.U32 R8, R0, R7, RZ ;  /* 0x0000000700087227 */ /* 0x000fe200078e00ff */
[----:B------:R0:W-:Y:S03]  /*f4c0*/  STL [R1+0x70], R10 ;  /* 0x0000700a01007387 */ /* 0x0001e60000100800 */
[----:B------:R-:W-:-:S04]  /*f4d0*/  IMAD.MOV R8, RZ, RZ, -R8 ;  /* 0x000000ffff087224 */ /* 0x000fc800078e0a08 */
[----:B------:R-:W-:Y:S02]  /*f4e0*/  IMAD R8, R29, R8, R7 ;  /* 0x000000081d087224 */ /* 0x000fe400078e0207 */
        /* <DEDUP_REMOVED lines=85> */
[C---:B------:R-:W-:Y:S02]  /*fa40*/  IMAD R10, R29.reuse, R10, R9 ;  /* 0x0000000a1d0a7224 */ /* 0x040fe400078e0209 */
[----:B------:R-:W-:Y:S01]  /*fa50*/  IMAD.MOV R8, RZ, RZ, -R8 ;  /* 0x000000ffff087224 */ /* 0x000fe200078e0a08 */
[----:B------:R-:W2:Y:S03]  /*fa60*/  LDL R9, [R1+0x524c] ;  /* 0x00524c0001097983 */ /* 0x000ea60000100800 */
[----:B------:R-:W-:Y:S01]  /*fa70*/  IMAD R8, R29, R8, R7 ;  /* 0x000000081d087224 */ /* 0x000fe200078e0207 */
[----:B------:R0:W-:Y:S04]  /*fa80*/  STL [R1+0x20], R10 ;  /* 0x0000200a01007387 */ /* 0x0001e80000100800 */
        /* <DEDUP_REMOVED lines=51> */
[----:B------:R-:W-:Y:S01]  /*fdc0*/  IMAD.MOV R10, RZ, RZ, -R10 ;  /* 0x000000ffff0a7224 */ /* 0x000fe200078e0a0a */
[----:B----4-:R-:W-:Y:S02]  /*fdd0*/  IABS R7, R7 ;  /* 0x0000000700077213 */ /* 0x010fe40000000000 */
[----:B-----5:R-:W-:-:S03]  /*fde0*/  IABS R5, R8 ;  /* 0x0000000800057213 */ /* 0x020fc60000000000 */
[----:B------:R-:W-:-:S04]  /*fdf0*/  IMAD.HI.U32 R8, R0, R7, RZ ;  /* 0x0000000700087227 */ /* 0x000fc800078e00ff */
[C---:B------:R-:W-:Y:S02]  /*fe00*/  IMAD R10, R29.reuse, R10, R9 ;  /* 0x0000000a1d0a7224 */ /* 0x040fe400078e0209 */
[----:B------:R-:W-:Y:S01]  /*fe10*/  IMAD.MOV R8, RZ, RZ, -R8 ;  /* 0x000000ffff087224 */ /* 0x000fe200078e0a08 */
[----:B------:R-:W2:Y:S03]  /*fe20*/  LDL R9, [R1+0x5b7c] ;  /* 0x005b7c0001097983 */ /* 0x000ea60000100800 */
[----:B------:R-:W-:Y:S01]  /*fe30*/  IMAD R8, R29, R8, R7 ;  /* 0x000000081d087224 */ /* 0x000fe200078e0207 */
[----:B------:R0:W-:Y:S04]  /*fe40*/  STL [R1+0xcc], R10 ;  /* 0x0000cc0a01007387 */ /* 0x0001e80000100800 */
[----:B------:R-:W3:Y:S04]  /*fe50*/  LDL R7, [R1+0x5b80] ;  /* 0x005b800001077983 */ /* 0x000ee80000100800 */
[----:B0-----:R-:W4:Y:S01]  /*fe60*/  LDL R10, [R1+0x5b84] ;  /* 0x005b8400010a7983 */ /* 0x001f220000100800 */
[----:B------:R-:W-:-:S04]  /*fe70*/  IMAD.HI.U32 R6, R0, R5, RZ ;  /* 0x0000000500067227 */ /* 0x000fc800078e00ff */
[----:B------:R-:W-:-:S04]  /*fe80*/  IMAD.HI.U32 R4, R0, R3, RZ ;  /* 0x0000000300047227 */ /* 0x000fc800078e00ff */
[----:B------:R-:W-:Y:S02]  /*fe90*/  IMAD.MOV R6, RZ, RZ, -R6 ;  /* 0x000000ffff067224 */ /* 0x000fe400078e0a06 */
[----:B------:R-:W-:Y:S01]  /*fea0*/  IMAD.MOV R4, RZ, RZ, -R4 ;  /* 0x000000ffff047224 */ /* 0x000fe200078e0a04 */
[----:B------:R-:W-:Y:S01]  /*feb0*/  IABS R2, R2 ;  /* 0x0000000200027213 */ /* 0x000fe20000000000 */
[C---:B------:R-:W-:Y:S02]  /*fec0*/  IMAD R6, R29.reuse, R6, R5 ;  /* 0x000000061d067224 */ /* 0x040fe400078e0205 */
[C---:B------:R-:W-:Y:S02]  /*fed0*/  IMAD R3, R29.reuse, R4, R3 ;  /* 0x000000041d037224 */ /* 0x040fe400078e0203 */
        /* <DEDUP_REMOVED lines=14> */
[----:B------:R-:W-:-:S04]  /*ffc0*/  IMAD.HI.U32 R8, R0, R7, RZ ;  /* 0x0000000700087227 */ /* 0x000fc800078e00ff */
[----:B------:R-:W-:Y:S02]  /*ffd0*/  IMAD.MOV R10, RZ, RZ, -R10 ;  /* 0x000000ffff0a7224 */ /* 0x000fe400078e0a0a */
[----:B------:R-:W-:Y:S02]  /*ffe0*/  IMAD.MOV R8, RZ, RZ, -R8 ;  /* 0x000000ffff087224 */ /* 0x000fe400078e0a08 */
[C---:B------:R-:W-:Y:S02]  /*fff0*/  IMAD R10, R29.reuse, R10, R9 ;  /* 0x0000000a1d0a7224 */ /* 0x040fe400078e0209 */
[----:B------:R-:W2:Y:S01]  /*10000*/  LDL R9, [R1+0x5b90] ;  /* 0x005b900001097983 */ /* 0x000ea20000100800 */
[----:B------:R-:W-:-:S03]  /*10010*/  IMAD R8, R29, R8, R7 ;  /* 0x000000081d087224 */ /* 0x000fc600078e0207 */
        /* <DEDUP_REMOVED lines=23> */
[----:B------:R-:W-:Y:S01]  /*10190*/  IMAD.MOV R10, RZ, RZ, -R10 ;  /* 0x000000ffff0a7224 */ /* 0x000fe200078e0a0a */
[----:B------:R-:W-:Y:S01]  /*101a0*/  IABS R5, R8 ;  /* 0x0000000800057213 */ /* 0x000fe20000000000 */
[----:B------:R-:W-:-:S04]  /*101b0*/  IMAD.HI.U32 R8, R0, R7, RZ ;  /* 0x0000000700087227 */ /* 0x000fc800078e00ff */
[----:B------:R-:W-:Y:S02]  /*101c0*/  IMAD.MOV R8, RZ, RZ, -R8 ;  /* 0x000000ffff087224 */ /* 0x000fe400078e0a08 */
[----:B------:R-:W-:-:S04]  /*101d0*/  IMAD.HI.U32 R6, R0, R5, RZ ;  /* 0x0000000500067227 */ /* 0x000fc800078e00ff */
[C---:B------:R-:W-:Y:S02]  /*101e0*/  IMAD R11, R29.reuse, R10, R9 ;  /* 0x0000000a1d0b7224 */ /* 0x040fe400078e0209 */
[----:B------:R-:W-:Y:S01]  /*101f0*/  IMAD R7, R29, R8, R7 ;  /* 0x000000081d077224 */ /* 0x000fe200078e0207 */
[----:B------:R-:W2:Y:S01]  /*10200*/  LDL R9, [R1+0x5bb0] ;  /* 0x005bb00001097983 */ /* 0x000ea20000100800 */
[----:B------:R-:W-:-:S03]  /*10210*/  IMAD.MOV R6, RZ, RZ, -R6 ;  /* 0x000000ffff067224 */ /* 0x000fc600078e0a06 */
[----:B------:R-:W3:Y:S04]  /*10220*/  LDL R10, [R1+0x5bb4] ;  /* 0x005bb400010a7983 */ /* 0x000ee80000100800 */
[----:B------:R0:W-:Y:S04]  /*10230*/  STL [R1+0x1c], R11 ;  /* 0x00001c0b01007387 */ /* 0x0001e80000100800 */
[----:B------:R-:W4:Y:S04]  /*10240*/  LDL R8, [R1+0x5bac] ;  /* 0x005bac0001087983 */ /* 0x000f280000100800 */
[----:B0-----:R-:W5:Y:S04]  /*10250*/  LDL R11, [R1+0x5bc0] ;  /* 0x005bc000010b7983 */ /* 0x001f680000100800 */
[----:B------:R0:W-:Y:S02]  /*10260*/  STL [R1+0x18], R7 ;  /* 0x0000180701007387 */ /* 0x0001e40000100800 */
[----:B0-----:R-:W-:-:S02]  /*10270*/  IMAD R7, R29, R6, R5 ;  /* 0x000000061d077224 */ /* 0x001fc400078e0205 */
[----:B------:R-:W3:Y:S01]  /*10280*/  LDL R6, [R1+0x5ba4] ;  /* 0x005ba40001067983 */ /* 0x000ee20000100800 */
[----:B------:R-:W-:-:S03]  /*10290*/  IMAD.HI.U32 R4, R0, R3, RZ ;  /* 0x0000000300047227 */ /* 0x000fc600078e00ff */
[----:B------:R-:W4:Y:S01]  /*102a0*/  LDL R5, [R1+0x5ba8] ;  /* 0x005ba80001057983 */ /* 0x000f220000100800 */
[----:B------:R-:W-:-:S04]  /*102b0*/  IMAD.MOV R4, RZ, RZ, -R4 ;  /* 0x000000ffff047224 */ /* 0x000fc800078e0a04 */
[----:B------:R-:W-:Y:S01]  /*102c0*/  IMAD R3, R29, R4, R3 ;  /* 0x000000041d037224 */ /* 0x000fe200078e0203 */
[----:B------:R0:W-:Y:S04]  /*102d0*/  STL [R1+0x14], R7 ;  /* 0x0000140701007387 */ /* 0x0001e80000100800 */
[----:B------:R2:W-:Y:S01]  /*102e0*/  STL [R1+0x90], R3 ;  /* 0x0000900301007387 */ /* 0x0005e20000100800 */
[----:B0-----:R-:W-:-:S04]  /*102f0*/  IMAD.HI.U32 R7, R0, R2, RZ ;  /* 0x0000000200077227 */ /* 0x001fc800078e00ff */
[----:B------:R-:W-:-:S04]  /*10300*/  IMAD.MOV R7, RZ, RZ, -R7 ;  /* 0x000000ffff077224 */ /* 0x000fc800078e0a07 */
[----:B------:R-:W-:-:S05]  /*10310*/  IMAD R2, R29, R7, R2 ;  /* 0x000000071d027224 */ /* 0x000fca00078e0202 */
[----:B------:R-:W-:Y:S01]  /*10320*/  STL [R1+0x10], R2 ;  /* 0x0000100201007387 */ /* 0x000fe20000100800 */
[----:B--2---:R-:W-:Y:S02]  /*10330*/  IABS R3, R9 ;  /* 0x0000000900037213 */ /* 0x004fe40000000000 */
[----:B---3--:R-:W-:-:S05]  /*10340*/  IABS R6, R6 ;  /* 0x0000000600067213 */ /* 0x008fca0000000000 */
[----:B------:R-:W-:-:S04]  /*10350*/  IMAD.HI.U32 R9, R0, R6, RZ ;  /* 0x0000000600097227 */ /* 0x000fc800078e00ff */
[----:B------:R-:W-:-:S04]  /*10360*/  IMAD.MOV R9, RZ, RZ, -R9 ;  /* 0x000000ffff097224 */ /* 0x000fc800078e0a09 */
[----:B------:R-:W-:Y:S02]  /*10370*/  IMAD R6, R29, R9, R6 ;  /* 0x000000091d067224 */ /* 0x000fe400078e0206 */
[----:B------:R-:W2:Y:S04]  /*10380*/  LDL R9, [R1+0x5bb8] ;  /* 0x005bb80001097983 */ /* 0x000ea80000100800 */
[----:B------:R0:W-:Y:S04]  /*10390*/  STL [R1+0xc], R6 ;  /* 0x00000c0601007387 */ /* 0x0001e80000100800 */
[----:B0-----:R-:W3:Y:S01]  /*103a0*/  LDL R6, [R1+0x5bbc] ;  /* 0x005bbc0001067983 */ /* 0x001ee20000100800 */
[----:B----4-:R-:W-:-:S02]  /*103b0*/  IABS R5, R5 ;  /* 0x0000000500057213 */ /* 0x010fc40000000000 */
[----:B------:R-:W-:-:S03]  /*103c0*/  IABS R4, R8 ;  /* 0x0000000800047213 */ /* 0x000fc60000000000 */
[----:B------:R-:W-:-:S04]  /*103d0*/  IMAD.HI.U32 R8, R0, R5, RZ ;  /* 0x0000000500087227 */ /* 0x000fc800078e00ff */
[----:B------:R-:W-:Y:S01]  /*103e0*/  IMAD.HI.U32 R7, R0, R4, RZ ;  /* 0x0000000400077227 */ /* 0x000fe200078e00ff */
[----:B------:R-:W-:-:S03]  /*103f0*/  IABS R2, R10 ;  /* 0x0000000a00027213 */ /* 0x000fc60000000000 */
[----:B------:R-:W-:Y:S02]  /*10400*/  IMAD.MOV R8, RZ, RZ, -R8 ;  /* 0x000000ffff087224 */ /* 0x000fe400078e0a08 */
[----:B------:R-:W-:Y:S02]  /*10410*/  IMAD.MOV R7, RZ, RZ, -R7 ;  /* 0x000000ffff077224 */ /* 0x000fe400078e0a07 */
[----:B------:R-:W-:-:S04]  /*10420*/  IMAD.HI.U32 R10, R0, R3, RZ ;  /* 0x00000003000a7227 */ /* 0x000fc800078e00ff */
[C---:B------:R-:W-:Y:S02]  /*10430*/  IMAD R8, R29.reuse, R8, R5 ;  /* 0x000000081d087224 */ /* 0x040fe400078e0205 */
[----:B------:R-:W-:Y:S02]  /*10440*/  IMAD R4, R29, R7, R4 ;  /* 0x000000071d047224 */ /* 0x000fe400078e0204 */
[----:B------:R-:W-:Y:S01]  /*10450*/  IMAD.MOV R10, RZ, RZ, -R10 ;  /* 0x000000ffff0a7224 */ /* 0x000fe200078e0a0a */
[----:B------:R0:W-:Y:S01]  /*10460*/  STL [R1+0x8], R8 ;  /* 0x0000080801007387 */ /* 0x0001e20000100800 */
[----:B------:R-:W-:-:S03]  /*10470*/  IMAD.HI.U32 R5, R0, R2, RZ ;  /* 0x0000000200057227 */ /* 0x000fc600078e00ff */
[----:B------:R-:W-:Y:S01]  /*10480*/  STL [R1+0x4], R4 ;  /* 0x0000040401007387 */ /* 0x000fe20000100800 */
[----:B------:R-:W-:Y:S01]  /*10490*/  IMAD R7, R29, R10, R3 ;  /* 0x0000000a1d077224 */ /* 0x000fe200078e0203 */
[----:B0-----:R-:W-:-:S04]  /*104a0*/  IABS R8, R25 ;  /* 0x0000001900087213 */ /* 0x001fc80000000000 */
[----:B------:R0:W-:Y:S02]  /*104b0*/  STL [R1], R7 ;  /* 0x0000000701007387 */ /* 0x0001e40000100800 */
[----:B0-----:R-:W-:-:S04]  /*104c0*/  IMAD.MOV R7, RZ, RZ, -R5 ;  /* 0x000000ffff077224 */ /* 0x001fc800078e0a05 */
[----:B------:R-:W-:Y:S01]  /*104d0*/  IMAD R2, R29, R7, R2 ;  /* 0x000000071d027224 */ /* 0x000fe200078e0202 */
[----:B------:R-:W-:-:S04]  /*104e0*/  IABS R7, R23 ;  /* 0x0000001700077213 */ /* 0x000fc80000000000 */
[----:B------:R-:W-:Y:S01]  /*104f0*/  STL [R1+0x5e28], R2 ;  /* 0x005e280201007387 */ /* 0x000fe20000100800 */
[----:B--2---:R-:W-:Y:S02]  /*10500*/  IABS R3, R9 ;  /* 0x0000000900037213 */ /* 0x004fe40000000000 */
[----:B---3--:R-:W-:Y:S02]  /*10510*/  IABS R4, R6 ;  /* 0x0000000600047213 */ /* 0x008fe40000000000 */
[----:B-----5:R-:W-:-:S05]  /*10520*/  IABS R6, R11 ;  /* 0x0000000b00067213 */ /* 0x020fca0000000000 */
[----:B------:R-:W-:Y:S02]  /*10530*/  IMAD.MOV.U32 R5, RZ, RZ, R6 ;  /* 0x000000ffff057224 */ /* 0x000fe400078e0006 */
[----:B------:R-:W-:Y:S02]  /*10540*/  IMAD.MOV.U32 R6, RZ, RZ, R8 ;  /* 0x000000ffff067224 */ /* 0x000fe400078e0008 */
[----:B------:R-:W-:-:S04]  /*10550*/  IMAD.HI.U32 R10, R0, R3, RZ ;  /* 0x00000003000a7227 */ /* 0x000fc800078e00ff */
[----:B------:R-:W-:-:S04]  /*10560*/  IMAD.HI.U32 R11, R0, R6, RZ ;  /* 0x00000006000b7227 */ /* 0x000fc800078e00ff */
[----:B------:R-:W-:-:S04]  /*10570*/  IMAD.HI.U32 R8, R0, R5, RZ ;  /* 0x0000000500087227 */ /* 0x000fc800078e00ff */
[----:B------:R-:W-:-:S04]  /*10580*/  IMAD.HI.U32 R9, R0, R4, RZ ;  /* 0x0000000400097227 */ /* 0x000fc800078e00ff */
[----:B------:R-:W-:Y:S02]  /*10590*/  IMAD.MOV R10, RZ, RZ, -R10 ;  /* 0x000000ffff0a7224 */ /* 0x000fe400078e0a0a */
[----:B------:R-:W-:Y:S02]  /*105a0*/  IMAD.MOV R11, RZ, RZ, -R11 ;  /* 0x000000ffff0b7224 */ /* 0x000fe400078e0a0b */
[----:B------:R-:W-:Y:S02]  /*105b0*/  IMAD.MOV R8, RZ, RZ, -R8 ;  /* 0x000000ffff087224 */ /* 0x000fe400078e0a08 */
[----:B------:R-:W-:Y:S02]  /*105c0*/  IMAD.MOV R9, RZ, RZ, -R9 ;  /* 0x000000ffff097224 */ /* 0x000fe400078e0a09 */
[C---:B------:R-:W-:Y:S02]  /*105d0*/  IMAD R3, R29.reuse, R10, R3 ;  /* 0x0000000a1d037224 */ /* 0x040fe400078e0203 */
[----:B------:R-:W-:Y:S01]  /*105e0*/  IMAD R6, R29, R11, R6 ;  /* 0x0000000b1d067224 */ /* 0x000fe200078e0206 */
[----:B------:R-:W-:Y:S01]  /*105f0*/  IABS R11, R12 ;  /* 0x0000000c000b7213 */ /* 0x000fe20000000000 */
[----:B------:R-:W-:-:S04]  /*10600*/  IMAD.HI.U32 R10, R0, R7, RZ ;  /* 0x00000007000a7227 */ /* 0x000fc800078e00ff */
[C---:B------:R-:W-:Y:S01]  /*10610*/  IMAD R5, R29.reuse, R8, R5 ;  /* 0x000000081d057224 */ /* 0x040fe200078e0205 */
[----:B------:R-:W-:Y:S01]  /*10620*/  IABS R8, R17 ;  /* 0x0000001100087213 */ /* 0x000fe20000000000 */
[----:B------:R-:W-:Y:S01]  /*10630*/  IMAD R4, R29, R9, R4 ;  /* 0x000000091d047224 */ /* 0x000fe200078e0204 */
[----:B------:R-:W-:Y:S01]  /*10640*/  IABS R9, R16 ;  /* 0x0000001000097213 */ /* 0x000fe20000000000 */
[----:B------:R-:W-:Y:S02]  /*10650*/  IMAD.MOV R12, RZ, RZ, -R10 ;  /* 0x000000ffff0c7224 */ /* 0x000fe400078e0a0a */
[----:B------:R-:W-:Y:S02]  /*10660*/  IMAD.MOV.U32 R10, RZ, RZ, R11 ;  /* 0x000000ffff0a7224 */ /* 0x000fe400078e000b */
[----:B------:R-:W-:Y:S02]  /*10670*/  IMAD.MOV.U32 R11, RZ, RZ, R13 ;  /* 0x000000ffff0b7224 */ /* 0x000fe400078e000d */
[----:B------:R-:W-:-:S04]  /*10680*/  IMAD.HI.U32 R17, R0, R8, RZ ;  /* 0x0000000800117227 */ /* 0x000fc800078e00ff */
[----:B------:R-:W-:Y:S01]  /*10690*/  IMAD R7, R29, R12, R7 ;  /* 0x0000000c1d077224 */ /* 0x000fe200078e0207 */
[----:B------:R-:W-:Y:S01]  /*106a0*/  IABS R12, R18 ;  /* 0x00000012000c7213 */ /* 0x000fe20000000000 */
[----:B------:R-:W-:-:S04]  /*106b0*/  IMAD.HI.U32 R16, R0, R9, RZ ;  /* 0x0000000900107227 */ /* 0x000fc800078e00ff */
[----:B------:R-:W-:-:S04]  /*106c0*/  IMAD.HI.U32 R13, R0, R10, RZ ;  /* 0x0000000a000d7227 */ /* 0x000fc800078e00ff */
[----:B------:R-:W-:-:S04]  /*106d0*/  IMAD.HI.U32 R18, R0, R11, RZ ;  /* 0x0000000b00127227 */ /* 0x000fc800078e00ff */
[----:B------:R-:W-:Y:S02]  /*106e0*/  IMAD.MOV R17, RZ, RZ, -R17 ;  /* 0x000000ffff117224 */ /* 0x000fe400078e0a11 */
[----:B------:R-:W-:Y:S02]  /*106f0*/  IMAD.MOV R16, RZ, RZ, -R16 ;  /* 0x000000ffff107224 */ /* 0x000fe400078e0a10 */
[----:B------:R-:W-:Y:S01]  /*10700*/  IMAD.MOV R13, RZ, RZ, -R13 ;  /* 0x000000ffff0d7224 */ /* 0x000fe200078e0a0d */
[----:B------:R-:W-:Y:S01]  /*10710*/  STL [R1+0x5e24], R3 ;  /* 0x005e240301007387 */ /* 0x000fe20000100800 */
[----:B------:R-:W-:Y:S02]  /*10720*/  IMAD.MOV R18, RZ, RZ, -R18 ;  /* 0x000000ffff127224 */ /* 0x000fe400078e0a12 */
[C---:B------:R-:W-:Y:S01]  /*10730*/  IMAD R8, R29.reuse, R17, R8 ;  /* 0x000000111d087224 */ /* 0x040fe200078e0208 */
[----:B------:R-:W-:Y:S01]  /*10740*/  STL [R1+0x5e20], R4 ;  /* 0x005e200401007387 */ /* 0x000fe20000100800 */
[----:B------:R-:W-:-:S02]  /*10750*/  IMAD R9, R29, R16, R9 ;  /* 0x000000101d097224 */ /* 0x000fc400078e0209 */
[C---:B------:R-:W-:Y:S01]  /*10760*/  IMAD R10, R29.reuse, R13, R10 ;  /* 0x0000000d1d0a7224 */ /* 0x040fe200078e020a */
[----:B------:R-:W-:Y:S01]  /*10770*/  STL [R1+0x5e1c], R5 ;  /* 0x005e1c0501007387 */ /* 0x000fe20000100800 */
[----:B------:R-:W-:-:S03]  /*10780*/  IMAD R11, R29, R18, R11 ;  /* 0x000000121d0b7224 */ /* 0x000fc600078e020b */
[----:B------:R0:W-:Y:S04]  /*10790*/  STL [R1+0x5e18], R6 ;  /* 0x005e180601007387 */ /* 0x0001e80000100800 */
[----:B------:R-:W-:Y:S04]  /*107a0*/  STL [R1+0x5e2c], R7 ;  /* 0x005e2c0701007387 */ /* 0x000fe80000100800 */
[----:B------:R-:W-:Y:S04]  /*107b0*/  STL [R1+0x5e30], R8 ;  /* 0x005e300801007387 */ /* 0x000fe80000100800 */
[----:B------:R-:W-:Y:S04]  /*107c0*/  STL [R1+0x5e34], R9 ;  /* 0x005e340901007387 */ /* 0x000fe80000100800 */
[----:B------:R-:W-:Y:S04]  /*107d0*/  STL [R1+0x5e38], R10 ;  /* 0x005e380a01007387 */ /* 0x000fe80000100800 */
[----:B------:R-:W-:Y:S04]  /*107e0*/  STL [R1+0x5e3c], R11 ;  /* 0x005e3c0b01007387 */ /* 0x000fe80000100800 */
[----:B0-----:R-:W2:Y:S04]  /*107f0*/  LDL R6, [R1+0x5bf0] ;  /* 0x005bf00001067983 */ /* 0x001ea80000100800 */
[----:B------:R-:W3:Y:S01]  /*10800*/  LDL.LU R4, [R1+0x58] ;  /* 0x0000580001047983 */ /* 0x000ee20000300800 */
[----:B------:R-:W-:Y:S01]  /*10810*/  IMAD.HI.U32 R17, R0, R12, RZ ;  /* 0x0000000c00117227 */ /* 0x000fe200078e00ff */
[----:B------:R-:W-:-:S02]  /*10820*/  IABS R13, R20 ;  /* 0x00000014000d7213 */ /* 0x000fc40000000000 */
[----:B------:R-:W-:Y:S01]  /*10830*/  IABS R16, R19 ;  /* 0x0000001300107213 */ /* 0x000fe20000000000 */
[----:B------:R-:W-:Y:S01]  /*10840*/  IMAD.MOV R20, RZ, RZ, -R17 ;  /* 0x000000ffff147224 */ /* 0x000fe200078e0a11 */
[----:B------:R-:W-:Y:S01]  /*10850*/  IABS R19, R15 ;  /* 0x0000000f00137213 */ /* 0x000fe20000000000 */
[----:B------:R0:W-:Y:S02]  /*10860*/  STL [R1+0x5de4], R15 ;  /* 0x005de40f01007387 */ /* 0x0001e40000100800 */
[----:B------:R-:W-:Y:S02]  /*10870*/  IMAD R12, R29, R20, R12 ;  /* 0x000000141d0c7224 */ /* 0x000fe400078e020c */
[----:B0-----:R-:W4:Y:S04]  /*10880*/  LDL.LU R15, [R1+0x50] ;  /* 0x00005000010f7983 */ /* 0x001f280000300800 */
[----:B------:R-:W5:Y:S04]  /*10890*/  LDL.LU R11, [R1+0x4c] ;  /* 0x00004c00010b7983 */ /* 0x000f680000300800 */
[----:B------:R-:W5:Y:S04]  /*108a0*/  LDL.LU R8, [R1+0x48] ;  /* 0x0000480001087983 */ /* 0x000f680000300800 */
[----:B------:R-:W5:Y:S04]  /*108b0*/  LDL.LU R7, [R1+0x3ac] ;  /* 0x0003ac0001077983 */ /* 0x000f680000300800 */
[----:B------:R-:W5:Y:S04]  /*108c0*/  LDL.LU R3, [R1+0x3b0] ;  /* 0x0003b00001037983 */ /* 0x000f680000300800 */
[----:B------:R-:W5:Y:S04]  /*108d0*/  LDL.LU R2, [R1+0x3b4] ;  /* 0x0003b40001027983 */ /* 0x000f680000300800 */
[----:B------:R-:W-:Y:S04]  /*108e0*/  STL [R1+0x5e40], R12 ;  /* 0x005e400c01007387 */ /* 0x000fe80000100800 */
[----:B------:R-:W4:Y:S01]  /*108f0*/  LDL R5, [R1+0x5bf4] ;  /* 0x005bf40001057983 */ /* 0x000f220000100800 */
[----:B------:R-:W-:-:S02]  /*10900*/  ISETP.GT.U32.AND P1, PT, R21, R14, PT ;  /* 0x0000000e1500720c */ /* 0x000fc40003f24070 */
[----:B------:R-:W-:Y:S01]  /*10910*/  IABS R18, R22 ;  /* 0x0000001600127213 */ /* 0x000fe20000000000 */
[----:B------:R-:W-:-:S04]  /*10920*/  IMAD.HI.U32 R22, R0, R13, RZ ;  /* 0x0000000d00167227 */ /* 0x000fc800078e00ff */
[----:B------:R-:W-:Y:S02]  /*10930*/  IMAD.MOV.U32 R17, RZ, RZ, R19 ;  /* 0x000000ffff117224 */ /* 0x000fe400078e0013 */
[----:B------:R-:W-:Y:S01]  /*10940*/  IMAD.HI.U32 R23, R0, R16, RZ ;  /* 0x0000001000177227 */ /* 0x000fe200078e00ff */
[----:B------:R-:W-:-:S03]  /*10950*/  IABS R19, R24 ;  /* 0x0000001800137213 */ /* 0x000fc60000000000 */
[----:B------:R-:W-:Y:S02]  /*10960*/  IMAD.MOV R22, RZ, RZ, -R22 ;  /* 0x000000ffff167224 */ /* 0x000fe400078e0a16 */
[----:B------:R-:W-:-:S04]  /*10970*/  IMAD.HI.U32 R20, R0, R17, RZ ;  /* 0x0000001100147227 */ /* 0x000fc800078e00ff */
[----:B------:R-:W-:Y:S02]  /*10980*/  IMAD.MOV R23, RZ, RZ, -R23 ;  /* 0x000000ffff177224 */ /* 0x000fe400078e0a17 */
[----:B------:R-:W-:-:S04]  /*10990*/  IMAD.HI.U32 R25, R0, R18, RZ ;  /* 0x0000001200197227 */ /* 0x000fc800078e00ff */
[C---:B------:R-:W-:Y:S02]  /*109a0*/  IMAD R13, R29.reuse, R22, R13 ;  /* 0x000000161d0d7224 */ /* 0x040fe400078e020d */
[----:B------:R-:W-:Y:S02]  /*109b0*/  IMAD.MOV R24, RZ, RZ, -R20 ;  /* 0x000000ffff187224 */ /* 0x000fe400078e0a14 */
[----:B------:R-:W-:Y:S02]  /*109c0*/  IMAD R16, R29, R23, R16 ;  /* 0x000000171d107224 */ /* 0x000fe400078e0210 */
[----:B------:R-:W-:-:S04]  /*109d0*/  IMAD.HI.U32 R22, R0, R19, RZ ;  /* 0x0000001300167227 */ /* 0x000fc800078e00ff */
[----:B------:R-:W-:Y:S02]  /*109e0*/  IMAD.MOV R20, RZ, RZ, -R25 ;  /* 0x000000ffff147224 */ /* 0x000fe400078e0a19 */
[----:B------:R-:W-:Y:S02]  /*109f0*/  @!P1 IMAD.IADD R14, R14, 0x1, -R21 ;  /* 0x000000010e0e9824 */ /* 0x000fe400078e0a15 */
[----:B------:R-:W-:Y:S02]  /*10a00*/  IMAD.MOV R22, RZ, RZ, -R22 ;  /* 0x000000ffff167224 */ /* 0x000fe400078e0a16 */
[C---:B------:R-:W-:Y:S02]  /*10a10*/  IMAD R18, R29.reuse, R20, R18 ;  /* 0x000000141d127224 */ /* 0x040fe400078e0212 */
[C---:B------:R-:W-:Y:S01]  /*10a20*/  IMAD R17, R29.reuse, R24, R17 ;  /* 0x000000181d117224 */ /* 0x040fe200078e0211 */
[----:B------:R-:W-:Y:S01]  /*10a30*/  STL [R1+0x5e44], R13 ;  /* 0x005e440d01007387 */ /* 0x000fe20000100800 */
[----:B------:R-:W-:-:S03]  /*10a40*/  IMAD R19, R29, R22, R19 ;  /* 0x000000161d137224 */ /* 0x000fc600078e0213 */
[----:B------:R0:W-:Y:S04]  /*10a50*/  STL [R1+0x5e48], R16 ;  /* 0x005e481001007387 */ /* 0x0001e80000100800 */
[----:B------:R-:W-:Y:S04]  /*10a60*/  STL [R1+0x5e4c], R17 ;  /* 0x005e4c1101007387 */ /* 0x000fe80000100800 */
[----:B------:R-:W-:Y:S04]  /*10a70*/  STL [R1+0x5e50], R18 ;  /* 0x005e501201007387 */ /* 0x000fe80000100800 */
[----:B------:R-:W-:Y:S01]  /*10a80*/  STL [R1+0x5e54], R19 ;  /* 0x005e541301007387 */ /* 0x000fe20000100800 */
[----:B---3--:R-:W-:-:S02]  /*10a90*/  ISETP.GT.U32.AND P0, PT, R21, R4, PT ;  /* 0x000000041500720c */ /* 0x008fc40003f04070 */
[----:B--2---:R-:W-:Y:S02]  /*10aa0*/  IABS R23, R6 ;  /* 0x0000000600177213 */ /* 0x004fe40000000000 */
[----:B------:R-:W2:Y:S09]  /*10ab0*/  LDL.LU R6, [R1+0x3bc] ;  /* 0x0003bc0001067983 */ /* 0x000eb20000300800 */
[----:B------:R-:W-:-:S05]  /*10ac0*/  @!P0 IMAD.IADD R4, R4, 0x1, -R21 ;  /* 0x0000000104048824 */ /* 0x000fca00078e0a15 */
[----:B------:R-:W-:Y:S01]  /*10ad0*/  ISETP.GT.U32.AND P1, PT, R21, R4, PT ;  /* 0x000000041500720c */ /* 0x000fe20003f24070 */
[----:B------:R-:W-:-:S04]  /*10ae0*/  IMAD.MOV.U32 R20, RZ, RZ, R23 ;  /* 0x000000ffff147224 */ /* 0x000fc800078e0017 */
[----:B------:R-:W-:-:S04]  /*10af0*/  IMAD.HI.U32 R22, R0, R20, RZ ;  /* 0x0000001400167227 */ /* 0x000fc800078e00ff */
[----:B------:R-:W-:-:S04]  /*10b00*/  IMAD.MOV R22, RZ, RZ, -R22 ;  /* 0x000000ffff167224 */ /* 0x000fc800078e0a16 */
[----:B------:R-:W-:Y:S02]  /*10b10*/  @!P1 IMAD.IADD R4, R4, 0x1, -R21 ;  /* 0x0000000104049824 */ /* 0x000fe400078e0a15 */
[----:B------:R-:W-:Y:S01]  /*10b20*/  IMAD R20, R29, R22, R20 ;  /* 0x000000161d147224 */ /* 0x000fe200078e0214 */
[----:B----4-:R-:W-:Y:S02]  /*10b30*/  IABS R23, R5 ;  /* 0x0000000500177213 */ /* 0x010fe40000000000 */
[----:B------:R-:W3:Y:S04]  /*10b40*/  LDL.LU R5, [R1+0x3b8] ;  /* 0x0003b80001057983 */ /* 0x000ee80000300800 */
[----:B------:R-:W4:Y:S04]  /*10b50*/  LDL.LU R24, [R1+0x39c] ;  /* 0x00039c0001187983 */ /* 0x000f280000300800 */
[----:B------:R-:W4:Y:S04]  /*10b60*/  LDL.LU R25, [R1+0x3a0] ;  /* 0x0003a00001197983 */ /* 0x000f280000300800 */
[----:B0-----:R-:W4:Y:S04]  /*10b70*/  LDL.LU R16, [R1+0x3a8] ;  /* 0x0003a80001107983 */ /* 0x001f280000300800 */
[----:B------:R-:W4:Y:S04]  /*10b80*/  LDL.LU R9, [R1+0x3a4] ;  /* 0x0003a40001097983 */ /* 0x000f280000300800 */
[----:B------:R0:W-:Y:S04]  /*10b90*/  STL [R1+0x58], R4 ;  /* 0x0000580401007387 */ /* 0x0001e80000100800 */
[----:B------:R-:W4:Y:S04]  /*10ba0*/  LDL.LU R10, [R1+0x384] ;  /* 0x00038400010a7983 */ /* 0x000f280000300800 */
[----:B0-----:R-:W4:Y:S04]  /*10bb0*/  LDL.LU R4, [R1+0x388] ;  /* 0x0003880001047983 */ /* 0x001f280000300800 */
[----:B------:R0:W-:Y:S04]  /*10bc0*/  STL [R1+0x5e58], R20 ;  /* 0x005e581401007387 */ /* 0x0001e80000100800 */
[----:B0-----:R-:W4:Y:S01]  /*10bd0*/  LDL.LU R20, [R1+0x398] ;  /* 0x0003980001147983 */ /* 0x001f220000300800 */
[----:B------:R-:W-:-:S02]  /*10be0*/  ISETP.GT.U32.AND P2, PT, R21, R15, PT ;  /* 0x0000000f1500720c */ /* 0x000fc40003f44070 */
[C---:B-----5:R-:W-:Y:S02]  /*10bf0*/  ISETP.GT.U32.AND P5, PT, R21.reuse, R11, PT ;  /* 0x0000000b1500720c */ /* 0x060fe40003fa4070 */
[C---:B------:R-:W-:Y:S02]  /*10c00*/  ISETP.GT.U32.AND P6, PT, R21.reuse, R8, PT ;  /* 0x000000081500720c */ /* 0x040fe40003fc4070 */
[C---:B------:R-:W-:Y:S02]  /*10c10*/  ISETP.GT.U32.AND P4, PT, R21.reuse, R3, PT ;  /* 0x000000031500720c */ /* 0x040fe40003f84070 */
[C---:B------:R-:W-:Y:S02]  /*10c20*/  ISETP.GT.U32.AND P3, PT, R21.reuse, R7, PT ;  /* 0x000000071500720c */ /* 0x040fe40003f64070 */
[----:B------:R-:W-:-:S03]  /*10c30*/  ISETP.GT.U32.AND P0, PT, R21, R2, PT ;  /* 0x000000021500720c */ /* 0x000fc60003f04070 */
[--C-:B------:R-:W-:Y:S02]  /*10c40*/  @!P2 IMAD.IADD R15, R15, 0x1, -R21.reuse ;  /* 0x000000010f0fa824 */ /* 0x100fe400078e0a15 */
[--C-:B------:R-:W-:Y:S02]  /*10c50*/  @!P5 IMAD.IADD R11, R11, 0x1, -R21.reuse ;  /* 0x000000010b0bd824 */ /* 0x100fe400078e0a15 */
[--C-:B------:R-:W-:Y:S01]  /*10c60*/  @!P6 IMAD.IADD R8, R8, 0x1, -R21.reuse ;  /* 0x000000010808e824 */ /* 0x100fe200078e0a15 */
[----:B------:R-:W-:Y:S01]  /*10c70*/  ISETP.GT.U32.AND P2, PT, R21, R14, PT ;  /* 0x0000000e1500720c */ /* 0x000fe20003f44070 */
[--C-:B------:R-:W-:Y:S02]  /*10c80*/  @!P4 IMAD.IADD R3, R3, 0x1, -R21.reuse ;  /* 0x000000010303c824 */ /* 0x100fe400078e0a15 */
[--C-:B------:R-:W-:Y:S01]  /*10c90*/  @!P3 IMAD.IADD R7, R7, 0x1, -R21.reuse ;  /* 0x000000010707b824 */ /* 0x100fe200078e0a15 */
[C---:B------:R-:W-:Y:S02]  /*10ca0*/  ISETP.GT.U32.AND P3, PT, R21.reuse, R15, PT ;  /* 0x0000000f1500720c */ /* 0x040fe40003f64070 */
[C---:B------:R-:W-:Y:S01]  /*10cb0*/  ISETP.GT.U32.AND P4, PT, R21.reuse, R11, PT ;  /* 0x0000000b1500720c */ /* 0x040fe20003f84070 */
[----:B------:R-:W-:Y:S01]  /*10cc0*/  @!P0 IMAD.IADD R2, R2, 0x1, -R21 ;  /* 0x0000000102028824 */ /* 0x000fe200078e0a15 */
[----:B------:R-:W-:-:S02]  /*10cd0*/  ISETP.GT.U32.AND P5, PT, R21, R8, PT ;  /* 0x000000081500720c */ /* 0x000fc40003fa4070 */
[C---:B------:R-:W-:Y:S02]  /*10ce0*/  ISETP.GT.U32.AND P1, PT, R21.reuse, R3, PT ;  /* 0x000000031500720c */ /* 0x040fe40003f24070 */
[C---:B------:R-:W-:Y:S01]  /*10cf0*/  ISETP.GT.U32.AND P0, PT, R21.reuse, R7, PT ;  /* 0x000000071500720c */ /* 0x040fe20003f04070 */
[----:B------:R-:W-:Y:S01]  /*10d00*/  @!P2 IMAD.IADD R14, R14, 0x1, -R21 ;  /* 0x000000010e0ea824 */ /* 0x000fe200078e0a15 */
[----:B------:R-:W-:-:S03]  /*10d10*/  ISETP.GT.U32.AND P6, PT, R21, R2, PT ;  /* 0x000000021500720c */ /* 0x000fc60003fc4070 */
[--C-:B------:R-:W-:Y:S02]  /*10d20*/  @!P3 IMAD.IADD R15, R15, 0x1, -R21.reuse ;  /* 0x000000010f0fb824 */ /* 0x100fe400078e0a15 */
[--C-:B------:R-:W-:Y:S02]  /*10d30*/  @!P4 IMAD.IADD R11, R11, 0x1, -R21.reuse ;  /* 0x000000010b0bc824 */ /* 0x100fe400078e0a15 */
[--C-:B------:R-:W-:Y:S01]  /*10d40*/  @!P5 IMAD.IADD R8, R8, 0x1, -R21.reuse ;  /* 0x000000010808d824 */ /* 0x100fe200078e0a15 */
[----:B------:R-:W-:Y:S01]  /*10d50*/  STL [R1+0x5e14], R14 ;  /* 0x005e140e01007387 */ /* 0x000fe20000100800 */
[--C-:B------:R-:W-:Y:S02]  /*10d60*/  @!P1 IMAD.IADD R3, R3, 0x1, -R21.reuse ;  /* 0x0000000103039824 */ /* 0x100fe400078e0a15 */
[--C-:B------:R-:W-:Y:S01]  /*10d70*/  @!P0 IMAD.IADD R7, R7, 0x1, -R21.reuse ;  /* 0x0000000107078824 */ /* 0x100fe200078e0a15 */
[----:B------:R-:W-:Y:S04]  /*10d80*/  STL [R1+0x50], R15 ;  /* 0x0000500f01007387 */ /* 0x000fe80000100800 */
[----:B------:R-:W-:Y:S04]  /*10d90*/  STL [R1+0x4c], R11 ;  /* 0x00004c0b01007387 */ /* 0x000fe80000100800 */
[----:B------:R-:W-:Y:S04]  /*10da0*/  STL [R1+0x48], R8 ;  /* 0x0000480801007387 */ /* 0x000fe80000100800 */
[----:B------:R0:W-:Y:S04]  /*10db0*/  STL [R1+0x3b0], R3 ;  /* 0x0003b00301007387 */ /* 0x0001e80000100800 */
[----:B------:R1:W-:Y:S01]  /*10dc0*/  STL [R1+0x3ac], R7 ;  /* 0x0003ac0701007387 */ /* 0x0003e20000100800 */
[----:B------:R-:W-:-:S03]  /*10dd0*/  @!P6 IMAD.IADD R2, R2, 0x1, -R21 ;  /* 0x000000010202e824 */ /* 0x000fc600078e0a15 */
[----:B0-----:R-:W5:Y:S04]  /*10de0*/  LDL.LU R3, [R1+0x38c] ;  /* 0x00038c0001037983 */ /* 0x001f680000300800 */
[----:B------:R-:W5:Y:S04]  /*10df0*/  LDL.LU R13, [R1+0x394] ;  /* 0x00039400010d7983 */ /* 0x000f680000300800 */
[----:B------:R-:W5:Y:S04]  /*10e00*/  LDL.LU R12, [R1+0x390] ;  /* 0x00039000010c7983 */ /* 0x000f680000300800 */
[----:B------:R0:W-:Y:S04]  /*10e10*/  STL [R1+0x3b4], R2 ;  /* 0x0003b40201007387 */ /* 0x0001e80000100800 */
[----:B------:R-:W5:Y:S04]  /*10e20*/  LDL.LU R8, [R1+0x370] ;  /* 0x0003700001087983 */ /* 0x000f680000300800 */
[----:B-1----:R-:W5:Y:S04]  /*10e30*/  LDL.LU R7, [R1+0x374] ;  /* 0x0003740001077983 */ /* 0x002f680000300800 */
[----:B0-----:R-:W5:Y:S04]  /*10e40*/  LDL.LU R2, [R1+0x378] ;  /* 0x0003780001027983 */ /* 0x001f680000300800 */
[----:B------:R-:W5:Y:S04]  /*10e50*/  LDL.LU R19, [R1+0x380] ;  /* 0x0003800001137983 */ /* 0x000f680000300800 */
[----:B------:R-:W5:Y:S01]  /*10e60*/  LDL.LU R18, [R1+0x37c] ;  /* 0x00037c0001127983 */ /* 0x000f620000300800 */
[----:B------:R-:W-:-:S03]  /*10e70*/  IMAD.MOV.U32 R22, RZ, RZ, R23 ;  /* 0x000000ffff167224 */ /* 0x000fc600078e0017 */
[----:B------:R-:W5:Y:S04]  /*10e80*/  LDL.LU R17, [R1+0x35c] ;  /* 0x00035c0001117983 */ /* 0x000f680000300800 */
[----:B------:R-:W5:Y:S01]  /*10e90*/  LDL.LU R15, [R1+0x360] ;  /* 0x00036000010f7983 */ /* 0x000f620000300800 */
[----:B------:R-:W-:-:S03]  /*10ea0*/  IMAD.HI.U32 R21, R0, R22, RZ ;  /* 0x0000001600157227 */ /* 0x000fc600078e00ff */
[----:B------:R-:W5:Y:S01]  /*10eb0*/  LDL.LU R11, [R1+0x364] ;  /* 0x00036400010b7983 */ /* 0x000f620000300800 */
[----:B------:R-:W-:-:S04]  /*10ec0*/  IMAD.MOV R21, RZ, RZ, -R21 ;  /* 0x000000ffff157224 */ /* 0x000fc800078e0a15 */
[C---:B------:R-:W-:Y:S01]  /*10ed0*/  IMAD R21, R29.reuse, R21, R22 ;  /* 0x000000151d157224 */ /* 0x040fe200078e0216 */
[----:B--2---:R-:W-:-:S13]  /*10ee0*/  ISETP.GT.U32.AND P2, PT, R29, R6, PT ;  /* 0x000000061d00720c */ /* 0x004fda0003f44070 */
[----:B------:R-:W-:Y:S01]  /*10ef0*/  @!P2 IMAD.IADD R6, R6, 0x1, -R29 ;  /* 0x000000010606a824 */ /* 0x000fe200078e0a1d */
[C---:B---3--:R-:W-:Y:S02]  /*10f00*/  ISETP.GT.U32.AND P3, PT, R29.reuse, R5, PT ;  /* 0x000000051d00720c */ /* 0x048fe40003f64070 */
[C---:B----4-:R-:W-:Y:S02]  /*10f10*/  ISETP.GT.U32.AND P5, PT, R29.reuse, R24, PT ;  /* 0x000000181d00720c */ /* 0x050fe40003fa4070 */
[C---:B------:R-:W-:Y:S02]  /*10f20*/  ISETP.GT.U32.AND P0, PT, R29.reuse, R25, PT ;  /* 0x000000191d00720c */ /* 0x040fe40003f04070 */
[C---:B------:R-:W-:Y:S02]  /*10f30*/  ISETP.GT.U32.AND P6, PT, R29.reuse, R16, PT ;  /* 0x000000101d00720c */ /* 0x040fe40003fc4070 */
[----:B------:R-:W-:-:S05]  /*10f40*/  ISETP.GT.U32.AND P1, PT, R29, R9, PT ;  /* 0x000000091d00720c */ /* 0x000fca0003f24070 */
[--C-:B------:R-:W-:Y:S01]  /*10f50*/  @!P3 IMAD.IADD R5, R5, 0x1, -R29.reuse ;  /* 0x000000010505b824 */ /* 0x100fe200078e0a1d */
[C---:B------:R-:W-:Y:S02]  /*10f60*/  ISETP.GT.U32.AND P2, PT, R29.reuse, R10, PT ;  /* 0x0000000a1d00720c */ /* 0x040fe40003f44070 */
[C---:B------:R-:W-:Y:S02]  /*10f70*/  ISETP.GT.U32.AND P4, PT, R29.reuse, R20, PT ;  /* 0x000000141d00720c */ /* 0x040fe40003f84070 */
[C---:B------:R-:W-:Y:S01]  /*10f80*/  ISETP.GT.U32.AND P3, PT, R29.reuse, R4, PT ;  /* 0x000000041d00720c */ /* 0x040fe20003f64070 */
[----:B------:R-:W-:Y:S01]  /*10f90*/  @!P5 IMAD.IADD R24, R24, 0x1, -R29 ;  /* 0x000000011818d824 */ /* 0x000fe200078e0a1d */
[----:B------:R-:W-:-:S09]  /*10fa0*/  ISETP.GT.U32.AND P5, PT, R29, R5, PT ;  /* 0x000000051d00720c */ /* 0x000fd20003fa4070 */
[--C-:B------:R-:W-:Y:S01]  /*10fb0*/  @!P4 IMAD.IADD R20, R20, 0x1, -R29.reuse ;  /* 0x000000011414c824 */ /* 0x100fe200078e0a1d */
[----:B------:R-:W-:Y:S01]  /*10fc0*/  ISETP.GT.U32.AND P4, PT, R29, R6, PT ;  /* 0x000000061d00720c */ /* 0x000fe20003f84070 */
[--C-:B------:R-:W-:Y:S02]  /*10fd0*/  @!P0 IMAD.IADD R25, R25, 0x1, -R29.reuse ;  /* 0x0000000119198824 */ /* 0x100fe400078e0a1d */
[--C-:B------:R-:W-:Y:S01]  /*10fe0*/  @!P1 IMAD.IADD R9, R9, 0x1, -R29.reuse ;  /* 0x0000000109099824 */ /* 0x100fe200078e0a1d */
[C---:B------:R-:W-:Y:S01]  /*10ff0*/  ISETP.GT.U32.AND P0, PT, R29.reuse, R20, PT ;  /* 0x000000141d00720c */ /* 0x040fe20003f04070 */
[--C-:B------:R-:W-:Y:S01]  /*11000*/  @!P6 IMAD.IADD R16, R16, 0x1, -R29.reuse ;  /* 0x000000011010e824 */ /* 0x100fe200078e0a1d */
[C---:B------:R-:W-:Y:S01]  /*11010*/  ISETP.GT.U32.AND P1, PT, R29.reuse, R24, PT ;  /* 0x000000181d00720c */ /* 0x040fe20003f24070 */
[--C-:B------:R-:W-:Y:S01]  /*11020*/  @!P2 IMAD.IADD R10, R10, 0x1, -R29.reuse ;  /* 0x000000010a0aa824 */ /* 0x100fe200078e0a1d */
[C---:B------:R-:W-:Y:S01]  /*11030*/  ISETP.GT.U32.AND P2, PT, R29.reuse, R25, PT ;  /* 0x000000191d00720c */ /* 0x040fe20003f44070 */
[----:B------:R-:W-:Y:S01]  /*11040*/  @!P3 IMAD.IADD R4, R4, 0x1, -R29 ;  /* 0x000000010404b824 */ /* 0x000fe200078e0a1d */
[----:B------:R-:W-:-:S03]  /*11050*/  ISETP.GT.U32.AND P3, PT, R29, R16, PT ;  /* 0x000000101d00720c */ /* 0x000fc60003f64070 */
[--C-:B------:R-:W-:Y:S01]  /*11060*/  @!P4 IMAD.IADD R6, R6, 0x1, -R29.reuse ;  /* 0x000000010606c824 */ /* 0x100fe200078e0a1d */
[----:B------:R-:W-:Y:S01]  /*11070*/  ISETP.GT.U32.AND P4, PT, R29, R9, PT ;  /* 0x000000091d00720c */ /* 0x000fe20003f84070 */
[--C-:B------:R-:W-:Y:S02]  /*11080*/  @!P5 IMAD.IADD R5, R5, 0x1, -R29.reuse ;  /* 0x000000010505d824 */ /* 0x100fe400078e0a1d */
[--C-:B------:R-:W-:Y:S01]  /*11090*/  @!P0 IMAD.IADD R20, R20, 0x1, -R29.reuse ;  /* 0x0000000114148824 */ /* 0x100fe200078e0a1d */
[----:B------:R0:W-:Y:S01]  /*110a0*/  STL [R1+0x3bc], R6 ;  /* 0x0003bc0601007387 */ /* 0x0001e20000100800 */
[--C-:B------:R-:W-:Y:S02]  /*110b0*/  @!P1 IMAD.IADD R24, R24, 0x1, -R29.reuse ;  /* 0x0000000118189824 */ /* 0x100fe400078e0a1d */
[--C-:B------:R-:W-:Y:S02]  /*110c0*/  @!P2 IMAD.IADD R25, R25, 0x1, -R29.reuse ;  /* 0x000000011919a824 */ /* 0x100fe400078e0a1d */
[--C-:B------:R-:W-:Y:S01]  /*110d0*/  @!P3 IMAD.IADD R16, R16, 0x1, -R29.reuse ;  /* 0x000000011010b824 */ /* 0x100fe200078e0a1d */
[----:B0-----:R-:W2:Y:S03]  /*110e0*/  LDL.LU R6, [R1+0x36c] ;  /* 0x00036c0001067983 */ /* 0x001ea60000300800 */
[----:B------:R-:W-:Y:S01]  /*110f0*/  @!P4 IMAD.IADD R9, R9, 0x1, -R29 ;  /* 0x000000010909c824 */ /* 0x000fe200078e0a1d */
[----:B------:R0:W-:Y:S04]  /*11100*/  STL [R1+0x3b8], R5 ;  /* 0x0003b80501007387 */ /* 0x0001e80000100800 */
[----:B0-----:R-:W3:Y:S04]  /*11110*/  LDL.LU R5, [R1+0x368] ;  /* 0x0003680001057983 */ /* 0x001ee80000300800 */
[----:B------:R-:W-:Y:S04]  /*11120*/  STL [R1+0x5e5c], R21 ;  /* 0x005e5c1501007387 */ /* 0x000fe80000100800 */
[----:B------:R-:W-:Y:S04]  /*11130*/  STL [R1+0x398], R20 ;  /* 0x0003981401007387 */ /* 0x000fe80000100800 */
[----:B------:R-:W-:Y:S04]  /*11140*/  STL [R1+0x39c], R24 ;  /* 0x00039c1801007387 */ /* 0x000fe80000100800 */
[----:B------:R-:W-:Y:S04]  /*11150*/  STL [R1+0x3a0], R25 ;  /* 0x0003a01901007387 */ /* 0x000fe80000100800 */
[----:B------:R0:W-:Y:S04]  /*11160*/  STL [R1+0x3a4], R9 ;  /* 0x0003a40901007387 */ /* 0x0001e80000100800 */
[----:B------:R-:W-:Y:S04]  /*11170*/  STL [R1+0x3a8], R16 ;  /* 0x0003a81001007387 */ /* 0x000fe80000100800 */
[----:B0-----:R-:W4:Y:S01]  /*11180*/  LDL R9, [R1+0x5bf8] ;  /* 0x005bf80001097983 */ /* 0x001f220000100800 */
[----:B------:R-:W-:-:S02]  /*11190*/  ISETP.GT.U32.AND P6, PT, R29, R4, PT ;  /* 0x000000041d00720c */ /* 0x000fc40003fc4070 */
[C---:B-----5:R-:W-:Y:S02]  /*111a0*/  ISETP.GT.U32.AND P0, PT, R29.reuse, R3, PT ;  /* 0x000000031d00720c */ /* 0x060fe40003f04070 */
[C---:B------:R-:W-:Y:S02]  /*111b0*/  ISETP.GT.U32.AND P1, PT, R29.reuse, R13, PT ;  /* 0x0000000d1d00720c */ /* 0x040fe40003f24070 */
[C---:B------:R-:W-:Y:S02]  /*111c0*/  ISETP.GT.U32.AND P2, PT, R29.reuse, R12, PT ;  /* 0x0000000c1d00720c */ /* 0x040fe40003f44070 */
[----:B------:R-:W-:-:S05]  /*111d0*/  ISETP.GT.U32.AND P3, PT, R29, R8, PT ;  /* 0x000000081d00720c */ /* 0x000fca0003f64070 */
[--C-:B------:R-:W-:Y:S01]  /*111e0*/  @!P6 IMAD.IADD R4, R4, 0x1, -R29.reuse ;  /* 0x000000010404e824 */ /* 0x100fe200078e0a1d */
[----:B------:R-:W-:Y:S01]  /*111f0*/  ISETP.GT.U32.AND P6, PT, R29, R19, PT ;  /* 0x000000131d00720c */ /* 0x000fe20003fc4070 */
[--C-:B------:R-:W-:Y:S01]  /*11200*/  @!P0 IMAD.IADD R3, R3, 0x1, -R29.reuse ;  /* 0x0000000103038824 */ /* 0x100fe200078e0a1d */
[----:B------:R-:W-:Y:S01]  /*11210*/  ISETP.GT.U32.AND P0, PT, R29, R18, PT ;  /* 0x000000121d00720c */ /* 0x000fe20003f04070 */
[--C-:B------:R-:W-:Y:S01]  /*11220*/  @!P1 IMAD.IADD R13, R13, 0x1, -R29.reuse ;  /* 0x000000010d0d9824 */ /* 0x100fe200078e0a1d */
[C---:B------:R-:W-:Y:S01]  /*11230*/  ISETP.GT.U32.AND P5, PT, R29.reuse, R10, PT ;  /* 0x0000000a1d00720c */ /* 0x040fe20003fa4070 */
[--C-:B------:R-:W-:Y:S01]  /*11240*/  @!P2 IMAD.IADD R12, R12, 0x1, -R29.reuse ;  /* 0x000000010c0ca824 */ /* 0x100fe200078e0a1d */
[C---:B------:R-:W-:Y:S02]  /*11250*/  ISETP.GT.U32.AND P1, PT, R29.reuse, R17, PT ;  /* 0x000000111d00720c */ /* 0x040fe40003f24070 */
[----:B------:R-:W-:Y:S01]  /*11260*/  ISETP.GT.U32.AND P2, PT, R29, R15, PT ;  /* 0x0000000f1d00720c */ /* 0x000fe20003f44070 */
[----:B------:R-:W-:-:S04]  /*11270*/  @!P3 IMAD.IADD R8, R8, 0x1, -R29 ;  /* 0x000000010808b824 */ /* 0x000fc800078e0a1d */
[--C-:B------:R-:W-:Y:S01]  /*11280*/  @!P6 IMAD.IADD R19, R19, 0x1, -R29.reuse ;  /* 0x000000011313e824 */ /* 0x100fe200078e0a1d */
[C---:B------:R-:W-:Y:S01]  /*11290*/  ISETP.GT.U32.AND P6, PT, R29.reuse, R3, PT ;  /* 0x000000031d00720c */ /* 0x040fe20003fc4070 */
[--C-:B------:R-:W-:Y:S01]  /*112a0*/  @!P0 IMAD.IADD R18, R18, 0x1, -R29.reuse ;  /* 0x0000000112128824 */ /* 0x100fe200078e0a1d */
[C---:B------:R-:W-:Y:S01]  /*112b0*/  ISETP.GT.U32.AND P0, PT, R29.reuse, R13, PT ;  /* 0x0000000d1d00720c */ /* 0x040fe20003f04070 */
[--C-:B------:R-:W-:Y:S01]  /*112c0*/  @!P5 IMAD.IADD R10, R10, 0x1, -R29.reuse ;  /* 0x000000010a0ad824 */ /* 0x100fe200078e0a1d */
[----:B------:R-:W-:Y:S01]  /*112d0*/  ISETP.GT.U32.AND P4, PT, R29, R7, PT ;  /* 0x000000071d00720c */ /* 0x000fe20003f84070 */
[--C-:B------:R-:W-:Y:S01]  /*112e0*/  @!P1 IMAD.IADD R17, R17, 0x1, -R29.reuse ;  /* 0x0000000111119824 */ /* 0x100fe200078e0a1d */
[----:B------:R-:W-:Y:S01]  /*112f0*/  ISETP.GT.U32.AND P1, PT, R29, R12, PT ;  /* 0x0000000c1d00720c */ /* 0x000fe20003f24070 */
[----:B------:R-:W-:Y:S01]  /*11300*/  @!P2 IMAD.IADD R15, R15, 0x1, -R29 ;  /* 0x000000010f0fa824 */ /* 0x000fe200078e0a1d */
[C---:B------:R-:W-:Y:S01]  /*11310*/  ISETP.GT.U32.AND P2, PT, R29.reuse, R8, PT ;  /* 0x000000081d00720c */ /* 0x040fe20003f44070 */
[----:B------:R0:W-:Y:S01]  /*11320*/  STL [R1+0x388], R4 ;  /* 0x0003880401007387 */ /* 0x0001e20000100800 */
[----:B------:R-:W-:-:S03]  /*11330*/  ISETP.GT.U32.AND P3, PT, R29, R11, PT ;  /* 0x0000000b1d00720c */ /* 0x000fc60003f64070 */
[----:B------:R1:W-:Y:S01]  /*11340*/  STL [R1+0x384], R10 ;  /* 0x0003840a01007387 */ /* 0x0003e20000100800 */
[----:B------:R-:W-:-:S03]  /*11350*/  @!P6 IMAD.IADD R3, R3, 0x1, -R29 ;  /* 0x000000010303e824 */ /* 0x000fc600078e0a1d */
[----:B0-----:R-:W5:Y:S04]  /*11360*/  LDL.LU R4, [R1+0x348] ;  /* 0x0003480001047983 */ /* 0x001f680000300800 */
[----:B------:R-:W5:Y:S01]  /*11370*/  LDL.LU R24, [R1+0x34c] ;  /* 0x00034c0001187983 */ /* 0x000f620000300800 */
[----:B------:R-:W-:-:S03]  /*11380*/  @!P0 IMAD.IADD R13, R13, 0x1, -R29 ;  /* 0x000000010d0d8824 */ /* 0x000fc600078e0a1d */
[----:B------:R-:W5:Y:S01]  /*11390*/  LDL.LU R25, [R1+0x350] ;  /* 0x0003500001197983 */ /* 0x000f620000300800 */
[--C-:B------:R-:W-:Y:S02]  /*113a0*/  @!P4 IMAD.IADD R7, R7, 0x1, -R29.reuse ;  /* 0x000000010707c824 */ /* 0x100fe400078e0a1d */
[--C-:B------:R-:W-:Y:S01]  /*113b0*/  @!P1 IMAD.IADD R12, R12, 0x1, -R29.reuse ;  /* 0x000000010c0c9824 */ /* 0x100fe200078e0a1d */
[----:B-1----:R-:W5:Y:S01]  /*113c0*/  LDL.LU R10, [R1+0x358] ;  /* 0x00035800010a7983 */ /* 0x002f620000300800 */
[--C-:B------:R-:W-:Y:S02]  /*113d0*/  @!P2 IMAD.IADD R8, R8, 0x1, -R29.reuse ;  /* 0x000000010808a824 */ /* 0x100fe400078e0a1d */
[----:B------:R-:W-:Y:S01]  /*113e0*/  @!P3 IMAD.IADD R11, R11, 0x1, -R29 ;  /* 0x000000010b0bb824 */ /* 0x000fe200078e0a1d */
[----:B------:R-:W-:-:S13]  /*113f0*/  ISETP.GT.U32.AND P3, PT, R29, R7, PT ;  /* 0x000000071d00720c */ /* 0x000fda0003f64070 */
[----:B------:R-:W-:Y:S01]  /*11400*/  @!P3 IMAD.IADD R7, R7, 0x1, -R29 ;  /* 0x000000010707b824 */ /* 0x000fe200078e0a1d */
[----:B----4-:R-:W-:Y:S02]  /*11410*/  IABS R22, R9 ;  /* 0x0000000900167213 */ /* 0x010fe40000000000 */
[----:B------:R-:W4:Y:S04]  /*11420*/  LDL.LU R9, [R1+0x354] ;  /* 0x0003540001097983 */ /* 0x000f280000300800 */
[----:B------:R0:W-:Y:S04]  /*11430*/  STL [R1+0x38c], R3 ;  /* 0x00038c0301007387 */ /* 0x0001e80000100800 */
[----:B0-----:R-:W4:Y:S04]  /*11440*/  LDL.LU R3, [R1+0x334] ;  /* 0x0003340001037983 */ /* 0x001f280000300800 */
[----:B------:R0:W-:Y:S04]  /*11450*/  STL [R1+0x394], R13 ;  /* 0x0003940d01007387 */ /* 0x0001e80000100800 */
[----:B------:R-:W4:Y:S04]  /*11460*/  LDL.LU R20, [R1+0x338] ;  /* 0x0003380001147983 */ /* 0x000f280000300800 */
[----:B------:R1:W-:Y:S04]  /*11470*/  STL [R1+0x390], R12 ;  /* 0x0003900c01007387 */ /* 0x0003e80000100800 */
[----:B------:R-:W4:Y:S04]  /*11480*/  LDL.LU R16, [R1+0x33c] ;  /* 0x00033c0001107983 */ /* 0x000f280000300800 */
[----:B------:R2:W-:Y:S04]  /*11490*/  STL [R1+0x370], R8 ;  /* 0x0003700801007387 */ /* 0x0005e80000100800 */
[----:B0-----:R-:W4:Y:S04]  /*114a0*/  LDL.LU R13, [R1+0x344] ;  /* 0x00034400010d7983 */ /* 0x001f280000300800 */
[----:B-1----:R-:W4:Y:S04]  /*114b0*/  LDL.LU R12, [R1+0x340] ;  /* 0x00034000010c7983 */ /* 0x002f280000300800 */
[----:B------:R0:W-:Y:S04]  /*114c0*/  STL [R1+0x374], R7 ;  /* 0x0003740701007387 */ /* 0x0001e80000100800 */
[----:B--2---:R-:W2:Y:S01]  /*114d0*/  LDL.LU R8, [R1+0x320] ;  /* 0x0003200001087983 */ /* 0x004ea20000300800 */
[----:B------:R-:W-:-:S02]  /*114e0*/  ISETP.GT.U32.AND P5, PT, R29, R2, PT ;  /* 0x000000021d00720c */ /* 0x000fc40003fa4070 */
[C---:B------:R-:W-:Y:S02]  /*114f0*/  ISETP.GT.U32.AND P4, PT, R29.reuse, R6, PT ;  /* 0x000000061d00720c */ /* 0x040fe40003f84070 */
[C---:B------:R-:W-:Y:S01]  /*11500*/  ISETP.GT.U32.AND P0, PT, R29.reuse, R18, PT ;  /* 0x000000121d00720c */ /* 0x040fe20003f04070 */
[----:B0-----:R-:W2:Y:S08]  /*11510*/  LDL.LU R7, [R1+0x324] ;  /* 0x0003240001077983 */ /* 0x001eb00000300800 */
[--C-:B------:R-:W-:Y:S01]  /*11520*/  @!P5 IMAD.IADD R2, R2, 0x1, -R29.reuse ;  /* 0x000000010202d824 */ /* 0x100fe200078e0a1d */
[C---:B---3--:R-:W-:Y:S01]  /*11530*/  ISETP.GT.U32.AND P5, PT, R29.reuse, R5, PT ;  /* 0x000000051d00720c */ /* 0x048fe20003fa4070 */
[----:B------:R-:W-:Y:S01]  /*11540*/  @!P4 IMAD.IADD R6, R6, 0x1, -R29 ;  /* 0x000000010606c824 */ /* 0x000fe200078e0a1d */
[----:B------:R-:W-:-:S02]  /*11550*/  ISETP.GT.U32.AND P1, PT, R29, R17, PT ;  /* 0x000000111d00720c */ /* 0x000fc40003f24070 */
[----:B------:R-:W-:-:S09]  /*11560*/  ISETP.GT.U32.AND P4, PT, R29, R2, PT ;  /* 0x000000021d00720c */ /* 0x000fd20003f84070 */
[--C-:B------:R-:W-:Y:S01]  /*11570*/  @!P5 IMAD.IADD R5, R5, 0x1, -R29.reuse ;  /* 0x000000010505d824 */ /* 0x100fe200078e0a1d */
[C---:B------:R-:W-:Y:S01]  /*11580*/  ISETP.GT.U32.AND P5, PT, R29.reuse, R19, PT ;  /* 0x000000131d00720c */ /* 0x040fe20003fa4070 */
[--C-:B------:R-:W-:Y:S01]  /*11590*/  @!P0 IMAD.IADD R18, R18, 0x1, -R29.reuse ;  /* 0x0000000112128824 */ /* 0x100fe200078e0a1d */
[C---:B------:R-:W-:Y:S02]  /*115a0*/  ISETP.GT.U32.AND P2, PT, R29.reuse, R15, PT ;  /* 0x0000000f1d00720c */ /* 0x040fe40003f44070 */
[C---:B------:R-:W-:Y:S01]  /*115b0*/  ISETP.GT.U32.AND P6, PT, R29.reuse, R5, PT ;  /* 0x000000051d00720c */ /* 0x040fe20003fc4070 */
[--C-:B------:R-:W-:Y:S01]  /*115c0*/  @!P4 IMAD.IADD R2, R2, 0x1, -R29.reuse ;  /* 0x000000010202c824 */ /* 0x100fe200078e0a1d */
[----:B-----5:R-:W-:Y:S01]  /*115d0*/  ISETP.GT.U32.AND P0, PT, R29, R24, PT ;  /* 0x000000181d00720c */ /* 0x020fe20003f04070 */
[----:B------:R-:W-:Y:S01]  /*115e0*/  @!P1 IMAD.IADD R17, R17, 0x1, -R29 ;  /* 0x0000000111119824 */ /* 0x000fe200078e0a1d */
[----:B------:R-:W-:-:S05]  /*115f0*/  ISETP.GT.U32.AND P1, PT, R29, R25, PT ;  /* 0x000000191d00720c */ /* 0x000fca0003f24070 */
[--C-:B------:R-:W-:Y:S01]  /*11600*/  @!P5 IMAD.IADD R19, R19, 0x1, -R29.reuse ;  /* 0x000000011313d824 */ /* 0x100fe200078e0a1d */
[----:B------:R-:W-:Y:S01]  /*11610*/  ISETP.GT.U32.AND P5, PT, R29, R4, PT ;  /* 0x000000041d00720c */ /* 0x000fe20003fa4070 */
[----:B------:R0:W-:Y:S02]  /*11620*/  STL [R1+0x378], R2 ;  /* 0x0003780201007387 */ /* 0x0001e40000100800 */
[--C-:B------:R-:W-:Y:S01]  /*11630*/  @!P6 IMAD.IADD R5, R5, 0x1, -R29.reuse ;  /* 0x000000010505e824 */ /* 0x100fe200078e0a1d */
[----:B------:R-:W-:Y:S01]  /*11640*/  ISETP.GT.U32.AND P3, PT, R29, R11, PT ;  /* 0x0000000b1d00720c */ /* 0x000fe20003f64070 */
[----:B------:R-:W-:Y:S01]  /*11650*/  @!P2 IMAD.IADD R15, R15, 0x1, -R29 ;  /* 0x000000010f0fa824 */ /* 0x000fe200078e0a1d */
[----:B0-----:R-:W3:Y:S01]  /*11660*/  LDL.LU R2, [R1+0x328] ;  /* 0x0003280001027983 */ /* 0x001ee20000300800 */
[----:B------:R-:W-:-:S06]  /*11670*/  ISETP.GT.U32.AND P2, PT, R29, R10, PT ;  /* 0x0000000a1d00720c */ /* 0x000fcc0003f44070 */
[--C-:B------:R-:W-:Y:S01]  /*11680*/  @!P5 IMAD.IADD R4, R4, 0x1, -R29.reuse ;  /* 0x000000010404d824 */ /* 0x100fe200078e0a1d */
[----:B------:R-:W-:Y:S01]  /*11690*/  ISETP.GT.U32.AND P4, PT, R29, R6, PT ;  /* 0x000000061d00720c */ /* 0x000fe20003f84070 */
[--C-:B------:R-:W-:Y:S02]  /*116a0*/  @!P0 IMAD.IADD R24, R24, 0x1, -R29.reuse ;  /* 0x0000000118188824 */ /* 0x100fe400078e0a1d */
[--C-:B------:R-:W-:Y:S01]  /*116b0*/  @!P1 IMAD.IADD R25, R25, 0x1, -R29.reuse ;  /* 0x0000000119199824 */ /* 0x100fe200078e0a1d */
[----:B------:R-:W-:Y:S01]  /*116c0*/  STL [R1+0x380], R19 ;  /* 0x0003801301007387 */ /* 0x000fe20000100800 */
[----:B------:R-:W-:-:S03]  /*116d0*/  @!P3 IMAD.IADD R11, R11, 0x1, -R29 ;  /* 0x000000010b0bb824 */ /* 0x000fc600078e0a1d */
[----:B------:R-:W-:Y:S01]  /*116e0*/  STL [R1+0x37c], R18 ;  /* 0x00037c1201007387 */ /* 0x000fe20000100800 */
[----:B------:R-:W-:-:S03]  /*116f0*/  @!P2 IMAD.IADD R10, R10, 0x1, -R29 ;  /* 0x000000010a0aa824 */ /* 0x000fc600078e0a1d */
[----:B------:R-:W-:Y:S01]  /*11700*/  STL [R1+0x35c], R17 ;  /* 0x00035c1101007387 */ /* 0x000fe20000100800 */
[----:B------:R-:W-:-:S03]  /*11710*/  @!P4 IMAD.IADD R6, R6, 0x1, -R29 ;  /* 0x000000010606c824 */ /* 0x000fc600078e0a1d */
[----:B------:R-:W-:Y:S04]  /*11720*/  STL [R1+0x360], R15 ;  /* 0x0003600f01007387 */ /* 0x000fe80000100800 */
[----:B------:R-:W-:Y:S04]  /*11730*/  STL [R1+0x364], R11 ;  /* 0x0003640b01007387 */ /* 0x000fe80000100800 */
[----:B------:R0:W-:Y:S04]  /*11740*/  STL [R1+0x368], R5 ;  /* 0x0003680501007387 */ /* 0x0001e80000100800 */
[----:B------:R1:W-:Y:S04]  /*11750*/  STL [R1+0x36c], R6 ;  /* 0x00036c0601007387 */ /* 0x0003e80000100800 */
[----:B0-----:R-:W5:Y:S04]  /*11760*/  LDL.LU R5, [R1+0x330] ;  /* 0x0003300001057983 */ /* 0x001f680000300800 */
[----:B------:R-:W5:Y:S04]  /*11770*/  LDL.LU R19, [R1+0x32c] ;  /* 0x00032c0001137983 */ /* 0x000f680000300800 */
[----:B------:R-:W5:Y:S04]  /*11780*/  LDL.LU R15, [R1+0x30c] ;  /* 0x00030c00010f7983 */ /* 0x000f680000300800 */
[----:B------:R-:W5:Y:S04]  /*11790*/  LDL.LU R11, [R1+0x310] ;  /* 0x00031000010b7983 */ /* 0x000f680000300800 */
[----:B-1----:R-:W5:Y:S01]  /*117a0*/  LDL.LU R6, [R1+0x314] ;  /* 0x0003140001067983 */ /* 0x002f620000300800 */
[----:B----4-:R-:W-:-:S02]  /*117b0*/  ISETP.GT.U32.AND P3, PT, R29, R9, PT ;  /* 0x000000091d00720c */ /* 0x010fc40003f64070 */
[C---:B------:R-:W-:Y:S02]  /*117c0*/  ISETP.GT.U32.AND P6, PT, R29.reuse, R20, PT ;  /* 0x000000141d00720c */ /* 0x040fe40003fc4070 */
[C---:B------:R-:W-:Y:S02]  /*117d0*/  ISETP.GT.U32.AND P5, PT, R29.reuse, R16, PT ;  /* 0x000000101d00720c */ /* 0x040fe40003fa4070 */
[C---:B------:R-:W-:Y:S02]  /*117e0*/  ISETP.GT.U32.AND P0, PT, R29.reuse, R13, PT ;  /* 0x0000000d1d00720c */ /* 0x040fe40003f04070 */
[----:B------:R-:W-:-:S07]  /*117f0*/  ISETP.GT.U32.AND P1, PT, R29, R12, PT ;  /* 0x0000000c1d00720c */ /* 0x000fce0003f24070 */
[--C-:B------:R-:W-:Y:S01]  /*11800*/  @!P6 IMAD.IADD R20, R20, 0x1, -R29.reuse ;  /* 0x000000011414e824 */ /* 0x100fe200078e0a1d */
[C---:B------:R-:W-:Y:S01]  /*11810*/  ISETP.GT.U32.AND P6, PT, R29.reuse, R4, PT ;  /* 0x000000041d00720c */ /* 0x040fe20003fc4070 */
[--C-:B------:R-:W-:Y:S01]  /*11820*/  @!P5 IMAD.IADD R16, R16, 0x1, -R29.reuse ;  /* 0x000000011010d824 */ /* 0x100fe200078e0a1d */
[----:B------:R-:W-:Y:S01]  /*11830*/  ISETP.GT.U32.AND P5, PT, R29, R24, PT ;  /* 0x000000181d00720c */ /* 0x000fe20003fa4070 */
[--C-:B------:R-:W-:Y:S01]  /*11840*/  @!P0 IMAD.IADD R13, R13, 0x1, -R29.reuse ;  /* 0x000000010d0d8824 */ /* 0x100fe200078e0a1d */
[C---:B------:R-:W-:Y:S02]  /*11850*/  ISETP.GT.U32.AND P0, PT, R29.reuse, R25, PT ;  /* 0x000000191d00720c */ /* 0x040fe40003f04070 */
[C---:B--2---:R-:W-:Y:S01]  /*11860*/  ISETP.GT.U32.AND P2, PT, R29.reuse, R8, PT ;  /* 0x000000081d00720c */ /* 0x044fe20003f44070 */
[----:B------:R-:W-:Y:S01]  /*11870*/  @!P1 IMAD.IADD R12, R12, 0x1, -R29 ;  /* 0x000000010c0c9824 */ /* 0x000fe200078e0a1d */
[----:B------:R-:W-:-:S05]  /*11880*/  ISETP.GT.U32.AND P1, PT, R29, R10, PT ;  /* 0x0000000a1d00720c */ /* 0x000fca0003f24070 */
[--C-:B------:R-:W-:Y:S02]  /*11890*/  @!P6 IMAD.IADD R4, R4, 0x1, -R29.reuse ;  /* 0x000000010404e824 */ /* 0x100fe400078e0a1d */
[--C-:B------:R-:W-:Y:S02]  /*118a0*/  @!P3 IMAD.IADD R9, R9, 0x1, -R29.reuse ;  /* 0x000000010909b824 */ /* 0x100fe400078e0a1d */
[--C-:B------:R-:W-:Y:S01]  /*118b0*/  @!P5 IMAD.IADD R24, R24, 0x1, -R29.reuse ;  /* 0x000000011818d824 */ /* 0x100fe200078e0a1d */
[----:B------:R0:W-:Y:S01]  /*118c0*/  STL [R1+0x348], R4 ;  /* 0x0003480401007387 */ /* 0x0001e20000100800 */
[--C-:B------:R-:W-:Y:S02]  /*118d0*/  @!P0 IMAD.IADD R25, R25, 0x1, -R29.reuse ;  /* 0x0000000119198824 */ /* 0x100fe400078e0a1d */
[--C-:B------:R-:W-:Y:S01]  /*118e0*/  @!P2 IMAD.IADD R8, R8, 0x1, -R29.reuse ;  /* 0x000000010808a824 */ /* 0x100fe200078e0a1d */
[----:B------:R-:W-:Y:S01]  /*118f0*/  ISETP.GT.U32.AND P2, PT, R29, R9, PT ;  /* 0x000000091d00720c */ /* 0x000fe20003f44070 */
[--C-:B------:R-:W-:Y:S01]  /*11900*/  @!P1 IMAD.IADD R10, R10, 0x1, -R29.reuse ;  /* 0x000000010a0a9824 */ /* 0x100fe200078e0a1d */
[----:B0-----:R-:W2:Y:S04]  /*11910*/  LDL.LU R4, [R1+0x31c] ;  /* 0x00031c0001047983 */ /* 0x001ea80000300800 */
[----:B------:R0:W-:Y:S04]  /*11920*/  STL [R1+0x34c], R24 ;  /* 0x00034c1801007387 */ /* 0x0001e80000100800 */
[----:B------:R-:W4:Y:S04]  /*11930*/  LDL.LU R18, [R1+0x318] ;  /* 0x0003180001127983 */ /* 0x000f280000300800 */
[----:B------:R1:W-:Y:S04]  /*11940*/  STL [R1+0x350], R25 ;  /* 0x0003501901007387 */ /* 0x0003e80000100800 */
[----:B------:R-:W2:Y:S04]  /*11950*/  LDL.LU R17, [R1+0x2f8] ;  /* 0x0002f80001117983 */ /* 0x000ea80000300800 */
[----:B------:R3:W-:Y:S04]  /*11960*/  STL [R1+0x358], R10 ;  /* 0x0003580a01007387 */ /* 0x0007e80000100800 */
[----:B0-----:R-:W2:Y:S04]  /*11970*/  LDL.LU R24, [R1+0x2fc] ;  /* 0x0002fc0001187983 */ /* 0x001ea80000300800 */
[----:B-1----:R-:W2:Y:S01]  /*11980*/  LDL.LU R25, [R1+0x300] ;  /* 0x0003000001197983 */ /* 0x002ea20000300800 */
[----:B------:R-:W-:-:S05]  /*11990*/  @!P2 IMAD.IADD R9, R9, 0x1, -R29 ;  /* 0x000000010909a824 */ /* 0x000fca00078e0a1d */
[----:B------:R0:W-:Y:S04]  /*119a0*/  STL [R1+0x354], R9 ;  /* 0x0003540901007387 */ /* 0x0001e80000100800 */
[----:B---3--:R-:W3:Y:S04]  /*119b0*/  LDL.LU R10, [R1+0x308] ;  /* 0x00030800010a7983 */ /* 0x008ee80000300800 */
[----:B0-----:R-:W3:Y:S01]  /*119c0*/  LDL.LU R9, [R1+0x304] ;  /* 0x0003040001097983 */ /* 0x001ee20000300800 */
[C---:B------:R-:W-:Y:S02]  /*119d0*/  ISETP.GT.U32.AND P4, PT, R29.reuse, R3, PT ;  /* 0x000000031d00720c */ /* 0x040fe40003f84070 */
[----:B------:R-:W-:-:S11]  /*119e0*/  ISETP.GT.U32.AND P3, PT, R29, R7, PT ;  /* 0x000000071d00720c */ /* 0x000fd60003f64070 */
[--C-:B------:R-:W-:Y:S01]  /*119f0*/  @!P4 IMAD.IADD R3, R3, 0x1, -R29.reuse ;  /* 0x000000010303c824 */ /* 0x100fe200078e0a1d */
[----:B------:R-:W-:Y:S01]  /*11a00*/  ISETP.GT.U32.AND P4, PT, R29, R2, PT ;  /* 0x000000021d00720c */ /* 0x000fe20003f84070 */
[----:B------:R-:W-:Y:S01]  /*11a10*/  @!P3 IMAD.IADD R7, R7, 0x1, -R29 ;  /* 0x000000010707b824 */ /* 0x000fe200078e0a1d */
[C---:B------:R-:W-:Y:S02]  /*11a20*/  ISETP.GT.U32.AND P5, PT, R29.reuse, R16, PT ;  /* 0x000000101d00720c */ /* 0x040fe40003fa4070 */
[C---:B------:R-:W-:Y:S02]  /*11a30*/  ISETP.GT.U32.AND P3, PT, R29.reuse, R3, PT ;  /* 0x000000031d00720c */ /* 0x040fe40003f64070 */
[----:B------:R-:W-:-:S07]  /*11a40*/  ISETP.GT.U32.AND P0, PT, R29, R13, PT ;  /* 0x0000000d1d00720c */ /* 0x000fce0003f04070 */
[--C-:B------:R-:W-:Y:S01]  /*11a50*/  @!P4 IMAD.IADD R2, R2, 0x1, -R29.reuse ;  /* 0x000000010202c824 */ /* 0x100fe200078e0a1d */
[----:B------:R-:W-:Y:S01]  /*11a60*/  ISETP.GT.U32.AND P4, PT, R29, R20, PT ;  /* 0x000000141d00720c */ /* 0x000fe20003f84070 */
[----:B------:R-:W-:-:S03]  /*11a70*/  @!P5 IMAD.IADD R16, R16, 0x1, -R29 ;  /* 0x000000011010d824 */ /* 0x000fc600078e0a1d */
[----:B------:R-:W-:Y:S01]  /*11a80*/  ISETP.GT.U32.AND P6, PT, R29, R2, PT ;  /* 0x000000021d00720c */ /* 0x000fe20003fc4070 */
[----:B------:R-:W-:Y:S01]  /*11a90*/  @!P3 IMAD.IADD R3, R3, 0x1, -R29 ;  /* 0x000000010303b824 */ /* 0x000fe200078e0a1d */
[C---:B------:R-:W-:Y:S02]  /*11aa0*/  ISETP.GT.U32.AND P1, PT, R29.reuse, R12, PT ;  /* 0x0000000c1d00720c */ /* 0x040fe40003f24070 */
[----:B-----5:R-:W-:-:S05]  /*11ab0*/  ISETP.GT.U32.AND P5, PT, R29, R19, PT ;  /* 0x000000131d00720c */ /* 0x020fca0003fa4070 */
[--C-:B------:R-:W-:Y:S01]  /*11ac0*/  @!P4 IMAD.IADD R20, R20, 0x1, -R29.reuse ;  /* 0x000000011414c824 */ /* 0x100fe200078e0a1d */
[----:B------:R-:W-:Y:S01]  /*11ad0*/  ISETP.GT.U32.AND P4, PT, R29, R5, PT ;  /* 0x000000051d00720c */ /* 0x000fe20003f84070 */
[--C-:B------:R-:W-:Y:S01]  /*11ae0*/  @!P0 IMAD.IADD R13, R13, 0x1, -R29.reuse ;  /* 0x000000010d0d8824 */ /* 0x100fe200078e0a1d */
[C---:B------:R-:W-:Y:S01]  /*11af0*/  ISETP.GT.U32.AND P2, PT, R29.reuse, R8, PT ;  /* 0x000000081d00720c */ /* 0x040fe20003f44070 */
[----:B------:R0:W-:Y:S01]  /*11b00*/  STL [R1+0x334], R3 ;  /* 0x0003340301007387 */ /* 0x0001e20000100800 */
[C---:B------:R-:W-:Y:S01]  /*11b10*/  ISETP.GT.U32.AND P0, PT, R29.reuse, R15, PT ;  /* 0x0000000f1d00720c */ /* 0x040fe20003f04070 */
[--C-:B------:R-:W-:Y:S01]  /*11b20*/  @!P6 IMAD.IADD R2, R2, 0x1, -R29.reuse ;  /* 0x000000010202e824 */ /* 0x100fe200078e0a1d */
[----:B------:R-:W-:Y:S01]  /*11b30*/  ISETP.GT.U32.AND P3, PT, R29, R7, PT ;  /* 0x000000071d00720c */ /* 0x000fe20003f64070 */
[----:B0-----:R-:W5:Y:S06]  /*11b40*/  LDL.LU R3, [R1+0x2e4] ;  /* 0x0002e40001037983 */ /* 0x001f6c0000300800 */
[----:B------:R-:W-:-:S02]  /*11b50*/  @!P4 IMAD.IADD R5, R5, 0x1, -R29 ;  /* 0x000000010505c824 */ /* 0x000fc400078e0a1d */
[--C-:B------:R-:W-:Y:S01]  /*11b60*/  @!P1 IMAD.IADD R12, R12, 0x1, -R29.reuse ;  /* 0x000000010c0c9824 */ /* 0x100fe200078e0a1d */
[----:B------:R-:W-:Y:S01]  /*11b70*/  ISETP.GT.U32.AND P1, PT, R29, R11, PT ;  /* 0x0000000b1d00720c */ /* 0x000fe20003f24070 */
[--C-:B------:R-:W-:Y:S02]  /*11b80*/  @!P5 IMAD.IADD R19, R19, 0x1, -R29.reuse ;  /* 0x000000011313d824 */ /* 0x100fe400078e0a1d */
[--C-:B------:R-:W-:Y:S01]  /*11b90*/  @!P2 IMAD.IADD R8, R8, 0x1, -R29.reuse ;  /* 0x000000010808a824 */ /* 0x100fe200078e0a1d */
[----:B------:R-:W-:Y:S01]  /*11ba0*/  ISETP.GT.U32.AND P2, PT, R29, R6, PT ;  /* 0x000000061d00720c */ /* 0x000fe20003f44070 */
[--C-:B------:R-:W-:Y:S01]  /*11bb0*/  @!P0 IMAD.IADD R15, R15, 0x1, -R29.reuse ;  /* 0x000000010f0f8824 */ /* 0x100fe200078e0a1d */
[----:B------:R-:W-:Y:S01]  /*11bc0*/  STL [R1+0x338], R20 ;  /* 0x0003381401007387 */ /* 0x000fe20000100800 */
[--C-:B------:R-:W-:Y:S02]  /*11bd0*/  @!P3 IMAD.IADD R7, R7, 0x1, -R29.reuse ;  /* 0x000000010707b824 */ /* 0x100fe400078e0a1d */
[----:B------:R-:W-:Y:S01]  /*11be0*/  IMAD.HI.U32 R23, R0, R22, RZ ;  /* 0x0000001600177227 */ /* 0x000fe200078e00ff */
[----:B------:R-:W-:Y:S03]  /*11bf0*/  STL [R1+0x33c], R16 ;  /* 0x00033c1001007387 */ /* 0x000fe60000100800 */
[----:B------:R-:W-:Y:S01]  /*11c00*/  @!P1 IMAD.IADD R11, R11, 0x1, -R29 ;  /* 0x000000010b0b9824 */ /* 0x000fe200078e0a1d */
[----:B------:R-:W-:Y:S01]  /*11c10*/  STL [R1+0x344], R13 ;  /* 0x0003440d01007387 */ /* 0x000fe20000100800 */
[----:B------:R-:W-:-:S02]  /*11c20*/  IMAD.MOV R23, RZ, RZ, -R23 ;  /* 0x000000ffff177224 */ /* 0x000fc400078e0a17 */
[----:B------:R-:W-:Y:S01]  /*11c30*/  @!P2 IMAD.IADD R6, R6, 0x1, -R29 ;  /* 0x000000010606a824 */ /* 0x000fe200078e0a1d */
[----:B------:R-:W-:Y:S04]  /*11c40*/  STL [R1+0x340], R12 ;  /* 0x0003400c01007387 */ /* 0x000fe80000100800 */
[----:B------:R-:W-:Y:S04]  /*11c50*/  STL [R1+0x320], R8 ;  /* 0x0003200801007387 */ /* 0x000fe80000100800 */
[----:B------:R0:W-:Y:S04]  /*11c60*/  STL [R1+0x328], R2 ;  /* 0x0003280201007387 */ /* 0x0001e80000100800 */
[----:B------:R1:W-:Y:S01]  /*11c70*/  STL [R1+0x324], R7 ;  /* 0x0003240701007387 */ /* 0x0003e20000100800 */
[----:B------:R-:W-:-:S03]  /*11c80*/  IMAD R22, R29, R23, R22 ;  /* 0x000000171d167224 */ /* 0x000fc600078e0216 */
[----:B0-----:R-:W5:Y:S04]  /*11c90*/  LDL R2, [R1+0x5bfc] ;  /* 0x005bfc0001027983 */ /* 0x001f680000100800 */
[----:B------:R-:W5:Y:S04]  /*11ca0*/  LDL.LU R8, [R1+0x2e8] ;  /* 0x0002e80001087983 */ /* 0x000f680000300800 */
[----:B------:R-:W5:Y:S04]  /*11cb0*/  LDL.LU R16, [R1+0x2ec] ;  /* 0x0002ec0001107983 */ /* 0x000f680000300800 */
[----:B------:R-:W5:Y:S04]  /*11cc0*/  LDL.LU R13, [R1+0x2f4] ;  /* 0x0002f400010d7983 */ /* 0x000f680000300800 */
[----:B------:R-:W5:Y:S04]  /*11cd0*/  LDL.LU R12, [R1+0x2f0] ;  /* 0x0002f000010c7983 */ /* 0x000f680000300800 */
[----:B------:R-:W-:Y:S04]  /*11ce0*/  STL [R1+0x5e60], R22 ;  /* 0x005e601601007387 */ /* 0x000fe80000100800 */
[----:B-1----:R-:W5:Y:S01]  /*11cf0*/  LDL.LU R7, [R1+0x2d0] ;  /* 0x0002d00001077983 */ /* 0x002f620000300800 */
[----:B----4-:R-:W-:-:S02]  /*11d00*/  ISETP.GT.U32.AND P6, PT, R29, R18, PT ;  /* 0x000000121d00720c */ /* 0x010fc40003fc4070 */
[C---:B--2---:R-:W-:Y:S02]  /*11d10*/  ISETP.GT.U32.AND P4, PT, R29.reuse, R17, PT ;  /* 0x000000111d00720c */ /* 0x044fe40003f84070 */
[C---:B------:R-:W-:Y:S02]  /*11d20*/  ISETP.GT.U32.AND P5, PT, R29.reuse, R24, PT ;  /* 0x000000181d00720c */ /* 0x040fe40003fa4070 */
[----:B------:R-:W-:-:S07]  /*11d30*/  ISETP.GT.U32.AND P0, PT, R29, R25, PT ;  /* 0x000000191d00720c */ /* 0x000fce0003f04070 */
[--C-:B------:R-:W-:Y:S01]  /*11d40*/  @!P6 IMAD.IADD R18, R18, 0x1, -R29.reuse ;  /* 0x000000011212e824 */ /* 0x100fe200078e0a1d */
[----:B------:R-:W-:Y:S01]  /*11d50*/  ISETP.GT.U32.AND P6, PT, R29, R5, PT ;  /* 0x000000051d00720c */ /* 0x000fe20003fc4070 */
[--C-:B------:R-:W-:Y:S01]  /*11d60*/  @!P4 IMAD.IADD R17, R17, 0x1, -R29.reuse ;  /* 0x000000011111c824 */ /* 0x100fe200078e0a1d */
[C---:B------:R-:W-:Y:S02]  /*11d70*/  ISETP.GT.U32.AND P3, PT, R29.reuse, R4, PT ;  /* 0x000000041d00720c */ /* 0x040fe40003f64070 */
[C---:B------:R-:W-:Y:S01]  /*11d80*/  ISETP.GT.U32.AND P4, PT, R29.reuse, R19, PT ;  /* 0x000000131d00720c */ /* 0x040fe20003f84070 */
[--C-:B------:R-:W-:Y:S01]  /*11d90*/  @!P5 IMAD.IADD R24, R24, 0x1, -R29.reuse ;  /* 0x000000011818d824 */ /* 0x100fe200078e0a1d */
[C---:B---3--:R-:W-:Y:S02]  /*11da0*/  ISETP.GT.U32.AND P1, PT, R29.reuse, R10, PT ;  /* 0x0000000a1d00720c */ /* 0x048fe40003f24070 */
[----:B------:R-:W-:Y:S01]  /*11db0*/  ISETP.GT.U32.AND P5, PT, R29, R15, PT ;  /* 0x0000000f1d00720c */ /* 0x000fe20003fa4070 */
[----:B------:R-:W-:Y:S01]  /*11dc0*/  @!P0 IMAD.IADD R25, R25, 0x1, -R29 ;  /* 0x0000000119198824 */ /* 0x000fe200078e0a1d */
[----:B------:R-:W-:-:S02]  /*11dd0*/  ISETP.GT.U32.AND P0, PT, R29, R11, PT ;  /* 0x0000000b1d00720c */ /* 0x000fc40003f04070 */
[----:B------:R-:W-:Y:S01]  /*11de0*/  ISETP.GT.U32.AND P2, PT, R29, R9, PT ;  /* 0x000000091d00720c */ /* 0x000fe20003f44070 */
[--C-:B------:R-:W-:Y:S02]  /*11df0*/  @!P6 IMAD.IADD R5, R5, 0x1, -R29.reuse ;  /* 0x000000010505e824 */ /* 0x100fe400078e0a1d */
[--C-:B------:R-:W-:Y:S02]  /*11e00*/  @!P3 IMAD.IADD R4, R4, 0x1, -R29.reuse ;  /* 0x000000010404b824 */ /* 0x100fe400078e0a1d */
[--C-:B------:R-:W-:Y:S01]  /*11e10*/  @!P4 IMAD.IADD R19, R19, 0x1, -R29.reuse ;  /* 0x000000011313c824 */ /* 0x100fe200078e0a1d */
[----:B------:R0:W-:Y:S01]  /*11e20*/  STL [R1+0x330], R5 ;  /* 0x0003300501007387 */ /* 0x0001e20000100800 */
[--C-:B------:R-:W-:Y:S01]  /*11e30*/  @!P1 IMAD.IADD R10, R10, 0x1, -R29.reuse ;  /* 0x000000010a0a9824 */ /* 0x100fe200078e0a1d */
[----:B------:R-:W-:Y:S01]  /*11e40*/  ISETP.GT.U32.AND P1, PT, R29, R6, PT ;  /* 0x000000061d00720c */ /* 0x000fe20003f24070 */
[--C-:B------:R-:W-:Y:S02]  /*11e50*/  @!P5 IMAD.IADD R15, R15, 0x1, -R29.reuse ;  /* 0x000000010f0fd824 */ /* 0x100fe400078e0a1d */
[----:B------:R-:W-:-:S02]  /*11e60*/  @!P0 IMAD.IADD R11, R11, 0x1, -R29 ;  /* 0x000000010b0b8824 */ /* 0x000fc400078e0a1d */
[--C-:B------:R-:W-:Y:S01]  /*11e70*/  @!P2 IMAD.IADD R9, R9, 0x1, -R29.reuse ;  /* 0x000000010909a824 */ /* 0x100fe200078e0a1d */
[----:B------:R-:W-:Y:S01]  /*11e80*/  ISETP.GT.U32.AND P2, PT, R29, R4, PT ;  /* 0x000000041d00720c */ /* 0x000fe20003f44070 */
[----:B0-----:R-:W2:Y:S04]  /*11e90*/  LDL.LU R5, [R1+0x2d4] ;  /* 0x0002d40001057983 */ /* 0x001ea80000300800 */
[----:B------:R0:W-:Y:S04]  /*11ea0*/  STL [R1+0x32c], R19 ;  /* 0x00032c1301007387 */ /* 0x0001e80000100800 */
[----:B------:R-:W3:Y:S04]  /*11eb0*/  LDL.LU R20, [R1+0x2d8] ;  /* 0x0002d80001147983 */ /* 0x000ee80000300800 */
[----:B------:R1:W-:Y:S04]  /*11ec0*/  STL [R1+0x30c], R15 ;  /* 0x00030c0f01007387 */ /* 0x0003e80000100800 */
[----:B0-----:R-:W4:Y:S04]  /*11ed0*/  LDL.LU R19, [R1+0x2e0] ;  /* 0x0002e00001137983 */ /* 0x001f280000300800 */
[----:B------:R0:W-:Y:S04]  /*11ee0*/  STL [R1+0x310], R11 ;  /* 0x0003100b01007387 */ /* 0x0001e80000100800 */
[----:B-1----:R-:W2:Y:S01]  /*11ef0*/  LDL.LU R15, [R1+0x2dc] ;  /* 0x0002dc00010f7983 */ /* 0x002ea20000300800 */
[----:B------:R-:W-:-:S03]  /*11f00*/  @!P1 IMAD.IADD R6, R6, 0x1, -R29 ;  /* 0x0000000106069824 */ /* 0x000fc600078e0a1d */
[----:B0-----:R-:W2:Y:S01]  /*11f10*/  LDL.LU R11, [R1+0x2bc] ;  /* 0x0002bc00010b7983 */ /* 0x001ea20000300800 */
[----:B------:R-:W-:-:S03]  /*11f20*/  @!P2 IMAD.IADD R4, R4, 0x1, -R29 ;  /* 0x000000010404a824 */ /* 0x000fc600078e0a1d */
[----:B------:R0:W-:Y:S04]  /*11f30*/  STL [R1+0x314], R6 ;  /* 0x0003140601007387 */ /* 0x0001e80000100800 */
[----:B0-----:R-:W2:Y:S04]  /*11f40*/  LDL.LU R6, [R1+0x2c0] ;  /* 0x0002c00001067983 */ /* 0x001ea80000300800 */
[----:B------:R0:W-:Y:S04]  /*11f50*/  STL [R1+0x31c], R4 ;  /* 0x00031c0401007387 */ /* 0x0001e80000100800 */
[----:B0-----:R-:W2:Y:S01]  /*11f60*/  LDL.LU R4, [R1+0x2c4] ;  /* 0x0002c40001047983 */ /* 0x001ea20000300800 */
[----:B-----5:R-:W-:-:S02]  /*11f70*/  ISETP.GT.U32.AND P3, PT, R29, R3, PT ;  /* 0x000000031d00720c */ /* 0x020fc40003f64070 */
[C---:B------:R-:W-:Y:S02]  /*11f80*/  ISETP.GT.U32.AND P4, PT, R29.reuse, R17, PT ;  /* 0x000000111d00720c */ /* 0x040fe40003f84070 */
[----:B------:R-:W-:-:S09]  /*11f90*/  ISETP.GT.U32.AND P5, PT, R29, R24, PT ;  /* 0x000000181d00720c */ /* 0x000fd20003fa4070 */
[----:B------:R-:W-:Y:S01]  /*11fa0*/  @!P3 IMAD.IADD R3, R3, 0x1, -R29 ;  /* 0x000000010303b824 */ /* 0x000fe200078e0a1d */
[----:B------:R-:W-:-:S04]  /*11fb0*/  ISETP.GT.U32.AND P3, PT, R29, R18, PT ;  /* 0x000000121d00720c */ /* 0x000fc80003f64070 */
[----:B------:R-:W-:Y:S01]  /*11fc0*/  ISETP.GT.U32.AND P6, PT, R29, R3, PT ;  /* 0x000000031d00720c */ /* 0x000fe20003fc4070 */
[----:B------:R-:W-:Y:S01]  /*11fd0*/  @!P4 IMAD.IADD R17, R17, 0x1, -R29 ;  /* 0x000000011111c824 */ /* 0x000fe200078e0a1d */
[C---:B------:R-:W-:Y:S02]  /*11fe0*/  ISETP.GT.U32.AND P0, PT, R29.reuse, R25, PT ;  /* 0x000000191d00720c */ /* 0x040fe40003f04070 */
[----:B------:R-:W-:-:S05]  /*11ff0*/  ISETP.GT.U32.AND P1, PT, R29, R10, PT ;  /* 0x0000000a1d00720c */ /* 0x000fca0003f24070 */
[--C-:B------:R-:W-:Y:S01]  /*12000*/  @!P3 IMAD.IADD R18, R18, 0x1, -R29.reuse ;  /* 0x000000011212b824 */ /* 0x100fe200078e0a1d */
[C---:B------:R-:W-:Y:S01]  /*12010*/  ISETP.GT.U32.AND P3, PT, R29.reuse, R8, PT ;  /* 0x000000081d00720c */ /* 0x040fe20003f64070 */
[--C-:B------:R-:W-:Y:S01]  /*12020*/  @!P5 IMAD.IADD R24, R24, 0x1, -R29.reuse ;  /* 0x000000011818d824 */ /* 0x100fe200078e0a1d */
[C---:B------:R-:W-:Y:S02]  /*12030*/  ISETP.GT.U32.AND P4, PT, R29.reuse, R16, PT ;  /* 0x000000101d00720c */ /* 0x040fe40003f84070 */
[----:B------:R-:W-:Y:S02]  /*12040*/  ISETP.GT.U32.AND P5, PT, R29, R13, PT ;  /* 0x0000000d1d00720c */ /* 0x000fe40003fa4070 */
[----:B------:R-:W-:Y:S02]  /*12050*/  IABS R23, R2 ;  /* 0x0000000200177213 */ /* 0x000fe40000000000 */
[----:B------:R-:W5:Y:S01]  /*12060*/  LDL.LU R2, [R1+0x2cc] ;  /* 0x0002cc0001027983 */ /* 0x000f620000300800 */
[--C-:B------:R-:W-:Y:S01]  /*12070*/  @!P6 IMAD.IADD R3, R3, 0x1, -R29.reuse ;  /* 0x000000010303e824 */ /* 0x100fe200078e0a1d */
[----:B------:R-:W-:Y:S01]  /*12080*/  ISETP.GT.U32.AND P2, PT, R29, R9, PT ;  /* 0x000000091d00720c */ /* 0x000fe20003f44070 */
[----:B------:R-:W-:-:S02]  /*12090*/  @!P0 IMAD.IADD R25, R25, 0x1, -R29 ;  /* 0x0000000119198824 */ /* 0x000fc400078e0a1d */
[--C-:B------:R-:W-:Y:S01]  /*120a0*/  @!P3 IMAD.IADD R8, R8, 0x1, -R29.reuse ;  /* 0x000000010808b824 */ /* 0x100fe200078e0a1d */
[C---:B------:R-:W-:Y:S01]  /*120b0*/  ISETP.GT.U32.AND P0, PT, R29.reuse, R12, PT ;  /* 0x0000000c1d00720c */ /* 0x040fe20003f04070 */
[--C-:B------:R-:W-:Y:S01]  /*120c0*/  @!P1 IMAD.IADD R10, R10, 0x1, -R29.reuse ;  /* 0x000000010a0a9824 */ /* 0x100fe200078e0a1d */
[----:B------:R-:W-:Y:S01]  /*120d0*/  ISETP.GT.U32.AND P1, PT, R29, R7, PT ;  /* 0x000000071d00720c */ /* 0x000fe20003f24070 */
[--C-:B------:R-:W-:Y:S02]  /*120e0*/  @!P4 IMAD.IADD R16, R16, 0x1, -R29.reuse ;  /* 0x000000011010c824 */ /* 0x100fe400078e0a1d */
[----:B------:R-:W-:-:S04]  /*120f0*/  @!P5 IMAD.IADD R13, R13, 0x1, -R29 ;  /* 0x000000010d0dd824 */ /* 0x000fc800078e0a1d */
[--C-:B------:R-:W-:Y:S01]  /*12100*/  @!P2 IMAD.IADD R9, R9, 0x1, -R29.reuse ;  /* 0x000000010909a824 */ /* 0x100fe200078e0a1d */
[----:B------:R-:W-:Y:S03]  /*12110*/  STL [R1+0x318], R18 ;  /* 0x0003181201007387 */ /* 0x000fe60000100800 */
[--C-:B------:R-:W-:Y:S01]  /*12120*/  @!P0 IMAD.IADD R12, R12, 0x1, -R29.reuse ;  /* 0x000000010c0c8824 */ /* 0x100fe200078e0a1d */
[----:B------:R-:W-:Y:S01]  /*12130*/  STL [R1+0x2f8], R17 ;  /* 0x0002f81101007387 */ /* 0x000fe20000100800 */
[----:B------:R-:W-:-:S03]  /*12140*/  @!P1 IMAD.IADD R7, R7, 0x1, -R29 ;  /* 0x0000000107079824 */ /* 0x000fc600078e0a1d */
[----:B------:R-:W-:Y:S04]  /*12150*/  STL [R1+0x2fc], R24 ;  /* 0x0002fc1801007387 */ /* 0x000fe80000100800 */
        /* <DEDUP_REMOVED lines=9> */
[----:B---3--:R-:W-:-:S02]  /*121f0*/  ISETP.GT.U32.AND P6, PT, R29, R20, PT ;  /* 0x000000141d00720c */ /* 0x008fc40003fc4070 */
[C---:B----4-:R-:W-:Y:S02]  /*12200*/  ISETP.GT.U32.AND P3, PT, R29.reuse, R19, PT ;  /* 0x000000131d00720c */ /* 0x050fe40003f64070 */
[C---:B--2---:R-:W-:Y:S02]  /*12210*/  ISETP.GT.U32.AND P4, PT, R29.reuse, R15, PT ;  /* 0x0000000f1d00720c */ /* 0x044fe40003f84070 */
[----:B------:R-:W-:-:S07]  /*12220*/  ISETP.GT.U32.AND P5, PT, R29, R11, PT ;  /* 0x0000000b1d00720c */ /* 0x000fce0003fa4070 */
[--C-:B------:R-:W-:Y:S01]  /*12230*/  @!P6 IMAD.IADD R20, R20, 0x1, -R29.reuse ;  /* 0x000000011414e824 */ /* 0x100fe200078e0a1d */
[----:B------:R-:W-:Y:S01]  /*12240*/  ISETP.GT.U32.AND P2, PT, R29, R5, PT ;  /* 0x000000051d00720c */ /* 0x000fe20003f44070 */
[--C-:B------:R-:W-:Y:S01]  /*12250*/  @!P3 IMAD.IADD R19, R19, 0x1, -R29.reuse ;  /* 0x000000011313b824 */ /* 0x100fe200078e0a1d */
[C---:B------:R-:W-:Y:S02]  /*12260*/  ISETP.GT.U32.AND P6, PT, R29.reuse, R8, PT ;  /* 0x000000081d00720c */ /* 0x040fe40003fc4070 */
[----:B------:R-:W-:Y:S01]  /*12270*/  ISETP.GT.U32.AND P3, PT, R29, R16, PT ;  /* 0x000000101d00720c */ /* 0x000fe20003f64070 */
[--C-:B------:R-:W-:Y:S01]  /*12280*/  @!P4 IMAD.IADD R15, R15, 0x1, -R29.reuse ;  /* 0x000000010f0fc824 */ /* 0x100fe200078e0a1d */
[C---:B------:R-:W-:Y:S02]  /*12290*/  ISETP.GT.U32.AND P4, PT, R29.reuse, R13, PT ;  /* 0x0000000d1d00720c */ /* 0x040fe40003f84070 */
[----:B------:R-:W-:Y:S01]  /*122a0*/  ISETP.GT.U32.AND P0, PT, R29, R6, PT ;  /* 0x000000061d00720c */ /* 0x000fe20003f04070 */
[----:B------:R-:W-:Y:S01]  /*122b0*/  @!P5 IMAD.IADD R11, R11, 0x1, -R29 ;  /* 0x000000010b0bd824 */ /* 0x000fe200078e0a1d */
[----:B------:R-:W-:-:S03]  /*122c0*/  ISETP.GT.U32.AND P5, PT, R29, R12, PT ;  /* 0x0000000c1d00720c */ /* 0x000fc60003fa4070 */
[--C-:B------:R-:W-:Y:S02]  /*122d0*/  @!P2 IMAD.IADD R5, R5, 0x1, -R29.reuse ;  /* 0x000000010505a824 */ /* 0x100fe400078e0a1d */
[--C-:B------:R-:W-:Y:S01]  /*122e0*/  @!P6 IMAD.IADD R8, R8, 0x1, -R29.reuse ;  /* 0x000000010808e824 */ /* 0x100fe200078e0a1d */
[----:B------:R-:W-:Y:S01]  /*122f0*/  ISETP.GT.U32.AND P1, PT, R29, R4, PT ;  /* 0x000000041d00720c */ /* 0x000fe20003f24070 */
[----:B------:R-:W-:-:S04]  /*12300*/  @!P3 IMAD.IADD R16, R16, 0x1, -R29 ;  /* 0x000000011010b824 */ /* 0x000fc800078e0a1d */
[--C-:B------:R-:W-:Y:S01]  /*12310*/  @!P0 IMAD.IADD R6, R6, 0x1, -R29.reuse ;  /* 0x0000000106068824 */ /* 0x100fe200078e0a1d */
[----:B------:R-:W-:Y:S01]  /*12320*/  ISETP.GT.U32.AND P0, PT, R29, R7, PT ;  /* 0x000000071d00720c */ /* 0x000fe20003f04070 */
[----:B------:R0:W-:Y:S01]  /*12330*/  STL [R1+0x2e8], R8 ;  /* 0x0002e80801007387 */ /* 0x0001e20000100800 */
[--C-:B------:R-:W-:Y:S02]  /*12340*/  @!P4 IMAD.IADD R13, R13, 0x1, -R29.reuse ;  /* 0x000000010d0dc824 */ /* 0x100fe400078e0a1d */
[----:B------:R-:W-:-:S03]  /*12350*/  @!P5 IMAD.IADD R12, R12, 0x1, -R29 ;  /* 0x000000010c0cd824 */ /* 0x000fc600078e0a1d */
[--C-:B------:R-:W-:Y:S01]  /*12360*/  @!P1 IMAD.IADD R4, R4, 0x1, -R29.reuse ;  /* 0x0000000104049824 */ /* 0x100fe200078e0a1d */
[----:B------:R-:W-:Y:S01]  /*12370*/  ISETP.GT.U32.AND P1, PT, R29, R5, PT ;  /* 0x000000051d00720c */ /* 0x000fe20003f24070 */
[----:B0-----:R-:W2:Y:S04]  /*12380*/  LDL.LU R8, [R1+0x2b4] ;  /* 0x0002b40001087983 */ /* 0x001ea80000300800 */
[----:B------:R0:W-:Y:S04]  /*12390*/  STL [R1+0x2ec], R16 ;  /* 0x0002ec1001007387 */ /* 0x0001e80000100800 */
[----:B------:R-:W3:Y:S04]  /*123a0*/  LDL.LU R14, [R1+0x294] ;  /* 0x00029400010e7983 */ /* 0x000ee80000300800 */
[----:B------:R1:W-:Y:S04]  /*123b0*/  STL [R1+0x2f4], R13 ;  /* 0x0002f40d01007387 */ /* 0x0003e80000100800 */
[----:B------:R-:W4:Y:S04]  /*123c0*/  LDL.LU R17, [R1+0x298] ;  /* 0x0002980001117983 */ /* 0x000f280000300800 */
[----:B------:R-:W-:Y:S04]  /*123d0*/  STL [R1+0x2f0], R12 ;  /* 0x0002f00c01007387 */ /* 0x000fe80000100800 */
[----:B0-----:R-:W2:Y:S01]  /*123e0*/  LDL.LU R16, [R1+0x29c] ;  /* 0x00029c0001107983 */ /* 0x001ea20000300800 */
[----:B------:R-:W-:-:S02]  /*123f0*/  @!P0 IMAD.IADD R7, R7, 0x1, -R29 ;  /* 0x0000000107078824 */ /* 0x000fc400078e0a1d */
[----:B------:R-:W-:Y:S01]  /*12400*/  @!P1 IMAD.IADD R5, R5, 0x1, -R29 ;  /* 0x0000000105059824 */ /* 0x000fe200078e0a1d */
[----:B-1----:R-:W2:Y:S04]  /*12410*/  LDL.LU R13, [R1+0x2a4] ;  /* 0x0002a400010d7983 */ /* 0x002ea80000300800 */
[----:B------:R-:W-:Y:S04]  /*12420*/  STL [R1+0x2d0], R7 ;  /* 0x0002d00701007387 */ /* 0x000fe80000100800 */
[----:B------:R0:W-:Y:S04]  /*12430*/  STL [R1+0x2d4], R5 ;  /* 0x0002d40501007387 */ /* 0x0001e80000100800 */
[----:B0-----:R-:W2:Y:S04]  /*12440*/  LDL.LU R5, [R1+0x2a0] ;  /* 0x0002a00001057983 */ /* 0x001ea80000300800 */
[----:B------:R-:W2:Y:S04]  /*12450*/  LDL.LU R12, [R1+0x280] ;  /* 0x00028000010c7983 */ /* 0x000ea80000300800 */
[----:B------:R-:W2:Y:S01]  /*12460*/  LDL.LU R7, [R1+0x284] ;  /* 0x0002840001077983 */ /* 0x000ea20000300800 */
[----:B-----5:R-:W-:-:S02]  /*12470*/  ISETP.GT.U32.AND P2, PT, R29, R2, PT ;  /* 0x000000021d00720c */ /* 0x020fc40003f44070 */
[----:B------:R-:W-:-:S11]  /*12480*/  ISETP.GT.U32.AND P3, PT, R29, R19, PT ;  /* 0x000000131d00720c */ /* 0x000fd60003f64070 */
[--C-:B------:R-:W-:Y:S01]  /*12490*/  @!P2 IMAD.IADD R2, R2, 0x1, -R29.reuse ;  /* 0x000000010202a824 */ /* 0x100fe200078e0a1d */
[C---:B------:R-:W-:Y:S02]  /*124a0*/  ISETP.GT.U32.AND P2, PT, R29.reuse, R20, PT ;  /* 0x000000141d00720c */ /* 0x040fe40003f44070 */
[C---:B------:R-:W-:Y:S02]  /*124b0*/  ISETP.GT.U32.AND P4, PT, R29.reuse, R15, PT ;  /* 0x0000000f1d00720c */ /* 0x040fe40003f84070 */
[C---:B------:R-:W-:Y:S02]  /*124c0*/  ISETP.GT.U32.AND P6, PT, R29.reuse, R2, PT ;  /* 0x000000021d00720c */ /* 0x040fe40003fc4070 */
[----:B------:R-:W-:Y:S01]  /*124d0*/  ISETP.GT.U32.AND P5, PT, R29, R11, PT ;  /* 0x0000000b1d00720c */ /* 0x000fe20003fa4070 */
[----:B------:R-:W-:Y:S01]  /*124e0*/  @!P3 IMAD.IADD R19, R19, 0x1, -R29 ;  /* 0x000000011313b824 */ /* 0x000fe200078e0a1d */
[----:B------:R-:W-:-:S05]  /*124f0*/  ISETP.GT.U32.AND P3, PT, R29, R18, PT ;  /* 0x000000121d00720c */ /* 0x000fca0003f64070 */
[--C-:B------:R-:W-:Y:S01]  /*12500*/  @!P2 IMAD.IADD R20, R20, 0x1, -R29.reuse ;  /* 0x000000011414a824 */ /* 0x100fe200078e0a1d */
[----:B------:R-:W-:Y:S01]  /*12510*/  ISETP.GT.U32.AND P2, PT, R29, R3, PT ;  /* 0x000000031d00720c */ /* 0x000fe20003f44070 */
[--C-:B------:R-:W-:Y:S01]  /*12520*/  @!P4 IMAD.IADD R15, R15, 0x1, -R29.reuse ;  /* 0x000000010f0fc824 */ /* 0x100fe200078e0a1d */
[C---:B------:R-:W-:Y:S01]  /*12530*/  ISETP.GT.U32.AND P0, PT, R29.reuse, R6, PT ;  /* 0x000000061d00720c */ /* 0x040fe20003f04070 */
[--C-:B------:R-:W-:Y:S01]  /*12540*/  @!P6 IMAD.IADD R2, R2, 0x1, -R29.reuse ;  /* 0x000000010202e824 */ /* 0x100fe200078e0a1d */
[C---:B------:R-:W-:Y:S02]  /*12550*/  ISETP.GT.U32.AND P1, PT, R29.reuse, R4, PT ;  /* 0x000000041d00720c */ /* 0x040fe40003f24070 */
[----:B------:R-:W-:Y:S01]  /*12560*/  ISETP.GT.U32.AND P4, PT, R29, R25, PT ;  /* 0x000000191d00720c */ /* 0x000fe20003f84070 */
[--C-:B------:R-:W-:Y:S01]  /*12570*/  @!P5 IMAD.IADD R11, R11, 0x1, -R29.reuse ;  /* 0x000000010b0bd824 */ /* 0x100fe200078e0a1d */
[----:B------:R-:W-:Y:S01]  /*12580*/  ISETP.GT.U32.AND P5, PT, R29, R10, PT ;  /* 0x0000000a1d00720c */ /* 0x000fe20003fa4070 */
[----:B------:R-:W-:-:S04]  /*12590*/  @!P3 IMAD.IADD R18, R18, 0x1, -R29 ;  /* 0x000000011212b824 */ /* 0x000fc800078e0a1d */
[--C-:B------:R-:W-:Y:S02]  /*125a0*/  @!P2 IMAD.IADD R3, R3, 0x1, -R29.reuse ;  /* 0x000000010303a824 */ /* 0x100fe400078e0a1d */
[--C-:B------:R-:W-:Y:S01]  /*125b0*/  @!P0 IMAD.IADD R6, R6, 0x1, -R29.reuse ;  /* 0x0000000106068824 */ /* 0x100fe200078e0a1d */
[----:B------:R-:W-:Y:S01]  /*125c0*/  ISETP.GT.U32.AND P0, PT, R29, R9, PT ;  /* 0x000000091d00720c */ /* 0x000fe20003f04070 */
[--C-:B------:R-:W-:Y:S02]  /*125d0*/  @!P1 IMAD.IADD R4, R4, 0x1, -R29.reuse ;  /* 0x0000000104049824 */ /* 0x100fe400078e0a1d */
[--C-:B------:R-:W-:Y:S01]  /*125e0*/  @!P4 IMAD.IADD R25, R25, 0x1, -R29.reuse ;  /* 0x000000011919c824 */ /* 0x100fe200078e0a1d */
[----:B------:R-:W-:Y:S01]  /*125f0*/  STL [R1+0x2d8], R20 ;  /* 0x0002d81401007387 */ /* 0x000fe20000100800 */
[----:B------:R-:W-:-:S03]  /*12600*/  @!P5 IMAD.IADD R10, R10, 0x1, -R29 ;  /* 0x000000010a0ad824 */ /* 0x000fc600078e0a1d */
[----:B------:R-:W-:Y:S04]  /*12610*/  STL [R1+0x2e0], R19 ;  /* 0x0002e01301007387 */ /* 0x000fe80000100800 */
[----:B------:R-:W-:Y:S04]  /*12620*/  STL [R1+0x2dc], R15 ;  /* 0x0002dc0f01007387 */ /* 0x000fe80000100800 */
[----:B------:R-:W-:Y:S04]  /*12630*/  STL [R1+0x2bc], R11 ;  /* 0x0002bc0b01007387 */ /* 0x000fe80000100800 */
[----:B------:R-:W-:Y:S04]  /*12640*/  STL [R1+0x2c0], R6 ;  /* 0x0002c00601007387 */ /* 0x000fe80000100800 */
[----:B------:R0:W-:Y:S01]  /*12650*/  STL [R1+0x2cc], R2 ;  /* 0x0002cc0201007387 */ /* 0x0001e20000100800 */
[----:B------:R-:W-:-:S03]  /*12660*/  @!P0 IMAD.IADD R9, R9, 0x1, -R29 ;  /* 0x0000000109098824 */ /* 0x000fc600078e0a1d */
        /* <DEDUP_REMOVED lines=8> */
[----:B--2---:R-:W-:-:S09]  /*126f0*/  ISETP.GT.U32.AND P3, PT, R29, R16, PT ;  /* 0x000000101d00720c */ /* 0x004fd20003f64070 */
[--C-:B------:R-:W-:Y:S01]  /*12700*/  @!P6 IMAD.IADD R14, R14, 0x1, -R29.reuse ;  /* 0x000000010e0ee824 */ /* 0x100fe200078e0a1d */
[C---:B------:R-:W-:Y:S02]  /*12710*/  ISETP.GT.U32.AND P1, PT, R29.reuse, R8, PT ;  /* 0x000000081d00720c */ /* 0x040fe40003f24070 */
[C---:B------:R-:W-:Y:S02]  /*12720*/  ISETP.GT.U32.AND P4, PT, R29.reuse, R13, PT ;  /* 0x0000000d1d00720c */ /* 0x040fe40003f84070 */
[----:B------:R-:W-:Y:S01]  /*12730*/  ISETP.GT.U32.AND P6, PT, R29, R3, PT ;  /* 0x000000031d00720c */ /* 0x000fe20003fc4070 */
[--C-:B------:R-:W-:Y:S01]  /*12740*/  @!P2 IMAD.IADD R17, R17, 0x1, -R29.reuse ;  /* 0x000000011111a824 */ /* 0x100fe200078e0a1d */
[C---:B------:R-:W-:Y:S01]  /*12750*/  ISETP.GT.U32.AND P2, PT, R29.reuse, R18, PT ;  /* 0x000000121d00720c */ /* 0x040fe20003f44070 */
[----:B------:R-:W-:Y:S01]  /*12760*/  @!P3 IMAD.IADD R16, R16, 0x1, -R29 ;  /* 0x000000011010b824 */ /* 0x000fe200078e0a1d */
[C---:B------:R-:W-:Y:S02]  /*12770*/  ISETP.GT.U32.AND P3, PT, R29.reuse, R25, PT ;  /* 0x000000191d00720c */ /* 0x040fe40003f64070 */
[----:B------:R-:W-:-:S03]  /*12780*/  ISETP.GT.U32.AND P5, PT, R29, R5, PT ;  /* 0x000000051d00720c */ /* 0x000fc60003fa4070 */
[--C-:B------:R-:W-:Y:S02]  /*12790*/  @!P1 IMAD.IADD R8, R8, 0x1, -R29.reuse ;  /* 0x0000000108089824 */ /* 0x100fe400078e0a1d */
[--C-:B------:R-:W-:Y:S01]  /*127a0*/  @!P4 IMAD.IADD R13, R13, 0x1, -R29.reuse ;  /* 0x000000010d0dc824 */ /* 0x100fe200078e0a1d */
[----:B------:R-:W-:Y:S01]  /*127b0*/  ISETP.GT.U32.AND P0, PT, R29, R12, PT ;  /* 0x0000000c1d00720c */ /* 0x000fe20003f04070 */
[--C-:B------:R-:W-:Y:S01]  /*127c0*/  @!P6 IMAD.IADD R3, R3, 0x1, -R29.reuse ;  /* 0x000000010303e824 */ /* 0x100fe200078e0a1d */
[C---:B------:R-:W-:Y:S02]  /*127d0*/  ISETP.GT.U32.AND P4, PT, R29.reuse, R10, PT ;  /* 0x0000000a1d00720c */ /* 0x040fe40003f84070 */
[----:B------:R-:W-:Y:S01]  /*127e0*/  ISETP.GT.U32.AND P1, PT, R29, R7, PT ;  /* 0x000000071d00720c */ /* 0x000fe20003f24070 */
[--C-:B------:R-:W-:Y:S01]  /*127f0*/  @!P2 IMAD.IADD R18, R18, 0x1, -R29.reuse ;  /* 0x000000011212a824 */ /* 0x100fe200078e0a1d */
[----:B------:R0:W-:Y:S01]  /*12800*/  STL [R1+0x2c8], R3 ;  /* 0x0002c80301007387 */ /* 0x0001e20000100800 */
[--C-:B------:R-:W-:Y:S01]  /*12810*/  @!P5 IMAD.IADD R5, R5, 0x1, -R29.reuse ;  /* 0x000000010505d824 */ /* 0x100fe200078e0a1d */
[----:B------:R-:W-:Y:S01]  /*12820*/  ISETP.GT.U32.AND P5, PT, R29, R9, PT ;  /* 0x000000091d00720c */ /* 0x000fe20003fa4070 */
[--C-:B------:R-:W-:Y:S01]  /*12830*/  @!P3 IMAD.IADD R25, R25, 0x1, -R29.reuse ;  /* 0x000000011919b824 */ /* 0x100fe200078e0a1d */
[----:B0-----:R-:W2:Y:S04]  /*12840*/  LDL.LU R3, [R1+0x274] ;  /* 0x0002740001037983 */ /* 0x001ea80000300800 */
[----:B------:R-:W3:Y:S01]  /*12850*/  LDL.LU R20, [R1+0x27c] ;  /* 0x00027c0001147983 */ /* 0x000ee20000300800 */
[----:B------:R-:W-:-:S03]  /*12860*/  @!P0 IMAD.IADD R12, R12, 0x1, -R29 ;  /* 0x000000010c0c8824 */ /* 0x000fc600078e0a1d */
[----:B------:R0:W-:Y:S01]  /*12870*/  STL [R1+0x2a8], R18 ;  /* 0x0002a81201007387 */ /* 0x0001e20000100800 */
[----:B------:R-:W-:-:S03]  /*12880*/  ISETP.GT.U32.AND P0, PT, R29, R8, PT ;  /* 0x000000081d00720c */ /* 0x000fc60003f04070 */
[----:B------:R-:W4:Y:S01]  /*12890*/  LDL.LU R19, [R1+0x278] ;  /* 0x0002780001137983 */ /* 0x000f220000300800 */
[----:B------:R-:W-:-:S03]  /*128a0*/  @!P1 IMAD.IADD R7, R7, 0x1, -R29 ;  /* 0x0000000107079824 */ /* 0x000fc600078e0a1d */
[----:B------:R1:W-:Y:S01]  /*128b0*/  STL [R1+0x2ac], R25 ;  /* 0x0002ac1901007387 */ /* 0x0003e20000100800 */
[----:B------:R-:W-:-:S03]  /*128c0*/  @!P4 IMAD.IADD R10, R10, 0x1, -R29 ;  /* 0x000000010a0ac824 */ /* 0x000fc600078e0a1d */
[----:B0-----:R-:W2:Y:S01]  /*128d0*/  LDL.LU R18, [R1+0x258] ;  /* 0x0002580001127983 */ /* 0x001ea20000300800 */
[----:B------:R-:W-:Y:S01]  /*128e0*/  ISETP.GT.U32.AND P1, PT, R29, R14, PT ;  /* 0x0000000e1d00720c */ /* 0x000fe20003f24070 */
[--C-:B------:R-:W-:Y:S01]  /*128f0*/  @!P5 IMAD.IADD R9, R9, 0x1, -R29.reuse ;  /* 0x000000010909d824 */ /* 0x100fe200078e0a1d */
[C---:B------:R-:W-:Y:S01]  /*12900*/  ISETP.GT.U32.AND P2, PT, R29.reuse, R17, PT ;  /* 0x000000111d00720c */ /* 0x040fe20003f44070 */
[----:B-1----:R-:W2:Y:S01]  /*12910*/  LDL.LU R25, [R1+0x25c] ;  /* 0x00025c0001197983 */ /* 0x002ea20000300800 */
[C---:B------:R-:W-:Y:S02]  /*12920*/  ISETP.GT.U32.AND P3, PT, R29.reuse, R16, PT ;  /* 0x000000101d00720c */ /* 0x040fe40003f64070 */
[C---:B------:R-:W-:Y:S01]  /*12930*/  ISETP.GT.U32.AND P5, PT, R29.reuse, R5, PT ;  /* 0x000000051d00720c */ /* 0x040fe20003fa4070 */
[----:B------:R0:W-:Y:S01]  /*12940*/  STL [R1+0x2b0], R10 ;  /* 0x0002b00a01007387 */ /* 0x0001e20000100800 */
[----:B------:R-:W-:Y:S01]  /*12950*/  ISETP.GT.U32.AND P4, PT, R29, R13, PT ;  /* 0x0000000d1d00720c */ /* 0x000fe20003f84070 */
[----:B------:R-:W-:-:S02]  /*12960*/  @!P0 IMAD.IADD R8, R8, 0x1, -R29 ;  /* 0x0000000108088824 */ /* 0x000fc400078e0a1d */
[----:B0-----:R-:W2:Y:S02]  /*12970*/  LDL.LU R10, [R1+0x260] ;  /* 0x00026000010a7983 */ /* 0x001ea40000300800 */
[--C-:B------:R-:W-:Y:S02]  /*12980*/  @!P1 IMAD.IADD R14, R14, 0x1, -R29.reuse ;  /* 0x000000010e0e9824 */ /* 0x100fe400078e0a1d */
[--C-:B------:R-:W-:Y:S01]  /*12990*/  @!P2 IMAD.IADD R17, R17, 0x1, -R29.reuse ;  /* 0x000000011111a824 */ /* 0x100fe200078e0a1d */
[----:B------:R0:W-:Y:S01]  /*129a0*/  STL [R1+0x2b8], R9 ;  /* 0x0002b80901007387 */ /* 0x0001e20000100800 */
[--C-:B------:R-:W-:Y:S02]  /*129b0*/  @!P3 IMAD.IADD R16, R16, 0x1, -R29.reuse ;  /* 0x000000011010b824 */ /* 0x100fe400078e0a1d */
[--C-:B------:R-:W-:Y:S02]  /*129c0*/  @!P5 IMAD.IADD R5, R5, 0x1, -R29.reuse ;  /* 0x000000010505d824 */ /* 0x100fe400078e0a1d */
[----:B------:R-:W-:Y:S01]  /*129d0*/  @!P4 IMAD.IADD R13, R13, 0x1, -R29 ;  /* 0x000000010d0dc824 */ /* 0x000fe200078e0a1d */
[----:B0-----:R-:W2:Y:S04]  /*129e0*/  LDL.LU R9, [R1+0x268] ;  /* 0x0002680001097983 */ /* 0x001ea80000300800 */
[----:B------:R0:W-:Y:S04]  /*129f0*/  STL [R1+0x2b4], R8 ;  /* 0x0002b40801007387 */ /* 0x0001e80000100800 */
[----:B0-----:R-:W2:Y:S04]  /*12a00*/  LDL.LU R8, [R1+0x264] ;  /* 0x0002640001087983 */ /* 0x001ea80000300800 */
[----:B------:R-:W-:Y:S04]  /*12a10*/  STL [R1+0x294], R14 ;  /* 0x0002940e01007387 */ /* 0x000fe80000100800 */
[----:B------:R-:W-:Y:S04]  /*12a20*/  STL [R1+0x298], R17 ;  /* 0x0002981101007387 */ /* 0x000fe80000100800 */
[----:B------:R-:W-:Y:S04]  /*12a30*/  STL [R1+0x29c], R16 ;  /* 0x00029c1001007387 */ /* 0x000fe80000100800 */
[----:B------:R0:W-:Y:S04]  /*12a40*/  STL [R1+0x2a0], R5 ;  /* 0x0002a00501007387 */ /* 0x0001e80000100800 */
[----:B------:R-:W-:Y:S04]  /*12a50*/  STL [R1+0x2a4], R13 ;  /* 0x0002a40d01007387 */ /* 0x000fe80000100800 */
[----:B0-----:R-:W2:Y:S01]  /*12a60*/  LDL R5, [R1+0x5c00] ;  /* 0x005c000001057983 */ /* 0x001ea20000100800 */
[----:B------:R-:W-:-:S02]  /*12a70*/  ISETP.GT.U32.AND P6, PT, R29, R7, PT ;  /* 0x000000071d00720c */ /* 0x000fc40003fc4070 */
[C---:B-----5:R-:W-:Y:S02]  /*12a80*/  ISETP.GT.U32.AND P1, PT, R29.reuse, R2, PT ;  /* 0x000000021d00720c */ /* 0x060fe40003f24070 */
[C---:B------:R-:W-:Y:S02]  /*12a90*/  ISETP.GT.U32.AND P2, PT, R29.reuse, R15, PT ;  /* 0x0000000f1d00720c */ /* 0x040fe40003f44070 */
[C---:B------:R-:W-:Y:S02]  /*12aa0*/  ISETP.GT.U32.AND P3, PT, R29.reuse, R11, PT ;  /* 0x0000000b1d00720c */ /* 0x040fe40003f64070 */
[----:B------:R-:W-:-:S05]  /*12ab0*/  ISETP.GT.U32.AND P4, PT, R29, R6, PT ;  /* 0x000000061d00720c */ /* 0x000fca0003f84070 */
[--C-:B------:R-:W-:Y:S02]  /*12ac0*/  @!P6 IMAD.IADD R7, R7, 0x1, -R29.reuse ;  /* 0x000000010707e824 */ /* 0x100fe400078e0a1d */
[--C-:B------:R-:W-:Y:S01]  /*12ad0*/  @!P1 IMAD.IADD R2, R2, 0x1, -R29.reuse ;  /* 0x0000000102029824 */ /* 0x100fe200078e0a1d */
[----:B------:R-:W-:Y:S01]  /*12ae0*/  ISETP.GT.U32.AND P0, PT, R29, R12, PT ;  /* 0x0000000c1d00720c */ /* 0x000fe20003f04070 */
[--C-:B------:R-:W-:Y:S02]  /*12af0*/  @!P2 IMAD.IADD R15, R15, 0x1, -R29.reuse ;  /* 0x000000010f0fa824 */ /* 0x100fe400078e0a1d */
[--C-:B------:R-:W-:Y:S01]  /*12b00*/  @!P3 IMAD.IADD R11, R11, 0x1, -R29.reuse ;  /* 0x000000010b0bb824 */ /* 0x100fe200078e0a1d */
[----:B------:R-:W-:Y:S01]  /*12b10*/  ISETP.GT.U32.AND P5, PT, R29, R4, PT ;  /* 0x000000041d00720c */ /* 0x000fe20003fa4070 */
[----:B------:R-:W-:Y:S01]  /*12b20*/  @!P4 IMAD.IADD R6, R6, 0x1, -R29 ;  /* 0x000000010606c824 */ /* 0x000fe200078e0a1d */
[----:B------:R0:W-:Y:S01]  /*12b30*/  STL [R1+0x284], R7 ;  /* 0x0002840701007387 */ /* 0x0001e20000100800 */
[----:B------:R-:W-:-:S06]  /*12b40*/  IMAD.HI.U32 R24, R0, R23, RZ ;  /* 0x0000001700187227 */ /* 0x000fcc00078e00ff */
[----:B------:R-:W-:-:S04]  /*12b50*/  @!P0 IMAD.IADD R12, R12, 0x1, -R29 ;  /* 0x000000010c0c8824 */ /* 0x000fc800078e0a1d */
[----:B------:R-:W-:Y:S01]  /*12b60*/  @!P5 IMAD.IADD R4, R4, 0x1, -R29 ;  /* 0x000000010404d824 */ /* 0x000fe200078e0a1d */
[----:B------:R-:W-:Y:S01]  /*12b70*/  STL [R1+0x280], R12 ;  /* 0x0002800c01007387 */ /* 0x000fe20000100800 */
[----:B------:R-:W-:-:S03]  /*12b80*/  IMAD.MOV R24, RZ, RZ, -R24 ;  /* 0x000000ffff187224 */ /* 0x000fc600078e0a18 */
[----:B0-----:R-:W5:Y:S04]  /*12b90*/  LDL.LU R7, [R1+0x244] ;  /* 0x0002440001077983 */ /* 0x001f680000300800 */
[----:B------:R-:W5:Y:S01]  /*12ba0*/  LDL.LU R17, [R1+0x248] ;  /* 0x0002480001117983 */ /* 0x000f620000300800 */
[----:B------:R-:W-:-:S03]  /*12bb0*/  IMAD R23, R29, R24, R23 ;  /* 0x000000181d177224 */ /* 0x000fc600078e0217 */
[----:B------:R-:W5:Y:S04]  /*12bc0*/  LDL.LU R16, [R1+0x24c] ;  /* 0x00024c0001107983 */ /* 0x000f680000300800 */
[----:B------:R-:W5:Y:S01]  /*12bd0*/  LDL.LU R13, [R1+0x254] ;  /* 0x00025400010d7983 */ /* 0x000f620000300800 */
[C---:B---3--:R-:W-:Y:S02]  /*12be0*/  ISETP.GT.U32.AND P6, PT, R29.reuse, R20, PT ;  /* 0x000000141d00720c */ /* 0x048fe40003fc4070 */
[C---:B----4-:R-:W-:Y:S02]  /*12bf0*/  ISETP.GT.U32.AND P1, PT, R29.reuse, R19, PT ;  /* 0x000000131d00720c */ /* 0x050fe40003f24070 */
[C---:B--2---:R-:W-:Y:S02]  /*12c00*/  ISETP.GT.U32.AND P2, PT, R29.reuse, R18, PT ;  /* 0x000000121d00720c */ /* 0x044fe40003f44070 */
[----:B------:R-:W-:-:S07]  /*12c10*/  ISETP.GT.U32.AND P3, PT, R29, R25, PT ;  /* 0x000000191d00720c */ /* 0x000fce0003f64070 */
[--C-:B------:R-:W-:Y:S01]  /*12c20*/  @!P6 IMAD.IADD R20, R20, 0x1, -R29.reuse ;  /* 0x000000011414e824 */ /* 0x100fe200078e0a1d */
[----:B------:R-:W-:Y:S01]  /*12c30*/  ISETP.GT.U32.AND P6, PT, R29, R2, PT ;  /* 0x000000021d00720c */ /* 0x000fe20003fc4070 */
[--C-:B------:R-:W-:Y:S01]  /*12c40*/  @!P1 IMAD.IADD R19, R19, 0x1, -R29.reuse ;  /* 0x0000000113139824 */ /* 0x100fe200078e0a1d */
[C---:B------:R-:W-:Y:S01]  /*12c50*/  ISETP.GT.U32.AND P1, PT, R29.reuse, R15, PT ;  /* 0x0000000f1d00720c */ /* 0x040fe20003f24070 */
[--C-:B------:R-:W-:Y:S01]  /*12c60*/  @!P2 IMAD.IADD R18, R18, 0x1, -R29.reuse ;  /* 0x000000011212a824 */ /* 0x100fe200078e0a1d */
[C---:B------:R-:W-:Y:S02]  /*12c70*/  ISETP.GT.U32.AND P2, PT, R29.reuse, R11, PT ;  /* 0x0000000b1d00720c */ /* 0x040fe40003f44070 */
[----:B------:R-:W-:Y:S01]  /*12c80*/  ISETP.GT.U32.AND P4, PT, R29, R10, PT ;  /* 0x0000000a1d00720c */ /* 0x000fe20003f84070 */
[----:B------:R-:W-:Y:S01]  /*12c90*/  @!P3 IMAD.IADD R25, R25, 0x1, -R29 ;  /* 0x000000011919b824 */ /* 0x000fe200078e0a1d */
[----:B------:R-:W-:-:S05]  /*12ca0*/  ISETP.GT.U32.AND P3, PT, R29, R6, PT ;  /* 0x000000061d00720c */ /* 0x000fca0003f64070 */
[--C-:B------:R-:W-:Y:S02]  /*12cb0*/  @!P6 IMAD.IADD R2, R2, 0x1, -R29.reuse ;  /* 0x000000010202e824 */ /* 0x100fe400078e0a1d */
[--C-:B------:R-:W-:Y:S02]  /*12cc0*/  @!P1 IMAD.IADD R15, R15, 0x1, -R29.reuse ;  /* 0x000000010f0f9824 */ /* 0x100fe400078e0a1d */
[--C-:B------:R-:W-:Y:S02]  /*12cd0*/  @!P2 IMAD.IADD R11, R11, 0x1, -R29.reuse ;  /* 0x000000010b0ba824 */ /* 0x100fe400078e0a1d */
[--C-:B------:R-:W-:Y:S01]  /*12ce0*/  @!P4 IMAD.IADD R10, R10, 0x1, -R29.reuse ;  /* 0x000000010a0ac824 */ /* 0x100fe200078e0a1d */
[----:B------:R-:W-:Y:S01]  /*12cf0*/  ISETP.GT.U32.AND P4, PT, R29, R4, PT ;  /* 0x000000041d00720c */ /* 0x000fe20003f84070 */
[----:B------:R-:W-:-:S12]  /*12d00*/  @!P3 IMAD.IADD R6, R6, 0x1, -R29 ;  /* 0x000000010606b824 */ /* 0x000fd800078e0a1d */
[----:B------:R-:W-:Y:S01]  /*12d10*/  @!P4 IMAD.IADD R4, R4, 0x1, -R29 ;  /* 0x000000010404c824 */ /* 0x000fe200078e0a1d */
[----:B------:R-:W-:Y:S02]  /*12d20*/  IABS R24, R5 ;  /* 0x0000000500187213 */ /* 0x000fe40000000000 */
[----:B------:R-:W2:Y:S04]  /*12d30*/  LDL.LU R5, [R1+0x250] ;  /* 0x0002500001057983 */ /* 0x000ea80000300800 */
[----:B------:R0:W-:Y:S04]  /*12d40*/  STL [R1+0x288], R2 ;  /* 0x0002880201007387 */ /* 0x0001e80000100800 */
[----:B0-----:R-:W3:Y:S04]  /*12d50*/  LDL.LU R2, [R1+0x230] ;  /* 0x0002300001027983 */ /* 0x001ee80000300800 */
[----:B------:R0:W-:Y:S04]  /*12d60*/  STL [R1+0x290], R15 ;  /* 0x0002900f01007387 */ /* 0x0001e80000100800 */
[----:B------:R-:W4:Y:S04]  /*12d70*/  LDL.LU R21, [R1+0x234] ;  /* 0x0002340001157983 */ /* 0x000f280000300800 */
[----:B------:R1:W-:Y:S04]  /*12d80*/  STL [R1+0x28c], R11 ;  /* 0x00028c0b01007387 */ /* 0x0003e80000100800 */
[----:B------:R-:W3:Y:S04]  /*12d90*/  LDL.LU R12, [R1+0x238] ;  /* 0x00023800010c7983 */ /* 0x000ee80000300800 */
[----:B------:R5:W-:Y:S04]  /*12da0*/  STL [R1+0x26c], R6 ;  /* 0x00026c0601007387 */ /* 0x000be80000100800 */
[----:B0-----:R-:W3:Y:S04]  /*12db0*/  LDL.LU R15, [R1+0x240] ;  /* 0x00024000010f7983 */ /* 0x001ee80000300800 */
[----:B-1----:R-:W3:Y:S04]  /*12dc0*/  LDL.LU R11, [R1+0x23c] ;  /* 0x00023c00010b7983 */ /* 0x002ee80000300800 */
[----:B------:R0:W-:Y:S04]  /*12dd0*/  STL [R1+0x270], R4 ;  /* 0x0002700401007387 */ /* 0x0001e80000100800 */
[----:B-----5:R-:W5:Y:S01]  /*12de0*/  LDL.LU R6, [R1+0x21c] ;  /* 0x00021c0001067983 */ /* 0x020f620000300800 */
[----:B------:R-:W-:-:S02]  /*12df0*/  ISETP.GT.U32.AND P0, PT, R29, R3, PT ;  /* 0x000000031d00720c */ /* 0x000fc40003f04070 */
[C---:B------:R-:W-:Y:S02]  /*12e00*/  ISETP.GT.U32.AND P5, PT, R29.reuse, R9, PT ;  /* 0x000000091d00720c */ /* 0x040fe40003fa4070 */
[----:B------:R-:W-:Y:S01]  /*12e10*/  ISETP.GT.U32.AND P1, PT, R29, R19, PT ;  /* 0x000000131d00720c */ /* 0x000fe20003f24070 */
[----:B0-----:R-:W5:Y:S08]  /*12e20*/  LDL.LU R4, [R1+0x220] ;  /* 0x0002200001047983 */ /* 0x001f700000300800 */
[--C-:B------:R-:W-:Y:S01]  /*12e30*/  @!P0 IMAD.IADD R3, R3, 0x1, -R29.reuse ;  /* 0x0000000103038824 */ /* 0x100fe200078e0a1d */
[----:B------:R-:W-:Y:S01]  /*12e40*/  ISETP.GT.U32.AND P0, PT, R29, R8, PT ;  /* 0x000000081d00720c */ /* 0x000fe20003f04070 */
[----:B------:R-:W-:Y:S01]  /*12e50*/  @!P5 IMAD.IADD R9, R9, 0x1, -R29 ;  /* 0x000000010909d824 */ /* 0x000fe200078e0a1d */
[----:B------:R-:W-:-:S02]  /*12e60*/  ISETP.GT.U32.AND P2, PT, R29, R18, PT ;  /* 0x000000121d00720c */ /* 0x000fc40003f44070 */
[----:B------:R-:W-:-:S09]  /*12e70*/  ISETP.GT.U32.AND P5, PT, R29, R3, PT ;  /* 0x000000031d00720c */ /* 0x000fd20003fa4070 */
[--C-:B------:R-:W-:Y:S01]  /*12e80*/  @!P0 IMAD.IADD R8, R8, 0x1, -R29.reuse ;  /* 0x0000000108088824 */ /* 0x100fe200078e0a1d */
[C---:B------:R-:W-:Y:S02]  /*12e90*/  ISETP.GT.U32.AND P0, PT, R29.reuse, R20, PT ;  /* 0x000000141d00720c */ /* 0x040fe40003f04070 */
[C---:B------:R-:W-:Y:S02]  /*12ea0*/  ISETP.GT.U32.AND P3, PT, R29.reuse, R25, PT ;  /* 0x000000191d00720c */ /* 0x040fe40003f64070 */
[----:B------:R-:W-:Y:S01]  /*12eb0*/  ISETP.GT.U32.AND P6, PT, R29, R8, PT ;  /* 0x000000081d00720c */ /* 0x000fe20003fc4070 */
[--C-:B------:R-:W-:Y:S01]  /*12ec0*/  @!P1 IMAD.IADD R19, R19, 0x1, -R29.reuse ;  /* 0x0000000113139824 */ /* 0x100fe200078e0a1d */
[----:B------:R-:W-:Y:S01]  /*12ed0*/  ISETP.GT.U32.AND P1, PT, R29, R17, PT ;  /* 0x000000111d00720c */ /* 0x000fe20003f24070 */
[--C-:B------:R-:W-:Y:S02]  /*12ee0*/  @!P5 IMAD.IADD R3, R3, 0x1, -R29.reuse ;  /* 0x000000010303d824 */ /* 0x100fe400078e0a1d */
[----:B------:R-:W-:-:S04]  /*12ef0*/  @!P2 IMAD.IADD R18, R18, 0x1, -R29 ;  /* 0x000000011212a824 */ /* 0x000fc800078e0a1d */
[--C-:B------:R-:W-:Y:S01]  /*12f00*/  @!P0 IMAD.IADD R20, R20, 0x1, -R29.reuse ;  /* 0x0000000114148824 */ /* 0x100fe200078e0a1d */
[C---:B------:R-:W-:Y:S02]  /*12f10*/  ISETP.GT.U32.AND P0, PT, R29.reuse, R7, PT ;  /* 0x000000071d00720c */ /* 0x040fe40003f04070 */
[C---:B------:R-:W-:Y:S02]  /*12f20*/  ISETP.GT.U32.AND P2, PT, R29.reuse, R16, PT ;  /* 0x000000101d00720c */ /* 0x040fe40003f44070 */
[----:B------:R-:W-:Y:S01]  /*12f30*/  ISETP.GT.U32.AND P4, PT, R29, R10, PT ;  /* 0x0000000a1d00720c */ /* 0x000fe20003f84070 */
[----:B------:R0:W-:Y:S01]  /*12f40*/  STL [R1+0x274], R3 ;  /* 0x0002740301007387 */ /* 0x0001e20000100800 */
[--C-:B------:R-:W-:Y:S01]  /*12f50*/  @!P3 IMAD.IADD R25, R25, 0x1, -R29.reuse ;  /* 0x000000011919b824 */ /* 0x100fe200078e0a1d */
[----:B------:R-:W-:Y:S01]  /*12f60*/  ISETP.GT.U32.AND P3, PT, R29, R13, PT ;  /* 0x0000000d1d00720c */ /* 0x000fe20003f64070 */
[--C-:B------:R-:W-:Y:S01]  /*12f70*/  @!P6 IMAD.IADD R8, R8, 0x1, -R29.reuse ;  /* 0x000000010808e824 */ /* 0x100fe200078e0a1d */
[----:B0-----:R-:W5:Y:S04]  /*12f80*/  LDL.LU R3, [R1+0x224] ;  /* 0x0002240001037983 */ /* 0x001f680000300800 */
[----:B------:R-:W-:-:S02]  /*12f90*/  @!P0 IMAD.IADD R7, R7, 0x1, -R29 ;  /* 0x0000000107078824 */ /* 0x000fc400078e0a1d */
[--C-:B------:R-:W-:Y:S02]  /*12fa0*/  @!P1 IMAD.IADD R17, R17, 0x1, -R29.reuse ;  /* 0x0000000111119824 */ /* 0x100fe400078e0a1d */
[--C-:B------:R-:W-:Y:S02]  /*12fb0*/  @!P2 IMAD.IADD R16, R16, 0x1, -R29.reuse ;  /* 0x000000011010a824 */ /* 0x100fe400078e0a1d */
[--C-:B------:R-:W-:Y:S01]  /*12fc0*/  @!P4 IMAD.IADD R10, R10, 0x1, -R29.reuse ;  /* 0x000000010a0ac824 */ /* 0x100fe200078e0a1d */
[----:B------:R-:W-:Y:S01]  /*12fd0*/  ISETP.GT.U32.AND P5, PT, R29, R9, PT ;  /* 0x000000091d00720c */ /* 0x000fe20003fa4070 */
[--C-:B------:R-:W-:Y:S01]  /*12fe0*/  @!P3 IMAD.IADD R13, R13, 0x1, -R29.reuse ;  /* 0x000000010d0db824 */ /* 0x100fe200078e0a1d */
[----:B------:R0:W-:Y:S04]  /*12ff0*/  STL [R1+0x27c], R20 ;  /* 0x00027c1401007387 */ /* 0x0001e80000100800 */
[----:B------:R1:W-:Y:S04]  /*13000*/  STL [R1+0x278], R19 ;  /* 0x0002781301007387 */ /* 0x0003e80000100800 */
[----:B------:R-:W-:Y:S03]  /*13010*/  STL [R1+0x258], R18 ;  /* 0x0002581201007387 */ /* 0x000fe60000100800 */
[----:B------:R-:W-:Y:S01]  /*13020*/  @!P5 IMAD.IADD R9, R9, 0x1, -R29 ;  /* 0x000000010909d824 */ /* 0x000fe200078e0a1d */
[----:B------:R-:W-:Y:S04]  /*13030*/  STL [R1+0x25c], R25 ;  /* 0x00025c1901007387 */ /* 0x000fe80000100800 */
[----:B------:R1:W-:Y:S04]  /*13040*/  STL [R1+0x260], R10 ;  /* 0x0002600a01007387 */ /* 0x0003e80000100800 */
[----:B0-----:R-:W5:Y:S04]  /*13050*/  LDL.LU R20, [R1+0x22c] ;  /* 0x00022c0001147983 */ /* 0x001f680000300800 */
[----:B------:R0:W-:Y:S04]  /*13060*/  STL [R1+0x268], R9 ;  /* 0x0002680901007387 */ /* 0x0001e80000100800 */
[----:B-1----:R-:W5:Y:S04]  /*13070*/  LDL.LU R19, [R1+0x228] ;  /* 0x0002280001137983 */ /* 0x002f680000300800 */
[----:B------:R-:W5:Y:S04]  /*13080*/  LDL.LU R10, [R1+0x208] ;  /* 0x00020800010a7983 */ /* 0x000f680000300800 */
[----:B------:R1:W-:Y:S04]  /*13090*/  STL [R1+0x264], R8 ;  /* 0x0002640801007387 */ /* 0x0003e80000100800 */
[----:B0-----:R-:W5:Y:S04]  /*130a0*/  LDL.LU R9, [R1+0x20c] ;  /* 0x00020c0001097983 */ /* 0x001f680000300800 */
[----:B-1----:R-:W5:Y:S01]  /*130b0*/  LDL.LU R8, [R1+0x210] ;  /* 0x0002100001087983 */ /* 0x002f620000300800 */
[----:B--2---:R-:W-:-:S02]  /*130c0*/  ISETP.GT.U32.AND P4, PT, R29, R5, PT ;  /* 0x000000051d00720c */ /* 0x004fc40003f84070 */
[C---:B----4-:R-:W-:Y:S02]  /*130d0*/  ISETP.GT.U32.AND P6, PT, R29.reuse, R21, PT ;  /* 0x000000151d00720c */ /* 0x050fe40003fc4070 */
[C---:B---3--:R-:W-:Y:S02]  /*130e0*/  ISETP.GT.U32.AND P0, PT, R29.reuse, R12, PT ;  /* 0x0000000c1d00720c */ /* 0x048fe40003f04070 */
[C---:B------:R-:W-:Y:S02]  /*130f0*/  ISETP.GT.U32.AND P1, PT, R29.reuse, R15, PT ;  /* 0x0000000f1d00720c */ /* 0x040fe40003f24070 */
[----:B------:R-:W-:-:S07]  /*13100*/  ISETP.GT.U32.AND P2, PT, R29, R11, PT ;  /* 0x0000000b1d00720c */ /* 0x000fce0003f44070 */
[--C-:B------:R-:W-:Y:S01]  /*13110*/  @!P6 IMAD.IADD R21, R21, 0x1, -R29.reuse ;  /* 0x000000011515e824 */ /* 0x100fe200078e0a1d */
[C---:B------:R-:W-:Y:S01]  /*13120*/  ISETP.GT.U32.AND P6, PT, R29.reuse, R7, PT ;  /* 0x000000071d00720c */ /* 0x040fe20003fc4070 */
[--C-:B------:R-:W-:Y:S01]  /*13130*/  @!P0 IMAD.IADD R12, R12, 0x1, -R29.reuse ;  /* 0x000000010c0c8824 */ /* 0x100fe200078e0a1d */
[----:B-----5:R-:W-:Y:S01]  /*13140*/  ISETP.GT.U32.AND P3, PT, R29, R6, PT ;  /* 0x000000061d00720c */ /* 0x020fe20003f64070 */
[--C-:B------:R-:W-:Y:S01]  /*13150*/  @!P1 IMAD.IADD R15, R15, 0x1, -R29.reuse ;  /* 0x000000010f0f9824 */ /* 0x100fe200078e0a1d */
[----:B------:R-:W-:Y:S01]  /*13160*/  ISETP.GT.U32.AND P0, PT, R29, R17, PT ;  /* 0x000000111d00720c */ /* 0x000fe20003f04070 */
[--C-:B------:R-:W-:Y:S01]  /*13170*/  @!P4 IMAD.IADD R5, R5, 0x1, -R29.reuse ;  /* 0x000000010505c824 */ /* 0x100fe200078e0a1d */
[----:B------:R-:W-:Y:S01]  /*13180*/  ISETP.GT.U32.AND P1, PT, R29, R16, PT ;  /* 0x000000101d00720c */ /* 0x000fe20003f24070 */
[----:B------:R-:W-:Y:S01]  /*13190*/  @!P2 IMAD.IADD R11, R11, 0x1, -R29 ;  /* 0x000000010b0ba824 */ /* 0x000fe200078e0a1d */
[----:B------:R-:W-:-:S05]  /*131a0*/  ISETP.GT.U32.AND P2, PT, R29, R13, PT ;  /* 0x0000000d1d00720c */ /* 0x000fca0003f44070 */
[--C-:B------:R-:W-:Y:S02]  /*131b0*/  @!P6 IMAD.IADD R7, R7, 0x1, -R29.reuse ;  /* 0x000000010707e824 */ /* 0x100fe400078e0a1d */
[--C-:B------:R-:W-:Y:S01]  /*131c0*/  @!P3 IMAD.IADD R6, R6, 0x1, -R29.reuse ;  /* 0x000000010606b824 */ /* 0x100fe200078e0a1d */
[----:B------:R-:W-:Y:S01]  /*131d0*/  ISETP.GT.U32.AND P3, PT, R29, R5, PT ;  /* 0x000000051d00720c */ /* 0x000fe20003f64070 */
[--C-:B------:R-:W-:Y:S01]  /*131e0*/  @!P0 IMAD.IADD R17, R17, 0x1, -R29.reuse ;  /* 0x0000000111118824 */ /* 0x100fe200078e0a1d */
[----:B------:R0:W-:Y:S01]  /*131f0*/  STL [R1+0x244], R7 ;  /* 0x0002440701007387 */ /* 0x0001e20000100800 */
[--C-:B------:R-:W-:Y:S02]  /*13200*/  @!P1 IMAD.IADD R16, R16, 0x1, -R29.reuse ;  /* 0x0000000110109824 */ /* 0x100fe400078e0a1d */
[--C-:B------:R-:W-:Y:S01]  /*13210*/  @!P2 IMAD.IADD R13, R13, 0x1, -R29.reuse ;  /* 0x000000010d0da824 */ /* 0x100fe200078e0a1d */
[----:B0-----:R-:W2:Y:S07]  /*13220*/  LDL.LU R7, [R1+0x218] ;  /* 0x0002180001077983 */ /* 0x001eae0000300800 */
[----:B------:R-:W-:Y:S01]  /*13230*/  @!P3 IMAD.IADD R5, R5, 0x1, -R29 ;  /* 0x000000010505b824 */ /* 0x000fe200078e0a1d */
[----:B------:R0:W-:Y:S04]  /*13240*/  STL [R1+0x248], R17 ;  /* 0x0002481101007387 */ /* 0x0001e80000100800 */
[----:B------:R-:W3:Y:S04]  /*13250*/  LDL.LU R14, [R1+0x214] ;  /* 0x00021400010e7983 */ /* 0x000ee80000300800 */
[----:B------:R1:W-:Y:S04]  /*13260*/  STL [R1+0x24c], R16 ;  /* 0x00024c1001007387 */ /* 0x0003e80000100800 */
[----:B------:R4:W-:Y:S04]  /*13270*/  STL [R1+0x254], R13 ;  /* 0x0002540d01007387 */ /* 0x0009e80000100800 */
[----:B------:R-:W5:Y:S04]  /*13280*/  LDL.LU R18, [R1+0x1f4] ;  /* 0x0001f40001127983 */ /* 0x000f680000300800 */
[----:B0-----:R-:W2:Y:S04]  /*13290*/  LDL.LU R17, [R1+0x1f8] ;  /* 0x0001f80001117983 */ /* 0x001ea80000300800 */
[----:B------:R0:W-:Y:S04]  /*132a0*/  STL [R1+0x250], R5 ;  /* 0x0002500501007387 */ /* 0x0001e80000100800 */
[----:B-1----:R-:W2:Y:S04]  /*132b0*/  LDL.LU R16, [R1+0x1fc] ;  /* 0x0001fc0001107983 */ /* 0x002ea80000300800 */
[----:B----4-:R-:W4:Y:S04]  /*132c0*/  LDL.LU R13, [R1+0x204] ;  /* 0x00020400010d7983 */ /* 0x010f280000300800 */
[----:B0-----:R-:W4:Y:S01]  /*132d0*/  LDL.LU R5, [R1+0x200] ;  /* 0x0002000001057983 */ /* 0x001f220000300800 */
[----:B------:R-:W-:-:S02]  /*132e0*/  ISETP.GT.U32.AND P5, PT, R29, R2, PT ;  /* 0x000000021d00720c */ /* 0x000fc40003fa4070 */
[----:B------:R-:W-:-:S11]  /*132f0*/  ISETP.GT.U32.AND P4, PT, R29, R4, PT ;  /* 0x000000041d00720c */ /* 0x000fd60003f84070 */
[--C-:B------:R-:W-:Y:S01]  /*13300*/  @!P5 IMAD.IADD R2, R2, 0x1, -R29.reuse ;  /* 0x000000010202d824 */ /* 0x100fe200078e0a1d */
[C---:B------:R-:W-:Y:S01]  /*13310*/  ISETP.GT.U32.AND P5, PT, R29.reuse, R3, PT ;  /* 0x000000031d00720c */ /* 0x040fe20003fa4070 */
[----:B------:R-:W-:Y:S01]  /*13320*/  @!P4 IMAD.IADD R4, R4, 0x1, -R29 ;  /* 0x000000010404c824 */ /* 0x000fe200078e0a1d */
[C---:B------:R-:W-:Y:S02]  /*13330*/  ISETP.GT.U32.AND P0, PT, R29.reuse, R12, PT ;  /* 0x0000000c1d00720c */ /* 0x040fe40003f04070 */
[C---:B------:R-:W-:Y:S02]  /*13340*/  ISETP.GT.U32.AND P4, PT, R29.reuse, R2, PT ;  /* 0x000000021d00720c */ /* 0x040fe40003f84070 */
[----:B------:R-:W-:-:S07]  /*13350*/  ISETP.GT.U32.AND P1, PT, R29, R15, PT ;  /* 0x0000000f1d00720c */ /* 0x000fce0003f24070 */
[--C-:B------:R-:W-:Y:S01]  /*13360*/  @!P5 IMAD.IADD R3, R3, 0x1, -R29.reuse ;  /* 0x000000010303d824 */ /* 0x100fe200078e0a1d */
[C---:B------:R-:W-:Y:S01]  /*13370*/  ISETP.GT.U32.AND P5, PT, R29.reuse, R21, PT ;  /* 0x000000151d00720c */ /* 0x040fe20003fa4070 */
[--C-:B------:R-:W-:Y:S01]  /*13380*/  @!P0 IMAD.IADD R12, R12, 0x1, -R29.reuse ;  /* 0x000000010c0c8824 */ /* 0x100fe200078e0a1d */
[C---:B------:R-:W-:Y:S02]  /*13390*/  ISETP.GT.U32.AND P2, PT, R29.reuse, R11, PT ;  /* 0x0000000b1d00720c */ /* 0x040fe40003f44070 */
[C---:B------:R-:W-:Y:S01]  /*133a0*/  ISETP.GT.U32.AND P6, PT, R29.reuse, R3, PT ;  /* 0x000000031d00720c */ /* 0x040fe20003fc4070 */
[--C-:B------:R-:W-:Y:S01]  /*133b0*/  @!P4 IMAD.IADD R2, R2, 0x1, -R29.reuse ;  /* 0x000000010202c824 */ /* 0x100fe200078e0a1d */
[----:B------:R-:W-:Y:S01]  /*133c0*/  ISETP.GT.U32.AND P0, PT, R29, R19, PT ;  /* 0x000000131d00720c */ /* 0x000fe20003f04070 */
[----:B------:R-:W-:-:S06]  /*133d0*/  @!P1 IMAD.IADD R15, R15, 0x1, -R29 ;  /* 0x000000010f0f9824 */ /* 0x000fcc00078e0a1d */
[--C-:B------:R-:W-:Y:S01]  /*133e0*/  @!P5 IMAD.IADD R21, R21, 0x1, -R29.reuse ;  /* 0x000000011515d824 */ /* 0x100fe200078e0a1d */
[C---:B------:R-:W-:Y:S02]  /*133f0*/  ISETP.GT.U32.AND P5, PT, R29.reuse, R20, PT ;  /* 0x000000141d00720c */ /* 0x040fe40003fa4070 */
[----:B------:R-:W-:Y:S01]  /*13400*/  ISETP.GT.U32.AND P1, PT, R29, R10, PT ;  /* 0x0000000a1d00720c */ /* 0x000fe20003f24070 */
[----:B------:R0:W-:Y:S01]  /*13410*/  STL [R1+0x230], R2 ;  /* 0x0002300201007387 */ /* 0x0001e20000100800 */
[--C-:B------:R-:W-:Y:S01]  /*13420*/  @!P6 IMAD.IADD R3, R3, 0x1, -R29.reuse ;  /* 0x000000010303e824 */ /* 0x100fe200078e0a1d */
[----:B------:R-:W-:Y:S01]  /*13430*/  ISETP.GT.U32.AND P3, PT, R29, R6, PT ;  /* 0x000000061d00720c */ /* 0x000fe20003f64070 */
[--C-:B------:R-:W-:Y:S01]  /*13440*/  @!P2 IMAD.IADD R11, R11, 0x1, -R29.reuse ;  /* 0x000000010b0ba824 */ /* 0x100fe200078e0a1d */
[----:B0-----:R-:W4:Y:S06]  /*13450*/  LDL.LU R2, [R1+0x1e0] ;  /* 0x0001e00001027983 */ /* 0x001f2c0000300800 */
[--C-:B------:R-:W-:Y:S01]  /*13460*/  @!P5 IMAD.IADD R20, R20, 0x1, -R29.reuse ;  /* 0x000000011414d824 */ /* 0x100fe200078e0a1d */
[----:B------:R-:W-:Y:S01]  /*13470*/  ISETP.GT.U32.AND P2, PT, R29, R9, PT ;  /* 0x000000091d00720c */ /* 0x000fe20003f44070 */
[--C-:B------:R-:W-:Y:S01]  /*13480*/  @!P0 IMAD.IADD R19, R19, 0x1, -R29.reuse ;  /* 0x0000000113138824 */ /* 0x100fe200078e0a1d */
[----:B------:R-:W-:Y:S01]  /*13490*/  ISETP.GT.U32.AND P4, PT, R29, R4, PT ;  /* 0x000000041d00720c */ /* 0x000fe20003f84070 */
[----:B------:R-:W-:-:S02]  /*134a0*/  @!P1 IMAD.IADD R10, R10, 0x1, -R29 ;  /* 0x000000010a0a9824 */ /* 0x000fc400078e0a1d */
[--C-:B------:R-:W-:Y:S01]  /*134b0*/  @!P3 IMAD.IADD R6, R6, 0x1, -R29.reuse ;  /* 0x000000010606b824 */ /* 0x100fe200078e0a1d */
[----:B------:R-:W-:Y:S01]  /*134c0*/  ISETP.GT.U32.AND P3, PT, R29, R8, PT ;  /* 0x000000081d00720c */ /* 0x000fe20003f64070 */
[----:B------:R-:W-:Y:S04]  /*134d0*/  STL [R1+0x234], R21 ;  /* 0x0002341501007387 */ /* 0x000fe80000100800 */
[----:B------:R-:W-:Y:S02]  /*134e0*/  STL [R1+0x238], R12 ;  /* 0x0002380c01007387 */ /* 0x000fe40000100800 */
[--C-:B------:R-:W-:Y:S02]  /*134f0*/  @!P2 IMAD.IADD R9, R9, 0x1, -R29.reuse ;  /* 0x000000010909a824 */ /* 0x100fe400078e0a1d */
[--C-:B------:R-:W-:Y:S01]  /*13500*/  @!P4 IMAD.IADD R4, R4, 0x1, -R29.reuse ;  /* 0x000000010404c824 */ /* 0x100fe200078e0a1d */
[----:B------:R-:W-:Y:S04]  /*13510*/  STL [R1+0x240], R15 ;  /* 0x0002400f01007387 */ /* 0x000fe80000100800 */
[----:B------:R-:W-:Y:S04]  /*13520*/  STL [R1+0x23c], R11 ;  /* 0x00023c0b01007387 */ /* 0x000fe80000100800 */
[----:B------:R0:W-:Y:S01]  /*13530*/  STL [R1+0x21c], R6 ;  /* 0x00021c0601007387 */ /* 0x0001e20000100800 */
[----:B------:R-:W-:-:S03]  /*13540*/  @!P3 IMAD.IADD R8, R8, 0x1, -R29 ;  /* 0x000000010808b824 */ /* 0x000fc600078e0a1d */
[----:B0-----:R-:W4:Y:S04]  /*13550*/  LDL R6, [R1+0x5c04] ;  /* 0x005c040001067983 */ /* 0x001f280000100800 */
[----:B------:R0:W-:Y:S04]  /*13560*/  STL [R1+0x220], R4 ;  /* 0x0002200401007387 */ /* 0x0001e80000100800 */
[----:B0-----:R-:W4:Y:S04]  /*13570*/  LDL.LU R4, [R1+0x1e4] ;  /* 0x0001e40001047983 */ /* 0x001f280000300800 */
[----:B------:R-:W4:Y:S04]  /*13580*/  LDL.LU R12, [R1+0x1e8] ;  /* 0x0001e800010c7983 */ /* 0x000f280000300800 */
[----:B------:R0:W-:Y:S04]  /*13590*/  STL [R1+0x224], R3 ;  /* 0x0002240301007387 */ /* 0x0001e80000100800 */
[----:B------:R-:W4:Y:S04]  /*135a0*/  LDL.LU R15, [R1+0x1f0] ;  /* 0x0001f000010f7983 */ /* 0x000f280000300800 */
[----:B------:R-:W4:Y:S04]  /*135b0*/  LDL.LU R11, [R1+0x1ec] ;  /* 0x0001ec00010b7983 */ /* 0x000f280000300800 */
[----:B0-----:R-:W4:Y:S01]  /*135c0*/  LDL.LU R3, [R1+0x1cc] ;  /* 0x0001cc0001037983 */ /* 0x001f220000300800 */
[----:B---3--:R-:W-:-:S02]  /*135d0*/  ISETP.GT.U32.AND P6, PT, R29, R14, PT ;  /* 0x0000000e1d00720c */ /* 0x008fc40003fc4070 */
[C---:B-----5:R-:W-:Y:S02]  /*135e0*/  ISETP.GT.U32.AND P5, PT, R29.reuse, R18, PT ;  /* 0x000000121d00720c */ /* 0x060fe40003fa4070 */
[----:B--2---:R-:W-:-:S09]  /*135f0*/  ISETP.GT.U32.AND P0, PT, R29, R17, PT ;  /* 0x000000111d00720c */ /* 0x004fd20003f04070 */
[--C-:B------:R-:W-:Y:S01]  /*13600*/  @!P6 IMAD.IADD R14, R14, 0x1, -R29.reuse ;  /* 0x000000010e0ee824 */ /* 0x100fe200078e0a1d */
[C---:B------:R-:W-:Y:S01]  /*13610*/  ISETP.GT.U32.AND P1, PT, R29.reuse, R16, PT ;  /* 0x000000101d00720c */ /* 0x040fe20003f24070 */
[--C-:B------:R-:W-:Y:S01]  /*13620*/  @!P5 IMAD.IADD R18, R18, 0x1, -R29.reuse ;  /* 0x000000011212d824 */ /* 0x100fe200078e0a1d */
[C---:B------:R-:W-:Y:S02]  /*13630*/  ISETP.GT.U32.AND P6, PT, R29.reuse, R20, PT ;  /* 0x000000141d00720c */ /* 0x040fe40003fc4070 */
[----:B------:R-:W-:Y:S01]  /*13640*/  ISETP.GT.U32.AND P5, PT, R29, R19, PT ;  /* 0x000000131d00720c */ /* 0x000fe20003fa4070 */
[----:B------:R-:W-:Y:S01]  /*13650*/  @!P0 IMAD.IADD R17, R17, 0x1, -R29 ;  /* 0x0000000111118824 */ /* 0x000fe200078e0a1d */
[C---:B----4-:R-:W-:Y:S02]  /*13660*/  ISETP.GT.U32.AND P2, PT, R29.reuse, R13, PT ;  /* 0x0000000d1d00720c */ /* 0x050fe40003f44070 */
[----:B------:R-:W-:-:S05]  /*13670*/  ISETP.GT.U32.AND P0, PT, R29, R10, PT ;  /* 0x0000000a1d00720c */ /* 0x000fca0003f04070 */
[--C-:B------:R-:W-:Y:S01]  /*13680*/  @!P1 IMAD.IADD R16, R16, 0x1, -R29.reuse ;  /* 0x0000000110109824 */ /* 0x100fe200078e0a1d */
[----:B------:R-:W-:Y:S01]  /*13690*/  ISETP.GT.U32.AND P1, PT, R29, R9, PT ;  /* 0x000000091d00720c */ /* 0x000fe20003f24070 */
[--C-:B------:R-:W-:Y:S02]  /*136a0*/  @!P6 IMAD.IADD R20, R20, 0x1, -R29.reuse ;  /* 0x000000011414e824 */ /* 0x100fe400078e0a1d */
[--C-:B------:R-:W-:Y:S02]  /*136b0*/  @!P5 IMAD.IADD R19, R19, 0x1, -R29.reuse ;  /* 0x000000011313d824 */ /* 0x100fe400078e0a1d */
[--C-:B------:R-:W-:Y:S01]  /*136c0*/  @!P2 IMAD.IADD R13, R13, 0x1, -R29.reuse ;  /* 0x000000010d0da824 */ /* 0x100fe200078e0a1d */
[C---:B------:R-:W-:Y:S01]  /*136d0*/  ISETP.GT.U32.AND P2, PT, R29.reuse, R8, PT ;  /* 0x000000081d00720c */ /* 0x040fe20003f44070 */
[----:B------:R-:W-:Y:S01]  /*136e0*/  @!P0 IMAD.IADD R10, R10, 0x1, -R29 ;  /* 0x000000010a0a8824 */ /* 0x000fe200078e0a1d */
[----:B------:R0:W-:Y:S01]  /*136f0*/  STL [R1+0x22c], R20 ;  /* 0x00022c1401007387 */ /* 0x0001e20000100800 */
[----:B------:R-:W-:-:S03]  /*13700*/  ISETP.GT.U32.AND P4, PT, R29, R7, PT ;  /* 0x000000071d00720c */ /* 0x000fc60003f84070 */
[----:B------:R1:W-:Y:S01]  /*13710*/  STL [R1+0x228], R19 ;  /* 0x0002281301007387 */ /* 0x0003e20000100800 */
[--C-:B------:R-:W-:Y:S01]  /*13720*/  @!P1 IMAD.IADD R9, R9, 0x1, -R29.reuse ;  /* 0x0000000109099824 */ /* 0x100fe200078e0a1d */
[----:B------:R-:W-:Y:S02]  /*13730*/  ISETP.GT.U32.AND P3, PT, R29, R5, PT ;  /* 0x000000051d00720c */ /* 0x000fe40003f64070 */
[----:B0-----:R-:W2:Y:S04]  /*13740*/  LDL.LU R20, [R1+0x1d4] ;  /* 0x0001d40001147983 */ /* 0x001ea80000300800 */
[----:B------:R0:W-:Y:S04]  /*13750*/  STL [R1+0x208], R10 ;  /* 0x0002080a01007387 */ /* 0x0001e80000100800 */
[----:B-1----:R-:W3:Y:S04]  /*13760*/  LDL.LU R19, [R1+0x1dc] ;  /* 0x0001dc0001137983 */ /* 0x002ee80000300800 */
[----:B------:R1:W-:Y:S04]  /*13770*/  STL [R1+0x20c], R9 ;  /* 0x00020c0901007387 */ /* 0x0003e80000100800 */
[----:B0-----:R-:W4:Y:S01]  /*13780*/  LDL.LU R10, [R1+0x1d8] ;  /* 0x0001d800010a7983 */ /* 0x001f220000300800 */
[----:B------:R-:W-:-:S03]  /*13790*/  @!P2 IMAD.IADD R8, R8, 0x1, -R29 ;  /* 0x000000010808a824 */ /* 0x000fc600078e0a1d */
[----:B-1----:R-:W5:Y:S01]  /*137a0*/  LDL.LU R9, [R1+0x1b8] ;  /* 0x0001b80001097983 */ /* 0x002f620000300800 */
[--C-:B------:R-:W-:Y:S02]  /*137b0*/  @!P4 IMAD.IADD R7, R7, 0x1, -R29.reuse ;  /* 0x000000010707c824 */ /* 0x100fe400078e0a1d */
[--C-:B------:R-:W-:Y:S01]  /*137c0*/  @!P3 IMAD.IADD R5, R5, 0x1, -R29.reuse ;  /* 0x000000010505b824 */ /* 0x100fe200078e0a1d */
[----:B------:R0:W-:Y:S02]  /*137d0*/  STL [R1+0x210], R8 ;  /* 0x0002100801007387 */ /* 0x0001e40000100800 */
[----:B------:R-:W-:Y:S02]  /*137e0*/  ISETP.GT.U32.AND P3, PT, R29, R7, PT ;  /* 0x000000071d00720c */ /* 0x000fe40003f64070 */
[----:B0-----:R-:W5:Y:S11]  /*137f0*/  LDL.LU R8, [R1+0x1bc] ;  /* 0x0001bc0001087983 */ /* 0x001f760000300800 */
[----:B------:R-:W-:-:S05]  /*13800*/  @!P3 IMAD.IADD R7, R7, 0x1, -R29 ;  /* 0x000000010707b824 */ /* 0x000fca00078e0a1d */
[----:B------:R0:W-:Y:S04]  /*13810*/  STL [R1+0x218], R7 ;  /* 0x0002180701007387 */ /* 0x0001e80000100800 */
[----:B0-----:R-:W5:Y:S01]  /*13820*/  LDL.LU R7, [R1+0x1c0] ;  /* 0x0001c00001077983 */ /* 0x001f620000300800 */
[C---:B------:R-:W-:Y:S02]  /*13830*/  ISETP.GT.U32.AND P4, PT, R29.reuse, R2, PT ;  /* 0x000000021d00720c */ /* 0x040fe40003f84070 */
[C---:B------:R-:W-:Y:S02]  /*13840*/  ISETP.GT.U32.AND P5, PT, R29.reuse, R18, PT ;  /* 0x000000121d00720c */ /* 0x040fe40003fa4070 */
[----:B------:R-:W-:-:S09]  /*13850*/  ISETP.GT.U32.AND P0, PT, R29, R17, PT ;  /* 0x000000111d00720c */ /* 0x000fd20003f04070 */
[--C-:B------:R-:W-:Y:S01]  /*13860*/  @!P4 IMAD.IADD R2, R2, 0x1, -R29.reuse ;  /* 0x000000010202c824 */ /* 0x100fe200078e0a1d */
[C---:B------:R-:W-:Y:S01]  /*13870*/  ISETP.GT.U32.AND P4, PT, R29.reuse, R14, PT ;  /* 0x0000000e1d00720c */ /* 0x040fe20003f84070 */
[----:B------:R-:W-:Y:S01]  /*13880*/  IMAD.HI.U32 R25, R0, R24, RZ ;  /* 0x0000001800197227 */ /* 0x000fe200078e00ff */
[C---:B------:R-:W-:Y:S02]  /*13890*/  ISETP.GT.U32.AND P1, PT, R29.reuse, R16, PT ;  /* 0x000000101d00720c */ /* 0x040fe40003f24070 */
[----:B------:R-:W-:Y:S01]  /*138a0*/  ISETP.GT.U32.AND P6, PT, R29, R2, PT ;  /* 0x000000021d00720c */ /* 0x000fe20003fc4070 */
[----:B------:R-:W-:Y:S02]  /*138b0*/  @!P5 IMAD.IADD R18, R18, 0x1, -R29 ;  /* 0x000000011212d824 */ /* 0x000fe400078e0a1d */
[----:B------:R-:W-:Y:S02]  /*138c0*/  IMAD.MOV R25, RZ, RZ, -R25 ;  /* 0x000000ffff197224 */ /* 0x000fe400078e0a19 */
[----:B------:R-:W-:-:S04]  /*138d0*/  @!P0 IMAD.IADD R17, R17, 0x1, -R29 ;  /* 0x0000000111118824 */ /* 0x000fc800078e0a1d */
[--C-:B------:R-:W-:Y:S01]  /*138e0*/  @!P4 IMAD.IADD R14, R14, 0x1, -R29.reuse ;  /* 0x000000010e0ec824 */ /* 0x100fe200078e0a1d */
[C---:B------:R-:W-:Y:S02]  /*138f0*/  ISETP.GT.U32.AND P4, PT, R29.reuse, R4, PT ;  /* 0x000000041d00720c */ /* 0x040fe40003f84070 */
[C---:B------:R-:W-:Y:S01]  /*13900*/  ISETP.GT.U32.AND P5, PT, R29.reuse, R12, PT ;  /* 0x0000000c1d00720c */ /* 0x040fe20003fa4070 */
[C---:B------:R-:W-:Y:S01]  /*13910*/  IMAD R24, R29.reuse, R25, R24 ;  /* 0x000000191d187224 */ /* 0x040fe200078e0218 */
[----:B------:R-:W-:Y:S02]  /*13920*/  IABS R25, R6 ;  /* 0x0000000600197213 */ /* 0x000fe40000000000 */
[----:B------:R-:W5:Y:S01]  /*13930*/  LDL.LU R6, [R1+0x1c8] ;  /* 0x0001c80001067983 */ /* 0x000f620000300800 */
[C---:B------:R-:W-:Y:S01]  /*13940*/  ISETP.GT.U32.AND P0, PT, R29.reuse, R15, PT ;  /* 0x0000000f1d00720c */ /* 0x040fe20003f04070 */
[--C-:B------:R-:W-:Y:S01]  /*13950*/  @!P6 IMAD.IADD R2, R2, 0x1, -R29.reuse ;  /* 0x000000010202e824 */ /* 0x100fe200078e0a1d */
[C---:B------:R-:W-:Y:S01]  /*13960*/  ISETP.GT.U32.AND P2, PT, R29.reuse, R13, PT ;  /* 0x0000000d1d00720c */ /* 0x040fe20003f44070 */
[----:B------:R-:W-:Y:S01]  /*13970*/  @!P1 IMAD.IADD R16, R16, 0x1, -R29 ;  /* 0x0000000110109824 */ /* 0x000fe200078e0a1d */
[----:B------:R-:W-:-:S02]  /*13980*/  ISETP.GT.U32.AND P1, PT, R29, R11, PT ;  /* 0x0000000b1d00720c */ /* 0x000fc40003f24070 */
[--C-:B------:R-:W-:Y:S02]  /*13990*/  @!P4 IMAD.IADD R4, R4, 0x1, -R29.reuse ;  /* 0x000000010404c824 */ /* 0x100fe400078e0a1d */
[----:B------:R-:W-:Y:S01]  /*139a0*/  @!P5 IMAD.IADD R12, R12, 0x1, -R29 ;  /* 0x000000010c0cd824 */ /* 0x000fe200078e0a1d */
[----:B------:R-:W-:-:S04]  /*139b0*/  ISETP.GT.U32.AND P3, PT, R29, R5, PT ;  /* 0x000000051d00720c */ /* 0x000fc80003f64070 */
[--C-:B------:R-:W-:Y:S02]  /*139c0*/  @!P0 IMAD.IADD R15, R15, 0x1, -R29.reuse ;  /* 0x000000010f0f8824 */ /* 0x100fe400078e0a1d */
[--C-:B------:R-:W-:Y:S01]  /*139d0*/  @!P2 IMAD.IADD R13, R13, 0x1, -R29.reuse ;  /* 0x000000010d0da824 */ /* 0x100fe200078e0a1d */
[----:B------:R-:W-:Y:S01]  /*139e0*/  ISETP.GT.U32.AND P2, PT, R29, R3, PT ;  /* 0x000000031d00720c */ /* 0x000fe20003f44070 */
[--C-:B------:R-:W-:Y:S01]  /*139f0*/  @!P1 IMAD.IADD R11, R11, 0x1, -R29.reuse ;  /* 0x000000010b0b9824 */ /* 0x100fe200078e0a1d */
[----:B------:R-:W-:Y:S04]  /*13a00*/  STL [R1+0x214], R14 ;  /* 0x0002140e01007387 */ /* 0x000fe80000100800 */
[--C-:B------:R-:W-:Y:S01]  /*13a10*/  @!P3 IMAD.IADD R5, R5, 0x1, -R29.reuse ;  /* 0x000000010505b824 */ /* 0x100fe200078e0a1d */
[----:B------:R-:W-:Y:S04]  /*13a20*/  STL [R1+0x1f4], R18 ;  /* 0x0001f41201007387 */ /* 0x000fe80000100800 */
[----:B------:R-:W-:Y:S04]  /*13a30*/  STL [R1+0x1f8], R17 ;  /* 0x0001f81101007387 */ /* 0x000fe80000100800 */
[----:B------:R-:W-:Y:S04]  /*13a40*/  STL [R1+0x1fc], R16 ;  /* 0x0001fc1001007387 */ /* 0x000fe80000100800 */
[----:B------:R-:W-:Y:S01]  /*13a50*/  STL [R1+0x204], R13 ;  /* 0x0002040d01007387 */ /* 0x000fe20000100800 */
[----:B------:R-:W-:-:S03]  /*13a60*/  @!P2 IMAD.IADD R3, R3, 0x1, -R29 ;  /* 0x000000010303a824 */ /* 0x000fc600078e0a1d */
[----:B------:R0:W-:Y:S04]  /*13a70*/  STL [R1+0x1e0], R2 ;  /* 0x0001e00201007387 */ /* 0x0001e80000100800 */
[----:B------:R1:W-:Y:S04]  /*13a80*/  STL [R1+0x200], R5 ;  /* 0x0002000501007387 */ /* 0x0003e80000100800 */
[----:B0-----:R-:W5:Y:S01]  /*13a90*/  LDL.LU R2, [R1+0x1c4] ;  /* 0x0001c40001027983 */ /* 0x001f620000300800 */
[----:B------:R-:W-:-:S03]  /*13aa0*/  ISETP.GT.U32.AND P3, PT, R29, R26, PT ;  /* 0x0000001a1d00720c */ /* 0x000fc60003f64070 */
[----:B------:R-:W5:Y:S04]  /*13ab0*/  LDL.LU R18, [R1+0x1a4] ;  /* 0x0001a40001127983 */ /* 0x000f680000300800 */
[----:B------:R-:W5:Y:S04]  /*13ac0*/  LDL.LU R17, [R1+0x1a8] ;  /* 0x0001a80001117983 */ /* 0x000f680000300800 */
[----:B-1----:R-:W5:Y:S02]  /*13ad0*/  LDL.LU R5, [R1+0x1ac] ;  /* 0x0001ac0001057983 */ /* 0x002f640000300800 */
[----:B------:R-:W-:Y:S01]  /*13ae0*/  @!P3 IMAD.IADD R26, R26, 0x1, -R29 ;  /* 0x000000011a1ab824 */ /* 0x000fe200078e0a1d */
[----:B--2---:R-:W-:-:S02]  /*13af0*/  ISETP.GT.U32.AND P6, PT, R29, R20, PT ;  /* 0x000000141d00720c */ /* 0x004fc40003fc4070 */
[C---:B---3--:R-:W-:Y:S02]  /*13b00*/  ISETP.GT.U32.AND P4, PT, R29.reuse, R19, PT ;  /* 0x000000131d00720c */ /* 0x048fe40003f84070 */
[C---:B----4-:R-:W-:Y:S02]  /*13b10*/  ISETP.GT.U32.AND P5, PT, R29.reuse, R10, PT ;  /* 0x0000000a1d00720c */ /* 0x050fe40003fa4070 */
[----:B-----5:R-:W-:-:S07]  /*13b20*/  ISETP.GT.U32.AND P0, PT, R29, R9, PT ;  /* 0x000000091d00720c */ /* 0x020fce0003f04070 */
        /* <DEDUP_REMOVED lines=11> */
[--C-:B------:R-:W-:Y:S01]  /*13be0*/  @!P5 IMAD.IADD R15, R15, 0x1, -R29.reuse ;  /* 0x000000010f0fd824 */ /* 0x100fe200078e0a1d */
[----:B------:R0:W-:Y:S01]  /*13bf0*/  STL [R1+0x1e4], R4 ;  /* 0x0001e40401007387 */ /* 0x0001e20000100800 */
[--C-:B------:R-:W-:Y:S01]  /*13c00*/  @!P1 IMAD.IADD R8, R8, 0x1, -R29.reuse ;  /* 0x0000000108089824 */ /* 0x100fe200078e0a1d */
[----:B------:R-:W-:Y:S01]  /*13c10*/  ISETP.GT.U32.AND P1, PT, R29, R3, PT ;  /* 0x000000031d00720c */ /* 0x000fe20003f24070 */
[----:B------:R-:W-:Y:S01]  /*13c20*/  @!P0 IMAD.IADD R11, R11, 0x1, -R29 ;  /* 0x000000010b0b8824 */ /* 0x000fe200078e0a1d */
[----:B0-----:R-:W2:Y:S01]  /*13c30*/  LDL.LU R4, [R1+0x1b4] ;  /* 0x0001b40001047983 */ /* 0x001ea20000300800 */
[----:B------:R-:W-:-:S03]  /*13c40*/  ISETP.GT.U32.AND P2, PT, R29, R7, PT ;  /* 0x000000071d00720c */ /* 0x000fc60003f44070 */
[----:B------:R-:W3:Y:S04]  /*13c50*/  LDL.LU R21, [R1+0x1b0] ;  /* 0x0001b00001157983 */ /* 0x000ee80000300800 */
[----:B------:R0:W-:Y:S04]  /*13c60*/  STL [R1+0x1e8], R12 ;  /* 0x0001e80c01007387 */ /* 0x0001e80000100800 */
[----:B------:R-:W4:Y:S04]  /*13c70*/  LDL.LU R14, [R1+0x190] ;  /* 0x00019000010e7983 */ /* 0x000f280000300800 */
[----:B------:R-:W-:Y:S04]  /*13c80*/  STL [R1+0x1f0], R15 ;  /* 0x0001f00f01007387 */ /* 0x000fe80000100800 */
[----:B------:R1:W-:Y:S04]  /*13c90*/  STL [R1+0x1ec], R11 ;  /* 0x0001ec0b01007387 */ /* 0x0003e80000100800 */
[----:B------:R-:W5:Y:S01]  /*13ca0*/  LDL.LU R16, [R1+0x194] ;  /* 0x0001940001107983 */ /* 0x000f620000300800 */
[----:B------:R-:W-:-:S03]  /*13cb0*/  @!P1 IMAD.IADD R3, R3, 0x1, -R29 ;  /* 0x0000000103039824 */ /* 0x000fc600078e0a1d */
[----:B------:R-:W2:Y:S01]  /*13cc0*/  LDL.LU R13, [R1+0x198] ;  /* 0x00019800010d7983 */ /* 0x000ea20000300800 */
[--C-:B------:R-:W-:Y:S01]  /*13cd0*/  @!P2 IMAD.IADD R7, R7, 0x1, -R29.reuse ;  /* 0x000000010707a824 */ /* 0x100fe200078e0a1d */
[C---:B------:R-:W-:Y:S02]  /*13ce0*/  ISETP.GT.U32.AND P2, PT, R29.reuse, R26, PT ;  /* 0x0000001a1d00720c */ /* 0x040fe40003f44070 */
[----:B------:R1:W-:Y:S04]  /*13cf0*/  STL [R1+0x1cc], R3 ;  /* 0x0001cc0301007387 */ /* 0x0003e80000100800 */
[----:B0-----:R-:W3:Y:S04]  /*13d00*/  LDL.LU R12, [R1+0x1a0] ;  /* 0x0001a000010c7983 */ /* 0x001ee80000300800 */
[----:B-1----:R-:W3:Y:S03]  /*13d10*/  LDL.LU R11, [R1+0x19c] ;  /* 0x00019c00010b7983 */ /* 0x002ee60000300800 */
[----:B------:R-:W-:Y:S01]  /*13d20*/  @!P2 IMAD.IADD R26, R26, 0x1, -R29 ;  /* 0x000000011a1aa824 */ /* 0x000fe200078e0a1d */
[----:B------:R-:W3:Y:S04]  /*13d30*/  LDL.LU R15, [R1+0x44] ;  /* 0x00004400010f7983 */ /* 0x000ee80000300800 */
[----:B------:R-:W-:Y:S04]  /*13d40*/  STL [R1+0x1d0], R26 ;  /* 0x0001d01a01007387 */ /* 0x000fe80000100800 */
[----:B------:R-:W3:Y:S01]  /*13d50*/  LDL.LU R3, [R1+0x180] ;  /* 0x0001800001037983 */ /* 0x000ee20000300800 */
[----:B------:R-:W-:-:S02]  /*13d60*/  ISETP.GT.U32.AND P3, PT, R29, R6, PT ;  /* 0x000000061d00720c */ /* 0x000fc40003f64070 */
[----:B------:R-:W-:-:S11]  /*13d70*/  ISETP.GT.U32.AND P4, PT, R29, R19, PT ;  /* 0x000000131d00720c */ /* 0x000fd60003f84070 */
[--C-:B------:R-:W-:Y:S01]  /*13d80*/  @!P3 IMAD.IADD R6, R6, 0x1, -R29.reuse ;  /* 0x000000010606b824 */ /* 0x100fe200078e0a1d */
[C---:B------:R-:W-:Y:S02]  /*13d90*/  ISETP.GT.U32.AND P3, PT, R29.reuse, R20, PT ;  /* 0x000000141d00720c */ /* 0x040fe40003f64070 */
[C---:B------:R-:W-:Y:S02]  /*13da0*/  ISETP.GT.U32.AND P5, PT, R29.reuse, R10, PT ;  /* 0x0000000a1d00720c */ /* 0x040fe40003fa4070 */
[----:B------:R-:W-:Y:S01]  /*13db0*/  ISETP.GT.U32.AND P6, PT, R29, R6, PT ;  /* 0x000000061d00720c */ /* 0x000fe20003fc4070 */
[----:B------:R-:W-:Y:S01]  /*13dc0*/  @!P4 IMAD.IADD R19, R19, 0x1, -R29 ;  /* 0x000000011313c824 */ /* 0x000fe200078e0a1d */
[----:B------:R-:W-:-:S07]  /*13dd0*/  ISETP.GT.U32.AND P0, PT, R29, R9, PT ;  /* 0x000000091d00720c */ /* 0x000fce0003f04070 */
[--C-:B------:R-:W-:Y:S01]  /*13de0*/  @!P3 IMAD.IADD R20, R20, 0x1, -R29.reuse ;  /* 0x000000011414b824 */ /* 0x100fe200078e0a1d */
[C---:B------:R-:W-:Y:S02]  /*13df0*/  ISETP.GT.U32.AND P3, PT, R29.reuse, R2, PT ;  /* 0x000000021d00720c */ /* 0x040fe40003f64070 */
[C---:B------:R-:W-:Y:S01]  /*13e00*/  ISETP.GT.U32.AND P4, PT, R29.reuse, R18, PT ;  /* 0x000000121d00720c */ /* 0x040fe20003f84070 */
[--C-:B------:R-:W-:Y:S02]  /*13e10*/  @!P5 IMAD.IADD R10, R10, 0x1, -R29.reuse ;  /* 0x000000010a0ad824 */ /* 0x100fe400078e0a1d */
[----:B------:R-:W-:Y:S01]  /*13e20*/  @!P6 IMAD.IADD R6, R6, 0x1, -R29 ;  /* 0x000000010606e824 */ /* 0x000fe200078e0a1d */
[C---:B------:R-:W-:Y:S02]  /*13e30*/  ISETP.GT.U32.AND P5, PT, R29.reuse, R17, PT ;  /* 0x000000111d00720c */ /* 0x040fe40003fa4070 */
[C---:B------:R-:W-:Y:S02]  /*13e40*/  ISETP.GT.U32.AND P1, PT, R29.reuse, R8, PT ;  /* 0x000000081d00720c */ /* 0x040fe40003f24070 */
[----:B------:R-:W-:-:S03]  /*13e50*/  ISETP.GT.U32.AND P2, PT, R29, R7, PT ;  /* 0x000000071d00720c */ /* 0x000fc60003f44070 */
[--C-:B------:R-:W-:Y:S02]  /*13e60*/  @!P3 IMAD.IADD R2, R2, 0x1, -R29.reuse ;  /* 0x000000010202b824 */ /* 0x100fe400078e0a1d */
[--C-:B------:R-:W-:Y:S02]  /*13e70*/  @!P0 IMAD.IADD R9, R9, 0x1, -R29.reuse ;  /* 0x0000000109098824 */ /* 0x100fe400078e0a1d */
[--C-:B------:R-:W-:Y:S01]  /*13e80*/  @!P4 IMAD.IADD R18, R18, 0x1, -R29.reuse ;  /* 0x000000011212c824 */ /* 0x100fe200078e0a1d */
[----:B------:R-:W-:Y:S01]  /*13e90*/  ISETP.GT.U32.AND P0, PT, R29, R5, PT ;  /* 0x000000051d00720c */ /* 0x000fe20003f04070 */
[----:B------:R-:W-:Y:S01]  /*13ea0*/  STL [R1+0x1d4], R20 ;  /* 0x0001d41401007387 */ /* 0x000fe20000100800 */
[--C-:B------:R-:W-:Y:S02]  /*13eb0*/  @!P5 IMAD.IADD R17, R17, 0x1, -R29.reuse ;  /* 0x000000011111d824 */ /* 0x100fe400078e0a1d */
[--C-:B------:R-:W-:Y:S01]  /*13ec0*/  @!P1 IMAD.IADD R8, R8, 0x1, -R29.reuse ;  /* 0x0000000108089824 */ /* 0x100fe200078e0a1d */
[----:B------:R-:W-:Y:S01]  /*13ed0*/  STL [R1+0x1dc], R19 ;  /* 0x0001dc1301007387 */ /* 0x000fe20000100800 */
[----:B------:R-:W-:-:S03]  /*13ee0*/  @!P2 IMAD.IADD R7, R7, 0x1, -R29 ;  /* 0x000000010707a824 */ /* 0x000fc600078e0a1d */
[----:B------:R-:W-:Y:S04]  /*13ef0*/  STL [R1+0x1d8], R10 ;  /* 0x0001d80a01007387 */ /* 0x000fe80000100800 */
[----:B------:R-:W-:Y:S01]  /*13f00*/  STL [R1+0x1b8], R9 ;  /* 0x0001b80901007387 */ /* 0x000fe20000100800 */
[----:B------:R-:W-:-:S03]  /*13f10*/  @!P0 IMAD.IADD R5, R5, 0x1, -R29 ;  /* 0x0000000105058824 */ /* 0x000fc600078e0a1d */
[----:B------:R-:W-:Y:S04]  /*13f20*/  STL [R1+0x1bc], R8 ;  /* 0x0001bc0801007387 */ /* 0x000fe80000100800 */
[----:B------:R0:W-:Y:S04]  /*13f30*/  STL [R1+0x1c8], R6 ;  /* 0x0001c80601007387 */ /* 0x0001e80000100800 */
[----:B------:R1:W-:Y:S04]  /*13f40*/  STL [R1+0x1c0], R7 ;  /* 0x0001c00701007387 */ /* 0x0003e80000100800 */
[----:B0-----:R-:W3:Y:S04]  /*13f50*/  LDL.LU R6, [R1+0x184] ;  /* 0x0001840001067983 */ /* 0x001ee80000300800 */
[----:B------:R-:W3:Y:S04]  /*13f60*/  LDL.LU R10, [R1+0x188] ;  /* 0x00018800010a7983 */ /* 0x000ee80000300800 */
[----:B------:R-:W3:Y:S04]  /*13f70*/  LDL.LU R9, [R1+0x18c] ;  /* 0x00018c0001097983 */ /* 0x000ee80000300800 */
[----:B------:R-:W3:Y:S04]  /*13f80*/  LDL.LU R8, [R1+0x16c] ;  /* 0x00016c0001087983 */ /* 0x000ee80000300800 */
[----:B-1----:R-:W3:Y:S01]  /*13f90*/  LDL.LU R7, [R1+0x170] ;  /* 0x0001700001077983 */ /* 0x002ee20000300800 */
[----:B----4-:R-:W-:-:S02]  /*13fa0*/  ISETP.GT.U32.AND P6, PT, R29, R14, PT ;  /* 0x0000000e1d00720c */ /* 0x010fc40003fc4070 */
[C---:B-----5:R-:W-:Y:S02]  /*13fb0*/  ISETP.GT.U32.AND P3, PT, R29.reuse, R16, PT ;  /* 0x000000101d00720c */ /* 0x060fe40003f64070 */
[----:B--2---:R-:W-:-:S09]  /*13fc0*/  ISETP.GT.U32.AND P4, PT, R29, R13, PT ;  /* 0x0000000d1d00720c */ /* 0x004fd20003f84070 */
[--C-:B------:R-:W-:Y:S01]  /*13fd0*/  @!P6 IMAD.IADD R14, R14, 0x1, -R29.reuse ;  /* 0x000000010e0ee824 */ /* 0x100fe200078e0a1d */
[C---:B------:R-:W-:Y:S02]  /*13fe0*/  ISETP.GT.U32.AND P6, PT, R29.reuse, R2, PT ;  /* 0x000000021d00720c */ /* 0x040fe40003fc4070 */
[C---:B------:R-:W-:Y:S02]  /*13ff0*/  ISETP.GT.U32.AND P1, PT, R29.reuse, R4, PT ;  /* 0x000000041d00720c */ /* 0x040fe40003f24070 */
[C---:B---3--:R-:W-:Y:S01]  /*14000*/  ISETP.GT.U32.AND P5, PT, R29.reuse, R12, PT ;  /* 0x0000000c1d00720c */ /* 0x048fe20003fa4070 */
[--C-:B------:R-:W-:Y:S01]  /*14010*/  @!P3 IMAD.IADD R16, R16, 0x1, -R29.reuse ;  /* 0x000000011010b824 */ /* 0x100fe200078e0a1d */
[C---:B------:R-:W-:Y:S02]  /*14020*/  ISETP.GT.U32.AND P3, PT, R29.reuse, R18, PT ;  /* 0x000000121d00720c */ /* 0x040fe40003f64070 */
[----:B------:R-:W-:Y:S01]  /*14030*/  ISETP.GT.U32.AND P2, PT, R29, R21, PT ;  /* 0x000000151d00720c */ /* 0x000fe20003f44070 */
[----:B------:R-:W-:Y:S01]  /*14040*/  @!P4 IMAD.IADD R13, R13, 0x1, -R29 ;  /* 0x000000010d0dc824 */ /* 0x000fe200078e0a1d */
[----:B------:R-:W-:-:S02]  /*14050*/  ISETP.GT.U32.AND P4, PT, R29, R17, PT ;  /* 0x000000111d00720c */ /* 0x000fc40003f84070 */
[----:B------:R-:W-:Y:S01]  /*14060*/  ISETP.GT.U32.AND P0, PT, R29, R11, PT ;  /* 0x0000000b1d00720c */ /* 0x000fe20003f04070 */
[----:B------:R-:W-:-:S04]  /*14070*/  @!P6 IMAD.IADD R2, R2, 0x1, -R29 ;  /* 0x000000010202e824 */ /* 0x000fc800078e0a1d */
[--C-:B------:R-:W-:Y:S01]  /*14080*/  @!P5 IMAD.IADD R12, R12, 0x1, -R29.reuse ;  /* 0x000000010c0cd824 */ /* 0x100fe200078e0a1d */
[C---:B------:R-:W-:Y:S01]  /*14090*/  ISETP.GT.U32.AND P5, PT, R29.reuse, R5, PT ;  /* 0x000000051d00720c */ /* 0x040fe20003fa4070 */
[--C-:B------:R-:W-:Y:S01]  /*140a0*/  @!P3 IMAD.IADD R18, R18, 0x1, -R29.reuse ;  /* 0x000000011212b824 */ /* 0x100fe200078e0a1d */
[----:B------:R0:W-:Y:S01]  /*140b0*/  STL [R1+0x1c4], R2 ;  /* 0x0001c40201007387 */ /* 0x0001e20000100800 */
[--C-:B------:R-:W-:Y:S01]  /*140c0*/  @!P1 IMAD.IADD R4, R4, 0x1, -R29.reuse ;  /* 0x0000000104049824 */ /* 0x100fe200078e0a1d */
[----:B------:R-:W-:Y:S01]  /*140d0*/  ISETP.GT.U32.AND P1, PT, R29, R15, PT ;  /* 0x0000000f1d00720c */ /* 0x000fe20003f24070 */
[--C-:B------:R-:W-:Y:S01]  /*140e0*/  @!P2 IMAD.IADD R21, R21, 0x1, -R29.reuse ;  /* 0x000000011515a824 */ /* 0x100fe200078e0a1d */
[----:B------:R-:W-:Y:S01]  /*140f0*/  ISETP.GT.U32.AND P2, PT, R29, R3, PT ;  /* 0x000000031d00720c */ /* 0x000fe20003f44070 */
[--C-:B------:R-:W-:Y:S02]  /*14100*/  @!P4 IMAD.IADD R17, R17, 0x1, -R29.reuse ;  /* 0x000000011111c824 */ /* 0x100fe400078e0a1d */
[----:B------:R-:W-:Y:S01]  /*14110*/  @!P0 IMAD.IADD R11, R11, 0x1, -R29 ;  /* 0x000000010b0b8824 */ /* 0x000fe200078e0a1d */
[----:B0-----:R-:W2:Y:S01]  /*14120*/  LDL.LU R2, [R1+0x174] ;  /* 0x0001740001027983 */ /* 0x001ea20000300800 */
[----:B------:R-:W-:-:S03]  /*14130*/  ISETP.GT.U32.AND P0, PT, R29, R4, PT ;  /* 0x000000041d00720c */ /* 0x000fc60003f04070 */
[----:B------:R-:W3:Y:S04]  /*14140*/  LDL.LU R20, [R1+0x17c] ;  /* 0x00017c0001147983 */ /* 0x000ee80000300800 */
[----:B------:R0:W-:Y:S04]  /*14150*/  STL [R1+0x1a4], R18 ;  /* 0x0001a41201007387 */ /* 0x0001e80000100800 */
[----:B------:R-:W4:Y:S01]  /*14160*/  LDL.LU R19, [R1+0x178] ;  /* 0x0001780001137983 */ /* 0x000f220000300800 */
[----:B------:R-:W-:-:S03]  /*14170*/  @!P5 IMAD.IADD R5, R5, 0x1, -R29 ;  /* 0x000000010505d824 */ /* 0x000fc600078e0a1d */
[----:B0-----:R-:W5:Y:S04]  /*14180*/  LDL.LU R18, [R1+0x158] ;  /* 0x0001580001127983 */ /* 0x001f680000300800 */
[----:B------:R0:W-:Y:S01]  /*14190*/  STL [R1+0x1a8], R17 ;  /* 0x0001a81101007387 */ /* 0x0001e20000100800 */
[--C-:B------:R-:W-:Y:S01]  /*141a0*/  @!P1 IMAD.IADD R15, R15, 0x1, -R29.reuse ;  /* 0x000000010f0f9824 */ /* 0x100fe200078e0a1d */
[----:B------:R-:W-:Y:S01]  /*141b0*/  ISETP.GT.U32.AND P1, PT, R29, R21, PT ;  /* 0x000000151d00720c */ /* 0x000fe20003f24070 */
[----:B------:R-:W-:Y:S01]  /*141c0*/  @!P2 IMAD.IADD R3, R3, 0x1, -R29 ;  /* 0x000000010303a824 */ /* 0x000fe200078e0a1d */
[----:B0-----:R-:W2:Y:S01]  /*141d0*/  LDL.LU R17, [R1+0x15c] ;  /* 0x00015c0001117983 */ /* 0x001ea20000300800 */
[----:B------:R-:W-:-:S03]  /*141e0*/  ISETP.GT.U32.AND P2, PT, R29, R14, PT ;  /* 0x0000000e1d00720c */ /* 0x000fc60003f44070 */
[----:B------:R0:W-:Y:S01]  /*141f0*/  STL [R1+0x1ac], R5 ;  /* 0x0001ac0501007387 */ /* 0x0001e20000100800 */
[C---:B------:R-:W-:Y:S01]  /*14200*/  ISETP.GT.U32.AND P3, PT, R29.reuse, R16, PT ;  /* 0x000000101d00720c */ /* 0x040fe20003f64070 */
[--C-:B------:R-:W-:Y:S01]  /*14210*/  @!P0 IMAD.IADD R4, R4, 0x1, -R29.reuse ;  /* 0x0000000104048824 */ /* 0x100fe200078e0a1d */
[C---:B------:R-:W-:Y:S02]  /*14220*/  ISETP.GT.U32.AND P4, PT, R29.reuse, R13, PT ;  /* 0x0000000d1d00720c */ /* 0x040fe40003f84070 */
[C---:B------:R-:W-:Y:S01]  /*14230*/  ISETP.GT.U32.AND P0, PT, R29.reuse, R11, PT ;  /* 0x0000000b1d00720c */ /* 0x040fe20003f04070 */
[----:B0-----:R-:W2:Y:S01]  /*14240*/  LDL.LU R5, [R1+0x160] ;  /* 0x0001600001057983 */ /* 0x001ea20000300800 */
[----:B------:R-:W-:Y:S01]  /*14250*/  ISETP.GT.U32.AND P5, PT, R29, R12, PT ;  /* 0x0000000c1d00720c */ /* 0x000fe20003fa4070 */
[--C-:B------:R-:W-:Y:S02]  /*14260*/  @!P1 IMAD.IADD R21, R21, 0x1, -R29.reuse ;  /* 0x0000000115159824 */ /* 0x100fe400078e0a1d */
[--C-:B------:R-:W-:Y:S01]  /*14270*/  @!P2 IMAD.IADD R14, R14, 0x1, -R29.reuse ;  /* 0x000000010e0ea824 */ /* 0x100fe200078e0a1d */
[----:B------:R0:W-:Y:S03]  /*14280*/  STL [R1+0x1b4], R4 ;  /* 0x0001b40401007387 */ /* 0x0001e60000100800 */
[----:B------:R-:W-:-:S02]  /*14290*/  @!P3 IMAD.IADD R16, R16, 0x1, -R29 ;  /* 0x000000011010b824 */ /* 0x000fc400078e0a1d */
[--C-:B------:R-:W-:Y:S02]  /*142a0*/  @!P4 IMAD.IADD R13, R13, 0x1, -R29.reuse ;  /* 0x000000010d0dc824 */ /* 0x100fe400078e0a1d */
[--C-:B------:R-:W-:Y:S02]  /*142b0*/  @!P0 IMAD.IADD R11, R11, 0x1, -R29.reuse ;  /* 0x000000010b0b8824 */ /* 0x100fe400078e0a1d */
[----:B------:R-:W-:Y:S01]  /*142c0*/  @!P5 IMAD.IADD R12, R12, 0x1, -R29 ;  /* 0x000000010c0cd824 */ /* 0x000fe200078e0a1d */
[----:B0-----:R-:W2:Y:S04]  /*142d0*/  LDL.LU R4, [R1+0x168] ;  /* 0x0001680001047983 */ /* 0x001ea80000300800 */
[----:B------:R-:W-:Y:S04]  /*142e0*/  STL [R1+0x1b0], R21 ;  /* 0x0001b01501007387 */ /* 0x000fe80000100800 */
[----:B------:R-:W-:Y:S04]  /*142f0*/  STL [R1+0x190], R14 ;  /* 0x0001900e01007387 */ /* 0x000fe80000100800 */
[----:B------:R-:W-:Y:S04]  /*14300*/  STL [R1+0x194], R16 ;  /* 0x0001941001007387 */ /* 0x000fe80000100800 */
[----:B------:R-:W-:Y:S04]  /*14310*/  STL [R1+0x198], R13 ;  /* 0x0001980d01007387 */ /* 0x000fe80000100800 */
[----:B------:R0:W-:Y:S04]  /*14320*/  STL [R1+0x19c], R11 ;  /* 0x00019c0b01007387 */ /* 0x0001e80000100800 */
[----:B------:R-:W-:Y:S04]  /*14330*/  STL [R1+0x1a0], R12 ;  /* 0x0001a00c01007387 */ /* 0x000fe80000100800 */
[----:B0-----:R-:W2:Y:S01]  /*14340*/  LDL R11, [R1+0x5c08] ;  /* 0x005c0800010b7983 */ /* 0x001ea20000100800 */
[----:B------:R-:W-:-:S02]  /*14350*/  ISETP.GT.U32.AND P6, PT, R29, R3, PT ;  /* 0x000000031d00720c */ /* 0x000fc40003fc4070 */
[C---:B------:R-:W-:Y:S02]  /*14360*/  ISETP.GT.U32.AND P2, PT, R29.reuse, R6, PT ;  /* 0x000000061d00720c */ /* 0x040fe40003f44070 */
        /* <DEDUP_REMOVED lines=9> */
[--C-:B------:R-:W-:Y:S01]  /*14400*/  @!P5 IMAD.IADD R8, R8, 0x1, -R29.reuse ;  /* 0x000000010808d824 */ /* 0x100fe200078e0a1d */
[----:B------:R0:W-:Y:S07]  /*14410*/  STL [R1+0x180], R3 ;  /* 0x0001800301007387 */ /* 0x0001ee0000100800 */
[----:B------:R-:W-:-:S04]  /*14420*/  @!P1 IMAD.IADD R15, R15, 0x1, -R29 ;  /* 0x000000010f0f9824 */ /* 0x000fc800078e0a1d */
[----:B------:R-:W-:Y:S01]  /*14430*/  @!P0 IMAD.IADD R7, R7, 0x1, -R29 ;  /* 0x0000000107078824 */ /* 0x000fe200078e0a1d */
[----:B------:R1:W-:Y:S04]  /*14440*/  STL [R1+0x44], R15 ;  /* 0x0000440f01007387 */ /* 0x0003e80000100800 */
[----:B0-----:R-:W2:Y:S01]  /*14450*/  LDL.LU R3, [R1+0x13c] ;  /* 0x00013c0001037983 */ /* 0x001ea20000300800 */
[----:B------:R-:W-:-:S03]  /*14460*/  IMAD.HI.U32 R26, R0, R25, RZ ;  /* 0x00000019001a7227 */ /* 0x000fc600078e00ff */
[----:B------:R-:W2:Y:S04]  /*14470*/  LDL.LU R16, [R1+0x140] ;  /* 0x0001400001107983 */ /* 0x000ea80000300800 */
[----:B------:R-:W2:Y:S01]  /*14480*/  LDL.LU R13, [R1+0x144] ;  /* 0x00014400010d7983 */ /* 0x000ea20000300800 */
[----:B------:R-:W-:-:S03]  /*14490*/  IMAD.MOV R26, RZ, RZ, -R26 ;  /* 0x000000ffff1a7224 */ /* 0x000fc600078e0a1a */
[----:B------:R-:W2:Y:S04]  /*144a0*/  LDL.LU R12, [R1+0x154] ;  /* 0x00015400010c7983 */ /* 0x000ea80000300800 */
[----:B-1----:R-:W2:Y:S01]  /*144b0*/  LDL.LU R15, [R1+0x150] ;  /* 0x00015000010f7983 */ /* 0x002ea20000300800 */
[C---:B------:R-:W-:Y:S01]  /*144c0*/  IMAD R25, R29.reuse, R26, R25 ;  /* 0x0000001a1d197224 */ /* 0x040fe200078e0219 */
[C---:B---3--:R-:W-:Y:S02]  /*144d0*/  ISETP.GT.U32.AND P6, PT, R29.reuse, R20, PT ;  /* 0x000000141d00720c */ /* 0x048fe40003fc4070 */
[C---:B----4-:R-:W-:Y:S02]  /*144e0*/  ISETP.GT.U32.AND P2, PT, R29.reuse, R19, PT ;  /* 0x000000131d00720c */ /* 0x050fe40003f44070 */
[----:B-----5:R-:W-:-:S09]  /*144f0*/  ISETP.GT.U32.AND P3, PT, R29, R18, PT ;  /* 0x000000121d00720c */ /* 0x020fd20003f64070 */
[--C-:B------:R-:W-:Y:S01]  /*14500*/  @!P6 IMAD.IADD R20, R20, 0x1, -R29.reuse ;  /* 0x000000011414e824 */ /* 0x100fe200078e0a1d */
[C---:B------:R-:W-:Y:S02]  /*14510*/  ISETP.GT.U32.AND P6, PT, R29.reuse, R6, PT ;  /* 0x000000061d00720c */ /* 0x040fe40003fc4070 */
[----:B--2---:R-:W-:Y:S01]  /*14520*/  ISETP.GT.U32.AND P4, PT, R29, R17, PT ;  /* 0x000000111d00720c */ /* 0x004fe20003f84070 */
[--C-:B------:R-:W-:Y:S01]  /*14530*/  @!P2 IMAD.IADD R19, R19, 0x1, -R29.reuse ;  /* 0x000000011313a824 */ /* 0x100fe200078e0a1d */
[C---:B------:R-:W-:Y:S01]  /*14540*/  ISETP.GT.U32.AND P2, PT, R29.reuse, R10, PT ;  /* 0x0000000a1d00720c */ /* 0x040fe20003f44070 */
[----:B------:R-:W-:Y:S01]  /*14550*/  @!P3 IMAD.IADD R18, R18, 0x1, -R29 ;  /* 0x000000011212b824 */ /* 0x000fe200078e0a1d */
[C---:B------:R-:W-:Y:S02]  /*14560*/  ISETP.GT.U32.AND P3, PT, R29.reuse, R9, PT ;  /* 0x000000091d00720c */ /* 0x040fe40003f64070 */
[----:B------:R-:W-:-:S07]  /*14570*/  ISETP.GT.U32.AND P5, PT, R29, R5, PT ;  /* 0x000000051d00720c */ /* 0x000fce0003fa4070 */
[--C-:B------:R-:W-:Y:S01]  /*14580*/  @!P4 IMAD.IADD R17, R17, 0x1, -R29.reuse ;  /* 0x000000011111c824 */ /* 0x100fe200078e0a1d */
[----:B------:R-:W-:Y:S01]  /*14590*/  ISETP.GT.U32.AND P4, PT, R29, R8, PT ;  /* 0x000000081d00720c */ /* 0x000fe20003f84070 */
[--C-:B------:R-:W-:Y:S02]  /*145a0*/  @!P6 IMAD.IADD R6, R6, 0x1, -R29.reuse ;  /* 0x000000010606e824 */ /* 0x100fe400078e0a1d */
[--C-:B------:R-:W-:Y:S02]  /*145b0*/  @!P2 IMAD.IADD R10, R10, 0x1, -R29.reuse ;  /* 0x000000010a0aa824 */ /* 0x100fe400078e0a1d */
[--C-:B------:R-:W-:Y:S02]  /*145c0*/  @!P3 IMAD.IADD R9, R9, 0x1, -R29.reuse ;  /* 0x000000010909b824 */ /* 0x100fe400078e0a1d */
[--C-:B------:R-:W-:Y:S01]  /*145d0*/  @!P5 IMAD.IADD R5, R5, 0x1, -R29.reuse ;  /* 0x000000010505d824 */ /* 0x100fe200078e0a1d */
[----:B------:R-:W-:Y:S01]  /*145e0*/  ISETP.GT.U32.AND P5, PT, R29, R7, PT ;  /* 0x000000071d00720c */ /* 0x000fe20003fa4070 */
[----:B------:R0:W-:Y:S04]  /*145f0*/  STL [R1+0x184], R6 ;  /* 0x0001840601007387 */ /* 0x0001e80000100800 */
[--C-:B------:R-:W-:Y:S01]  /*14600*/  @!P4 IMAD.IADD R8, R8, 0x1, -R29.reuse ;  /* 0x000000010808c824 */ /* 0x100fe200078e0a1d */
[----:B0-----:R-:W2:Y:S04]  /*14610*/  LDL.LU R6, [R1+0x124] ;  /* 0x0001240001067983 */ /* 0x001ea80000300800 */
[----:B------:R0:W-:Y:S04]  /*14620*/  STL [R1+0x188], R10 ;  /* 0x0001880a01007387 */ /* 0x0001e80000100800 */
[----:B------:R-:W3:Y:S04]  /*14630*/  LDL.LU R21, [R1+0x128] ;  /* 0x0001280001157983 */ /* 0x000ee80000300800 */
[----:B------:R1:W-:Y:S01]  /*14640*/  STL [R1+0x18c], R9 ;  /* 0x00018c0901007387 */ /* 0x0003e20000100800 */
[----:B------:R-:W-:Y:S01]  /*14650*/  @!P5 IMAD.IADD R7, R7, 0x1, -R29 ;  /* 0x000000010707d824 */ /* 0x000fe200078e0a1d */
[----:B------:R-:W-:-:S02]  /*14660*/  IABS R26, R11 ;  /* 0x0000000b001a7213 */ /* 0x000fc40000000000 */
[----:B------:R-:W4:Y:S04]  /*14670*/  LDL.LU R11, [R1+0x130] ;  /* 0x00013000010b7983 */ /* 0x000f280000300800 */
[----:B------:R5:W-:Y:S04]  /*14680*/  STL [R1+0x16c], R8 ;  /* 0x00016c0801007387 */ /* 0x000be80000100800 */
[----:B0-----:R-:W2:Y:S04]  /*14690*/  LDL.LU R10, [R1+0x138] ;  /* 0x00013800010a7983 */ /* 0x001ea80000300800 */
[----:B-1----:R-:W2:Y:S04]  /*146a0*/  LDL.LU R9, [R1+0x134] ;  /* 0x0001340001097983 */ /* 0x002ea80000300800 */
[----:B------:R0:W-:Y:S04]  /*146b0*/  STL [R1+0x170], R7 ;  /* 0x0001700701007387 */ /* 0x0001e80000100800 */
[----:B-----5:R-:W5:Y:S01]  /*146c0*/  LDL.LU R8, [R1+0x100] ;  /* 0x0001000001087983 */ /* 0x020f620000300800 */
[----:B------:R-:W-:-:S02]  /*146d0*/  ISETP.GT.U32.AND P1, PT, R29, R2, PT ;  /* 0x000000021d00720c */ /* 0x000fc40003f24070 */
[C---:B------:R-:W-:Y:S02]  /*146e0*/  ISETP.GT.U32.AND P0, PT, R29.reuse, R4, PT ;  /* 0x000000041d00720c */ /* 0x040fe40003f04070 */
[C---:B------:R-:W-:Y:S01]  /*146f0*/  ISETP.GT.U32.AND P2, PT, R29.reuse, R19, PT ;  /* 0x000000131d00720c */ /* 0x040fe20003f44070 */
[----:B0-----:R-:W5:Y:S08]  /*14700*/  LDL.LU R7, [R1+0x104] ;  /* 0x0001040001077983 */ /* 0x001f700000300800 */
[--C-:B------:R-:W-:Y:S01]  /*14710*/  @!P1 IMAD.IADD R2, R2, 0x1, -R29.reuse ;  /* 0x0000000102029824 */ /* 0x100fe200078e0a1d */
[C---:B------:R-:W-:Y:S01]  /*14720*/  ISETP.GT.U32.AND P1, PT, R29.reuse, R27, PT ;  /* 0x0000001b1d00720c */ /* 0x040fe20003f24070 */
        /* <DEDUP_REMOVED lines=22> */
[--C-:B------:R-:W-:Y:S01]  /*14890*/  @!P3 IMAD.IADD R13, R13, 0x1, -R29.reuse ;  /* 0x000000010d0db824 */ /* 0x100fe200078e0a1d */
[----:B------:R-:W-:Y:S01]  /*148a0*/  ISETP.GT.U32.AND P0, PT, R29, R4, PT ;  /* 0x000000041d00720c */ /* 0x000fe20003f04070 */
[--C-:B------:R-:W-:Y:S01]  /*148b0*/  @!P5 IMAD.IADD R5, R5, 0x1, -R29.reuse ;  /* 0x000000010505d824 */ /* 0x100fe200078e0a1d */
[----:B------:R-:W-:Y:S01]  /*148c0*/  ISETP.GT.U32.AND P5, PT, R29, R15, PT ;  /* 0x0000000f1d00720c */ /* 0x000fe20003fa4070 */
[--C-:B------:R-:W-:Y:S01]  /*148d0*/  @!P4 IMAD.IADD R12, R12, 0x1, -R29.reuse ;  /* 0x000000010c0cc824 */ /* 0x100fe200078e0a1d */
[----:B------:R0:W-:Y:S04]  /*148e0*/  STL [R1+0x17c], R20 ;  /* 0x00017c1401007387 */ /* 0x0001e80000100800 */
[----:B------:R1:W-:Y:S04]  /*148f0*/  STL [R1+0x178], R19 ;  /* 0x0001781301007387 */ /* 0x0003e80000100800 */
[----:B------:R-:W-:Y:S01]  /*14900*/  STL [R1+0x158], R18 ;  /* 0x0001581201007387 */ /* 0x000fe20000100800 */
[----:B------:R-:W-:-:S02]  /*14910*/  @!P0 IMAD.IADD R4, R4, 0x1, -R29 ;  /* 0x0000000104048824 */ /* 0x000fc400078e0a1d */
[----:B------:R-:W-:Y:S01]  /*14920*/  @!P5 IMAD.IADD R15, R15, 0x1, -R29 ;  /* 0x000000010f0fd824 */ /* 0x000fe200078e0a1d */
[----:B------:R-:W-:Y:S04]  /*14930*/  STL [R1+0x15c], R17 ;  /* 0x00015c1101007387 */ /* 0x000fe80000100800 */
[----:B------:R1:W-:Y:S04]  /*14940*/  STL [R1+0x160], R5 ;  /* 0x0001600501007387 */ /* 0x0003e80000100800 */
[----:B------:R-:W5:Y:S04]  /*14950*/  LDL.LU R14, [R1+0x120] ;  /* 0x00012000010e7983 */ /* 0x000f680000300800 */
[----:B------:R1:W-:Y:S04]  /*14960*/  STL [R1+0x168], R4 ;  /* 0x0001680401007387 */ /* 0x0003e80000100800 */
[----:B0-----:R-:W5:Y:S04]  /*14970*/  LDL.LU R20, [R1+0x118] ;  /* 0x0001180001147983 */ /* 0x001f680000300800 */
[----:B-1----:R-:W5:Y:S04]  /*14980*/  LDL.LU R19, [R1+0xe8] ;  /* 0x0000e80001137983 */ /* 0x002f680000300800 */
[----:B------:R-:W-:Y:S04]  /*14990*/  STL [R1+0x164], R27 ;  /* 0x0001641b01007387 */ /* 0x000fe80000100800 */
[----:B------:R-:W5:Y:S04]  /*149a0*/  LDL.LU R5, [R1+0xec] ;  /* 0x0000ec0001057983 */ /* 0x000f680000300800 */
[----:B------:R-:W5:Y:S01]  /*149b0*/  LDL.LU R4, [R1+0xf0] ;  /* 0x0000f00001047983 */ /* 0x000f620000300800 */
[----:B---3--:R-:W-:-:S02]  /*149c0*/  ISETP.GT.U32.AND P6, PT, R29, R21, PT ;  /* 0x000000151d00720c */ /* 0x008fc40003fc4070 */
[C---:B----4-:R-:W-:Y:S02]  /*149d0*/  ISETP.GT.U32.AND P1, PT, R29.reuse, R11, PT ;  /* 0x0000000b1d00720c */ /* 0x050fe40003f24070 */
[C---:B--2---:R-:W-:Y:S02]  /*149e0*/  ISETP.GT.U32.AND P2, PT, R29.reuse, R10, PT ;  /* 0x0000000a1d00720c */ /* 0x044fe40003f44070 */
[----:B------:R-:W-:-:S07]  /*149f0*/  ISETP.GT.U32.AND P3, PT, R29, R9, PT ;  /* 0x000000091d00720c */ /* 0x000fce0003f64070 */
[--C-:B------:R-:W-:Y:S01]  /*14a00*/  @!P6 IMAD.IADD R21, R21, 0x1, -R29.reuse ;  /* 0x000000011515e824 */ /* 0x100fe200078e0a1d */
[----:B------:R-:W-:Y:S01]  /*14a10*/  ISETP.GT.U32.AND P6, PT, R29, R3, PT ;  /* 0x000000031d00720c */ /* 0x000fe20003fc4070 */
[--C-:B------:R-:W-:Y:S01]  /*14a20*/  @!P1 IMAD.IADD R11, R11, 0x1, -R29.reuse ;  /* 0x000000010b0b9824 */ /* 0x100fe200078e0a1d */
[C---:B-----5:R-:W-:Y:S01]  /*14a30*/  ISETP.GT.U32.AND P4, PT, R29.reuse, R8, PT ;  /* 0x000000081d00720c */ /* 0x060fe20003f84070 */
[--C-:B------:R-:W-:Y:S01]  /*14a40*/  @!P2 IMAD.IADD R10, R10, 0x1, -R29.reuse ;  /* 0x000000010a0aa824 */ /* 0x100fe200078e0a1d */
[C---:B------:R-:W-:Y:S02]  /*14a50*/  ISETP.GT.U32.AND P1, PT, R29.reuse, R16, PT ;  /* 0x000000101d00720c */ /* 0x040fe40003f24070 */
        /* <DEDUP_REMOVED lines=10> */
[----:B0-----:R-:W2:Y:S04]  /*14b00*/  LDL.LU R3, [R1+0xfc] ;  /* 0x0000fc0001037983 */ /* 0x001ea80000300800 */
[----:B------:R0:W-:Y:S03]  /*14b10*/  STL [R1+0x140], R16 ;  /* 0x0001401001007387 */ /* 0x0001e60000100800 */
[----:B------:R-:W-:Y:S01]  /*14b20*/  @!P4 IMAD.IADD R15, R15, 0x1, -R29 ;  /* 0x000000010f0fc824 */ /* 0x000fe200078e0a1d */
[----:B------:R-:W3:Y:S04]  /*14b30*/  LDL.LU R18, [R1+0xf8] ;  /* 0x0000f80001127983 */ /* 0x000ee80000300800 */
[----:B------:R1:W-:Y:S04]  /*14b40*/  STL [R1+0x144], R13 ;  /* 0x0001440d01007387 */ /* 0x0003e80000100800 */
[----:B------:R4:W-:Y:S04]  /*14b50*/  STL [R1+0x154], R12 ;  /* 0x0001540c01007387 */ /* 0x0009e80000100800 */
[----:B------:R-:W5:Y:S04]  /*14b60*/  LDL.LU R17, [R1+0xc4] ;  /* 0x0000c40001117983 */ /* 0x000f680000300800 */
[----:B0-----:R-:W2:Y:S04]  /*14b70*/  LDL.LU R16, [R1+0xc8] ;  /* 0x0000c80001107983 */ /* 0x001ea80000300800 */
[----:B------:R0:W-:Y:S04]  /*14b80*/  STL [R1+0x150], R15 ;  /* 0x0001500f01007387 */ /* 0x0001e80000100800 */
[----:B-1----:R-:W2:Y:S04]  /*14b90*/  LDL.LU R13, [R1+0xd8] ;  /* 0x0000d800010d7983 */ /* 0x002ea80000300800 */
[----:B----4-:R-:W4:Y:S01]  /*14ba0*/  LDL.LU R12, [R1+0xe4] ;  /* 0x0000e400010c7983 */ /* 0x010f220000300800 */
[----:B------:R-:W-:-:S02]  /*14bb0*/  ISETP.GT.U32.AND P0, PT, R29, R6, PT ;  /* 0x000000061d00720c */ /* 0x000fc40003f04070 */
[C---:B------:R-:W-:Y:S01]  /*14bc0*/  ISETP.GT.U32.AND P5, PT, R29.reuse, R7, PT ;  /* 0x000000071d00720c */ /* 0x040fe20003fa4070 */
[----:B0-----:R-:W4:Y:S10]  /*14bd0*/  LDL.LU R15, [R1+0xe0] ;  /* 0x0000e000010f7983 */ /* 0x001f340000300800 */
[--C-:B------:R-:W-:Y:S01]  /*14be0*/  @!P0 IMAD.IADD R6, R6, 0x1, -R29.reuse ;  /* 0x0000000106068824 */ /* 0x100fe200078e0a1d */
[----:B------:R-:W-:Y:S01]  /*14bf0*/  ISETP.GT.U32.AND P0, PT, R29, R2, PT ;  /* 0x000000021d00720c */ /* 0x000fe20003f04070 */
[----:B------:R-:W-:Y:S01]  /*14c00*/  @!P5 IMAD.IADD R7, R7, 0x1, -R29 ;  /* 0x000000010707d824 */ /* 0x000fe200078e0a1d */
[----:B------:R-:W-:-:S02]  /*14c10*/  ISETP.GT.U32.AND P1, PT, R29, R11, PT ;  /* 0x0000000b1d00720c */ /* 0x000fc40003f24070 */
[C---:B------:R-:W-:Y:S02]  /*14c20*/  ISETP.GT.U32.AND P5, PT, R29.reuse, R6, PT ;  /* 0x000000061d00720c */ /* 0x040fe40003fa4070 */
[----:B------:R-:W-:-:S07]  /*14c30*/  ISETP.GT.U32.AND P2, PT, R29, R10, PT ;  /* 0x0000000a1d00720c */ /* 0x000fce0003f44070 */
[--C-:B------:R-:W-:Y:S01]  /*14c40*/  @!P0 IMAD.IADD R2, R2, 0x1, -R29.reuse ;  /* 0x0000000102028824 */ /* 0x100fe200078e0a1d */
[----:B------:R-:W-:Y:S01]  /*14c50*/  ISETP.GT.U32.AND P0, PT, R29, R21, PT ;  /* 0x000000151d00720c */ /* 0x000fe20003f04070 */
[----:B------:R-:W-:-:S03]  /*14c60*/  @!P1 IMAD.IADD R11, R11, 0x1, -R29 ;  /* 0x000000010b0b9824 */ /* 0x000fc600078e0a1d */
[C---:B------:R-:W-:Y:S01]  /*14c70*/  ISETP.GT.U32.AND P6, PT, R29.reuse, R2, PT ;  /* 0x000000021d00720c */ /* 0x040fe20003fc4070 */
[----:B------:R-:W-:Y:S01]  /*14c80*/  @!P5 IMAD.IADD R6, R6, 0x1, -R29 ;  /* 0x000000010606d824 */ /* 0x000fe200078e0a1d */
[C---:B------:R-:W-:Y:S02]  /*14c90*/  ISETP.GT.U32.AND P3, PT, R29.reuse, R9, PT ;  /* 0x000000091d00720c */ /* 0x040fe40003f64070 */
[----:B------:R-:W-:-:S05]  /*14ca0*/  ISETP.GT.U32.AND P1, PT, R29, R20, PT ;  /* 0x000000141d00720c */ /* 0x000fca0003f24070 */
[--C-:B------:R-:W-:Y:S01]  /*14cb0*/  @!P0 IMAD.IADD R21, R21, 0x1, -R29.reuse ;  /* 0x0000000115158824 */ /* 0x100fe200078e0a1d */
[C---:B------:R-:W-:Y:S01]  /*14cc0*/  ISETP.GT.U32.AND P0, PT, R29.reuse, R14, PT ;  /* 0x0000000e1d00720c */ /* 0x040fe20003f04070 */
[--C-:B------:R-:W-:Y:S01]  /*14cd0*/  @!P2 IMAD.IADD R10, R10, 0x1, -R29.reuse ;  /* 0x000000010a0aa824 */ /* 0x100fe200078e0a1d */
[----:B------:R0:W-:Y:S01]  /*14ce0*/  STL [R1+0x124], R6 ;  /* 0x0001240601007387 */ /* 0x0001e20000100800 */
[C---:B------:R-:W-:Y:S01]  /*14cf0*/  ISETP.GT.U32.AND P2, PT, R29.reuse, R19, PT ;  /* 0x000000131d00720c */ /* 0x040fe20003f44070 */
[--C-:B------:R-:W-:Y:S01]  /*14d00*/  @!P6 IMAD.IADD R2, R2, 0x1, -R29.reuse ;  /* 0x000000010202e824 */ /* 0x100fe200078e0a1d */
[C---:B------:R-:W-:Y:S01]  /*14d10*/  ISETP.GT.U32.AND P4, PT, R29.reuse, R8, PT ;  /* 0x000000081d00720c */ /* 0x040fe20003f84070 */
[----:B0-----:R-:W4:Y:S07]  /*14d20*/  LDL.LU R6, [R1+0xac] ;  /* 0x0000ac0001067983 */ /* 0x001f2e0000300800 */
[--C-:B------:R-:W-:Y:S01]  /*14d30*/  @!P0 IMAD.IADD R14, R14, 0x1, -R29.reuse ;  /* 0x000000010e0e8824 */ /* 0x100fe200078e0a1d */
[----:B------:R-:W-:Y:S01]  /*14d40*/  ISETP.GT.U32.AND P5, PT, R29, R7, PT ;  /* 0x000000071d00720c */ /* 0x000fe20003fa4070 */
[--C-:B------:R-:W-:Y:S01]  /*14d50*/  @!P3 IMAD.IADD R9, R9, 0x1, -R29.reuse ;  /* 0x000000010909b824 */ /* 0x100fe200078e0a1d */
[----:B------:R-:W-:Y:S01]  /*14d60*/  ISETP.GT.U32.AND P3, PT, R29, R5, PT ;  /* 0x000000051d00720c */ /* 0x000fe20003f64070 */
[----:B------:R-:W-:-:S02]  /*14d70*/  @!P1 IMAD.IADD R20, R20, 0x1, -R29 ;  /* 0x0000000114149824 */ /* 0x000fc400078e0a1d */
[--C-:B------:R-:W-:Y:S01]  /*14d80*/  @!P2 IMAD.IADD R19, R19, 0x1, -R29.reuse ;  /* 0x000000011313a824 */ /* 0x100fe200078e0a1d */
[----:B------:R-:W-:Y:S01]  /*14d90*/  STL [R1+0x128], R21 ;  /* 0x0001281501007387 */ /* 0x000fe20000100800 */
[----:B------:R-:W-:-:S03]  /*14da0*/  @!P4 IMAD.IADD R8, R8, 0x1, -R29 ;  /* 0x000000010808c824 */ /* 0x000fc600078e0a1d */
[----:B------:R-:W-:Y:S03]  /*14db0*/  STL [R1+0x130], R11 ;  /* 0x0001300b01007387 */ /* 0x000fe60000100800 */
[--C-:B------:R-:W-:Y:S01]  /*14dc0*/  @!P5 IMAD.IADD R7, R7, 0x1, -R29.reuse ;  /* 0x000000010707d824 */ /* 0x100fe200078e0a1d */
[----:B------:R-:W-:Y:S01]  /*14dd0*/  STL [R1+0x138], R10 ;  /* 0x0001380a01007387 */ /* 0x000fe20000100800 */
[--C-:B------:R-:W-:Y:S01]  /*14de0*/  @!P3 IMAD.IADD R5, R5, 0x1, -R29.reuse ;  /* 0x000000010505b824 */ /* 0x100fe200078e0a1d */
[----:B------:R-:W-:Y:S02]  /*14df0*/  ISETP.GT.U32.AND P4, PT, R29, R4, PT ;  /* 0x000000041d00720c */ /* 0x000fe40003f84070 */
[----:B------:R-:W-:Y:S04]  /*14e00*/  STL [R1+0x134], R9 ;  /* 0x0001340901007387 */ /* 0x000fe80000100800 */
[----:B------:R-:W-:Y:S04]  /*14e10*/  STL [R1+0x100], R8 ;  /* 0x0001000801007387 */ /* 0x000fe80000100800 */
[----:B------:R0:W-:Y:S04]  /*14e20*/  STL [R1+0x110], R2 ;  /* 0x0001100201007387 */ /* 0x0001e80000100800 */
[----:B------:R1:W-:Y:S04]  /*14e30*/  STL [R1+0x104], R7 ;  /* 0x0001040701007387 */ /* 0x0003e80000100800 */
[----:B0-----:R-:W4:Y:S04]  /*14e40*/  LDL R2, [R1+0x5c0c] ;  /* 0x005c0c0001027983 */ /* 0x001f280000100800 */
[----:B------:R-:W4:Y:S04]  /*14e50*/  LDL.LU R11, [R1+0xb0] ;  /* 0x0000b000010b7983 */ /* 0x000f280000300800 */
[----:B------:R-:W4:Y:S04]  /*14e60*/  LDL.LU R10, [R1+0xb8] ;  /* 0x0000b800010a7983 */ /* 0x000f280000300800 */
[----:B------:R-:W4:Y:S01]  /*14e70*/  LDL.LU R9, [R1+0xc0] ;  /* 0x0000c00001097983 */ /* 0x000f220000300800 */
[----:B------:R-:W-:-:S03]  /*14e80*/  @!P4 IMAD.IADD R4, R4, 0x1, -R29 ;  /* 0x000000010404c824 */ /* 0x000fc600078e0a1d */
[----:B------:R-:W4:Y:S04]  /*14e90*/  LDL.LU R8, [R1+0xbc] ;  /* 0x0000bc0001087983 */ /* 0x000f280000300800 */
[----:B-1----:R-:W4:Y:S01]  /*14ea0*/  LDL.LU R7, [R1+0x84] ;  /* 0x0000840001077983 */ /* 0x002f220000300800 */
[C---:B---3--:R-:W-:Y:S02]  /*14eb0*/  ISETP.GT.U32.AND P6, PT, R29.reuse, R18, PT ;  /* 0x000000121d00720c */ /* 0x048fe40003fc4070 */
[C---:B-----5:R-:W-:Y:S02]  /*14ec0*/  ISETP.GT.U32.AND P0, PT, R29.reuse, R17, PT ;  /* 0x000000111d00720c */ /* 0x060fe40003f04070 */
[----:B--2---:R-:W-:-:S09]  /*14ed0*/  ISETP.GT.U32.AND P1, PT, R29, R16, PT ;  /* 0x000000101d00720c */ /* 0x004fd20003f24070 */
[--C-:B------:R-:W-:Y:S01]  /*14ee0*/  @!P6 IMAD.IADD R18, R18, 0x1, -R29.reuse ;  /* 0x000000011212e824 */ /* 0x100fe200078e0a1d */
[----:B------:R-:W-:Y:S01]  /*14ef0*/  ISETP.GT.U32.AND P2, PT, R29, R13, PT ;  /* 0x0000000d1d00720c */ /* 0x000fe20003f44070 */
[--C-:B------:R-:W-:Y:S01]  /*14f00*/  @!P0 IMAD.IADD R17, R17, 0x1, -R29.reuse ;  /* 0x0000000111118824 */ /* 0x100fe200078e0a1d */
[C---:B------:R-:W-:Y:S02]  /*14f10*/  ISETP.GT.U32.AND P6, PT, R29.reuse, R14, PT ;  /* 0x0000000e1d00720c */ /* 0x040fe40003fc4070 */
[C---:B------:R-:W-:Y:S01]  /*14f20*/  ISETP.GT.U32.AND P0, PT, R29.reuse, R20, PT ;  /* 0x000000141d00720c */ /* 0x040fe20003f04070 */
[----:B------:R-:W-:Y:S01]  /*14f30*/  @!P1 IMAD.IADD R16, R16, 0x1, -R29 ;  /* 0x0000000110109824 */ /* 0x000fe200078e0a1d */
[C---:B------:R-:W-:Y:S02]  /*14f40*/  ISETP.GT.U32.AND P1, PT, R29.reuse, R19, PT ;  /* 0x000000131d00720c */ /* 0x040fe40003f24070 */
[----:B----4-:R-:W-:-:S05]  /*14f50*/  ISETP.GT.U32.AND P3, PT, R29, R12, PT ;  /* 0x0000000c1d00720c */ /* 0x010fca0003f64070 */
[--C-:B------:R-:W-:Y:S01]  /*14f60*/  @!P2 IMAD.IADD R13, R13, 0x1, -R29.reuse ;  /* 0x000000010d0da824 */ /* 0x100fe200078e0a1d */
[----:B------:R-:W-:Y:S01]  /*14f70*/  ISETP.GT.U32.AND P2, PT, R29, R5, PT ;  /* 0x000000051d00720c */ /* 0x000fe20003f44070 */
[--C-:B------:R-:W-:Y:S02]  /*14f80*/  @!P6 IMAD.IADD R14, R14, 0x1, -R29.reuse ;  /* 0x000000010e0ee824 */ /* 0x100fe400078e0a1d */
[--C-:B------:R-:W-:Y:S02]  /*14f90*/  @!P0 IMAD.IADD R20, R20, 0x1, -R29.reuse ;  /* 0x0000000114148824 */ /* 0x100fe400078e0a1d */
[--C-:B------:R-:W-:Y:S01]  /*14fa0*/  @!P1 IMAD.IADD R19, R19, 0x1, -R29.reuse ;  /* 0x0000000113139824 */ /* 0x100fe200078e0a1d */
[----:B------:R0:W-:Y:S01]  /*14fb0*/  STL [R1+0x120], R14 ;  /* 0x0001200e01007387 */ /* 0x0001e20000100800 */
[----:B------:R-:W-:-:S03]  /*14fc0*/  @!P3 IMAD.IADD R12, R12, 0x1, -R29 ;  /* 0x000000010c0cb824 */ /* 0x000fc600078e0a1d */
[----:B------:R1:W-:Y:S03]  /*14fd0*/  STL [R1+0x118], R20 ;  /* 0x0001181401007387 */ /* 0x0003e60000100800 */
[----:B------:R-:W-:Y:S01]  /*14fe0*/  @!P2 IMAD.IADD R5, R5, 0x1, -R29 ;  /* 0x000000010505a824 */ /* 0x000fe200078e0a1d */
[----:B------:R-:W2:Y:S01]  /*14ff0*/  LDL.LU R21, [R1+0x8c] ;  /* 0x00008c0001157983 */ /* 0x000ea20000300800 */
[----:B------:R-:W-:-:S03]  /*15000*/  ISETP.GT.U32.AND P3, PT, R29, R4, PT ;  /* 0x000000041d00720c */ /* 0x000fc60003f64070 */
[----:B------:R-:W-:Y:S04]  /*15010*/  STL [R1+0xe8], R19 ;  /* 0x0000e81301007387 */ /* 0x000fe80000100800 */
[----:B0-----:R-:W3:Y:S04]  /*15020*/  LDL.LU R14, [R1+0x98] ;  /* 0x00009800010e7983 */ /* 0x001ee80000300800 */
[----:B------:R0:W-:Y:S04]  /*15030*/  STL [R1+0xec], R5 ;  /* 0x0000ec0501007387 */ /* 0x0001e80000100800 */
[----:B-1----:R-:W4:Y:S04]  /*15040*/  LDL.LU R20, [R1+0x94] ;  /* 0x0000940001147983 */ /* 0x002f280000300800 */
[----:B0-----:R-:W5:Y:S01]  /*15050*/  LDL.LU R5, [R1+0x70] ;  /* 0x0000700001057983 */ /* 0x001f620000300800 */
[----:B------:R-:W-:-:S05]  /*15060*/  @!P3 IMAD.IADD R4, R4, 0x1, -R29 ;  /* 0x000000010404b824 */ /* 0x000fca00078e0a1d */
[----:B------:R0:W-:Y:S04]  /*15070*/  STL [R1+0xf0], R4 ;  /* 0x0000f00401007387 */ /* 0x0001e80000100800 */
[----:B0-----:R-:W5:Y:S01]  /*15080*/  LDL.LU R4, [R1+0x74] ;  /* 0x0000740001047983 */ /* 0x001f620000300800 */
        /* <DEDUP_REMOVED lines=8> */
[----:B------:R-:W-:Y:S01]  /*15110*/  @!P5 IMAD.IADD R6, R6, 0x1, -R29 ;  /* 0x000000010606d824 */ /* 0x000fe200078e0a1d */
[----:B------:R-:W-:Y:S01]  /*15120*/  ISETP.GT.U32.AND P5, PT, R29, R18, PT ;  /* 0x000000121d00720c */ /* 0x000fe20003fa4070 */
[----:B------:R-:W-:-:S03]  /*15130*/  IMAD.HI.U32 R27, R0, R26, RZ ;  /* 0x0000001a001b7227 */ /* 0x000fc600078e00ff */
[----:B------:R-:W-:Y:S01]  /*15140*/  ISETP.GT.U32.AND P6, PT, R29, R6, PT ;  /* 0x000000061d00720c */ /* 0x000fe20003fc4070 */
[----:B------:R-:W-:Y:S01]  /*15150*/  @!P4 IMAD.IADD R3, R3, 0x1, -R29 ;  /* 0x000000010303c824 */ /* 0x000fe200078e0a1d */
[----:B------:R-:W-:Y:S01]  /*15160*/  ISETP.GT.U32.AND P2, PT, R29, R13, PT ;  /* 0x0000000d1d00720c */ /* 0x000fe20003f44070 */
[----:B------:R-:W-:Y:S02]  /*15170*/  IMAD.MOV R27, RZ, RZ, -R27 ;  /* 0x000000ffff1b7224 */ /* 0x000fe400078e0a1b */
[----:B------:R-:W-:-:S04]  /*15180*/  @!P0 IMAD.IADD R17, R17, 0x1, -R29 ;  /* 0x0000000111118824 */ /* 0x000fc800078e0a1d */
[--C-:B------:R-:W-:Y:S01]  /*15190*/  @!P5 IMAD.IADD R18, R18, 0x1, -R29.reuse ;  /* 0x000000011212d824 */ /* 0x100fe200078e0a1d */
[C---:B------:R-:W-:Y:S01]  /*151a0*/  ISETP.GT.U32.AND P5, PT, R29.reuse, R11, PT ;  /* 0x0000000b1d00720c */ /* 0x040fe20003fa4070 */
[--C-:B------:R-:W-:Y:S01]  /*151b0*/  @!P1 IMAD.IADD R16, R16, 0x1, -R29.reuse ;  /* 0x0000000110109824 */ /* 0x100fe200078e0a1d */
[C---:B------:R-:W-:Y:S01]  /*151c0*/  ISETP.GT.U32.AND P0, PT, R29.reuse, R10, PT ;  /* 0x0000000a1d00720c */ /* 0x040fe20003f04070 */
[C---:B------:R-:W-:Y:S01]  /*151d0*/  IMAD R26, R29.reuse, R27, R26 ;  /* 0x0000001b1d1a7224 */ /* 0x040fe200078e021a */
[----:B------:R-:W-:Y:S01]  /*151e0*/  ISETP.GT.U32.AND P1, PT, R29, R9, PT ;  /* 0x000000091d00720c */ /* 0x000fe20003f24070 */
[----:B------:R0:W-:Y:S01]  /*151f0*/  STL [R1+0xfc], R3 ;  /* 0x0000fc0301007387 */ /* 0x0001e20000100800 */
[----:B------:R-:W-:Y:S01]  /*15200*/  IABS R27, R2 ;  /* 0x00000002001b7213 */ /* 0x000fe20000000000 */
[--C-:B------:R-:W-:Y:S02]  /*15210*/  @!P6 IMAD.IADD R6, R6, 0x1, -R29.reuse ;  /* 0x000000010606e824 */ /* 0x100fe400078e0a1d */
[----:B0-----:R-:W5:Y:S04]  /*15220*/  LDL.LU R3, [R1+0x78] ;  /* 0x0000780001037983 */ /* 0x001f680000300800 */
[----:B------:R-:W5:Y:S01]  /*15230*/  LDL.LU R2, [R1+0x80] ;  /* 0x0000800001027983 */ /* 0x000f620000300800 */
[--C-:B------:R-:W-:Y:S01]  /*15240*/  @!P5 IMAD.IADD R11, R11, 0x1, -R29.reuse ;  /* 0x000000010b0bd824 */ /* 0x100fe200078e0a1d */
[----:B------:R-:W-:Y:S01]  /*15250*/  ISETP.GT.U32.AND P3, PT, R29, R12, PT ;  /* 0x0000000c1d00720c */ /* 0x000fe20003f64070 */
[--C-:B------:R-:W-:Y:S01]  /*15260*/  @!P2 IMAD.IADD R13, R13, 0x1, -R29.reuse ;  /* 0x000000010d0da824 */ /* 0x100fe200078e0a1d */
[C---:B------:R-:W-:Y:S01]  /*15270*/  ISETP.GT.U32.AND P2, PT, R29.reuse, R8, PT ;  /* 0x000000081d00720c */ /* 0x040fe20003f44070 */
[--C-:B------:R-:W-:Y:S01]  /*15280*/  @!P0 IMAD.IADD R10, R10, 0x1, -R29.reuse ;  /* 0x000000010a0a8824 */ /* 0x100fe200078e0a1d */
[----:B------:R-:W-:Y:S01]  /*15290*/  ISETP.GT.U32.AND P4, PT, R29, R15, PT ;  /* 0x0000000f1d00720c */ /* 0x000fe20003f84070 */
[--C-:B------:R-:W-:Y:S01]  /*152a0*/  @!P1 IMAD.IADD R9, R9, 0x1, -R29.reuse ;  /* 0x0000000109099824 */ /* 0x100fe200078e0a1d */
[----:B------:R-:W-:Y:S04]  /*152b0*/  STL [R1+0xf8], R18 ;  /* 0x0000f81201007387 */ /* 0x000fe80000100800 */
[----:B------:R-:W-:Y:S03]  /*152c0*/  STL [R1+0xc4], R17 ;  /* 0x0000c41101007387 */ /* 0x000fe60000100800 */
[--C-:B------:R-:W-:Y:S01]  /*152d0*/  @!P3 IMAD.IADD R12, R12, 0x1, -R29.reuse ;  /* 0x000000010c0cb824 */ /* 0x100fe200078e0a1d */
[----:B------:R-:W-:Y:S01]  /*152e0*/  ISETP.GT.U32.AND P3, PT, R29, R7, PT ;  /* 0x000000071d00720c */ /* 0x000fe20003f64070 */
[--C-:B------:R-:W-:Y:S01]  /*152f0*/  @!P2 IMAD.IADD R8, R8, 0x1, -R29.reuse ;  /* 0x000000010808a824 */ /* 0x100fe200078e0a1d */
[----:B------:R-:W-:Y:S01]  /*15300*/  STL [R1+0xc8], R16 ;  /* 0x0000c81001007387 */ /* 0x000fe20000100800 */
[----:B------:R-:W-:-:S03]  /*15310*/  @!P4 IMAD.IADD R15, R15, 0x1, -R29 ;  /* 0x000000010f0fc824 */ /* 0x000fc600078e0a1d */
[----:B------:R-:W-:Y:S04]  /*15320*/  STL [R1+0xd8], R13 ;  /* 0x0000d80d01007387 */ /* 0x000fe80000100800 */
[----:B------:R-:W-:Y:S04]  /*15330*/  STL [R1+0xe4], R12 ;  /* 0x0000e40c01007387 */ /* 0x000fe80000100800 */
[----:B------:R0:W-:Y:S04]  /*15340*/  STL [R1+0xac], R6 ;  /* 0x0000ac0601007387 */ /* 0x0001e80000100800 */
[----:B------:R1:W-:Y:S04]  /*15350*/  STL [R1+0xe0], R15 ;  /* 0x0000e00f01007387 */ /* 0x0003e80000100800 */
[----:B0-----:R-:W5:Y:S04]  /*15360*/  LDL.LU R6, [R1+0x7c] ;  /* 0x00007c0001067983 */ /* 0x001f680000300800 */
[----:B------:R-:W5:Y:S01]  /*15370*/  LDL.LU R19, [R1+0x40] ;  /* 0x0000400001137983 */ /* 0x000f620000300800 */
[----:B------:R-:W-:-:S03]  /*15380*/  @!P3 IMAD.IADD R7, R7, 0x1, -R29 ;  /* 0x000000010707b824 */ /* 0x000fc600078e0a1d */
[----:B------:R-:W5:Y:S04]  /*15390*/  LDL.LU R18, [R1+0x3c] ;  /* 0x00003c0001127983 */ /* 0x000f680000300800 */
[----:B------:R-:W5:Y:S04]  /*153a0*/  LDL.LU R17, [R1+0x38] ;  /* 0x0000380001117983 */ /* 0x000f680000300800 */
[----:B------:R-:W5:Y:S04]  /*153b0*/  LDL.LU R16, [R1+0x6c] ;  /* 0x00006c0001107983 */ /* 0x000f680000300800 */
[----:B-1----:R-:W5:Y:S01]  /*153c0*/  LDL.LU R15, [R1+0x34] ;  /* 0x00003400010f7983 */ /* 0x002f620000300800 */
[----:B--2---:R-:W-:-:S02]  /*153d0*/  ISETP.GT.U32.AND P6, PT, R29, R21, PT ;  /* 0x000000151d00720c */ /* 0x004fc40003fc4070 */
[C---:B---3--:R-:W-:Y:S02]  /*153e0*/  ISETP.GT.U32.AND P5, PT, R29.reuse, R14, PT ;  /* 0x0000000e1d00720c */ /* 0x048fe40003fa4070 */
[C---:B----4-:R-:W-:Y:S02]  /*153f0*/  ISETP.GT.U32.AND P0, PT, R29.reuse, R20, PT ;  /* 0x000000141d00720c */ /* 0x050fe40003f04070 */
[----:B-----5:R-:W-:-:S07]  /*15400*/  ISETP.GT.U32.AND P1, PT, R29, R5, PT ;  /* 0x000000051d00720c */ /* 0x020fce0003f24070 */
[--C-:B------:R-:W-:Y:S01]  /*15410*/  @!P6 IMAD.IADD R21, R21, 0x1, -R29.reuse ;  /* 0x000000011515e824 */ /* 0x100fe200078e0a1d */
[C---:B------:R-:W-:Y:S01]  /*15420*/  ISETP.GT.U32.AND P6, PT, R29.reuse, R11, PT ;  /* 0x0000000b1d00720c */ /* 0x040fe20003fc4070 */
[--C-:B------:R-:W-:Y:S01]  /*15430*/  @!P5 IMAD.IADD R14, R14, 0x1, -R29.reuse ;  /* 0x000000010e0ed824 */ /* 0x100fe200078e0a1d */
[C---:B------:R-:W-:Y:S01]  /*15440*/  ISETP.GT.U32.AND P5, PT, R29.reuse, R10, PT ;  /* 0x0000000a1d00720c */ /* 0x040fe20003fa4070 */
[--C-:B------:R-:W-:Y:S01]  /*15450*/  @!P0 IMAD.IADD R20, R20, 0x1, -R29.reuse ;  /* 0x0000000114148824 */ /* 0x100fe200078e0a1d */
[----:B------:R-:W-:Y:S01]  /*15460*/  ISETP.GT.U32.AND P0, PT, R29, R9, PT ;  /* 0x000000091d00720c */ /* 0x000fe20003f04070 */
[----:B------:R-:W-:Y:S01]  /*15470*/  @!P1 IMAD.IADD R5, R5, 0x1, -R29 ;  /* 0x0000000105059824 */ /* 0x000fe200078e0a1d */
[C---:B------:R-:W-:Y:S02]  /*15480*/  ISETP.GT.U32.AND P1, PT, R29.reuse, R8, PT ;  /* 0x000000081d00720c */ /* 0x040fe40003f24070 */
[----:B------:R-:W-:-:S05]  /*15490*/  ISETP.GT.U32.AND P2, PT, R29, R4, PT ;  /* 0x000000041d00720c */ /* 0x000fca0003f44070 */
[--C-:B------:R-:W-:Y:S02]  /*154a0*/  @!P6 IMAD.IADD R11, R11, 0x1, -R29.reuse ;  /* 0x000000010b0be824 */ /* 0x100fe400078e0a1d */
[--C-:B------:R-:W-:Y:S02]  /*154b0*/  @!P5 IMAD.IADD R10, R10, 0x1, -R29.reuse ;  /* 0x000000010a0ad824 */ /* 0x100fe400078e0a1d */
[--C-:B------:R-:W-:Y:S01]  /*154c0*/  @!P0 IMAD.IADD R9, R9, 0x1, -R29.reuse ;  /* 0x0000000109098824 */ /* 0x100fe200078e0a1d */
[----:B------:R0:W-:Y:S04]  /*154d0*/  STL [R1+0xb0], R11 ;  /* 0x0000b00b01007387 */ /* 0x0001e80000100800 */
[----:B------:R1:W-:Y:S01]  /*154e0*/  STL [R1+0xb8], R10 ;  /* 0x0000b80a01007387 */ /* 0x0003e20000100800 */
[----:B------:R-:W-:-:S02]  /*154f0*/  @!P1 IMAD.IADD R8, R8, 0x1, -R29 ;  /* 0x0000000108089824 */ /* 0x000fc400078e0a1d */
[----:B------:R-:W-:Y:S01]  /*15500*/  @!P2 IMAD.IADD R4, R4, 0x1, -R29 ;  /* 0x000000010404a824 */ /* 0x000fe200078e0a1d */
[----:B------:R-:W2:Y:S01]  /*15510*/  LDL.LU R13, [R1+0x30] ;  /* 0x00003000010d7983 */ /* 0x000ea20000300800 */
[----:B------:R-:W-:-:S03]  /*15520*/  ISETP.GT.U32.AND P2, PT, R29, R7, PT ;  /* 0x000000071d00720c */ /* 0x000fc60003f44070 */
[----:B------:R-:W-:Y:S04]  /*15530*/  STL [R1+0xc0], R9 ;  /* 0x0000c00901007387 */ /* 0x000fe80000100800 */
[----:B------:R-:W3:Y:S04]  /*15540*/  LDL.LU R12, [R1+0x2c] ;  /* 0x00002c00010c7983 */ /* 0x000ee80000300800 */
[----:B------:R-:W-:Y:S04]  /*15550*/  STL [R1+0xbc], R8 ;  /* 0x0000bc0801007387 */ /* 0x000fe80000100800 */
[----:B0-----:R-:W4:Y:S01]  /*15560*/  LDL.LU R11, [R1+0x28] ;  /* 0x00002800010b7983 */ /* 0x001f220000300800 */
[----:B------:R-:W-:-:S03]  /*15570*/  @!P2 IMAD.IADD R7, R7, 0x1, -R29 ;  /* 0x000000010707a824 */ /* 0x000fc600078e0a1d */
[----:B-1----:R-:W5:Y:S04]  /*15580*/  LDL.LU R10, [R1+0x24] ;  /* 0x00002400010a7983 */ /* 0x002f680000300800 */
[----:B------:R0:W-:Y:S04]  /*15590*/  STL [R1+0x84], R7 ;  /* 0x0000840701007387 */ /* 0x0001e80000100800 */
[----:B0-----:R-:W5:Y:S04]  /*155a0*/  LDL.LU R7, [R1+0x68] ;  /* 0x0000680001077983 */ /* 0x001f680000300800 */
[----:B------:R-:W5:Y:S04]  /*155b0*/  LDL.LU R9, [R1+0x20] ;  /* 0x0000200001097983 */ /* 0x000f680000300800 */
[----:B------:R-:W5:Y:S01]  /*155c0*/  LDL.LU R8, [R1+0x60] ;  /* 0x0000600001087983 */ /* 0x000f620000300800 */
[----:B------:R-:W-:-:S13]  /*155d0*/  ISETP.GT.U32.AND P4, PT, R29, R28, PT ;  /* 0x0000001c1d00720c */ /* 0x000fda0003f84070 */
[----:B------:R-:W-:Y:S01]  /*155e0*/  @!P4 IMAD.IADD R28, R28, 0x1, -R29 ;  /* 0x000000011c1cc824 */ /* 0x000fe200078e0a1d */
[C---:B------:R-:W-:Y:S02]  /*155f0*/  ISETP.GT.U32.AND P4, PT, R29.reuse, R2, PT ;  /* 0x000000021d00720c */ /* 0x040fe40003f84070 */
[C---:B------:R-:W-:Y:S02]  /*15600*/  ISETP.GT.U32.AND P3, PT, R29.reuse, R3, PT ;  /* 0x000000031d00720c */ /* 0x040fe40003f64070 */
[----:B------:R-:W-:-:S09]  /*15610*/  ISETP.GT.U32.AND P5, PT, R29, R14, PT ;  /* 0x0000000e1d00720c */ /* 0x000fd20003fa4070 */
[--C-:B------:R-:W-:Y:S01]  /*15620*/  @!P4 IMAD.IADD R2, R2, 0x1, -R29.reuse ;  /* 0x000000010202c824 */ /* 0x100fe200078e0a1d */
[----:B------:R-:W-:Y:S01]  /*15630*/  ISETP.GT.U32.AND P4, PT, R29, R21, PT ;  /* 0x000000151d00720c */ /* 0x000fe20003f84070 */
[--C-:B------:R-:W-:Y:S01]  /*15640*/  @!P3 IMAD.IADD R3, R3, 0x1, -R29.reuse ;  /* 0x000000010303b824 */ /* 0x100fe200078e0a1d */
[C---:B------:R-:W-:Y:S02]  /*15650*/  ISETP.GT.U32.AND P0, PT, R29.reuse, R20, PT ;  /* 0x000000141d00720c */ /* 0x040fe40003f04070 */
[C---:B------:R-:W-:Y:S02]  /*15660*/  ISETP.GT.U32.AND P6, PT, R29.reuse, R2, PT ;  /* 0x000000021d00720c */ /* 0x040fe40003fc4070 */
[C---:B------:R-:W-:Y:S01]  /*15670*/  ISETP.GT.U32.AND P3, PT, R29.reuse, R28, PT ;  /* 0x0000001c1d00720c */ /* 0x040fe20003f64070 */
[----:B------:R-:W-:Y:S01]  /*15680*/  @!P5 IMAD.IADD R14, R14, 0x1, -R29 ;  /* 0x000000010e0ed824 */ /* 0x000fe200078e0a1d */
[----:B------:R-:W-:-:S05]  /*15690*/  ISETP.GT.U32.AND P1, PT, R29, R5, PT ;  /* 0x000000051d00720c */ /* 0x000fca0003f24070 */
[--C-:B------:R-:W-:Y:S01]  /*156a0*/  @!P4 IMAD.IADD R21, R21, 0x1, -R29.reuse ;  /* 0x000000011515c824 */ /* 0x100fe200078e0a1d */
[C---:B------:R-:W-:Y:S02]  /*156b0*/  ISETP.GT.U32.AND P4, PT, R29.reuse, R6, PT ;  /* 0x000000061d00720c */ /* 0x040fe40003f84070 */
[C---:B------:R-:W-:Y:S01]  /*156c0*/  ISETP.GT.U32.AND P5, PT, R29.reuse, R19, PT ;  /* 0x000000131d00720c */ /* 0x040fe20003fa4070 */
[--C-:B------:R-:W-:Y:S01]  /*156d0*/  @!P6 IMAD.IADD R2, R2, 0x1, -R29.reuse ;  /* 0x000000010202e824 */ /* 0x100fe200078e0a1d */
[C---:B------:R-:W-:Y:S01]  /*156e0*/  ISETP.GT.U32.AND P2, PT, R29.reuse, R4, PT ;  /* 0x000000041d00720c */ /* 0x040fe20003f44070 */
[--C-:B------:R-:W-:Y:S01]  /*156f0*/  @!P0 IMAD.IADD R20, R20, 0x1, -R29.reuse ;  /* 0x0000000114148824 */ /* 0x100fe200078e0a1d */
[C---:B------:R-:W-:Y:S01]  /*15700*/  ISETP.GT.U32.AND P0, PT, R29.reuse, R18, PT ;  /* 0x000000121d00720c */ /* 0x040fe20003f04070 */
[--C-:B------:R-:W-:Y:S01]  /*15710*/  @!P3 IMAD.IADD R28, R28, 0x1, -R29.reuse ;  /* 0x000000011c1cb824 */ /* 0x100fe200078e0a1d */
[----:B------:R-:W-:Y:S01]  /*15720*/  ISETP.GT.U32.AND P3, PT, R29, R3, PT ;  /* 0x000000031d00720c */ /* 0x000fe20003f64070 */
[----:B------:R-:W-:-:S04]  /*15730*/  @!P1 IMAD.IADD R5, R5, 0x1, -R29 ;  /* 0x0000000105059824 */ /* 0x000fc800078e0a1d */
[--C-:B------:R-:W-:Y:S01]  /*15740*/  @!P4 IMAD.IADD R6, R6, 0x1, -R29.reuse ;  /* 0x000000010606c824 */ /* 0x100fe200078e0a1d */
[----:B------:R-:W-:Y:S01]  /*15750*/  ISETP.GT.U32.AND P1, PT, R29, R17, PT ;  /* 0x000000111d00720c */ /* 0x000fe20003f24070 */
[--C-:B------:R-:W-:Y:S02]  /*15760*/  @!P5 IMAD.IADD R19, R19, 0x1, -R29.reuse ;  /* 0x000000011313d824 */ /* 0x100fe400078e0a1d */
[--C-:B------:R-:W-:Y:S01]  /*15770*/  @!P2 IMAD.IADD R4, R4, 0x1, -R29.reuse ;  /* 0x000000010404a824 */ /* 0x100fe200078e0a1d */
[----:B------:R-:W-:Y:S01]  /*15780*/  ISETP.GT.U32.AND P2, PT, R29, R16, PT ;  /* 0x000000101d00720c */ /* 0x000fe20003f44070 */
[--C-:B------:R-:W-:Y:S01]  /*15790*/  @!P0 IMAD.IADD R18, R18, 0x1, -R29.reuse ;  /* 0x0000000112128824 */ /* 0x100fe200078e0a1d */
[----:B------:R-:W-:Y:S01]  /*157a0*/  STL [R1+0x88], R28 ;  /* 0x0000881c01007387 */ /* 0x000fe20000100800 */
[--C-:B------:R-:W-:Y:S01]  /*157b0*/  @!P3 IMAD.IADD R3, R3, 0x1, -R29.reuse ;  /* 0x000000010303b824 */ /* 0x100fe200078e0a1d */
[----:B------:R-:W-:Y:S02]  /*157c0*/  ISETP.GT.U32.AND P3, PT, R29, R15, PT ;  /* 0x0000000f1d00720c */ /* 0x000fe40003f64070 */
[----:B------:R-:W-:Y:S03]  /*157d0*/  STL [R1+0x8c], R21 ;  /* 0x00008c1501007387 */ /* 0x000fe60000100800 */
[--C-:B------:R-:W-:Y:S01]  /*157e0*/  @!P1 IMAD.IADD R17, R17, 0x1, -R29.reuse ;  /* 0x0000000111119824 */ /* 0x100fe200078e0a1d */
[----:B------:R-:W-:Y:S04]  /*157f0*/  STL [R1+0x98], R14 ;  /* 0x0000980e01007387 */ /* 0x000fe80000100800 */
[----:B------:R-:W-:Y:S04]  /*15800*/  STL [R1+0x94], R20 ;  /* 0x0000941401007387 */ /* 0x000fe80000100800 */
[----:B------:R0:W-:Y:S04]  /*15810*/  STL [R1+0x70], R5 ;  /* 0x0000700501007387 */ /* 0x0001e80000100800 */
[----:B------:R-:W-:Y:S01]  /*15820*/  STL [R1+0x74], R4 ;  /* 0x0000740401007387 */ /* 0x000fe20000100800 */
[----:B------:R-:W-:-:S03]  /*15830*/  @!P2 IMAD.IADD R16, R16, 0x1, -R29 ;  /* 0x000000011010a824 */ /* 0x000fc600078e0a1d */
[----:B0-----:R-:W5:Y:S04]  /*15840*/  LDL.LU R5, [R1+0x64] ;  /* 0x0000640001057983 */ /* 0x001f680000300800 */
[----:B------:R0:W-:Y:S01]  /*15850*/  STL [R1+0x78], R3 ;  /* 0x0000780301007387 */ /* 0x0001e20000100800 */
[----:B------:R-:W-:-:S03]  /*15860*/  @!P3 IMAD.IADD R15, R15, 0x1, -R29 ;  /* 0x000000010f0fb824 */ /* 0x000fc600078e0a1d */
[----:B0-----:R-:W5:Y:S04]  /*15870*/  LDL.LU R3, [R1+0x148] ;  /* 0x0001480001037983 */ /* 0x001f680000300800 */
[----:B------:R0:W-:Y:S04]  /*15880*/  STL [R1+0x80], R2 ;  /* 0x0000800201007387 */ /* 0x0001e80000100800 */
[----:B0-----:R-:W5:Y:S04]  /*15890*/  LDL.LU R2, [R1+0x14c] ;  /* 0x00014c0001027983 */ /* 0x001f680000300800 */
[----:B------:R-:W5:Y:S01]  /*158a0*/  LDL.LU R4, [R1+0x108] ;  /* 0x0001080001047983 */ /* 0x000f620000300800 */
[----:B--2---:R-:W-:-:S02]  /*158b0*/  ISETP.GT.U32.AND P6, PT, R29, R13, PT ;  /* 0x0000000d1d00720c */ /* 0x004fc40003fc4070 */
[C---:B---3--:R-:W-:Y:S02]  /*158c0*/  ISETP.GT.U32.AND P4, PT, R29.reuse, R12, PT ;  /* 0x0000000c1d00720c */ /* 0x048fe40003f84070 */
[----:B----4-:R-:W-:-:S09]  /*158d0*/  ISETP.GT.U32.AND P5, PT, R29, R11, PT ;  /* 0x0000000b1d00720c */ /* 0x010fd20003fa4070 */
[--C-:B------:R-:W-:Y:S01]  /*158e0*/  @!P6 IMAD.IADD R13, R13, 0x1, -R29.reuse ;  /* 0x000000010d0de824 */ /* 0x100fe200078e0a1d */
[C---:B------:R-:W-:Y:S02]  /*158f0*/  ISETP.GT.U32.AND P6, PT, R29.reuse, R6, PT ;  /* 0x000000061d00720c */ /* 0x040fe40003fc4070 */
[C---:B-----5:R-:W-:Y:S01]  /*15900*/  ISETP.GT.U32.AND P0, PT, R29.reuse, R10, PT ;  /* 0x0000000a1d00720c */ /* 0x060fe20003f04070 */
[--C-:B------:R-:W-:Y:S01]  /*15910*/  @!P4 IMAD.IADD R12, R12, 0x1, -R29.reuse ;  /* 0x000000010c0cc824 */ /* 0x100fe200078e0a1d */
[----:B------:R-:W-:Y:S01]  /*15920*/  ISETP.GT.U32.AND P4, PT, R29, R19, PT ;  /* 0x000000131d00720c */ /* 0x000fe20003f84070 */
[----:B------:R-:W-:Y:S01]  /*15930*/  @!P5 IMAD.IADD R11, R11, 0x1, -R29 ;  /* 0x000000010b0bd824 */ /* 0x000fe200078e0a1d */
[C---:B------:R-:W-:Y:S02]  /*15940*/  ISETP.GT.U32.AND P5, PT, R29.reuse, R18, PT ;  /* 0x000000121d00720c */ /* 0x040fe40003fa4070 */
[----:B------:R-:W-:-:S05]  /*15950*/  ISETP.GT.U32.AND P1, PT, R29, R7, PT ;  /* 0x000000071d00720c */ /* 0x000fca0003f24070 */
[--C-:B------:R-:W-:Y:S02]  /*15960*/  @!P6 IMAD.IADD R6, R6, 0x1, -R29.reuse ;  /* 0x000000010606e824 */ /* 0x100fe400078e0a1d */
[--C-:B------:R-:W-:Y:S01]  /*15970*/  @!P0 IMAD.IADD R10, R10, 0x1, -R29.reuse ;  /* 0x000000010a0a8824 */ /* 0x100fe200078e0a1d */
[----:B------:R-:W-:Y:S01]  /*15980*/  ISETP.GT.U32.AND P2, PT, R29, R9, PT ;  /* 0x000000091d00720c */ /* 0x000fe20003f44070 */
[--C-:B------:R-:W-:Y:S01]  /*15990*/  @!P4 IMAD.IADD R19, R19, 0x1, -R29.reuse ;  /* 0x000000011313c824 */ /* 0x100fe200078e0a1d */
[C---:B------:R-:W-:Y:S01]  /*159a0*/  ISETP.GT.U32.AND P0, PT, R29.reuse, R17, PT ;  /* 0x000000111d00720c */ /* 0x040fe20003f04070 */
[----:B------:R0:W-:Y:S01]  /*159b0*/  STL [R1+0x7c], R6 ;  /* 0x00007c0601007387 */ /* 0x0001e20000100800 */
[----:B------:R-:W-:Y:S01]  /*159c0*/  ISETP.GT.U32.AND P3, PT, R29, R8, PT ;  /* 0x000000081d00720c */ /* 0x000fe20003f64070 */
[--C-:B------:R-:W-:Y:S02]  /*159d0*/  @!P5 IMAD.IADD R18, R18, 0x1, -R29.reuse ;  /* 0x000000011212d824 */ /* 0x100fe400078e0a1d */
[--C-:B------:R-:W-:Y:S01]  /*159e0*/  @!P1 IMAD.IADD R7, R7, 0x1, -R29.reuse ;  /* 0x0000000107079824 */ /* 0x100fe200078e0a1d */
[----:B------:R-:W-:Y:S01]  /*159f0*/  ISETP.GT.U32.AND P1, PT, R29, R16, PT ;  /* 0x000000101d00720c */ /* 0x000fe20003f24070 */
[----:B0-----:R-:W2:Y:S04]  /*15a00*/  LDL.LU R6, [R1+0x10c] ;  /* 0x00010c0001067983 */ /* 0x001ea80000300800 */
[----:B------:R-:W3:Y:S04]  /*15a10*/  LDL.LU R22, [R1+0x114] ;  /* 0x0001140001167983 */ /* 0x000ee80000300800 */
[----:B------:R-:W4:Y:S04]  /*15a20*/  LDL.LU R21, [R1+0x12c] ;  /* 0x00012c0001157983 */ /* 0x000f280000300800 */
[----:B------:R0:W-:Y:S04]  /*15a30*/  STL [R1+0x40], R19 ;  /* 0x0000401301007387 */ /* 0x0001e80000100800 */
[----:B------:R-:W5:Y:S04]  /*15a40*/  LDL.LU R20, [R1+0x11c] ;  /* 0x00011c0001147983 */ /* 0x000f680000300800 */
[----:B------:R1:W-:Y:S01]  /*15a50*/  STL [R1+0x3c], R18 ;  /* 0x00003c1201007387 */ /* 0x0003e20000100800 */
[----:B------:R-:W-:-:S03]  /*15a60*/  @!P2 IMAD.IADD R9, R9, 0x1, -R29 ;  /* 0x000000010909a824 */ /* 0x000fc600078e0a1d */
[----:B0-----:R-:W3:Y:S01]  /*15a70*/  LDL.LU R19, [R1+0xcc] ;  /* 0x0000cc0001137983 */ /* 0x001ee20000300800 */
[----:B------:R-:W-:Y:S01]  /*15a80*/  ISETP.GT.U32.AND P2, PT, R29, R15, PT ;  /* 0x0000000f1d00720c */ /* 0x000fe20003f44070 */
[--C-:B------:R-:W-:Y:S02]  /*15a90*/  @!P0 IMAD.IADD R17, R17, 0x1, -R29.reuse ;  /* 0x0000000111118824 */ /* 0x100fe400078e0a1d */
[--C-:B------:R-:W-:Y:S01]  /*15aa0*/  @!P3 IMAD.IADD R8, R8, 0x1, -R29.reuse ;  /* 0x000000010808b824 */ /* 0x100fe200078e0a1d */
[C---:B------:R-:W-:Y:S01]  /*15ab0*/  ISETP.GT.U32.AND P3, PT, R29.reuse, R13, PT ;  /* 0x0000000d1d00720c */ /* 0x040fe20003f64070 */
[----:B-1----:R-:W3:Y:S01]  /*15ac0*/  LDL.LU R18, [R1+0xd0] ;  /* 0x0000d00001127983 */ /* 0x002ee20000300800 */
[C---:B------:R-:W-:Y:S01]  /*15ad0*/  ISETP.GT.U32.AND P4, PT, R29.reuse, R12, PT ;  /* 0x0000000c1d00720c */ /* 0x040fe20003f84070 */
[----:B------:R-:W-:Y:S01]  /*15ae0*/  @!P1 IMAD.IADD R16, R16, 0x1, -R29 ;  /* 0x0000000110109824 */ /* 0x000fe200078e0a1d */
[C---:B------:R-:W-:Y:S01]  /*15af0*/  ISETP.GT.U32.AND P5, PT, R29.reuse, R11, PT ;  /* 0x0000000b1d00720c */ /* 0x040fe20003fa4070 */
[----:B------:R0:W-:Y:S01]  /*15b00*/  STL [R1+0x38], R17 ;  /* 0x0000381101007387 */ /* 0x0001e20000100800 */
[----:B------:R-:W-:-:S02]  /*15b10*/  ISETP.GT.U32.AND P1, PT, R29, R7, PT ;  /* 0x000000071d00720c */ /* 0x000fc40003f24070 */
[----:B------:R-:W-:Y:S01]  /*15b20*/  ISETP.GT.U32.AND P0, PT, R29, R10, PT ;  /* 0x0000000a1d00720c */ /* 0x000fe20003f04070 */
[----:B0-----:R-:W3:Y:S01]  /*15b30*/  LDL.LU R17, [R1+0xd4] ;  /* 0x0000d40001117983 */ /* 0x001ee20000300800 */
[----:B------:R-:W-:-:S03]  /*15b40*/  @!P2 IMAD.IADD R15, R15, 0x1, -R29 ;  /* 0x000000010f0fa824 */ /* 0x000fc600078e0a1d */
[--C-:B------:R-:W-:Y:S01]  /*15b50*/  @!P3 IMAD.IADD R13, R13, 0x1, -R29.reuse ;  /* 0x000000010d0db824 */ /* 0x100fe200078e0a1d */
[----:B------:R0:W-:Y:S01]  /*15b60*/  STL [R1+0x6c], R16 ;  /* 0x00006c1001007387 */ /* 0x0001e20000100800 */
[--C-:B------:R-:W-:Y:S02]  /*15b70*/  @!P4 IMAD.IADD R12, R12, 0x1, -R29.reuse ;  /* 0x000000010c0cc824 */ /* 0x100fe400078e0a1d */
[--C-:B------:R-:W-:Y:S02]  /*15b80*/  @!P5 IMAD.IADD R11, R11, 0x1, -R29.reuse ;  /* 0x000000010b0bd824 */ /* 0x100fe400078e0a1d */
[--C-:B------:R-:W-:Y:S02]  /*15b90*/  @!P1 IMAD.IADD R7, R7, 0x1, -R29.reuse ;  /* 0x0000000107079824 */ /* 0x100fe400078e0a1d */
[----:B------:R-:W-:Y:S01]  /*15ba0*/  @!P0 IMAD.IADD R10, R10, 0x1, -R29 ;  /* 0x000000010a0a8824 */ /* 0x000fe200078e0a1d */
[----:B0-----:R-:W3:Y:S04]  /*15bb0*/  LDL.LU R16, [R1+0xf4] ;  /* 0x0000f40001107983 */ /* 0x001ee80000300800 */
[----:B------:R0:W-:Y:S04]  /*15bc0*/  STL [R1+0x34], R15 ;  /* 0x0000340f01007387 */ /* 0x0001e80000100800 */
[----:B0-----:R-:W3:Y:S04]  /*15bd0*/  LDL.LU R15, [R1+0xdc] ;  /* 0x0000dc00010f7983 */ /* 0x001ee80000300800 */
[----:B------:R-:W-:Y:S04]  /*15be0*/  STL [R1+0x30], R13 ;  /* 0x0000300d01007387 */ /* 0x000fe80000100800 */
[----:B------:R-:W-:Y:S04]  /*15bf0*/  STL [R1+0x2c], R12 ;  /* 0x00002c0c01007387 */ /* 0x000fe80000100800 */
[----:B------:R-:W-:Y:S04]  /*15c00*/  STL [R1+0x28], R11 ;  /* 0x0000280b01007387 */ /* 0x000fe80000100800 */
[----:B------:R0:W-:Y:S04]  /*15c10*/  STL [R1+0x68], R7 ;  /* 0x0000680701007387 */ /* 0x0001e80000100800 */
[----:B------:R1:W-:Y:S04]  /*15c20*/  STL [R1+0x24], R10 ;  /* 0x0000240a01007387 */ /* 0x0003e80000100800 */
[----:B0-----:R-:W3:Y:S01]  /*15c30*/  LDL R7, [R1+0x5c10] ;  /* 0x005c100001077983 */ /* 0x001ee20000100800 */
[----:B------:R-:W-:-:S02]  /*15c40*/  ISETP.GT.U32.AND P6, PT, R29, R8, PT ;  /* 0x000000081d00720c */ /* 0x000fc40003fc4070 */
[C---:B------:R-:W-:Y:S01]  /*15c50*/  ISETP.GT.U32.AND P3, PT, R29.reuse, R5, PT ;  /* 0x000000051d00720c */ /* 0x040fe20003f64070 */
[----:B------:R-:W3:Y:S01]  /*15c60*/  LDL.LU R13, [R1+0x9c] ;  /* 0x00009c00010d7983 */ /* 0x000ee20000300800 */
[C---:B------:R-:W-:Y:S02]  /*15c70*/  ISETP.GT.U32.AND P4, PT, R29.reuse, R3, PT ;  /* 0x000000031d00720c */ /* 0x040fe40003f84070 */
[----:B------:R-:W-:-:S07]  /*15c80*/  ISETP.GT.U32.AND P5, PT, R29, R2, PT ;  /* 0x000000021d00720c */ /* 0x000fce0003fa4070 */
[--C-:B------:R-:W-:Y:S01]  /*15c90*/  @!P6 IMAD.IADD R8, R8, 0x1, -R29.reuse ;  /* 0x000000010808e824 */ /* 0x100fe200078e0a1d */
[----:B------:R-:W-:Y:S01]  /*15ca0*/  ISETP.GT.U32.AND P0, PT, R29, R4, PT ;  /* 0x000000041d00720c */ /* 0x000fe20003f04070 */
[--C-:B------:R-:W-:Y:S02]  /*15cb0*/  @!P3 IMAD.IADD R5, R5, 0x1, -R29.reuse ;  /* 0x000000010505b824 */ /* 0x100fe400078e0a1d */
[--C-:B------:R-:W-:Y:S01]  /*15cc0*/  @!P4 IMAD.IADD R3, R3, 0x1, -R29.reuse ;  /* 0x000000010303c824 */ /* 0x100fe200078e0a1d */
[----:B------:R-:W-:Y:S01]  /*15cd0*/  ISETP.GT.U32.AND P2, PT, R29, R9, PT ;  /* 0x000000091d00720c */ /* 0x000fe20003f44070 */
[----:B------:R-:W-:-:S08]  /*15ce0*/  @!P5 IMAD.IADD R2, R2, 0x1, -R29 ;  /* 0x000000010202d824 */ /* 0x000fd000078e0a1d */
[----:B------:R-:W-:-:S04]  /*15cf0*/  @!P0 IMAD.IADD R4, R4, 0x1, -R29 ;  /* 0x0000000104048824 */ /* 0x000fc800078e0a1d */
[----:B------:R-:W-:Y:S02]  /*15d00*/  @!P2 IMAD.IADD R9, R9, 0x1, -R29 ;  /* 0x000000010909a824 */ /* 0x000fe400078e0a1d */
[----:B------:R-:W-:-:S03]  /*15d10*/  IMAD.HI.U32 R28, R0, R27, RZ ;  /* 0x0000001b001c7227 */ /* 0x000fc600078e00ff */
[----:B------:R0:W-:Y:S01]  /*15d20*/  STL [R1+0x20], R9 ;  /* 0x0000200901007387 */ /* 0x0001e20000100800 */
[----:B------:R-:W-:-:S03]  /*15d30*/  IMAD.MOV R28, RZ, RZ, -R28 ;  /* 0x000000ffff1c7224 */ /* 0x000fc600078e0a1c */
[----:B------:R-:W3:Y:S04]  /*15d40*/  LDL.LU R12, [R1+0xa0] ;  /* 0x0000a000010c7983 */ /* 0x000ee80000300800 */
[----:B------:R0:W-:Y:S01]  /*15d50*/  STL [R1+0x60], R8 ;  /* 0x0000600801007387 */ /* 0x0001e20000100800 */
[----:B------:R-:W-:-:S03]  /*15d60*/  IMAD R27, R29, R28, R27 ;  /* 0x0000001c1d1b7224 */ /* 0x000fc600078e021b */
[----:B------:R-:W3:Y:S04]  /*15d70*/  LDL.LU R11, [R1+0xa4] ;  /* 0x0000a400010b7983 */ /* 0x000ee80000300800 */
[----:B-1----:R-:W3:Y:S04]  /*15d80*/  LDL.LU R10, [R1+0xb4] ;  /* 0x0000b400010a7983 */ /* 0x002ee80000300800 */
[----:B0-----:R-:W3:Y:S04]  /*15d90*/  LDL.LU R9, [R1+0xa8] ;  /* 0x0000a80001097983 */ /* 0x001ee80000300800 */
[----:B------:R-:W3:Y:S01]  /*15da0*/  LDL.LU R8, [R1+0x1c] ;  /* 0x00001c0001087983 */ /* 0x000ee20000300800 */
[----:B----4-:R-:W-:-:S02]  /*15db0*/  ISETP.GT.U32.AND P6, PT, R29, R21, PT ;  /* 0x000000151d00720c */ /* 0x010fc40003fc4070 */
[C---:B-----5:R-:W-:Y:S02]  /*15dc0*/  ISETP.GT.U32.AND P3, PT, R29.reuse, R20, PT ;  /* 0x000000141d00720c */ /* 0x060fe40003f64070 */
[C---:B--2---:R-:W-:Y:S02]  /*15dd0*/  ISETP.GT.U32.AND P1, PT, R29.reuse, R6, PT ;  /* 0x000000061d00720c */ /* 0x044fe40003f24070 */
[----:B---3--:R-:W-:-:S07]  /*15de0*/  ISETP.GT.U32.AND P4, PT, R29, R19, PT ;  /* 0x000000131d00720c */ /* 0x008fce0003f84070 */
[--C-:B------:R-:W-:Y:S01]  /*15df0*/  @!P6 IMAD.IADD R21, R21, 0x1, -R29.reuse ;  /* 0x000000011515e824 */ /* 0x100fe200078e0a1d */
[C---:B------:R-:W-:Y:S01]  /*15e00*/  ISETP.GT.U32.AND P5, PT, R29.reuse, R18, PT ;  /* 0x000000121d00720c */ /* 0x040fe20003fa4070 */
[--C-:B------:R-:W-:Y:S01]  /*15e10*/  @!P3 IMAD.IADD R20, R20, 0x1, -R29.reuse ;  /* 0x000000011414b824 */ /* 0x100fe200078e0a1d */
[C---:B------:R-:W-:Y:S02]  /*15e20*/  ISETP.GT.U32.AND P6, PT, R29.reuse, R5, PT ;  /* 0x000000051d00720c */ /* 0x040fe40003fc4070 */
[----:B------:R-:W-:Y:S01]  /*15e30*/  ISETP.GT.U32.AND P3, PT, R29, R3, PT ;  /* 0x000000031d00720c */ /* 0x000fe20003f64070 */
[--C-:B------:R-:W-:Y:S01]  /*15e40*/  @!P4 IMAD.IADD R19, R19, 0x1, -R29.reuse ;  /* 0x000000011313c824 */ /* 0x100fe200078e0a1d */
[C---:B------:R-:W-:Y:S02]  /*15e50*/  ISETP.GT.U32.AND P4, PT, R29.reuse, R2, PT ;  /* 0x000000021d00720c */ /* 0x040fe40003f84070 */
[----:B------:R-:W-:Y:S01]  /*15e60*/  ISETP.GT.U32.AND P0, PT, R29, R17, PT ;  /* 0x000000111d00720c */ /* 0x000fe20003f04070 */
[----:B------:R-:W-:-:S04]  /*15e70*/  @!P1 IMAD.IADD R6, R6, 0x1, -R29 ;  /* 0x0000000106069824 */ /* 0x000fc800078e0a1d */
[--C-:B------:R-:W-:Y:S01]  /*15e80*/  @!P5 IMAD.IADD R18, R18, 0x1, -R29.reuse ;  /* 0x000000011212d824 */ /* 0x100fe200078e0a1d */
[----:B------:R-:W-:Y:S01]  /*15e90*/  ISETP.GT.U32.AND P5, PT, R29, R4, PT ;  /* 0x000000041d00720c */ /* 0x000fe20003fa4070 */
[--C-:B------:R-:W-:Y:S02]  /*15ea0*/  @!P6 IMAD.IADD R5, R5, 0x1, -R29.reuse ;  /* 0x000000010505e824 */ /* 0x100fe400078e0a1d */
[--C-:B------:R-:W-:Y:S02]  /*15eb0*/  @!P3 IMAD.IADD R3, R3, 0x1, -R29.reuse ;  /* 0x000000010303b824 */ /* 0x100fe400078e0a1d */
[--C-:B------:R-:W-:Y:S02]  /*15ec0*/  @!P4 IMAD.IADD R2, R2, 0x1, -R29.reuse ;  /* 0x000000010202c824 */ /* 0x100fe400078e0a1d */
[--C-:B------:R-:W-:Y:S01]  /*15ed0*/  @!P0 IMAD.IADD R17, R17, 0x1, -R29.reuse ;  /* 0x0000000111118824 */ /* 0x100fe200078e0a1d */
[----:B------:R-:W-:Y:S01]  /*15ee0*/  ISETP.GT.U32.AND P0, PT, R29, R6, PT ;  /* 0x000000061d00720c */ /* 0x000fe20003f04070 */
[----:B------:R-:W-:Y:S04]  /*15ef0*/  STL [R1+0x64], R5 ;  /* 0x0000640501007387 */ /* 0x000fe80000100800 */
[----:B------:R-:W-:-:S08]  /*15f00*/  @!P5 IMAD.IADD R4, R4, 0x1, -R29 ;  /* 0x000000010404d824 */ /* 0x000fd000078e0a1d */
[----:B------:R-:W-:Y:S01]  /*15f10*/  @!P0 IMAD.IADD R6, R6, 0x1, -R29 ;  /* 0x0000000106068824 */ /* 0x000fe200078e0a1d */
[----:B------:R-:W-:Y:S02]  /*15f20*/  IABS R28, R7 ;  /* 0x00000007001c7213 */ /* 0x000fe40000000000 */
[----:B------:R-:W2:Y:S04]  /*15f30*/  LDL.LU R7, [R1+0x18] ;  /* 0x0000180001077983 */ /* 0x000ea80000300800 */
[----:B------:R-:W-:Y:S04]  /*15f40*/  STL [R1+0x148], R3 ;  /* 0x0001480301007387 */ /* 0x000fe80000100800 */
[----:B------:R0:W-:Y:S04]  /*15f50*/  STL [R1+0x14c], R2 ;  /* 0x00014c0201007387 */ /* 0x0001e80000100800 */
[----:B0-----:R-:W3:Y:S04]  /*15f60*/  LDL.LU R2, [R1+0x14] ;  /* 0x0000140001027983 */ /* 0x001ee80000300800 */
[----:B------:R-:W4:Y:S04]  /*15f70*/  LDL.LU R3, [R1+0x90] ;  /* 0x0000900001037983 */ /* 0x000f280000300800 */
[----:B------:R0:W-:Y:S04]  /*15f80*/  STL [R1+0x108], R4 ;  /* 0x0001080401007387 */ /* 0x0001e80000100800 */
[----:B0-----:R-:W5:Y:S04]  /*15f90*/  LDL.LU R4, [R1+0x10] ;  /* 0x0000100001047983 */ /* 0x001f680000300800 */
[----:B------:R-:W5:Y:S04]  /*15fa0*/  LDL.LU R5, [R1+0xc] ;  /* 0x00000c0001057983 */ /* 0x000f680000300800 */
[----:B------:R0:W-:Y:S04]  /*15fb0*/  STL [R1+0x10c], R6 ;  /* 0x00010c0601007387 */ /* 0x0001e80000100800 */
[----:B0-----:R-:W5:Y:S04]  /*15fc0*/  LDL.LU R6, [R1+0x8] ;  /* 0x0000080001067983 */ /* 0x001f680000300800 */
[----:B------:R-:W5:Y:S01]  /*15fd0*/  LDL.LU R14, [R1+0x4] ;  /* 0x00000400010e7983 */ /* 0x000f620000300800 */
[----:B------:R-:W-:-:S02]  /*15fe0*/  ISETP.GT.U32.AND P2, PT, R29, R22, PT ;  /* 0x000000161d00720c */ /* 0x000fc40003f44070 */
[----:B------:R-:W-:-:S11]  /*15ff0*/  ISETP.GT.U32.AND P1, PT, R29, R16, PT ;  /* 0x000000101d00720c */ /* 0x000fd60003f24070 */
[--C-:B------:R-:W-:Y:S01]  /*16000*/  @!P2 IMAD.IADD R22, R22, 0x1, -R29.reuse ;  /* 0x000000011616a824 */ /* 0x100fe200078e0a1d */
[----:B------:R-:W-:Y:S01]  /*16010*/  ISETP.GT.U32.AND P2, PT, R29, R15, PT ;  /* 0x0000000f1d00720c */ /* 0x000fe20003f44070 */
[----:B------:R-:W-:-:S03]  /*16020*/  @!P1 IMAD.IADD R16, R16, 0x1, -R29 ;  /* 0x0000000110109824 */ /* 0x000fc600078e0a1d */
[C---:B------:R-:W-:Y:S02]  /*16030*/  ISETP.GT.U32.AND P1, PT, R29.reuse, R22, PT ;  /* 0x000000161d00720c */ /* 0x040fe40003f24070 */
[----:B------:R-:W-:-:S07]  /*16040*/  ISETP.GT.U32.AND P3, PT, R29, R20, PT ;  /* 0x000000141d00720c */ /* 0x000fce0003f64070 */
[--C-:B------:R-:W-:Y:S01]  /*16050*/  @!P2 IMAD.IADD R15, R15, 0x1, -R29.reuse ;  /* 0x000000010f0fa824 */ /* 0x100fe200078e0a1d */
[C---:B------:R-:W-:Y:S02]  /*16060*/  ISETP.GT.U32.AND P2, PT, R29.reuse, R21, PT ;  /* 0x000000151d00720c */ /* 0x040fe40003f44070 */
[C---:B------:R-:W-:Y:S02]  /*16070*/  ISETP.GT.U32.AND P4, PT, R29.reuse, R19, PT ;  /* 0x000000131d00720c */ /* 0x040fe40003f84070 */
[C---:B------:R-:W-:Y:S01]  /*16080*/  ISETP.GT.U32.AND P5, PT, R29.reuse, R18, PT ;  /* 0x000000121d00720c */ /* 0x040fe20003fa4070 */
[--C-:B------:R-:W-:Y:S01]  /*16090*/  @!P1 IMAD.IADD R22, R22, 0x1, -R29.reuse ;  /* 0x0000000116169824 */ /* 0x100fe200078e0a1d */
[C---:B------:R-:W-:Y:S02]  /*160a0*/  ISETP.GT.U32.AND P0, PT, R29.reuse, R17, PT ;  /* 0x000000111d00720c */ /* 0x040fe40003f04070 */
[C---:B------:R-:W-:Y:S01]  /*160b0*/  ISETP.GT.U32.AND P1, PT, R29.reuse, R16, PT ;  /* 0x000000101d00720c */ /* 0x040fe20003f24070 */
[----:B------:R-:W-:Y:S01]  /*160c0*/  @!P3 IMAD.IADD R20, R20, 0x1, -R29 ;  /* 0x000000011414b824 */ /* 0x000fe200078e0a1d */
[----:B------:R-:W-:-:S03]  /*160d0*/  ISETP.GT.U32.AND P6, PT, R29, R15, PT ;  /* 0x0000000f1d00720c */ /* 0x000fc60003fc4070 */
[--C-:B------:R-:W-:Y:S01]  /*160e0*/  @!P2 IMAD.IADD R21, R21, 0x1, -R29.reuse ;  /* 0x000000011515a824 */ /* 0x100fe200078e0a1d */
[C---:B------:R-:W-:Y:S02]  /*160f0*/  ISETP.GT.U32.AND P2, PT, R29.reuse, R13, PT ;  /* 0x0000000d1d00720c */ /* 0x040fe40003f44070 */
[----:B------:R-:W-:Y:S01]  /*16100*/  ISETP.GT.U32.AND P3, PT, R29, R12, PT ;  /* 0x0000000c1d00720c */ /* 0x000fe20003f64070 */
[--C-:B------:R-:W-:Y:S01]  /*16110*/  @!P4 IMAD.IADD R19, R19, 0x1, -R29.reuse ;  /* 0x000000011313c824 */ /* 0x100fe200078e0a1d */
[C---:B------:R-:W-:Y:S01]  /*16120*/  ISETP.GT.U32.AND P4, PT, R29.reuse, R11, PT ;  /* 0x0000000b1d00720c */ /* 0x040fe20003f84070 */
[--C-:B------:R-:W-:Y:S01]  /*16130*/  @!P5 IMAD.IADD R18, R18, 0x1, -R29.reuse ;  /* 0x000000011212d824 */ /* 0x100fe200078e0a1d */
[----:B------:R-:W-:Y:S01]  /*16140*/  ISETP.GT.U32.AND P5, PT, R29, R10, PT ;  /* 0x0000000a1d00720c */ /* 0x000fe20003fa4070 */
[--C-:B------:R-:W-:Y:S01]  /*16150*/  @!P0 IMAD.IADD R17, R17, 0x1, -R29.reuse ;  /* 0x0000000111118824 */ /* 0x100fe200078e0a1d */
[C---:B------:R-:W-:Y:S01]  /*16160*/  ISETP.GT.U32.AND P0, PT, R29.reuse, R9, PT ;  /* 0x000000091d00720c */ /* 0x040fe20003f04070 */
[--C-:B------:R-:W-:Y:S01]  /*16170*/  @!P1 IMAD.IADD R16, R16, 0x1, -R29.reuse ;  /* 0x0000000110109824 */ /* 0x100fe200078e0a1d */
[----:B------:R-:W-:Y:S01]  /*16180*/  ISETP.GT.U32.AND P1, PT, R29, R8, PT ;  /* 0x000000081d00720c */ /* 0x000fe20003f24070 */
[----:B------:R-:W-:-:S02]  /*16190*/  @!P6 IMAD.IADD R15, R15, 0x1, -R29 ;  /* 0x000000010f0fe824 */ /* 0x000fc400078e0a1d */
[--C-:B------:R-:W-:Y:S02]  /*161a0*/  @!P2 IMAD.IADD R13, R13, 0x1, -R29.reuse ;  /* 0x000000010d0da824 */ /* 0x100fe400078e0a1d */
[--C-:B------:R-:W-:Y:S02]  /*161b0*/  @!P3 IMAD.IADD R12, R12, 0x1, -R29.reuse ;  /* 0x000000010c0cb824 */ /* 0x100fe400078e0a1d */
[--C-:B------:R-:W-:Y:S02]  /*161c0*/  @!P4 IMAD.IADD R11, R11, 0x1, -R29.reuse ;  /* 0x000000010b0bc824 */ /* 0x100fe400078e0a1d */
[--C-:B------:R-:W-:Y:S02]  /*161d0*/  @!P5 IMAD.IADD R10, R10, 0x1, -R29.reuse ;  /* 0x000000010a0ad824 */ /* 0x100fe400078e0a1d */
[--C-:B------:R-:W-:Y:S02]  /*161e0*/  @!P0 IMAD.IADD R9, R9, 0x1, -R29.reuse ;  /* 0x0000000109098824 */ /* 0x100fe400078e0a1d */
[----:B------:R-:W-:Y:S01]  /*161f0*/  @!P1 IMAD.IADD R8, R8, 0x1, -R29 ;  /* 0x0000000108089824 */ /* 0x000fe200078e0a1d */
[----:B------:R0:W-:Y:S04]  /*16200*/  STL [R1+0x114], R22 ;  /* 0x0001141601007387 */ /* 0x0001e80000100800 */
[----:B0-----:R-:W5:Y:S04]  /*16210*/  LDL.LU R22, [R1+0x5e60] ;  /* 0x005e600001167983 */ /* 0x001f680000300800 */
        /* <DEDUP_REMOVED lines=13> */
[----:B0-----:R-:W5:Y:S01]  /*162f0*/  LDL.LU R15, [R1] ;  /* 0x00000000010f7983 */ /* 0x001f620000300800 */
[----:B--2---:R-:W-:-:S02]  /*16300*/  ISETP.GT.U32.AND P6, PT, R29, R7, PT ;  /* 0x000000071d00720c */ /* 0x004fc40003fc4070 */
[C---:B---3--:R-:W-:Y:S02]  /*16310*/  ISETP.GT.U32.AND P2, PT, R29.reuse, R2, PT ;  /* 0x000000021d00720c */ /* 0x048fe40003f44070 */
[----:B----4-:R-:W-:-:S09]  /*16320*/  ISETP.GT.U32.AND P3, PT, R29, R3, PT ;  /* 0x000000031d00720c */ /* 0x010fd20003f64070 */
[--C-:B------:R-:W-:Y:S01]  /*16330*/  @!P6 IMAD.IADD R7, R7, 0x1, -R29.reuse ;  /* 0x000000010707e824 */ /* 0x100fe200078e0a1d */
[C---:B------:R-:W-:Y:S02]  /*16340*/  ISETP.GT.U32.AND P6, PT, R29.reuse, R13, PT ;  /* 0x0000000d1d00720c */ /* 0x040fe40003fc4070 */
[C---:B-----5:R-:W-:Y:S02]  /*16350*/  ISETP.GT.U32.AND P4, PT, R29.reuse, R4, PT ;  /* 0x000000041d00720c */ /* 0x060fe40003f84070 */
[C---:B------:R-:W-:Y:S01]  /*16360*/  ISETP.GT.U32.AND P5, PT, R29.reuse, R5, PT ;  /* 0x000000051d00720c */ /* 0x040fe20003fa4070 */
[--C-:B------:R-:W-:Y:S01]  /*16370*/  @!P2 IMAD.IADD R2, R2, 0x1, -R29.reuse ;  /* 0x000000010202a824 */ /* 0x100fe200078e0a1d */
[----:B------:R-:W-:Y:S01]  /*16380*/  ISETP.GT.U32.AND P2, PT, R29, R12, PT ;  /* 0x0000000c1d00720c */ /* 0x000fe20003f44070 */
[----:B------:R-:W-:Y:S01]  /*16390*/  @!P3 IMAD.IADD R3, R3, 0x1, -R29 ;  /* 0x000000010303b824 */ /* 0x000fe200078e0a1d */
[C---:B------:R-:W-:Y:S02]  /*163a0*/  ISETP.GT.U32.AND P3, PT, R29.reuse, R11, PT ;  /* 0x0000000b1d00720c */ /* 0x040fe40003f64070 */
[----:B------:R-:W-:-:S02]  /*163b0*/  ISETP.GT.U32.AND P0, PT, R29, R6, PT ;  /* 0x000000061d00720c */ /* 0x000fc40003f04070 */
[----:B------:R-:W-:-:S03]  /*163c0*/  ISETP.GT.U32.AND P1, PT, R29, R14, PT ;  /* 0x0000000e1d00720c */ /* 0x000fc60003f24070 */
[--C-:B------:R-:W-:Y:S01]  /*163d0*/  @!P4 IMAD.IADD R4, R4, 0x1, -R29.reuse ;  /* 0x000000010404c824 */ /* 0x100fe200078e0a1d */
[----:B------:R-:W-:Y:S01]  /*163e0*/  ISETP.GT.U32.AND P4, PT, R29, R10, PT ;  /* 0x0000000a1d00720c */ /* 0x000fe20003f84070 */
[--C-:B------:R-:W-:Y:S01]  /*163f0*/  @!P5 IMAD.IADD R5, R5, 0x1, -R29.reuse ;  /* 0x000000010505d824 */ /* 0x100fe200078e0a1d */
[----:B------:R-:W-:Y:S01]  /*16400*/  ISETP.GT.U32.AND P5, PT, R29, R9, PT ;  /* 0x000000091d00720c */ /* 0x000fe20003fa4070 */
[----:B------:R-:W-:-:S04]  /*16410*/  @!P6 IMAD.IADD R13, R13, 0x1, -R29 ;  /* 0x000000010d0de824 */ /* 0x000fc800078e0a1d */
[--C-:B------:R-:W-:Y:S01]  /*16420*/  @!P0 IMAD.IADD R6, R6, 0x1, -R29.reuse ;  /* 0x0000000106068824 */ /* 0x100fe200078e0a1d */
[C---:B------:R-:W-:Y:S01]  /*16430*/  ISETP.GT.U32.AND P0, PT, R29.reuse, R8, PT ;  /* 0x000000081d00720c */ /* 0x040fe20003f04070 */
[--C-:B------:R-:W-:Y:S02]  /*16440*/  @!P2 IMAD.IADD R12, R12, 0x1, -R29.reuse ;  /* 0x000000010c0ca824 */ /* 0x100fe400078e0a1d */
[--C-:B------:R-:W-:Y:S01]  /*16450*/  @!P1 IMAD.IADD R14, R14, 0x1, -R29.reuse ;  /* 0x000000010e0e9824 */ /* 0x100fe200078e0a1d */
[----:B------:R-:W-:Y:S01]  /*16460*/  ISETP.GT.U32.AND P1, PT, R29, R7, PT ;  /* 0x000000071d00720c */ /* 0x000fe20003f24070 */
[--C-:B------:R-:W-:Y:S01]  /*16470*/  @!P3 IMAD.IADD R11, R11, 0x1, -R29.reuse ;  /* 0x000000010b0bb824 */ /* 0x100fe200078e0a1d */
[C---:B------:R-:W-:Y:S02]  /*16480*/  ISETP.GT.U32.AND P2, PT, R29.reuse, R2, PT ;  /* 0x000000021d00720c */ /* 0x040fe40003f44070 */
[C---:B------:R-:W-:Y:S01]  /*16490*/  ISETP.GT.U32.AND P3, PT, R29.reuse, R3, PT ;  /* 0x000000031d00720c */ /* 0x040fe20003f64070 */
[----:B------:R0:W-:Y:S01]  /*164a0*/  STL [R1+0x9c], R13 ;  /* 0x00009c0d01007387 */ /* 0x0001e20000100800 */
[--C-:B------:R-:W-:Y:S01]  /*164b0*/  @!P4 IMAD.IADD R10, R10, 0x1, -R29.reuse ;  /* 0x000000010a0ac824 */ /* 0x100fe200078e0a1d */
[----:B------:R-:W-:Y:S01]  /*164c0*/  ISETP.GT.U32.AND P4, PT, R29, R4, PT ;  /* 0x000000041d00720c */ /* 0x000fe20003f84070 */
[--C-:B------:R-:W-:Y:S01]  /*164d0*/  @!P5 IMAD.IADD R9, R9, 0x1, -R29.reuse ;  /* 0x000000010909d824 */ /* 0x100fe200078e0a1d */
[C---:B------:R-:W-:Y:S01]  /*164e0*/  ISETP.GT.U32.AND P5, PT, R29.reuse, R5, PT ;  /* 0x000000051d00720c */ /* 0x040fe20003fa4070 */
[--C-:B------:R-:W-:Y:S01]  /*164f0*/  @!P0 IMAD.IADD R8, R8, 0x1, -R29.reuse ;  /* 0x0000000108088824 */ /* 0x100fe200078e0a1d */
[----:B0-----:R-:W2:Y:S04]  /*16500*/  LDL.LU R13, [R1+0x5e44] ;  /* 0x005e4400010d7983 */ /* 0x001ea80000300800 */
[----:B------:R0:W-:Y:S01]  /*16510*/  STL [R1+0xa0], R12 ;  /* 0x0000a00c01007387 */ /* 0x0001e20000100800 */
[----:B------:R-:W-:Y:S01]  /*16520*/  ISETP.GT.U32.AND P0, PT, R29, R6, PT ;  /* 0x000000061d00720c */ /* 0x000fe20003f04070 */
[----:B------:R-:W-:-:S02]  /*16530*/  @!P1 IMAD.IADD R7, R7, 0x1, -R29 ;  /* 0x0000000107079824 */ /* 0x000fc400078e0a1d */
[--C-:B------:R-:W-:Y:S01]  /*16540*/  @!P2 IMAD.IADD R2, R2, 0x1, -R29.reuse ;  /* 0x000000010202a824 */ /* 0x100fe200078e0a1d */
[----:B0-----:R-:W3:Y:S04]  /*16550*/  LDL.LU R12, [R1+0x5e40] ;  /* 0x005e4000010c7983 */ /* 0x001ee80000300800 */
[----:B------:R0:W-:Y:S01]  /*16560*/  STL [R1+0xa4], R11 ;  /* 0x0000a40b01007387 */ /* 0x0001e20000100800 */
[----:B------:R-:W-:-:S03]  /*16570*/  @!P3 IMAD.IADD R3, R3, 0x1, -R29 ;  /* 0x000000010303b824 */ /* 0x000fc600078e0a1d */
[----:B0-----:R-:W4:Y:S04]  /*16580*/  LDL.LU R11, [R1+0x5e3c] ;  /* 0x005e3c00010b7983 */ /* 0x001f280000300800 */
[----:B------:R0:W-:Y:S01]  /*16590*/  STL [R1+0xb4], R10 ;  /* 0x0000b40a01007387 */ /* 0x0001e20000100800 */
[----:B------:R-:W-:-:S03]  /*165a0*/  @!P4 IMAD.IADD R4, R4, 0x1, -R29 ;  /* 0x000000010404c824 */ /* 0x000fc600078e0a1d */
[----:B0-----:R-:W5:Y:S04]  /*165b0*/  LDL.LU R10, [R1+0x5e38] ;  /* 0x005e3800010a7983 */ /* 0x001f680000300800 */
[----:B------:R0:W-:Y:S01]  /*165c0*/  STL [R1+0xa8], R9 ;  /* 0x0000a80901007387 */ /* 0x0001e20000100800 */
[----:B------:R-:W-:-:S03]  /*165d0*/  @!P5 IMAD.IADD R5, R5, 0x1, -R29 ;  /* 0x000000010505d824 */ /* 0x000fc600078e0a1d */
[----:B0-----:R-:W2:Y:S04]  /*165e0*/  LDL.LU R9, [R1+0x5e34] ;  /* 0x005e340001097983 */ /* 0x001ea80000300800 */
[----:B------:R0:W-:Y:S01]  /*165f0*/  STL [R1+0x1c], R8 ;  /* 0x00001c0801007387 */ /* 0x0001e20000100800 */
[----:B------:R-:W-:-:S03]  /*16600*/  @!P0 IMAD.IADD R6, R6, 0x1, -R29 ;  /* 0x0000000106068824 */ /* 0x000fc600078e0a1d */
[----:B0-----:R-:W3:Y:S04]  /*16610*/  LDL.LU R8, [R1+0x5e30] ;  /* 0x005e300001087983 */ /* 0x001ee80000300800 */
[----:B------:R0:W-:Y:S04]  /*16620*/  STL [R1+0x18], R7 ;  /* 0x0000180701007387 */ /* 0x0001e80000100800 */
[----:B0-----:R-:W4:Y:S04]  /*16630*/  LDL.LU R7, [R1+0x5e2c] ;  /* 0x005e2c0001077983 */ /* 0x001f280000300800 */
[----:B------:R0:W-:Y:S04]  /*16640*/  STL [R1+0x14], R2 ;  /* 0x0000140201007387 */ /* 0x0001e80000100800 */
[----:B0-----:R-:W5:Y:S04]  /*16650*/  LDL.LU R2, [R1+0x5e28] ;  /* 0x005e280001027983 */ /* 0x001f680000300800 */
[----:B------:R0:W-:Y:S04]  /*16660*/  STL [R1+0x90], R3 ;  /* 0x0000900301007387 */ /* 0x0001e80000100800 */
[----:B0-----:R-:W2:Y:S04]  /*16670*/  LDL.LU R3, [R1+0x5e24] ;  /* 0x005e240001037983 */ /* 0x001ea80000300800 */
[----:B------:R0:W-:Y:S04]  /*16680*/  STL [R1+0x10], R4 ;  /* 0x0000100401007387 */ /* 0x0001e80000100800 */
[----:B0-----:R-:W4:Y:S04]  /*16690*/  LDL.LU R4, [R1+0x5e20] ;  /* 0x005e200001047983 */ /* 0x001f280000300800 */
[----:B------:R0:W-:Y:S04]  /*166a0*/  STL [R1+0xc], R5 ;  /* 0x00000c0501007387 */ /* 0x0001e80000100800 */
[----:B0-----:R-:W4:Y:S04]  /*166b0*/  LDL.LU R5, [R1+0x5e1c] ;  /* 0x005e1c0001057983 */ /* 0x001f280000300800 */
[----:B------:R0:W-:Y:S04]  /*166c0*/  STL [R1+0x8], R6 ;  /* 0x0000080601007387 */ /* 0x0001e80000100800 */
[----:B0-----:R-:W4:Y:S01]  /*166d0*/  LDL.LU R6, [R1+0x5e18] ;  /* 0x005e180001067983 */ /* 0x001f220000300800 */
[----:B------:R-:W-:-:S02]  /*166e0*/  ISETP.GT.U32.AND P1, PT, R29, R15, PT ;  /* 0x0000000f1d00720c */ /* 0x000fc40003f24070 */
[----:B------:R-:W-:-:S11]  /*166f0*/  ISETP.GT.U32.AND P6, PT, R29, R14, PT ;  /* 0x0000000e1d00720c */ /* 0x000fd60003fc4070 */
[--C-:B------:R-:W-:Y:S02]  /*16700*/  @!P1 IMAD.IADD R15, R15, 0x1, -R29.reuse ;  /* 0x000000010f0f9824 */ /* 0x100fe400078e0a1d */
[----:B------:R-:W-:-:S05]  /*16710*/  @!P6 IMAD.IADD R14, R14, 0x1, -R29 ;  /* 0x000000010e0ee824 */ /* 0x000fca00078e0a1d */
[----:B------:R0:W-:Y:S02]  /*16720*/  STL [R1+0x4], R14 ;  /* 0x0000040e01007387 */ /* 0x0001e40000100800 */
[----:B0-----:R-:W0:Y:S01]  /*16730*/  LDC R14, c[0x0][0x230] ;  /* 0x00008c00ff0e7b82 */ /* 0x001e220000000800 */
[----:B------:R-:W-:-:S04]  /*16740*/  IMAD.HI.U32 R0, R0, R28, RZ ;  /* 0x0000001c00007227 */ /* 0x000fc800078e00ff */
[----:B------:R-:W-:-:S04]  /*16750*/  IMAD.MOV R0, RZ, RZ, -R0 ;  /* 0x000000ffff007224 */ /* 0x000fc800078e0a00 */
[----:B------:R-:W-:Y:S02]  /*16760*/  IMAD R28, R29, R0, R28 ;  /* 0x000000001d1c7224 */ /* 0x000fe400078e021c */
[----:B0-----:R-:W-:-:S05]  /*16770*/  VIADD R14, R14, 0x3f ;  /* 0x0000003f0e0e7836 */ /* 0x001fca0000000000 */
[----:B------:R-:W-:-:S04]  /*16780*/  SHF.R.S32.HI R0, RZ, 0x1f, R14 ;  /* 0x0000001fff007819 */ /* 0x000fc8000001140e */
[----:B------:R-:W-:Y:S02]  /*16790*/  LEA.HI R0, R0, R14, RZ, 0x6 ;  /* 0x0000000e00007211 */ /* 0x000fe400078f30ff */
[C---:B---3--:R-:W-:Y:S02]  /*167a0*/  ISETP.GT.U32.AND P1, PT, R29.reuse, R8, PT ;  /* 0x000000081d00720c */ /* 0x048fe40003f24070 */
[C---:B-----5:R-:W-:Y:S02]  /*167b0*/  ISETP.GT.U32.AND P2, PT, R29.reuse, R2, PT ;  /* 0x000000021d00720c */ /* 0x060fe40003f44070 */
[----:B--2---:R-:W-:-:S11]  /*167c0*/  ISETP.GT.U32.AND P3, PT, R29, R3, PT ;  /* 0x000000031d00720c */ /* 0x004fd60003f64070 */
[--C-:B------:R-:W-:Y:S01]  /*167d0*/  @!P2 IMAD.IADD R2, R2, 0x1, -R29.reuse ;  /* 0x000000010202a824 */ /* 0x100fe200078e0a1d */
[C---:B------:R-:W-:Y:S02]  /*167e0*/  ISETP.GT.U32.AND P2, PT, R29.reuse, R9, PT ;  /* 0x000000091d00720c */ /* 0x040fe40003f44070 */
[----:B----4-:R-:W-:Y:S01]  /*167f0*/  ISETP.GT.U32.AND P4, PT, R29, R4, PT ;  /* 0x000000041d00720c */ /* 0x010fe20003f84070 */
[----:B------:R-:W-:Y:S01]  /*16800*/  @!P3 IMAD.IADD R3, R3, 0x1, -R29 ;  /* 0x000000010303b824 */ /* 0x000fe200078e0a1d */
[C---:B------:R-:W-:Y:S02]  /*16810*/  ISETP.GT.U32.AND P3, PT, R29.reuse, R10, PT ;  /* 0x0000000a1d00720c */ /* 0x040fe40003f64070 */
[C---:B------:R-:W-:Y:S02]  /*16820*/  ISETP.GT.U32.AND P6, PT, R29.reuse, R7, PT ;  /* 0x000000071d00720c */ /* 0x040fe40003fc4070 */
[----:B------:R-:W-:-:S07]  /*16830*/  ISETP.GT.U32.AND P5, PT, R29, R5, PT ;  /* 0x000000051d00720c */ /* 0x000fce0003fa4070 */
[----:B------:R-:W-:Y:S01]  /*16840*/  @!P4 IMAD.IADD R4, R4, 0x1, -R29 ;  /* 0x000000010404c824 */ /* 0x000fe200078e0a1d */
[C---:B------:R-:W-:Y:S02]  /*16850*/  ISETP.GT.U32.AND P4, PT, R29.reuse, R11, PT ;  /* 0x0000000b1d00720c */ /* 0x040fe40003f84070 */
[----:B------:R-:W-:-:S03]  /*16860*/  ISETP.GT.U32.AND P0, PT, R29, R6, PT ;  /* 0x000000061d00720c */ /* 0x000fc60003f04070 */
[--C-:B------:R-:W-:Y:S01]  /*16870*/  @!P5 IMAD.IADD R5, R5, 0x1, -R29.reuse ;  /* 0x000000010505d824 */ /* 0x100fe200078e0a1d */
[C---:B------:R-:W-:Y:S01]  /*16880*/  ISETP.GT.U32.AND P5, PT, R29.reuse, R12, PT ;  /* 0x0000000c1d00720c */ /* 0x040fe20003fa4070 */
[--C-:B------:R-:W-:Y:S01]  /*16890*/  @!P1 IMAD.IADD R8, R8, 0x1, -R29.reuse ;  /* 0x0000000108089824 */ /* 0x100fe200078e0a1d */
[----:B------:R-:W-:Y:S01]  /*168a0*/  ISETP.GT.U32.AND P1, PT, R29, R2, PT ;  /* 0x000000021d00720c */ /* 0x000fe20003f24070 */
[--C-:B------:R-:W-:Y:S01]  /*168b0*/  @!P2 IMAD.IADD R9, R9, 0x1, -R29.reuse ;  /* 0x000000010909a824 */ /* 0x100fe200078e0a1d */
[----:B------:R-:W-:Y:S01]  /*168c0*/  ISETP.GT.U32.AND P2, PT, R29, R3, PT ;  /* 0x000000031d00720c */ /* 0x000fe20003f44070 */
[----:B------:R-:W-:-:S04]  /*168d0*/  @!P3 IMAD.IADD R10, R10, 0x1, -R29 ;  /* 0x000000010a0ab824 */ /* 0x000fc800078e0a1d */
[--C-:B------:R-:W-:Y:S01]  /*168e0*/  @!P0 IMAD.IADD R6, R6, 0x1, -R29.reuse ;  /* 0x0000000106068824 */ /* 0x100fe200078e0a1d */
[----:B------:R-:W-:Y:S01]  /*168f0*/  ISETP.GT.U32.AND P0, PT, R29, R13, PT ;  /* 0x0000000d1d00720c */ /* 0x000fe20003f04070 */
[--C-:B------:R-:W-:Y:S01]  /*16900*/  @!P6 IMAD.IADD R7, R7, 0x1, -R29.reuse ;  /* 0x000000010707e824 */ /* 0x100fe200078e0a1d */
[C---:B------:R-:W-:Y:S02]  /*16910*/  ISETP.GT.U32.AND P3, PT, R29.reuse, R4, PT ;  /* 0x000000041d00720c */ /* 0x040fe40003f64070 */
[----:B------:R-:W-:Y:S01]  /*16920*/  ISETP.GT.U32.AND P6, PT, R29, R15, PT ;  /* 0x0000000f1d00720c */ /* 0x000fe20003fc4070 */
        /* <DEDUP_REMOVED lines=8> */
[--C-:B------:R-:W-:Y:S01]  /*169b0*/  @!P2 IMAD.IADD R3, R3, 0x1, -R29.reuse ;  /* 0x000000010303a824 */ /* 0x100fe200078e0a1d */
[C---:B------:R-:W-:Y:S01]  /*169c0*/  ISETP.GT.U32.AND P2, PT, R29.reuse, R9, PT ;  /* 0x000000091d00720c */ /* 0x040fe20003f44070 */
[--C-:B------:R-:W-:Y:S01]  /*169d0*/  @!P3 IMAD.IADD R4, R4, 0x1, -R29.reuse ;  /* 0x000000010404b824 */ /* 0x100fe200078e0a1d */
[----:B------:R-:W-:Y:S01]  /*169e0*/  ISETP.GT.U32.AND P3, PT, R29, R10, PT ;  /* 0x0000000a1d00720c */ /* 0x000fe20003f64070 */
[--C-:B------:R-:W-:Y:S01]  /*169f0*/  @!P6 IMAD.IADD R15, R15, 0x1, -R29.reuse ;  /* 0x000000010f0fe824 */ /* 0x100fe200078e0a1d */
[----:B------:R0:W-:Y:S01]  /*16a00*/  STL [R1+0x5dec], R2 ;  /* 0x005dec0201007387 */ /* 0x0001e20000100800 */
[--C-:B------:R-:W-:Y:S02]  /*16a10*/  @!P4 IMAD.IADD R5, R5, 0x1, -R29.reuse ;  /* 0x000000010505c824 */ /* 0x100fe400078e0a1d */
[----:B------:R-:W-:Y:S01]  /*16a20*/  @!P5 IMAD.IADD R6, R6, 0x1, -R29 ;  /* 0x000000010606d824 */ /* 0x000fe200078e0a1d */
[----:B------:R-:W-:Y:S01]  /*16a30*/  STL [R1], R15 ;  /* 0x0000000f01007387 */ /* 0x000fe20000100800 */
[----:B------:R-:W-:-:S02]  /*16a40*/  ISETP.GT.U32.AND P4, PT, R29, R11, PT ;  /* 0x0000000b1d00720c */ /* 0x000fc40003f84070 */
[--C-:B------:R-:W-:Y:S01]  /*16a50*/  @!P0 IMAD.IADD R7, R7, 0x1, -R29.reuse ;  /* 0x0000000107078824 */ /* 0x100fe200078e0a1d */
[----:B------:R-:W-:Y:S01]  /*16a60*/  STL [R1+0x5de8], R3 ;  /* 0x005de80301007387 */ /* 0x000fe20000100800 */
[----:B------:R-:W-:-:S03]  /*16a70*/  @!P1 IMAD.IADD R8, R8, 0x1, -R29 ;  /* 0x0000000108089824 */ /* 0x000fc600078e0a1d */
[----:B------:R-:W-:Y:S01]  /*16a80*/  STL [R1+0x5df0], R4 ;  /* 0x005df00401007387 */ /* 0x000fe20000100800 */
[----:B------:R-:W-:-:S03]  /*16a90*/  @!P2 IMAD.IADD R9, R9, 0x1, -R29 ;  /* 0x000000010909a824 */ /* 0x000fc600078e0a1d */
[----:B------:R1:W-:Y:S01]  /*16aa0*/  STL [R1+0x5df4], R5 ;  /* 0x005df40501007387 */ /* 0x0003e20000100800 */
[----:B------:R-:W-:-:S03]  /*16ab0*/  @!P3 IMAD.IADD R10, R10, 0x1, -R29 ;  /* 0x000000010a0ab824 */ /* 0x000fc600078e0a1d */
[----:B------:R2:W-:Y:S04]  /*16ac0*/  STL [R1+0x5df8], R6 ;  /* 0x005df80601007387 */ /* 0x0005e80000100800 */
[----:B0-----:R-:W3:Y:S04]  /*16ad0*/  LDL R2, [R1+0x2ed4] ;  /* 0x002ed40001027983 */ /* 0x001ee80000100800 */
[----:B-1----:R-:W4:Y:S04]  /*16ae0*/  LDL R5, [R1+0x2ec4] ;  /* 0x002ec40001057983 */ /* 0x002f280000100800 */
[----:B--2---:R-:W2:Y:S04]  /*16af0*/  LDL R6, [R1+0x2ec8] ;  /* 0x002ec80001067983 */ /* 0x004ea80000100800 */
[----:B------:R-:W5:Y:S04]  /*16b00*/  LDL R4, [R1+0x2ec0] ;  /* 0x002ec00001047983 */ /* 0x000f680000100800 */
[----:B------:R-:W4:Y:S04]  /*16b10*/  LDL R3, [R1+0x146c] ;  /* 0x00146c0001037983 */ /* 0x000f280000100800 */
[----:B------:R-:W5:Y:S04]  /*16b20*/  LDL R15, [R1+0x5cb4] ;  /* 0x005cb400010f7983 */ /* 0x000f680000100800 */
[----:B------:R0:W-:Y:S01]  /*16b30*/  STL [R1+0x5dfc], R7 ;  /* 0x005dfc0701007387 */ /* 0x0001e20000100800 */
[----:B------:R-:W-:-:S03]  /*16b40*/  @!P4 IMAD.IADD R11, R11, 0x1, -R29 ;  /* 0x000000010b0bc824 */ /* 0x000fc600078e0a1d */
[----:B0-----:R-:W4:Y:S04]  /*16b50*/  LDL R7, [R1+0x2ecc] ;  /* 0x002ecc0001077983 */ /* 0x001f280000100800 */
[----:B------:R0:W-:Y:S04]  /*16b60*/  STL [R1+0x5e00], R8 ;  /* 0x005e000801007387 */ /* 0x0001e80000100800 */
[----:B0-----:R-:W5:Y:S04]  /*16b70*/  LDL R8, [R1+0x2ed0] ;  /* 0x002ed00001087983 */ /* 0x001f680000100800 */
[----:B------:R0:W-:Y:S04]  /*16b80*/  STL [R1+0x5e04], R9 ;  /* 0x005e040901007387 */ /* 0x0001e80000100800 */
[----:B0-----:R-:W4:Y:S04]  /*16b90*/  LDL R9, [R1+0x1468] ;  /* 0x0014680001097983 */ /* 0x001f280000100800 */
[----:B------:R0:W-:Y:S04]  /*16ba0*/  STL [R1+0x5e08], R10 ;  /* 0x005e080a01007387 */ /* 0x0001e80000100800 */
[----:B0-----:R-:W5:Y:S04]  /*16bb0*/  LDL.LU R10, [R1+0x5c] ;  /* 0x00005c00010a7983 */ /* 0x001f680000300800 */
[----:B------:R0:W-:Y:S04]  /*16bc0*/  STL [R1+0x5e0c], R11 ;  /* 0x005e0c0b01007387 */ /* 0x0001e80000100800 */
[----:B------:R-:W5:Y:S01]  /*16bd0*/  LDL.LU R14, [R1+0x5e14] ;  /* 0x005e1400010e7983 */ /* 0x000f620000300800 */
[----:B------:R-:W-:-:S02]  /*16be0*/  ISETP.GT.U32.AND P0, PT, R29, R16, PT ;  /* 0x000000101d00720c */ /* 0x000fc40003f04070 */
[C---:B------:R-:W-:Y:S02]  /*16bf0*/  ISETP.GT.U32.AND P2, PT, R29.reuse, R18, PT ;  /* 0x000000121d00720c */ /* 0x040fe40003f44070 */
[C---:B------:R-:W-:Y:S02]  /*16c00*/  ISETP.GT.U32.AND P5, PT, R29.reuse, R12, PT ;  /* 0x0000000c1d00720c */ /* 0x040fe40003fa4070 */
[C---:B------:R-:W-:Y:S02]  /*16c10*/  ISETP.GT.U32.AND P1, PT, R29.reuse, R17, PT ;  /* 0x000000111d00720c */ /* 0x040fe40003f24070 */
[C---:B------:R-:W-:Y:S01]  /*16c20*/  ISETP.GT.U32.AND P3, PT, R29.reuse, R19, PT ;  /* 0x000000131d00720c */ /* 0x040fe20003f64070 */
[----:B0-----:R-:W0:Y:S01]  /*16c30*/  S2R R11, SR_TID.X ;  /* 0x00000000000b7919 */ /* 0x001e220000002100 */
[----:B------:R-:W-:-:S03]  /*16c40*/  ISETP.GT.U32.AND P6, PT, R29, R13, PT ;  /* 0x0000000d1d00720c */ /* 0x000fc60003fc4070 */
[--C-:B------:R-:W-:Y:S01]  /*16c50*/  @!P0 IMAD.IADD R16, R16, 0x1, -R29.reuse ;  /* 0x0000000110108824 */ /* 0x100fe200078e0a1d */
[C---:B------:R-:W-:Y:S01]  /*16c60*/  ISETP.GT.U32.AND P0, PT, R29.reuse, R23, PT ;  /* 0x000000171d00720c */ /* 0x040fe20003f04070 */
[--C-:B------:R-:W-:Y:S01]  /*16c70*/  @!P2 IMAD.IADD R18, R18, 0x1, -R29.reuse ;  /* 0x000000011212a824 */ /* 0x100fe200078e0a1d */
[C---:B------:R-:W-:Y:S01]  /*16c80*/  ISETP.GT.U32.AND P2, PT, R29.reuse, R25, PT ;  /* 0x000000191d00720c */ /* 0x040fe20003f44070 */
[--C-:B------:R-:W-:Y:S01]  /*16c90*/  @!P5 IMAD.IADD R12, R12, 0x1, -R29.reuse ;  /* 0x000000010c0cd824 */ /* 0x100fe200078e0a1d */
[----:B------:R-:W-:Y:S01]  /*16ca0*/  ISETP.GT.U32.AND P5, PT, R29, R21, PT ;  /* 0x000000151d00720c */ /* 0x000fe20003fa4070 */
[--C-:B------:R-:W-:Y:S02]  /*16cb0*/  @!P1 IMAD.IADD R17, R17, 0x1, -R29.reuse ;  /* 0x0000000111119824 */ /* 0x100fe400078e0a1d */
[--C-:B------:R-:W-:Y:S02]  /*16cc0*/  @!P3 IMAD.IADD R19, R19, 0x1, -R29.reuse ;  /* 0x000000011313b824 */ /* 0x100fe400078e0a1d */
[----:B------:R-:W-:Y:S01]  /*16cd0*/  @!P6 IMAD.IADD R13, R13, 0x1, -R29 ;  /* 0x000000010d0de824 */ /* 0x000fe200078e0a1d */
[----:B------:R-:W-:-:S03]  /*16ce0*/  ISETP.GT.U32.AND P6, PT, R29, R22, PT ;  /* 0x000000161d00720c */ /* 0x000fc60003fc4070 */
[--C-:B------:R-:W-:Y:S01]  /*16cf0*/  @!P0 IMAD.IADD R23, R23, 0x1, -R29.reuse ;  /* 0x0000000117178824 */ /* 0x100fe200078e0a1d */
[----:B------:R-:W-:Y:S01]  /*16d00*/  ISETP.GT.U32.AND P0, PT, R29, R17, PT ;  /* 0x000000111d00720c */ /* 0x000fe20003f04070 */
[--C-:B------:R-:W-:Y:S01]  /*16d10*/  @!P2 IMAD.IADD R25, R25, 0x1, -R29.reuse ;  /* 0x000000011919a824 */ /* 0x100fe200078e0a1d */
[----:B------:R-:W-:Y:S01]  /*16d20*/  ISETP.GT.U32.AND P2, PT, R29, R19, PT ;  /* 0x000000131d00720c */ /* 0x000fe20003f44070 */
[----:B------:R-:W-:Y:S01]  /*16d30*/  @!P5 IMAD.IADD R21, R21, 0x1, -R29 ;  /* 0x000000011515d824 */ /* 0x000fe200078e0a1d */
[----:B------:R-:W-:-:S05]  /*16d40*/  ISETP.GT.U32.AND P5, PT, R29, R28, PT ;  /* 0x0000001c1d00720c */ /* 0x000fca0003fa4070 */
[----:B------:R-:W-:-:S04]  /*16d50*/  @!P6 IMAD.IADD R22, R22, 0x1, -R29 ;  /* 0x000000011616e824 */ /* 0x000fc800078e0a1d */
[--C-:B------:R-:W-:Y:S01]  /*16d60*/  @!P0 IMAD.IADD R17, R17, 0x1, -R29.reuse ;  /* 0x0000000111118824 */ /* 0x100fe200078e0a1d */
[----:B------:R-:W-:Y:S01]  /*16d70*/  ISETP.GT.U32.AND P0, PT, R29, R23, PT ;  /* 0x000000171d00720c */ /* 0x000fe20003f04070 */
[--C-:B------:R-:W-:Y:S01]  /*16d80*/  @!P2 IMAD.IADD R19, R19, 0x1, -R29.reuse ;  /* 0x000000011313a824 */ /* 0x100fe200078e0a1d */
[C---:B------:R-:W-:Y:S01]  /*16d90*/  ISETP.GT.U32.AND P2, PT, R29.reuse, R25, PT ;  /* 0x000000191d00720c */ /* 0x040fe20003f44070 */
[----:B------:R-:W-:Y:S01]  /*16da0*/  @!P5 IMAD.IADD R28, R28, 0x1, -R29 ;  /* 0x000000011c1cd824 */ /* 0x000fe200078e0a1d */
[----:B------:R-:W-:Y:S02]  /*16db0*/  ISETP.GT.U32.AND P5, PT, R29, R22, PT ;  /* 0x000000161d00720c */ /* 0x000fe40003fa4070 */
[----:B0-----:R-:W-:-:S07]  /*16dc0*/  SHF.R.U32.HI R11, RZ, 0x1, R11 ;  /* 0x00000001ff0b7819 */ /* 0x001fce000001160b */
[--C-:B------:R-:W-:Y:S02]  /*16dd0*/  @!P0 IMAD.IADD R23, R23, 0x1, -R29.reuse ;  /* 0x0000000117178824 */ /* 0x100fe400078e0a1d */
[--C-:B------:R-:W-:Y:S02]  /*16de0*/  @!P2 IMAD.IADD R25, R25, 0x1, -R29.reuse ;  /* 0x000000011919a824 */ /* 0x100fe400078e0a1d */
[----:B------:R-:W-:Y:S01]  /*16df0*/  @!P5 IMAD.IADD R22, R22, 0x1, -R29 ;  /* 0x000000011616d824 */ /* 0x000fe200078e0a1d */
[----:B---3--:R-:W-:Y:S02]  /*16e00*/  ISETP.GE.AND P0, PT, R2, RZ, PT ;  /* 0x000000ff0200720c */ /* 0x008fe40003f06270 */
[----:B--2---:R-:W-:Y:S02]  /*16e10*/  ISETP.GE.AND P2, PT, R6, RZ, PT ;  /* 0x000000ff0600720c */ /* 0x004fe40003f46270 */
[----:B----4-:R-:W-:Y:S02]  /*16e20*/  ISETP.GE.AND P5, PT, R9, RZ, PT ;  /* 0x000000ff0900720c */ /* 0x010fe40003fa6270 */
[----:B-----5:R-:W-:-:S05]  /*16e30*/  LOP3.LUT R0, R10, 0x10, R11, 0xf8, !PT ;  /* 0x000000100a007812 */ /* 0x020fca00078ef80b */
[----:B------:R0:W-:Y:S01]  /*16e40*/  STL [R1+0x5cb8], R0 ;  /* 0x005cb80001007387 */ /* 0x0001e20000100800 */
[----:B------:R-:W-:-:S03]  /*16e50*/  IMAD.MOV.U32 R10, RZ, RZ, R14 ;  /* 0x000000ffff0a7224 */ /* 0x000fc600078e000e */
[----:B------:R-:W2:Y:S04]  /*16e60*/  LDL R2, [R1+0x5cb0] ;  /* 0x005cb00001027983 */ /* 0x000ea80000100800 */
[----:B------:R-:W3:Y:S04]  /*16e70*/  LDL.LU R11, [R1+0x58] ;  /* 0x00005800010b7983 */ /* 0x000ee80000300800 */
[----:B------:R-:W4:Y:S04]  /*16e80*/  LDL.LU R14, [R1+0x5e10] ;  /* 0x005e1000010e7983 */ /* 0x000f280000300800 */
[----:B------:R-:W5:Y:S04]  /*16e90*/  LDL.LU R6, [R1+0x50] ;  /* 0x0000500001067983 */ /* 0x000f680000300800 */
[----:B------:R-:W2:Y:S01]  /*16ea0*/  LDL.LU R9, [R1+0x4c] ;  /* 0x00004c0001097983 */ /* 0x000ea20000300800 */
[----:B------:R-:W-:-:S13]  /*16eb0*/  ISETP.GT.U32.AND P4, PT, R29, R20, PT ;  /* 0x000000141d00720c */ /* 0x000fda0003f84070 */
[----:B------:R-:W-:Y:S01]  /*16ec0*/  @!P4 IMAD.IADD R20, R20, 0x1, -R29 ;  /* 0x000000011414c824 */ /* 0x000fe200078e0a1d */
[C---:B------:R-:W-:Y:S02]  /*16ed0*/  ISETP.GT.U32.AND P4, PT, R29.reuse, R27, PT ;  /* 0x0000001b1d00720c */ /* 0x040fe40003f84070 */
[----:B------:R-:W-:-:S11]  /*16ee0*/  ISETP.GT.U32.AND P1, PT, R29, R24, PT ;  /* 0x000000181d00720c */ /* 0x000fd60003f24070 */
[--C-:B------:R-:W-:Y:S01]  /*16ef0*/  @!P4 IMAD.IADD R27, R27, 0x1, -R29.reuse ;  /* 0x000000011b1bc824 */ /* 0x100fe200078e0a1d */
[C---:B------:R-:W-:Y:S01]  /*16f00*/  ISETP.GT.U32.AND P4, PT, R29.reuse, R21, PT ;  /* 0x000000151d00720c */ /* 0x040fe20003f84070 */
[----:B------:R-:W-:Y:S01]  /*16f10*/  @!P1 IMAD.IADD R24, R24, 0x1, -R29 ;  /* 0x0000000118189824 */ /* 0x000fe200078e0a1d */
[C---:B------:R-:W-:Y:S02]  /*16f20*/  ISETP.GT.U32.AND P1, PT, R29.reuse, R18, PT ;  /* 0x000000121d00720c */ /* 0x040fe40003f24070 */
[----:B------:R-:W-:-:S09]  /*16f30*/  ISETP.GT.U32.AND P3, PT, R29, R26, PT ;  /* 0x0000001a1d00720c */ /* 0x000fd20003f64070 */
[--C-:B------:R-:W-:Y:S01]  /*16f40*/  @!P4 IMAD.IADD R21, R21, 0x1, -R29.reuse ;  /* 0x000000011515c824 */ /* 0x100fe200078e0a1d */
[C---:B------:R-:W-:Y:S01]  /*16f50*/  ISETP.GT.U32.AND P4, PT, R29.reuse, R28, PT ;  /* 0x0000001c1d00720c */ /* 0x040fe20003f84070 */
[--C-:B------:R-:W-:Y:S01]  /*16f60*/  @!P1 IMAD.IADD R18, R18, 0x1, -R29.reuse ;  /* 0x0000000112129824 */ /* 0x100fe200078e0a1d */
[C---:B------:R-:W-:Y:S01]  /*16f70*/  ISETP.GT.U32.AND P1, PT, R29.reuse, R24, PT ;  /* 0x000000181d00720c */ /* 0x040fe20003f24070 */
[----:B------:R-:W-:Y:S01]  /*16f80*/  @!P3 IMAD.IADD R26, R26, 0x1, -R29 ;  /* 0x000000011a1ab824 */ /* 0x000fe200078e0a1d */
[C---:B------:R-:W-:Y:S02]  /*16f90*/  ISETP.GT.U32.AND P6, PT, R29.reuse, R16, PT ;  /* 0x000000101d00720c */ /* 0x040fe40003fc4070 */
[----:B------:R-:W-:-:S07]  /*16fa0*/  ISETP.GT.U32.AND P3, PT, R29, R20, PT ;  /* 0x000000141d00720c */ /* 0x000fce0003f64070 */
[--C-:B------:R-:W-:Y:S01]  /*16fb0*/  @!P4 IMAD.IADD R28, R28, 0x1, -R29.reuse ;  /* 0x000000011c1cc824 */ /* 0x100fe200078e0a1d */
[----:B------:R-:W-:Y:S01]  /*16fc0*/  ISETP.GE.AND P4, PT, R7, RZ, PT ;  /* 0x000000ff0700720c */ /* 0x000fe20003f86270 */
[--C-:B------:R-:W-:Y:S01]  /*16fd0*/  @!P1 IMAD.IADD R24, R24, 0x1, -R29.reuse ;  /* 0x0000000118189824 */ /* 0x100fe200078e0a1d */
[----:B------:R-:W-:Y:S01]  /*16fe0*/  ISETP.GE.AND P1, PT, R8, RZ, PT ;  /* 0x000000ff0800720c */ /* 0x000fe20003f26270 */
[--C-:B------:R-:W-:Y:S01]  /*16ff0*/  @!P6 IMAD.IADD R16, R16, 0x1, -R29.reuse ;  /* 0x000000011010e824 */ /* 0x100fe200078e0a1d */
[C---:B------:R-:W-:Y:S01]  /*17000*/  ISETP.GT.U32.AND P6, PT, R29.reuse, R27, PT ;  /* 0x0000001b1d00720c */ /* 0x040fe20003fc4070 */
[----:B------:R-:W-:Y:S01]  /*17010*/  @!P3 IMAD.IADD R20, R20, 0x1, -R29 ;  /* 0x000000011414b824 */ /* 0x000fe200078e0a1d */
[----:B------:R-:W-:Y:S01]  /*17020*/  ISETP.GT.U32.AND P3, PT, R29, R26, PT ;  /* 0x0000001a1d00720c */ /* 0x000fe20003f64070 */
[----:B------:R-:W4:Y:S04]  /*17030*/  LDL R7, [R1+0x5ca8] ;  /* 0x005ca80001077983 */ /* 0x000f280000100800 */
[----:B------:R-:W4:Y:S01]  /*17040*/  LDL R8, [R1+0x5ca4] ;  /* 0x005ca40001087983 */ /* 0x000f220000100800 */
[----:B------:R-:W-:Y:S01]  /*17050*/  @!P0 IMAD.MOV R10, RZ, RZ, -R10 ;  /* 0x000000ffff0a8224 */ /* 0x000fe200078e0a0a */
[----:B------:R-:W-:-:S04]  /*17060*/  ISETP.GE.AND P0, PT, R3, RZ, PT ;  /* 0x000000ff0300720c */ /* 0x000fc80003f06270 */
[--C-:B------:R-:W-:Y:S02]  /*17070*/  @!P6 IMAD.IADD R27, R27, 0x1, -R29.reuse ;  /* 0x000000011b1be824 */ /* 0x100fe400078e0a1d */
[----:B------:R-:W-:Y:S01]  /*17080*/  @!P3 IMAD.IADD R26, R26, 0x1, -R29 ;  /* 0x000000011a1ab824 */ /* 0x000fe200078e0a1d */
[----:B------:R-:W-:Y:S01]  /*17090*/  ISETP.GE.AND P3, PT, R5, RZ, PT ;  /* 0x000000ff0500720c */ /* 0x000fe20003f66270 */
[----:B---3--:R-:W-:Y:S01]  /*170a0*/  @!P5 IMAD.MOV R11, RZ, RZ, -R11 ;  /* 0x000000ffff0bd224 */ /* 0x008fe200078e0a0b */
[----:B------:R-:W-:Y:S01]  /*170b0*/  ISETP.GE.AND P5, PT, R4, RZ, PT ;  /* 0x000000ff0400720c */ /* 0x000fe20003fa6270 */
[----:B--2---:R-:W-:Y:S01]  /*170c0*/  @!P4 IMAD.MOV R9, RZ, RZ, -R9 ;  /* 0x000000ffff09c224 */ /* 0x004fe200078e0a09 */
[----:B------:R-:W-:Y:S02]  /*170d0*/  ISETP.GE.AND P4, PT, R15, RZ, PT ;  /* 0x000000ff0f00720c */ /* 0x000fe40003f86270 */
[----:B------:R-:W2:Y:S04]  /*170e0*/  LDL R15, [R1+0x5ca0] ;  /* 0x005ca000010f7983 */ /* 0x000ea80000100800 */
[----:B------:R-:W3:Y:S04]  /*170f0*/  LDL.LU R4, [R1+0x48] ;  /* 0x0000480001047983 */ /* 0x000ee80000300800 */
[----:B------:R-:W2:Y:S01]  /*17100*/  LDL.LU R3, [R1+0x3ac] ;  /* 0x0003ac0001037983 */ /* 0x000ea20000300800 */
[----:B-----5:R-:W-:Y:S01]  /*17110*/  @!P1 IMAD.MOV R6, RZ, RZ, -R6 ;  /* 0x000000ffff069224 */ /* 0x020fe200078e0a06 */
[----:B----4-:R-:W-:-:S02]  /*17120*/  ISETP.NE.AND P1, PT, R14, RZ, PT ;  /* 0x000000ff0e00720c */ /* 0x010fc40003f25270 */
[----:B------:R-:W4:Y:S01]  /*17130*/  LDL.LU R29, [R1+0x3b0] ;  /* 0x0003b000011d7983 */ /* 0x000f220000300800 */
[----:B0-----:R-:W-:-:S03]  /*17140*/  LOP3.LUT R0, RZ, R14, RZ, 0x33, !PT ;  /* 0x0000000eff007212 */ /* 0x001fc600078e33ff */
[----:B------:R-:W5:Y:S04]  /*17150*/  LDL R5, [R1+0x5c9c] ;  /* 0x005c9c0001057983 */ /* 0x000f680000100800 */
[----:B------:R-:W5:Y:S01]  /*17160*/  LDL.LU R14, [R1+0x3b4] ;  /* 0x0003b400010e7983 */ /* 0x000f620000300800 */
[C---:B------:R-:W-:Y:S02]  /*17170*/  SEL R11, R0.reuse, R11, !P1 ;  /* 0x0000000b000b7207 */ /* 0x040fe40004800000 */
[C---:B------:R-:W-:Y:S02]  /*17180*/  SEL R10, R0.reuse, R10, !P1 ;  /* 0x0000000a000a7207 */ /* 0x040fe40004800000 */
[C---:B------:R-:W-:Y:S02]  /*17190*/  SEL R6, R0.reuse, R6, !P1 ;  /* 0x0000000600067207 */ /* 0x040fe40004800000 */
[----:B------:R-:W-:Y:S01]  /*171a0*/  SEL R9, R0, R9, !P1 ;  /* 0x0000000900097207 */ /* 0x000fe20004800000 */
[----:B---3--:R-:W-:Y:S01]  /*171b0*/  @!P2 IMAD.MOV R4, RZ, RZ, -R4 ;  /* 0x000000ffff04a224 */ /* 0x008fe200078e0a04 */
[----:B------:R-:W-:-:S02]  /*171c0*/  ISETP.GE.AND P2, PT, R2, RZ, PT ;  /* 0x000000ff0200720c */ /* 0x000fc40003f46270 */
[----:B------:R-:W3:Y:S04]  /*171d0*/  LDL R2, [R1+0x5c98] ;  /* 0x005c980001027983 */ /* 0x000ee80000100800 */
[----:B------:R0:W-:Y:S01]  /*171e0*/  STL [R1+0x54c], R11 ;  /* 0x00054c0b01007387 */ /* 0x0001e20000100800 */
[----:B------:R-:W-:Y:S01]  /*171f0*/  SEL R4, R0, R4, !P1 ;  /* 0x0000000400047207 */ /* 0x000fe20004800000 */
[----:B--2---:R-:W-:Y:S02]  /*17200*/  @!P3 IMAD.MOV R3, RZ, RZ, -R3 ;  /* 0x000000ffff03b224 */ /* 0x004fe400078e0a03 */
[----:B0-----:R-:W2:Y:S04]  /*17210*/  LDL.LU R11, [R1+0x5e0c] ;  /* 0x005e0c00010b7983 */ /* 0x001ea80000300800 */
[----:B------:R0:W-:Y:S01]  /*17220*/  STL [R1+0x548], R10 ;  /* 0x0005480a01007387 */ /* 0x0001e20000100800 */
[----:B----4-:R-:W-:-:S03]  /*17230*/  @!P5 IMAD.MOV R29, RZ, RZ, -R29 ;  /* 0x000000ffff1dd224 */ /* 0x010fc600078e0a1d */
[----:B0-----:R-:W4:Y:S04]  /*17240*/  LDL.LU R10, [R1+0x5e08] ;  /* 0x005e0800010a7983 */ /* 0x001f280000300800 */
[----:B------:R0:W-:Y:S01]  /*17250*/  STL [R1+0x544], R6 ;  /* 0x0005440601007387 */ /* 0x0001e20000100800 */
[----:B-----5:R-:W-:-:S03]  /*17260*/  @!P0 IMAD.MOV R14, RZ, RZ, -R14 ;  /* 0x000000ffff0e8224 */ /* 0x020fc600078e0a0e */
[----:B0-----:R-:W5:Y:S04]  /*17270*/  LDL R6, [R1+0x5c88] ;  /* 0x005c880001067983 */ /* 0x001f680000100800 */
[----:B------:R0:W-:Y:S04]  /*17280*/  STL [R1+0x540], R9 ;  /* 0x0005400901007387 */ /* 0x0001e80000100800 */
[----:B0-----:R-:W2:Y:S04]  /*17290*/  LDL.LU R9, [R1+0x5e04] ;  /* 0x005e040001097983 */ /* 0x001ea80000300800 */
[----:B------:R0:W-:Y:S02]  /*172a0*/  STL [R1+0x53c], R4 ;  /* 0x00053c0401007387 */ /* 0x0001e40000100800 */
[----:B0-----:R-:W-:-:S02]  /*172b0*/  SEL R4, R0, R3, !P1 ;  /* 0x0000000300047207 */ /* 0x001fc40004800000 */
[----:B------:R-:W4:Y:S04]  /*172c0*/  LDL R3, [R1+0x5c14] ;  /* 0x005c140001037983 */ /* 0x000f280000100800 */
[----:B------:R0:W-:Y:S01]  /*172d0*/  STL [R1+0x538], R4 ;  /* 0x0005380401007387 */ /* 0x0001e20000100800 */
[----:B------:R-:W-:Y:S02]  /*172e0*/  ISETP.GE.AND P0, PT, R7, RZ, PT ;  /* 0x000000ff0700720c */ /* 0x000fe40003f06270 */
[C---:B0-----:R-:W-:Y:S02]  /*172f0*/  SEL R4, R0.reuse, R29, !P1 ;  /* 0x0000001d00047207 */ /* 0x041fe40004800000 */
[----:B------:R-:W-:Y:S01]  /*17300*/  SEL R0, R0, R14, !P1 ;  /* 0x0000000e00007207 */ /* 0x000fe20004800000 */
[----:B------:R-:W5:Y:S04]  /*17310*/  LDL R29, [R1+0x5c94] ;  /* 0x005c9400011d7983 */ /* 0x000f680000100800 */
[----:B------:R0:W-:Y:S04]  /*17320*/  STL [R1+0x534], R4 ;  /* 0x0005340401007387 */ /* 0x0001e80000100800 */
[----:B------:R-:W3:Y:S04]  /*17330*/  LDL R14, [R1+0x5cac] ;  /* 0x005cac00010e7983 */ /* 0x000ee80000100800 */
[----:B0-----:R-:W2:Y:S04]  /*17340*/  LDL R4, [R1+0x5c90] ;  /* 0x005c900001047983 */ /* 0x001ea80000100800 */
[----:B------:R0:W-:Y:S04]  /*17350*/  STL [R1+0x5cbc], R0 ;  /* 0x005cbc0001007387 */ /* 0x0001e80000100800 */
[----:B------:R-:W2:Y:S04]  /*17360*/  LDL R7, [R1+0x5c8c] ;  /* 0x005c8c0001077983 */ /* 0x000ea80000100800 */
[----:B0-----:R-:W4:Y:S01]  /*17370*/  LDL.LU R0, [R1+0x3bc] ;  /* 0x0003bc0001007983 */ /* 0x001f220000300800 */
[----:B------:R-:W-:-:S02]  /*17380*/  ISETP.GE.AND P3, PT, R15, RZ, PT ;  /* 0x000000ff0f00720c */ /* 0x000fc40003f66270 */
[----:B------:R-:W-:Y:S01]  /*17390*/  ISETP.GE.AND P1, PT, R8, RZ, PT ;  /* 0x000000ff0800720c */ /* 0x000fe20003f26270 */
[----:B------:R-:W2:Y:S04]  /*173a0*/  LDL R15, [R1+0x5c84] ;  /* 0x005c8400010f7983 */ /* 0x000ea80000100800 */
[----:B------:R-:W5:Y:S01]  /*173b0*/  LDL.LU R8, [R1+0x3b8] ;  /* 0x0003b80001087983 */ /* 0x000f620000300800 */
[----:B----4-:R-:W-:Y:S01]  /*173c0*/  @!P4 IMAD.MOV R0, RZ, RZ, -R0 ;  /* 0x000000ffff00c224 */ /* 0x010fe200078e0a00 */
[----:B------:R-:W-:Y:S02]  /*173d0*/  ISETP.GE.AND P4, PT, R5, RZ, PT ;  /* 0x000000ff0500720c */ /* 0x000fe40003f86270 */
[----:B------:R-:W4:Y:S04]  /*173e0*/  LDL R5, [R1+0x5c80] ;  /* 0x005c800001057983 */ /* 0x000f280000100800 */
[----:B------:R0:W-:Y:S04]  /*173f0*/  STL [R1+0x3e0], R0 ;  /* 0x0003e00001007387 */ /* 0x0001e80000100800 */
[----:B0-----:R-:W2:Y:S01]  /*17400*/  LDL.LU R0, [R1+0x398] ;  /* 0x0003980001007983 */ /* 0x001ea20000300800 */
[----:B---3--:R-:W-:Y:S01]  /*17410*/  ISETP.GE.AND P5, PT, R14, RZ, PT ;  /* 0x000000ff0e00720c */ /* 0x008fe20003fa6270 */
[----:B-----5:R-:W-:Y:S01]  /*17420*/  @!P2 IMAD.MOV R8, RZ, RZ, -R8 ;  /* 0x000000ffff08a224 */ /* 0x020fe200078e0a08 */
[----:B------:R-:W-:-:S02]  /*17430*/  ISETP.GE.AND P2, PT, R2, RZ, PT ;  /* 0x000000ff0200720c */ /* 0x000fc40003f46270 */
[----:B------:R-:W3:Y:S04]  /*17440*/  LDL R2, [R1+0x5c7c] ;  /* 0x005c7c0001027983 */ /* 0x000ee80000100800 */
[----:B------:R0:W-:Y:S04]  /*17450*/  STL [R1+0x3dc], R8 ;  /* 0x0003dc0801007387 */ /* 0x0001e80000100800 */
[----:B0-----:R-:W5:Y:S01]  /*17460*/  LDL.LU R8, [R1+0x39c] ;  /* 0x00039c0001087983 */ /* 0x001f620000300800 */
[----:B--2---:R-:W-:Y:S01]  /*17470*/  @!P5 IMAD.MOV R0, RZ, RZ, -R0 ;  /* 0x000000ffff00d224 */ /* 0x004fe200078e0a00 */
[----:B------:R-:W-:-:S02]  /*17480*/  ISETP.GE.AND P5, PT, R29, RZ, PT ;  /* 0x000000ff1d00720c */ /* 0x000fc40003fa6270 */
[----:B------:R-:W2:Y:S04]  /*17490*/  LDL R29, [R1+0x5c78] ;  /* 0x005c7800011d7983 */ /* 0x000ea80000100800 */
[----:B------:R0:W-:Y:S04]  /*174a0*/  STL [R1+0x3d8], R0 ;  /* 0x0003d80001007387 */ /* 0x0001e80000100800 */
[----:B0-----:R-:W4:Y:S01]  /*174b0*/  LDL.LU R0, [R1+0x3a0] ;  /* 0x0003a00001007983 */ /* 0x001f220000300800 */
[----:B-----5:R-:W-:Y:S01]  /*174c0*/  @!P0 IMAD.MOV R8, RZ, RZ, -R8 ;  /* 0x000000ffff088224 */ /* 0x020fe200078e0a08 */
[----:B------:R-:W-:-:S02]  /*174d0*/  ISETP.GE.AND P0, PT, R6, RZ, PT ;  /* 0x000000ff0600720c */ /* 0x000fc40003f06270 */
[----:B------:R-:W5:Y:S04]  /*174e0*/  LDL R6, [R1+0x5c74] ;  /* 0x005c740001067983 */ /* 0x000f680000100800 */
[----:B------:R0:W-:Y:S04]  /*174f0*/  STL [R1+0x3d4], R8 ;  /* 0x0003d40801007387 */ /* 0x0001e80000100800 */
[----:B0-----:R-:W3:Y:S01]  /*17500*/  LDL.LU R8, [R1+0x3a8] ;  /* 0x0003a80001087983 */ /* 0x001ee20000300800 */
[----:B----4-:R-:W-:Y:S01]  /*17510*/  @!P1 IMAD.MOV R0, RZ, RZ, -R0 ;  /* 0x000000ffff009224 */ /* 0x010fe200078e0a00 */
[----:B------:R-:W-:-:S02]  /*17520*/  ISETP.GE.AND P1, PT, R3, RZ, PT ;  /* 0x000000ff0300720c */ /* 0x000fc40003f26270 */
[----:B------:R-:W4:Y:S04]  /*17530*/  LDL R3, [R1+0x5c70] ;  /* 0x005c700001037983 */ /* 0x000f280000100800 */
[----:B------:R0:W-:Y:S04]  /*17540*/  STL [R1+0x3d0], R0 ;  /* 0x0003d00001007387 */ /* 0x0001e80000100800 */
[----:B0-----:R-:W2:Y:S01]  /*17550*/  LDL.LU R0, [R1+0x3a4] ;  /* 0x0003a40001007983 */ /* 0x001ea20000300800 */
[----:B---3--:R-:W-:Y:S01]  /*17560*/  @!P3 IMAD.MOV R8, RZ, RZ, -R8 ;  /* 0x000000ffff08b224 */ /* 0x008fe200078e0a08 */
        /* <DEDUP_REMOVED lines=100> */
[----:B------:R-:W-:-:S04]  /*17bb0*/  ISETP.GE.AND P2, PT, R2, RZ, PT ;  /* 0x000000ff0200720c */ /* 0x000fc80003f46270 */
[----:B------:R0:W-:Y:S04]  /*17bc0*/  STL [R1+0x37c], R8 ;  /* 0x00037c0801007387 */ /* 0x0001e80000100800 */
[----:B------:R-:W3:Y:S04]  /*17bd0*/  LDL R2, [R1+0x5c1c] ;  /* 0x005c1c0001027983 */ /* 0x000ee80000100800 */
        /* <DEDUP_REMOVED lines=919> */
[----:B0-----:R-:W3:Y:S04]  /*1b550*/  LDL.LU R8, [R1+0x11c] ;  /* 0x00011c0001087983 */ /* 0x001ee80000300800 */
[----:B------:R-:W4:Y:S01]  /*1b560*/  LDL R2, [R1+0x5b94] ;  /* 0x005b940001027983 */ /* 0x000f220000100800 */
[----:B--2---:R-:W-:-:S05]  /*1b570*/  @!P4 IMAD.MOV R0, RZ, RZ, -R0 ;  /* 0x000000ffff00c224 */ /* 0x004fca00078e0a00 */
[----:B------:R0:W-:Y:S04]  /*1b580*/  STL [R1+0x50], R0 ;  /* 0x0000500001007387 */ /* 0x0001e80000100800 */
[----:B0-----:R-:W2:Y:S01]  /*1b590*/  LDL.LU R0, [R1+0xcc] ;  /* 0x0000cc0001007983 */ /* 0x001ea20000300800 */
[----:B---3--:R-:W-:Y:S01]  /*1b5a0*/  @!P2 IMAD.MOV R8, RZ, RZ, -R8 ;  /* 0x000000ffff08a224 */ /* 0x008fe200078e0a08 */
[----:B------:R-:W-:Y:S02]  /*1b5b0*/  ISETP.GE.AND P4, PT, R29, RZ, PT ;  /* 0x000000ff1d00720c */ /* 0x000fe40003f86270 */
[----:B------:R-:W3:Y:S01]  /*1b5c0*/  LDL R29, [R1+0x5b98] ;  /* 0x005b9800011d7983 */ /* 0x000ee20000100800 */
[----:B------:R-:W-:-:S03]  /*1b5d0*/  ISETP.GE.AND P2, PT, R6, RZ, PT ;  /* 0x000000ff0600720c */ /* 0x000fc60003f46270 */
[----:B------:R-:W5:Y:S04]  /*1b5e0*/  LDL.LU R6, [R1+0xd0] ;  /* 0x0000d00001067983 */ /* 0x000f680000300800 */
[----:B------:R0:W-:Y:S04]  /*1b5f0*/  STL [R1+0x4c], R8 ;  /* 0x00004c0801007387 */ /* 0x0001e80000100800 */
[----:B0-----:R-:W3:Y:S01]  /*1b600*/  LDL R8, [R1+0x5b9c] ;  /* 0x005b9c0001087983 */ /* 0x001ee20000100800 */
[----:B--2---:R-:W-:-:S05]  /*1b610*/  @!P5 IMAD.MOV R0, RZ, RZ, -R0 ;  /* 0x000000ffff00d224 */ /* 0x004fca00078e0a00 */
[----:B------:R0:W-:Y:S04]  /*1b620*/  STL [R1+0x48], R0 ;  /* 0x0000480001007387 */ /* 0x0001e80000100800 */
[----:B0-----:R-:W2:Y:S01]  /*1b630*/  LDL.LU R0, [R1+0xd4] ;  /* 0x0000d40001007983 */ /* 0x001ea20000300800 */
[----:B-----5:R-:W-:Y:S01]  /*1b640*/  @!P0 IMAD.MOV R6, RZ, RZ, -R6 ;  /* 0x000000ffff068224 */ /* 0x020fe200078e0a06 */
[----:B------:R-:W-:Y:S02]  /*1b650*/  ISETP.GE.AND P5, PT, R3, RZ, PT ;  /* 0x000000ff0300720c */ /* 0x000fe40003fa6270 */
[----:B------:R-:W5:Y:S01]  /*1b660*/  LDL R3, [R1+0x5ba0] ;  /* 0x005ba00001037983 */ /* 0x000f620000100800 */
[----:B------:R-:W-:-:S03]  /*1b670*/  ISETP.GE.AND P0, PT, R4, RZ, PT ;  /* 0x000000ff0400720c */ /* 0x000fc60003f06270 */
[----:B------:R-:W4:Y:S04]  /*1b680*/  LDL.LU R4, [R1+0xf4] ;  /* 0x0000f40001047983 */ /* 0x000f280000300800 */
[----:B------:R0:W-:Y:S04]  /*1b690*/  STL [R1+0x44], R6 ;  /* 0x0000440601007387 */ /* 0x0001e80000100800 */
[----:B0-----:R-:W5:Y:S01]  /*1b6a0*/  LDL R6, [R1+0x5ba4] ;  /* 0x005ba40001067983 */ /* 0x001f620000100800 */
[----:B--2---:R-:W-:-:S05]  /*1b6b0*/  @!P1 IMAD.MOV R0, RZ, RZ, -R0 ;  /* 0x000000ffff009224 */ /* 0x004fca00078e0a00 */
[----:B------:R0:W-:Y:S04]  /*1b6c0*/  STL [R1+0x40], R0 ;  /* 0x0000400001007387 */ /* 0x0001e80000100800 */
[----:B0-----:R-:W2:Y:S01]  /*1b6d0*/  LDL.LU R0, [R1+0xdc] ;  /* 0x0000dc0001007983 */ /* 0x001ea20000300800 */
[----:B----4-:R-:W-:Y:S01]  /*1b6e0*/  @!P3 IMAD.MOV R4, RZ, RZ, -R4 ;  /* 0x000000ffff04b224 */ /* 0x010fe200078e0a04 */
[----:B------:R-:W-:Y:S02]  /*1b6f0*/  ISETP.GE.AND P1, PT, R7, RZ, PT ;  /* 0x000000ff0700720c */ /* 0x000fe40003f26270 */
[----:B------:R-:W-:Y:S01]  /*1b700*/  ISETP.GE.AND P3, PT, R15, RZ, PT ;  /* 0x000000ff0f00720c */ /* 0x000fe20003f66270 */
[----:B------:R-:W4:Y:S04]  /*1b710*/  LDL R7, [R1+0x5ba8] ;  /* 0x005ba80001077983 */ /* 0x000f280000100800 */
[----:B------:R-:W4:Y:S04]  /*1b720*/  LDL R15, [R1+0x5bac] ;  /* 0x005bac00010f7983 */ /* 0x000f280000100800 */
[----:B------:R0:W-:Y:S04]  /*1b730*/  STL [R1+0x3c], R4 ;  /* 0x00003c0401007387 */ /* 0x0001e80000100800 */
[----:B0-----:R-:W3:Y:S01]  /*1b740*/  LDL.LU R4, [R1+0x9c] ;  /* 0x00009c0001047983 */ /* 0x001ee20000300800 */
[----:B--2---:R-:W-:Y:S01]  /*1b750*/  @!P4 IMAD.MOV R0, RZ, RZ, -R0 ;  /* 0x000000ffff00c224 */ /* 0x004fe200078e0a00 */
[----:B------:R-:W-:-:S02]  /*1b760*/  ISETP.GE.AND P4, PT, R5, RZ, PT ;  /* 0x000000ff0500720c */ /* 0x000fc40003f86270 */
[----:B------:R-:W2:Y:S04]  /*1b770*/  LDL R5, [R1+0x5bb0] ;  /* 0x005bb00001057983 */ /* 0x000ea80000100800 */
[----:B------:R0:W-:Y:S04]  /*1b780*/  STL [R1+0x38], R0 ;  /* 0x0000380001007387 */ /* 0x0001e80000100800 */
[----:B0-----:R-:W5:Y:S01]  /*1b790*/  LDL.LU R0, [R1+0xa0] ;  /* 0x0000a00001007983 */ /* 0x001f620000300800 */
[----:B---3--:R-:W-:Y:S01]  /*1b7a0*/  @!P2 IMAD.MOV R4, RZ, RZ, -R4 ;  /* 0x000000ffff04a224 */ /* 0x008fe200078e0a04 */
[----:B------:R-:W-:-:S04]  /*1b7b0*/  ISETP.GE.AND P2, PT, R2, RZ, PT ;  /* 0x000000ff0200720c */ /* 0x000fc80003f46270 */
[----:B------:R0:W-:Y:S04]  /*1b7c0*/  STL [R1+0x34], R4 ;  /* 0x0000340401007387 */ /* 0x0001e80000100800 */
[----:B0-----:R-:W3:Y:S04]  /*1b7d0*/  LDL R4, [R1+0x5bb4] ;  /* 0x005bb40001047983 */ /* 0x001ee80000100800 */
[----:B------:R-:W4:Y:S04]  /*1b7e0*/  LDL.LU R14, [R1+0xa4] ;  /* 0x0000a400010e7983 */ /* 0x000f280000300800 */
[----:B------:R-:W3:Y:S01]  /*1b7f0*/  LDL R2, [R1+0x5bb8] ;  /* 0x005bb80001027983 */ /* 0x000ee20000100800 */
[----:B-----5:R-:W-:Y:S01]  /*1b800*/  @!P5 IMAD.MOV R0, RZ, RZ, -R0 ;  /* 0x000000ffff00d224 */ /* 0x020fe200078e0a00 */
[----:B------:R-:W-:-:S04]  /*1b810*/  ISETP.GE.AND P5, PT, R29, RZ, PT ;  /* 0x000000ff1d00720c */ /* 0x000fc80003fa6270 */
[----:B------:R0:W-:Y:S04]  /*1b820*/  STL [R1+0x30], R0 ;  /* 0x0000300001007387 */ /* 0x0001e80000100800 */
[----:B0-----:R-:W5:Y:S04]  /*1b830*/  LDL R0, [R1+0x5bbc] ;  /* 0x005bbc0001007983 */ /* 0x001f680000100800 */
[----:B------:R-:W2:Y:S01]  /*1b840*/  LDL.LU R29, [R1+0xb4] ;  /* 0x0000b400011d7983 */ /* 0x000ea20000300800 */
[----:B----4-:R-:W-:Y:S01]  /*1b850*/  @!P0 IMAD.MOV R14, RZ, RZ, -R14 ;  /* 0x000000ffff0e8224 */ /* 0x010fe200078e0a0e */
[----:B------:R-:W-:-:S04]  /*1b860*/  ISETP.GE.AND P0, PT, R8, RZ, PT ;  /* 0x000000ff0800720c */ /* 0x000fc80003f06270 */
[----:B------:R0:W-:Y:S04]  /*1b870*/  STL [R1+0x2c], R14 ;  /* 0x00002c0e01007387 */ /* 0x0001e80000100800 */
[----:B0-----:R-:W4:Y:S04]  /*1b880*/  LDL R14, [R1+0x5bc0] ;  /* 0x005bc000010e7983 */ /* 0x001f280000100800 */
[----:B------:R-:W3:Y:S01]  /*1b890*/  LDL.LU R8, [R1+0xa8] ;  /* 0x0000a80001087983 */ /* 0x000ee20000300800 */
[----:B--2---:R-:W-:Y:S01]  /*1b8a0*/  @!P1 IMAD.MOV R29, RZ, RZ, -R29 ;  /* 0x000000ffff1d9224 */ /* 0x004fe200078e0a1d */
[----:B------:R-:W-:-:S04]  /*1b8b0*/  ISETP.GE.AND P1, PT, R3, RZ, PT ;  /* 0x000000ff0300720c */ /* 0x000fc80003f26270 */
[----:B------:R0:W-:Y:S04]  /*1b8c0*/  STL [R1+0x28], R29 ;  /* 0x0000281d01007387 */ /* 0x0001e80000100800 */
[----:B0-----:R-:W2:Y:S04]  /*1b8d0*/  LDL R29, [R1+0x5bc4] ;  /* 0x005bc400011d7983 */ /* 0x001ea80000100800 */
[----:B------:R-:W5:Y:S01]  /*1b8e0*/  LDL.LU R3, [R1+0x1c] ;  /* 0x00001c0001037983 */ /* 0x000f620000300800 */
[----:B---3--:R-:W-:Y:S01]  /*1b8f0*/  @!P3 IMAD.MOV R8, RZ, RZ, -R8 ;  /* 0x000000ffff08b224 */ /* 0x008fe200078e0a08 */
[----:B------:R-:W-:-:S04]  /*1b900*/  ISETP.GE.AND P3, PT, R6, RZ, PT ;  /* 0x000000ff0600720c */ /* 0x000fc80003f66270 */
[----:B------:R0:W-:Y:S04]  /*1b910*/  STL [R1+0x24], R8 ;  /* 0x0000240801007387 */ /* 0x0001e80000100800 */
[----:B0-----:R-:W3:Y:S04]  /*1b920*/  LDL.LU R8, [R1+0x5e00] ;  /* 0x005e000001087983 */ /* 0x001ee80000300800 */
[----:B------:R-:W4:Y:S01]  /*1b930*/  LDL.LU R6, [R1+0x18] ;  /* 0x0000180001067983 */ /* 0x000f220000300800 */
[----:B-----5:R-:W-:Y:S01]  /*1b940*/  @!P4 IMAD.MOV R3, RZ, RZ, -R3 ;  /* 0x000000ffff03c224 */ /* 0x020fe200078e0a03 */
[----:B------:R-:W-:-:S04]  /*1b950*/  ISETP.GE.AND P4, PT, R7, RZ, PT ;  /* 0x000000ff0700720c */ /* 0x000fc80003f86270 */
[----:B------:R0:W-:Y:S04]  /*1b960*/  STL [R1+0x20], R3 ;  /* 0x0000200301007387 */ /* 0x0001e80000100800 */
[----:B0-----:R-:W5:Y:S04]  /*1b970*/  LDL R3, [R1+0x5bc8] ;  /* 0x005bc80001037983 */ /* 0x001f680000100800 */
[----:B------:R-:W2:Y:S01]  /*1b980*/  LDL.LU R7, [R1+0x14] ;  /* 0x0000140001077983 */ /* 0x000ea20000300800 */
[----:B----4-:R-:W-:Y:S01]  /*1b990*/  @!P2 IMAD.MOV R6, RZ, RZ, -R6 ;  /* 0x000000ffff06a224 */ /* 0x010fe200078e0a06 */
[----:B------:R-:W-:-:S02]  /*1b9a0*/  ISETP.GE.AND P2, PT, R15, RZ, PT ;  /* 0x000000ff0f00720c */ /* 0x000fc40003f46270 */
[----:B------:R-:W4:Y:S04]  /*1b9b0*/  LDL R15, [R1+0x5bcc] ;  /* 0x005bcc00010f7983 */ /* 0x000f280000100800 */
[----:B------:R0:W-:Y:S04]  /*1b9c0*/  STL [R1+0x1c], R6 ;  /* 0x00001c0601007387 */ /* 0x0001e80000100800 */
[----:B0-----:R-:W3:Y:S01]  /*1b9d0*/  LDL.LU R6, [R1+0x90] ;  /* 0x0000900001067983 */ /* 0x001ee20000300800 */
[----:B--2---:R-:W-:Y:S01]  /*1b9e0*/  @!P5 IMAD.MOV R7, RZ, RZ, -R7 ;  /* 0x000000ffff07d224 */ /* 0x004fe200078e0a07 */
[----:B------:R-:W-:-:S04]  /*1b9f0*/  ISETP.GE.AND P5, PT, R5, RZ, PT ;  /* 0x000000ff0500720c */ /* 0x000fc80003fa6270 */
[----:B------:R0:W-:Y:S04]  /*1ba00*/  STL [R1+0x18], R7 ;  /* 0x0000180701007387 */ /* 0x0001e80000100800 */
[----:B0-----:R-:W2:Y:S04]  /*1ba10*/  LDL.LU R7, [R1+0x5dfc] ;  /* 0x005dfc0001077983 */ /* 0x001ea80000300800 */
        /* <DEDUP_REMOVED lines=9> */
[----:B0-----:R-:W5:Y:S04]  /*1bab0*/  LDL.LU R5, [R1+0x5df4] ;  /* 0x005df40001057983 */ /* 0x001f680000300800 */
[----:B------:R-:W2:Y:S01]  /*1bac0*/  LDL.LU R2, [R1+0x8] ;  /* 0x0000080001027983 */ /* 0x000ea20000300800 */
[----:B----4-:R-:W-:Y:S01]  /*1bad0*/  @!P3 IMAD.MOV R4, RZ, RZ, -R4 ;  /* 0x000000ffff04b224 */ /* 0x010fe200078e0a04 */
[----:B------:R-:W-:-:S04]  /*1bae0*/  ISETP.GE.AND P3, PT, R0, RZ, PT ;  /* 0x000000ff0000720c */ /* 0x000fc80003f66270 */
[----:B------:R0:W-:Y:S04]  /*1baf0*/  STL [R1+0xc], R4 ;  /* 0x00000c0401007387 */ /* 0x0001e80000100800 */
[----:B0-----:R-:W4:Y:S04]  /*1bb00*/  LDL.LU R4, [R1+0x5df0] ;  /* 0x005df00001047983 */ /* 0x001f280000300800 */
[----:B------:R-:W3:Y:S01]  /*1bb10*/  LDL.LU R0, [R1+0x4] ;  /* 0x0000040001007983 */ /* 0x000ee20000300800 */
[----:B--2---:R-:W-:Y:S01]  /*1bb20*/  @!P4 IMAD.MOV R2, RZ, RZ, -R2 ;  /* 0x000000ffff02c224 */ /* 0x004fe200078e0a02 */
[----:B------:R-:W-:-:S04]  /*1bb30*/  ISETP.GE.AND P4, PT, R14, RZ, PT ;  /* 0x000000ff0e00720c */ /* 0x000fc80003f86270 */
[----:B------:R0:W-:Y:S04]  /*1bb40*/  STL [R1+0x8], R2 ;  /* 0x0000080201007387 */ /* 0x0001e80000100800 */
[----:B0-----:R-:W2:Y:S04]  /*1bb50*/  LDL.LU R2, [R1+0x5dec] ;  /* 0x005dec0001027983 */ /* 0x001ea80000300800 */
[----:B------:R-:W5:Y:S01]  /*1bb60*/  LDL.LU R14, [R1] ;  /* 0x00000000010e7983 */ /* 0x000f620000300800 */
[----:B---3--:R-:W-:Y:S01]  /*1bb70*/  @!P2 IMAD.MOV R0, RZ, RZ, -R0 ;  /* 0x000000ffff00a224 */ /* 0x008fe200078e0a00 */
[----:B------:R-:W-:-:S04]  /*1bb80*/  ISETP.GE.AND P2, PT, R29, RZ, PT ;  /* 0x000000ff1d00720c */ /* 0x000fc80003f46270 */
[----:B------:R0:W-:Y:S04]  /*1bb90*/  STL [R1+0x5d20], R0 ;  /* 0x005d200001007387 */ /* 0x0001e80000100800 */
[----:B------:R-:W3:Y:S04]  /*1bba0*/  LDL R29, [R1+0x5be0] ;  /* 0x005be000011d7983 */ /* 0x000ee80000100800 */
[----:B0-----:R-:W3:Y:S01]  /*1bbb0*/  LDL R0, [R1+0x5bd0] ;  /* 0x005bd00001007983 */ /* 0x001ee20000100800 */
[----:B-----5:R-:W-:Y:S01]  /*1bbc0*/  @!P5 IMAD.MOV R14, RZ, RZ, -R14 ;  /* 0x000000ffff0ed224 */ /* 0x020fe200078e0a0e */
[----:B------:R-:W-:-:S04]  /*1bbd0*/  ISETP.GE.AND P5, PT, R3, RZ, PT ;  /* 0x000000ff0300720c */ /* 0x000fc80003fa6270 */
[----:B------:R0:W-:Y:S04]  /*1bbe0*/  STL [R1+0x5d24], R14 ;  /* 0x005d240e01007387 */ /* 0x0001e80000100800 */
[----:B0-----:R-:W5:Y:S04]  /*1bbf0*/  LDL R14, [R1+0x5bd8] ;  /* 0x005bd800010e7983 */ /* 0x001f680000100800 */
[----:B------:R-:W3:Y:S01]  /*1bc00*/  LDL.LU R3, [R1+0x5de8] ;  /* 0x005de80001037983 */ /* 0x000ee20000300800 */
[----:B--2---:R-:W-:Y:S01]  /*1bc10*/  @!P0 IMAD.MOV R2, RZ, RZ, -R2 ;  /* 0x000000ffff028224 */ /* 0x004fe200078e0a02 */
[----:B------:R-:W-:Y:S01]  /*1bc20*/  ISETP.GE.AND P0, PT, R15, RZ, PT ;  /* 0x000000ff0f00720c */ /* 0x000fe20003f06270 */
[----:B----4-:R-:W-:-:S03]  /*1bc30*/  @!P3 IMAD.MOV R4, RZ, RZ, -R4 ;  /* 0x000000ffff04b224 */ /* 0x010fc600078e0a04 */
[----:B------:R0:W-:Y:S04]  /*1bc40*/  STL [R1+0x5d28], R2 ;  /* 0x005d280201007387 */ /* 0x0001e80000100800 */
[----:B0-----:R-:W2:Y:S04]  /*1bc50*/  LDL R2, [R1+0x5be4] ;  /* 0x005be40001027983 */ /* 0x001ea80000100800 */
[----:B------:R-:W4:Y:S01]  /*1bc60*/  LDL.LU R15, [R1+0x5de4] ;  /* 0x005de400010f7983 */ /* 0x000f220000300800 */
[----:B---3--:R-:W-:Y:S01]  /*1bc70*/  @!P1 IMAD.MOV R3, RZ, RZ, -R3 ;  /* 0x000000ffff039224 */ /* 0x008fe200078e0a03 */
[----:B------:R-:W-:-:S04]  /*1bc80*/  ISETP.GE.AND P1, PT, R0, RZ, PT ;  /* 0x000000ff0000720c */ /* 0x000fc80003f26270 */
[----:B------:R0:W-:Y:S04]  /*1bc90*/  STL [R1+0x5d2c], R3 ;  /* 0x005d2c0301007387 */ /* 0x0001e80000100800 */
[----:B------:R-:W3:Y:S04]  /*1bca0*/  LDL R0, [R1+0x5bec] ;  /* 0x005bec0001007983 */ /* 0x000ee80000100800 */
[----:B0-----:R-:W3:Y:S04]  /*1bcb0*/  LDL R3, [R1+0x5bdc] ;  /* 0x005bdc0001037983 */ /* 0x001ee80000100800 */
[----:B------:R0:W-:Y:S04]  /*1bcc0*/  STL [R1+0x5d30], R4 ;  /* 0x005d300401007387 */ /* 0x0001e80000100800 */
[----:B0-----:R-:W3:Y:S01]  /*1bcd0*/  LDL R4, [R1+0x5bd4] ;  /* 0x005bd40001047983 */ /* 0x001ee20000100800 */
[----:B------:R-:W-:-:S02]  /*1bce0*/  @!P4 IMAD.MOV R5, RZ, RZ, -R5 ;  /* 0x000000ffff05c224 */ /* 0x000fc400078e0a05 */
[----:B------:R-:W-:Y:S02]  /*1bcf0*/  @!P2 IMAD.MOV R6, RZ, RZ, -R6 ;  /* 0x000000ffff06a224 */ /* 0x000fe400078e0a06 */
[----:B------:R-:W-:Y:S01]  /*1bd00*/  @!P5 IMAD.MOV R7, RZ, RZ, -R7 ;  /* 0x000000ffff07d224 */ /* 0x000fe200078e0a07 */
[----:B------:R-:W-:Y:S01]  /*1bd10*/  STL [R1+0x5d34], R5 ;  /* 0x005d340501007387 */ /* 0x000fe20000100800 */
[----:B-----5:R-:W-:-:S03]  /*1bd20*/  ISETP.GE.AND P4, PT, R14, RZ, PT ;  /* 0x000000ff0e00720c */ /* 0x020fc60003f86270 */
[----:B------:R-:W5:Y:S01]  /*1bd30*/  LDL R14, [R1+0x1464] ;  /* 0x00146400010e7983 */ /* 0x000f620000100800 */
[----:B------:R-:W-:-:S03]  /*1bd40*/  ISETP.GE.AND P5, PT, R29, RZ, PT ;  /* 0x000000ff1d00720c */ /* 0x000fc60003fa6270 */
[----:B------:R0:W-:Y:S04]  /*1bd50*/  STL [R1+0x5d38], R6 ;  /* 0x005d380601007387 */ /* 0x0001e80000100800 */
[----:B------:R-:W-:Y:S01]  /*1bd60*/  STL [R1+0x5d3c], R7 ;  /* 0x005d3c0701007387 */ /* 0x000fe20000100800 */
[----:B------:R-:W-:-:S03]  /*1bd70*/  @!P0 IMAD.MOV R8, RZ, RZ, -R8 ;  /* 0x000000ffff088224 */ /* 0x000fc600078e0a08 */
[----:B------:R-:W5:Y:S01]  /*1bd80*/  LDL R29, [R1+0x5bf0] ;  /* 0x005bf000011d7983 */ /* 0x000f620000100800 */
[----:B------:R-:W-:Y:S01]  /*1bd90*/  @!P1 IMAD.MOV R9, RZ, RZ, -R9 ;  /* 0x000000ffff099224 */ /* 0x000fe200078e0a09 */
[----:B----4-:R-:W-:Y:S02]  /*1bda0*/  ISETP.GE.AND P1, PT, R15, RZ, PT ;  /* 0x000000ff0f00720c */ /* 0x010fe40003f26270 */
[----:B------:R-:W-:Y:S04]  /*1bdb0*/  STL [R1+0x5d40], R8 ;  /* 0x005d400801007387 */ /* 0x000fe80000100800 */
[----:B0-----:R-:W4:Y:S04]  /*1bdc0*/  LDL R6, [R1+0x5bf4] ;  /* 0x005bf40001067983 */ /* 0x001f280000100800 */
[----:B------:R-:W4:Y:S04]  /*1bdd0*/  LDL R5, [R1+0x5bf8] ;  /* 0x005bf80001057983 */ /* 0x000f280000100800 */
[----:B------:R-:W-:Y:S04]  /*1bde0*/  STL [R1+0x5d44], R9 ;  /* 0x005d440901007387 */ /* 0x000fe80000100800 */
[----:B------:R-:W4:Y:S01]  /*1bdf0*/  LDL.LU R15, [R1+0x5de0] ;  /* 0x005de000010f7983 */ /* 0x000f220000300800 */
[----:B------:R-:W-:Y:S01]  /*1be00*/  @!P4 IMAD.MOV R11, RZ, RZ, -R11 ;  /* 0x000000ffff0bc224 */ /* 0x000fe200078e0a0b */
[----:B--2---:R-:W-:-:S02]  /*1be10*/  ISETP.GE.AND P0, PT, R2, RZ, PT ;  /* 0x000000ff0200720c */ /* 0x004fc40003f06270 */
[----:B---3--:R-:W-:Y:S02]  /*1be20*/  ISETP.GE.AND P3, PT, R4, RZ, PT ;  /* 0x000000ff0400720c */ /* 0x008fe40003f66270 */
[----:B------:R-:W2:Y:S11]  /*1be30*/  LDL R4, [R1+0x5bfc] ;  /* 0x005bfc0001047983 */ /* 0x000eb60000100800 */
[----:B------:R-:W-:Y:S01]  /*1be40*/  @!P3 IMAD.MOV R10, RZ, RZ, -R10 ;  /* 0x000000ffff0ab224 */ /* 0x000fe200078e0a0a */
[----:B------:R-:W-:-:S04]  /*1be50*/  ISETP.GE.AND P3, PT, R0, RZ, PT ;  /* 0x000000ff0000720c */ /* 0x000fc80003f66270 */
[----:B------:R-:W-:Y:S04]  /*1be60*/  STL [R1+0x5d48], R10 ;  /* 0x005d480a01007387 */ /* 0x000fe80000100800 */
[----:B------:R-:W3:Y:S01]  /*1be70*/  LDL R0, [R1+0x5c04] ;  /* 0x005c040001007983 */ /* 0x000ee20000100800 */
[----:B------:R-:W-:-:S03]  /*1be80*/  ISETP.GE.AND P2, PT, R3, RZ, PT ;  /* 0x000000ff0300720c */ /* 0x000fc60003f46270 */
[----:B------:R-:W2:Y:S04]  /*1be90*/  LDL R3, [R1+0x5c00] ;  /* 0x005c000001037983 */ /* 0x000ea80000100800 */
[----:B------:R-:W-:Y:S06]  /*1bea0*/  STL [R1+0x5d4c], R11 ;  /* 0x005d4c0b01007387 */ /* 0x000fec0000100800 */
[----:B------:R-:W-:-:S05]  /*1beb0*/  @!P2 IMAD.MOV R12, RZ, RZ, -R12 ;  /* 0x000000ffff0ca224 */ /* 0x000fca00078e0a0c */
[----:B------:R0:W-:Y:S04]  /*1bec0*/  STL [R1+0x5d50], R12 ;  /* 0x005d500c01007387 */ /* 0x0001e80000100800 */
[----:B------:R-:W2:Y:S01]  /*1bed0*/  LDL R2, [R1+0x5c08] ;  /* 0x005c080001027983 */ /* 0x000ea20000100800 */
[----:B------:R-:W-:Y:S01]  /*1bee0*/  @!P5 IMAD.MOV R13, RZ, RZ, -R13 ;  /* 0x000000ffff0dd224 */ /* 0x000fe200078e0a0d */
[----:B-----5:R-:W-:-:S13]  /*1bef0*/  ISETP.GE.AND P5, PT, R29, RZ, PT ;  /* 0x000000ff1d00720c */ /* 0x020fda0003fa6270 */
[----:B------:R-:W-:Y:S01]  /*1bf00*/  @!P5 IMAD.MOV R20, RZ, RZ, -R20 ;  /* 0x000000ffff14d224 */ /* 0x000fe200078e0a14 */
[----:B------:R-:W-:Y:S01]  /*1bf10*/  ISETP.GE.AND P2, PT, R14, RZ, PT ;  /* 0x000000ff0e00720c */ /* 0x000fe20003f46270 */
[----:B------:R-:W-:Y:S01]  /*1bf20*/  @!P0 IMAD.MOV R16, RZ, RZ, -R16 ;  /* 0x000000ffff108224 */ /* 0x000fe200078e0a10 */
[----:B----4-:R-:W-:Y:S01]  /*1bf30*/  ISETP.GE.AND P0, PT, R6, RZ, PT ;  /* 0x000000ff0600720c */ /* 0x010fe20003f06270 */
[----:B------:R-:W-:Y:S01]  /*1bf40*/  @!P1 IMAD.MOV R17, RZ, RZ, -R17 ;  /* 0x000000ffff119224 */ /* 0x000fe200078e0a11 */
[----:B------:R-:W-:Y:S01]  /*1bf50*/  ISETP.GE.AND P1, PT, R5, RZ, PT ;  /* 0x000000ff0500720c */ /* 0x000fe20003f26270 */
[----:B------:R-:W-:Y:S01]  /*1bf60*/  @!P3 IMAD.MOV R18, RZ, RZ, -R18 ;  /* 0x000000ffff12b224 */ /* 0x000fe200078e0a12 */
[----:B------:R-:W4:Y:S04]  /*1bf70*/  LDL R14, [R1+0x5c0c] ;  /* 0x005c0c00010e7983 */ /* 0x000f280000100800 */
[----:B------:R-:W-:Y:S04]  /*1bf80*/  STL [R1+0x5d54], R13 ;  /* 0x005d540d01007387 */ /* 0x000fe80000100800 */
[----:B------:R-:W5:Y:S01]  /*1bf90*/  LDL R29, [R1+0x5c10] ;  /* 0x005c1000011d7983 */ /* 0x000f620000100800 */
[----:B------:R-:W-:-:S02]  /*1bfa0*/  @!P2 IMAD.MOV R19, RZ, RZ, -R19 ;  /* 0x000000ffff13a224 */ /* 0x000fc400078e0a13 */
[----:B------:R-:W-:Y:S01]  /*1bfb0*/  @!P0 IMAD.MOV R21, RZ, RZ, -R21 ;  /* 0x000000ffff158224 */ /* 0x000fe200078e0a15 */
[----:B------:R-:W-:Y:S01]  /*1bfc0*/  STL [R1+0x5d58], R16 ;  /* 0x005d581001007387 */ /* 0x000fe20000100800 */
[----:B------:R-:W-:-:S03]  /*1bfd0*/  @!P1 IMAD.MOV R22, RZ, RZ, -R22 ;  /* 0x000000ffff169224 */ /* 0x000fc600078e0a16 */
[----:B------:R-:W-:Y:S04]  /*1bfe0*/  STL [R1+0x5d5c], R17 ;  /* 0x005d5c1101007387 */ /* 0x000fe80000100800 */
[----:B------:R-:W-:Y:S04]  /*1bff0*/  STL [R1+0x5d60], R18 ;  /* 0x005d601201007387 */ /* 0x000fe80000100800 */
[----:B------:R-:W-:Y:S04]  /*1c000*/  STL [R1+0x5d64], R19 ;  /* 0x005d641301007387 */ /* 0x000fe80000100800 */
[----:B------:R-:W-:Y:S04]  /*1c010*/  STL [R1+0x5d68], R20 ;  /* 0x005d681401007387 */ /* 0x000fe80000100800 */
[----:B------:R-:W-:Y:S04]  /*1c020*/  STL [R1+0x5d6c], R21 ;  /* 0x005d6c1501007387 */ /* 0x000fe80000100800 */
[----:B------:R-:W-:Y:S01]  /*1c030*/  STL [R1+0x5d70], R22 ;  /* 0x005d701601007387 */ /* 0x000fe20000100800 */
[----:B---3--:R-:W-:-:S02]  /*1c040*/  ISETP.GE.AND P5, PT, R0, RZ, PT ;  /* 0x000000ff0000720c */ /* 0x008fc40003fa6270 */
[----:B------:R-:W1:Y:S01]  /*1c050*/  S2R R0, SR_TID.X ;  /* 0x0000000000007919 */ /* 0x000e620000002100 */
[----:B--2---:R-:W-:-:S13]  /*1c060*/  ISETP.GE.AND P3, PT, R4, RZ, PT ;  /* 0x000000ff0400720c */ /* 0x004fda0003f66270 */
[----:B------:R-:W-:-:S05]  /*1c070*/  @!P3 IMAD.MOV R23, RZ, RZ, -R23 ;  /* 0x000000ffff17b224 */ /* 0x000fca00078e0a17 */
[----:B------:R-:W-:Y:S01]  /*1c080*/  STL [R1+0x5d74], R23 ;  /* 0x005d741701007387 */ /* 0x000fe20000100800 */
[----:B-1----:R-:W-:-:S05]  /*1c090*/  LOP3.LUT R0, R0, 0x3f, RZ, 0xc0, !PT ;  /* 0x0000003f00007812 */ /* 0x002fca00078ec0ff */
[----:B0-----:R-:W-:-:S05]  /*1c0a0*/  IMAD R12, R0, UR8, RZ ;  /* 0x00000008000c7c24 */ /* 0x001fca000f8e02ff */
[----:B------:R0:W-:Y:S04]  /*1c0b0*/  STL [R1+0x52c], R12 ;  /* 0x00052c0c01007387 */ /* 0x0001e80000100800 */
[----:B------:R-:W0:Y:S04]  /*1c0c0*/  LDL.LU R11, [R1+0x3e0] ;  /* 0x0003e000010b7983 */ /* 0x000e280000300800 */
[----:B------:R-:W2:Y:S04]  /*1c0d0*/  LDL.LU R10, [R1+0x3dc] ;  /* 0x0003dc00010a7983 */ /* 0x000ea80000300800 */
[----:B------:R-:W3:Y:S04]  /*1c0e0*/  LDL.LU R9, [R1+0x3d8] ;  /* 0x0003d80001097983 */ /* 0x000ee80000300800 */
[----:B------:R-:W3:Y:S01]  /*1c0f0*/  LDL.LU R8, [R1+0x3d4] ;  /* 0x0003d40001087983 */ /* 0x000ee20000300800 */
[----:B------:R-:W-:-:S03]  /*1c100*/  ISETP.GE.AND P2, PT, R3, RZ, PT ;  /* 0x000000ff0300720c */ /* 0x000fc60003f46270 */
[----:B------:R-:W3:Y:S01]  /*1c110*/  LDL.LU R7, [R1+0x3d0] ;  /* 0x0003d00001077983 */ /* 0x000ee20000300800 */
[----:B------:R-:W-:-:S03]  /*1c120*/  ISETP.GE.AND P0, PT, R2, RZ, PT ;  /* 0x000000ff0200720c */ /* 0x000fc60003f06270 */
[----:B------:R-:W3:Y:S04]  /*1c130*/  LDL.LU R6, [R1+0x3cc] ;  /* 0x0003cc0001067983 */ /* 0x000ee80000300800 */
[----:B------:R-:W3:Y:S04]  /*1c140*/  LDL.LU R5, [R1+0x3c8] ;  /* 0x0003c80001057983 */ /* 0x000ee80000300800 */
[----:B------:R-:W3:Y:S04]  /*1c150*/  LDL.LU R4, [R1+0x3c4] ;  /* 0x0003c40001047983 */ /* 0x000ee80000300800 */
[----:B------:R-:W3:Y:S04]  /*1c160*/  LDL.LU R3, [R1+0x3c0] ;  /* 0x0003c00001037983 */ /* 0x000ee80000300800 */
[----:B------:R-:W3:Y:S01]  /*1c170*/  LDL.LU R2, [R1+0x3bc] ;  /* 0x0003bc0001027983 */ /* 0x000ee20000300800 */
[----:B----4-:R-:W-:-:S02]  /*1c180*/  ISETP.GE.AND P1, PT, R14, RZ, PT ;  /* 0x000000ff0e00720c */ /* 0x010fc40003f26270 */
[----:B-----5:R-:W-:Y:S02]  /*1c190*/  ISETP.GE.AND P3, PT, R29, RZ, PT ;  /* 0x000000ff1d00720c */ /* 0x020fe40003f66270 */
[----:B------:R-:W-:Y:S01]  /*1c1a0*/  ISETP.NE.AND P4, PT, R15, RZ, PT ;  /* 0x000000ff0f00720c */ /* 0x000fe20003f85270 */
[----:B------:R-:W-:Y:S01]  /*1c1b0*/  @!P2 IMAD.MOV R24, RZ, RZ, -R24 ;  /* 0x000000ffff18a224 */ /* 0x000fe200078e0a18 */
[----:B------:R-:W-:Y:S01]  /*1c1c0*/  LOP3.LUT R29, RZ, R15, RZ, 0x33, !PT ;  /* 0x0000000fff1d7212 */ /* 0x000fe200078e33ff */
[----:B------:R-:W-:Y:S01]  /*1c1d0*/  @!P5 IMAD.MOV R25, RZ, RZ, -R25 ;  /* 0x000000ffff19d224 */ /* 0x000fe200078e0a19 */
[----:B------:R-:W-:Y:S01]  /*1c1e0*/  IADD3 R15, P6, R12, UR10, RZ ;  /* 0x0000000a0c0f7c10 */ /* 0x000fe2000ffde0ff */
[----:B------:R-:W4:Y:S01]  /*1c1f0*/  LDL.LU R14, [R1+0x3b8] ;  /* 0x0003b800010e7983 */ /* 0x000f220000300800 */
[----:B------:R-:W-:Y:S01]  /*1c200*/  @!P0 IMAD.MOV R26, RZ, RZ, -R26 ;  /* 0x000000ffff1a8224 */ /* 0x000fe200078e0a1a */
[----:B------:R-:W-:Y:S02]  /*1c210*/  ULDC UR10, c[0x0][0x238] ;  /* 0x00008e00000a7ab9 */ /* 0x000fe40000000800 */
[----:B------:R-:W5:Y:S01]  /*1c220*/  LDL.LU R0, [R1+0x3b4] ;  /* 0x0003b40001007983 */ /* 0x000f620000300800 */
[----:B------:R-:W-:-:S02]  /*1c230*/  @!P1 IMAD.MOV R27, RZ, RZ, -R27 ;  /* 0x000000ffff1b9224 */ /* 0x000fc400078e0a1b */
[----:B------:R-:W-:Y:S01]  /*1c240*/  @!P3 IMAD.MOV R28, RZ, RZ, -R28 ;  /* 0x000000ffff1cb224 */ /* 0x000fe200078e0a1c */
[----:B------:R-:W-:Y:S04]  /*1c250*/  STL [R1+0x5d1c], R15 ;  /* 0x005d1c0f01007387 */ /* 0x000fe80000100800 */
[----:B------:R-:W-:Y:S04]  /*1c260*/  STL [R1+0x5d78], R24 ;  /* 0x005d781801007387 */ /* 0x000fe80000100800 */
[----:B------:R-:W-:Y:S04]  /*1c270*/  STL [R1+0x5d7c], R25 ;  /* 0x005d7c1901007387 */ /* 0x000fe80000100800 */
[----:B------:R-:W-:Y:S04]  /*1c280*/  STL [R1+0x5d80], R26 ;  /* 0x005d801a01007387 */ /* 0x000fe80000100800 */
[----:B------:R-:W-:Y:S04]  /*1c290*/  STL [R1+0x5d84], R27 ;  /* 0x005d841b01007387 */ /* 0x000fe80000100800 */
[----:B------:R1:W-:Y:S01]  /*1c2a0*/  STL [R1+0x5d88], R28 ;  /* 0x005d881c01007387 */ /* 0x0003e20000100800 */
[----:B0-----:R-:W-:-:S02]  /*1c2b0*/  SEL R12, R29, R11, !P4 ;  /* 0x0000000b1d0c7207 */ /* 0x001fc40006000000 */
[----:B--2---:R-:W-:-:S03]  /*1c2c0*/  SEL R11, R29, R10, !P4 ;  /* 0x0000000a1d0b7207 */ /* 0x004fc60006000000 */
[----:B------:R-:W-:Y:S01]  /*1c2d0*/  STL [R1+0x528], R12 ;  /* 0x0005280c01007387 */ /* 0x000fe20000100800 */
[----:B---3--:R-:W-:-:S03]  /*1c2e0*/  SEL R10, R29, R9, !P4 ;  /* 0x000000091d0a7207 */ /* 0x008fc60006000000 */
[----:B------:R-:W-:Y:S01]  /*1c2f0*/  STL [R1+0x524], R11 ;  /* 0x0005240b01007387 */ /* 0x000fe20000100800 */
[----:B------:R-:W-:-:S03]  /*1c300*/  SEL R9, R29, R8, !P4 ;  /* 0x000000081d097207 */ /* 0x000fc60006000000 */
        /* <DEDUP_REMOVED lines=12> */
[----:B------:R-:W-:Y:S04]  /*1c3d0*/  STL [R1+0x508], R4 ;  /* 0x0005080401007387 */ /* 0x000fe80000100800 */
[----:B------:R-:W-:Y:S04]  /*1c3e0*/  STL [R1+0x504], R3 ;  /* 0x0005040301007387 */ /* 0x000fe80000100800 */
[----:B-1----:R-:W2:Y:S01]  /*1c3f0*/  LDL.LU R28, [R1+0x3a4] ;  /* 0x0003a400011c7983 */ /* 0x002ea20000300800 */
[C---:B----4-:R-:W-:Y:S02]  /*1c400*/  SEL R2, R29.reuse, R14, !P4 ;  /* 0x0000000e1d027207 */ /* 0x050fe40006000000 */
[----:B-----5:R-:W-:-:S03]  /*1c410*/  SEL R0, R29, R0, !P4 ;  /* 0x000000001d007207 */ /* 0x020fc60006000000 */
[----:B------:R-:W-:Y:S04]  /*1c420*/  STL [R1+0x500], R2 ;  /* 0x0005000201007387 */ /* 0x000fe80000100800 */
[----:B--2---:R0:W-:Y:S04]  /*1c430*/  STL [R1+0x5dd4], R28 ;  /* 0x005dd41c01007387 */ /* 0x0041e80000100800 */
[----:B------:R-:W-:Y:S04]  /*1c440*/  STL [R1+0x4fc], R0 ;  /* 0x0004fc0001007387 */ /* 0x000fe80000100800 */
[----:B0-----:R-:W2:Y:S04]  /*1c450*/  LDL.LU R28, [R1+0x3a8] ;  /* 0x0003a800011c7983 */ /* 0x001ea80000300800 */
[----:B--2---:R0:W-:Y:S04]  /*1c460*/  STL [R1+0x5dd8], R28 ;  /* 0x005dd81c01007387 */ /* 0x0041e80000100800 */
[----:B0-----:R-:W2:Y:S04]  /*1c470*/  LDL.LU R28, [R1+0x3ac] ;  /* 0x0003ac00011c7983 */ /* 0x001ea80000300800 */
[----:B--2---:R0:W-:Y:S04]  /*1c480*/  STL [R1+0x5ddc], R28 ;  /* 0x005ddc1c01007387 */ /* 0x0041e80000100800 */
[----:B0-----:R-:W2:Y:S04]  /*1c490*/  LDL.LU R28, [R1+0x3b0] ;  /* 0x0003b000011c7983 */ /* 0x001ea80000300800 */
[----:B------:R-:W3:Y:S04]  /*1c4a0*/  LDL.LU R27, [R1+0x3a0] ;  /* 0x0003a000011b7983 */ /* 0x000ee80000300800 */
[----:B------:R-:W4:Y:S04]  /*1c4b0*/  LDL.LU R26, [R1+0x39c] ;  /* 0x00039c00011a7983 */ /* 0x000f280000300800 */
[----:B------:R-:W5:Y:S04]  /*1c4c0*/  LDL.LU R25, [R1+0x398] ;  /* 0x0003980001197983 */ /* 0x000f680000300800 */
        /* <DEDUP_REMOVED lines=23> */
[----:B------:R-:W5:Y:S01]  /*1c640*/  LDL.LU R0, [R1+0x338] ;  /* 0x0003380001007983 */ /* 0x000f620000300800 */
[----:B--2---:R-:W-:-:S05]  /*1c650*/  SEL R28, R29, R28, !P4 ;  /* 0x0000001c1d1c7207 */ /* 0x004fca0006000000 */
[----:B------:R0:W-:Y:S04]  /*1c660*/  STL [R1+0x4f8], R28 ;  /* 0x0004f81c01007387 */ /* 0x0001e80000100800 */
[----:B0-----:R-:W2:Y:S02]  /*1c670*/  LDL.LU R28, [R1+0x5ddc] ;  /* 0x005ddc00011c7983 */ /* 0x001ea40000300800 */
[----:B--2---:R-:W-:-:S05]  /*1c680*/  SEL R28, R29, R28, !P4 ;  /* 0x0000001c1d1c7207 */ /* 0x004fca0006000000 */
[----:B------:R0:W-:Y:S04]  /*1c690*/  STL [R1+0x4f4], R28 ;  /* 0x0004f41c01007387 */ /* 0x0001e80000100800 */
[----:B0-----:R-:W2:Y:S02]  /*1c6a0*/  LDL.LU R28, [R1+0x5dd8] ;  /* 0x005dd800011c7983 */ /* 0x001ea40000300800 */
[----:B--2---:R-:W-:-:S05]  /*1c6b0*/  SEL R28, R29, R28, !P4 ;  /* 0x0000001c1d1c7207 */ /* 0x004fca0006000000 */
[----:B------:R0:W-:Y:S04]  /*1c6c0*/  STL [R1+0x14c], R28 ;  /* 0x00014c1c01007387 */ /* 0x0001e80000100800 */
[----:B0-----:R-:W2:Y:S01]  /*1c6d0*/  LDL.LU R28, [R1+0x5dd4] ;  /* 0x005dd400011c7983 */ /* 0x001ea20000300800 */
[C---:B---3--:R-:W-:Y:S02]  /*1c6e0*/  SEL R27, R29.reuse, R27, !P4 ;  /* 0x0000001b1d1b7207 */ /* 0x048fe40006000000 */
[C---:B----4-:R-:W-:Y:S02]  /*1c6f0*/  SEL R26, R29.reuse, R26, !P4 ;  /* 0x0000001a1d1a7207 */ /* 0x050fe40006000000 */
[C---:B-----5:R-:W-:Y:S02]  /*1c700*/  SEL R25, R29.reuse, R25, !P4 ;  /* 0x000000191d197207 */ /* 0x060fe40006000000 */
[----:B------:R-:W-:-:S02]  /*1c710*/  SEL R24, R29, R24, !P4 ;  /* 0x000000181d187207 */ /* 0x000fc40006000000 */
[C---:B------:R-:W-:Y:S02]  /*1c720*/  SEL R15, R29.reuse, R15, !P4 ;  /* 0x0000000f1d0f7207 */ /* 0x040fe40006000000 */
[C---:B------:R-:W-:Y:S02]  /*1c730*/  SEL R23, R29.reuse, R23, !P4 ;  /* 0x000000171d177207 */ /* 0x040fe40006000000 */
[C---:B------:R-:W-:Y:S02]  /*1c740*/  SEL R22, R29.reuse, R22, !P4 ;  /* 0x000000161d167207 */ /* 0x040fe40006000000 */
[C---:B------:R-:W-:Y:S02]  /*1c750*/  SEL R20, R29.reuse, R20, !P4 ;  /* 0x000000141d147207 */ /* 0x040fe40006000000 */
[C---:B------:R-:W-:Y:S02]  /*1c760*/  SEL R19, R29.reuse, R19, !P4 ;  /* 0x000000131d137207 */ /* 0x040fe40006000000 */
[----:B------:R-:W-:-:S02]  /*1c770*/  SEL R17, R29, R17, !P4 ;  /* 0x000000111d117207 */ /* 0x000fc40006000000 */
[C---:B------:R-:W-:Y:S02]  /*1c780*/  SEL R16, R29.reuse, R16, !P4 ;  /* 0x000000101d107207 */ /* 0x040fe40006000000 */
[----:B--2---:R-:W-:-:S05]  /*1c790*/  SEL R28, R29, R28, !P4 ;  /* 0x0000001c1d1c7207 */ /* 0x004fca0006000000 */
[----:B------:R-:W-:Y:S04]  /*1c7a0*/  STL [R1+0x148], R28 ;  /* 0x0001481c01007387 */ /* 0x000fe80000100800 */
[----:B------:R-:W-:Y:S04]  /*1c7b0*/  STL [R1+0x4f0], R27 ;  /* 0x0004f01b01007387 */ /* 0x000fe80000100800 */
[----:B------:R-:W-:Y:S04]  /*1c7c0*/  STL [R1+0x4ec], R26 ;  /* 0x0004ec1a01007387 */ /* 0x000fe80000100800 */
[----:B------:R-:W-:Y:S04]  /*1c7d0*/  STL [R1+0x4e8], R25 ;  /* 0x0004e81901007387 */ /* 0x000fe80000100800 */
[----:B------:R-:W-:Y:S04]  /*1c7e0*/  STL [R1+0x4e4], R24 ;  /* 0x0004e41801007387 */ /* 0x000fe80000100800 */
[----:B------:R0:W-:Y:S04]  /*1c7f0*/  STL [R1+0x4e0], R15 ;  /* 0x0004e00f01007387 */ /* 0x0001e80000100800 */
[----:B------:R-:W-:Y:S01]  /*1c800*/  STL [R1+0x12c], R23 ;  /* 0x00012c1701007387 */ /* 0x000fe20000100800 */
[----:B0-----:R-:W-:-:S03]  /*1c810*/  SEL R15, R29, R21, !P4 ;  /* 0x000000151d0f7207 */ /* 0x001fc60006000000 */
[----:B------:R-:W-:Y:S04]  /*1c820*/  STL [R1+0x4dc], R22 ;  /* 0x0004dc1601007387 */ /* 0x000fe80000100800 */
[----:B------:R0:W-:Y:S04]  /*1c830*/  STL [R1+0x4d8], R15 ;  /* 0x0004d80f01007387 */ /* 0x0001e80000100800 */
[----:B------:R-:W-:Y:S01]  /*1c840*/  STL [R1+0x4d4], R20 ;  /* 0x0004d41401007387 */ /* 0x000fe20000100800 */
[----:B0-----:R-:W-:-:S03]  /*1c850*/  SEL R15, R29, R18, !P4 ;  /* 0x000000121d0f7207 */ /* 0x001fc60006000000 */
[----:B------:R-:W-:Y:S04]  /*1c860*/  STL [R1+0x11c], R19 ;  /* 0x00011c1301007387 */ /* 0x000fe80000100800 */
[----:B------:R0:W-:Y:S04]  /*1c870*/  STL [R1+0x4d0], R15 ;  /* 0x0004d00f01007387 */ /* 0x0001e80000100800 */
[----:B------:R-:W-:Y:S01]  /*1c880*/  STL [R1+0x114], R17 ;  /* 0x0001141101007387 */ /* 0x000fe20000100800 */
[C---:B0-----:R-:W-:Y:S02]  /*1c890*/  SEL R15, R29.reuse, R13, !P4 ;  /* 0x0000000d1d0f7207 */ /* 0x041fe40006000000 */
[----:B------:R-:W-:-:S02]  /*1c8a0*/  SEL R13, R29, R12, !P4 ;  /* 0x0000000c1d0d7207 */ /* 0x000fc40006000000 */
[C---:B------:R-:W-:Y:S01]  /*1c8b0*/  SEL R12, R29.reuse, R11, !P4 ;  /* 0x0000000b1d0c7207 */ /* 0x040fe20006000000 */
[----:B------:R-:W-:Y:S01]  /*1c8c0*/  STL [R1+0x4cc], R16 ;  /* 0x0004cc1001007387 */ /* 0x000fe20000100800 */
[C---:B------:R-:W-:Y:S02]  /*1c8d0*/  SEL R11, R29.reuse, R10, !P4 ;  /* 0x0000000a1d0b7207 */ /* 0x040fe40006000000 */
[C---:B------:R-:W-:Y:S01]  /*1c8e0*/  SEL R10, R29.reuse, R9, !P4 ;  /* 0x000000091d0a7207 */ /* 0x040fe20006000000 */
[----:B------:R-:W-:Y:S01]  /*1c8f0*/  STL [R1+0x10c], R15 ;  /* 0x00010c0f01007387 */ /* 0x000fe20000100800 */
[C---:B------:R-:W-:Y:S02]  /*1c900*/  SEL R9, R29.reuse, R8, !P4 ;  /* 0x000000081d097207 */ /* 0x040fe40006000000 */
[C---:B------:R-:W-:Y:S01]  /*1c910*/  SEL R8, R29.reuse, R7, !P4 ;  /* 0x000000071d087207 */ /* 0x040fe20006000000 */
[----:B------:R-:W-:Y:S01]  /*1c920*/  STL [R1+0x108], R13 ;  /* 0x0001080d01007387 */ /* 0x000fe20000100800 */
[----:B------:R-:W-:-:S02]  /*1c930*/  SEL R7, R29, R6, !P4 ;  /* 0x000000061d077207 */ /* 0x000fc40006000000 */
[C---:B------:R-:W-:Y:S01]  /*1c940*/  SEL R6, R29.reuse, R5, !P4 ;  /* 0x000000051d067207 */ /* 0x040fe20006000000 */
        /* <DEDUP_REMOVED lines=8> */
[----:B------:R-:W-:Y:S04]  /*1c9d0*/  STL [R1+0x4b8], R7 ;  /* 0x0004b80701007387 */ /* 0x000fe80000100800 */
[----:B------:R-:W-:Y:S04]  /*1c9e0*/  STL [R1+0x4b4], R6 ;  /* 0x0004b40601007387 */ /* 0x000fe80000100800 */
[----:B------:R-:W-:Y:S04]  /*1c9f0*/  STL [R1+0x4b0], R5 ;  /* 0x0004b00501007387 */ /* 0x000fe80000100800 */
[----:B------:R-:W-:Y:S04]  /*1ca00*/  STL [R1+0x4ac], R4 ;  /* 0x0004ac0401007387 */ /* 0x000fe80000100800 */
[----:B------:R-:W-:Y:S04]  /*1ca10*/  STL [R1+0xdc], R3 ;  /* 0x0000dc0301007387 */ /* 0x000fe80000100800 */
[----:B------:R-:W2:Y:S01]  /*1ca20*/  LDL.LU R28, [R1+0x328] ;  /* 0x00032800011c7983 */ /* 0x000ea20000300800 */
[----:B------:R-:W-:-:S02]  /*1ca30*/  SEL R2, R29, R14, !P4 ;  /* 0x0000000e1d027207 */ /* 0x000fc40006000000 */
[----:B------:R-:W-:-:S03]  /*1ca40*/  SEL R0, R29, R0, !P4 ;  /* 0x000000001d007207 */ /* 0x000fc60006000000 */
        /* <DEDUP_REMOVED lines=184> */
[----:B------:R-:W-:Y:S01]  /*1d5d0*/  STL [R1], R11 ;  /* 0x0000000b01007387 */ /* 0x000fe20000100800 */
        /* <DEDUP_REMOVED lines=380> */
[----:B--2---:R-:W-:-:S05]  /*1eda0*/  SEL R28, R29, R28, !P4 ;  /* 0x0000001c1d1c7207 */ /* 0x004fca0006000000 */
[----:B------:R0:W-:Y:S04]  /*1edb0*/  STL [R1+0x250], R28 ;  /* 0x0002501c01007387 */ /* 0x0001e80000100800 */
[----:B0-----:R-:W2:Y:S04]  /*1edc0*/  LDL.LU R28, [R1+0x5d88] ;  /* 0x005d8800011c7983 */ /* 0x001ea80000300800 */
[----:B------:R0:W-:Y:S04]  /*1edd0*/  STL [R1+0x24c], R27 ;  /* 0x00024c1b01007387 */ /* 0x0001e80000100800 */
        /* <DEDUP_REMOVED lines=50> */
[----:B0-----:R-:W5:Y:S01]  /*1f100*/  LDL.LU R0, [R1+0x5d20] ;  /* 0x005d200001007983 */ /* 0x001f620000300800 */
[----:B------:R-:W-:-:S05]  /*1f110*/  SEL R15, R29, R15, !P4 ;  /* 0x0000000f1d0f7207 */ /* 0x000fca0006000000 */
[----:B------:R3:W-:Y:S02]  /*1f120*/  STL [R1+0x1e4], R15 ;  /* 0x0001e40f01007387 */ /* 0x0007e40000100800 */
[C---:B---3--:R-:W-:Y:S02]  /*1f130*/  SEL R15, R29.reuse, R14, !P4 ;  /* 0x0000000e1d0f7207 */ /* 0x048fe40006000000 */
[C---:B--2---:R-:W-:Y:S02]  /*1f140*/  SEL R14, R29.reuse, R2, !P4 ;  /* 0x000000021d0e7207 */ /* 0x044fe40006000000 */
[C---:B----4-:R-:W-:Y:S02]  /*1f150*/  SEL R2, R29.reuse, R4, !P4 ;  /* 0x000000041d027207 */ /* 0x050fe40006000000 */
[----:B-----5:R-:W-:-:S05]  /*1f160*/  SEL R0, R29, R0, !P4 ;  /* 0x000000001d007207 */ /* 0x020fca0006000000 */
[----:B------:R0:W-:Y:S04]  /*1f170*/  STL [R1+0x1e0], R0 ;  /* 0x0001e00001007387 */ /* 0x0001e80000100800 */
[----:B------:R-:W-:Y:S01]  /*1f180*/  STL [R1+0x1dc], R15 ;  /* 0x0001dc0f01007387 */ /* 0x000fe20000100800 */
[----:B0-----:R-:W-:-:S03]  /*1f190*/  SEL R0, R29, R3, !P4 ;  /* 0x000000031d007207 */ /* 0x001fc60006000000 */
[----:B------:R-:W-:Y:S01]  /*1f1a0*/  STL [R1+0x1d8], R14 ;  /* 0x0001d80e01007387 */ /* 0x000fe20000100800 */
[----:B------:R-:W-:-:S03]  /*1f1b0*/  SEL R3, R29, R5, !P4 ;  /* 0x000000051d037207 */ /* 0x000fc60006000000 */
[----:B------:R0:W-:Y:S04]  /*1f1c0*/  STL [R1+0x1d4], R0 ;  /* 0x0001d40001007387 */ /* 0x0001e80000100800 */
[----:B------:R1:W-:Y:S04]  /*1f1d0*/  STL [R1+0x1d0], R2 ;  /* 0x0001d00201007387 */ /* 0x0003e80000100800 */
[----:B------:R2:W-:Y:S01]  /*1f1e0*/  STL [R1+0x1cc], R3 ;  /* 0x0001cc0301007387 */ /* 0x0005e20000100800 */
[C---:B0-----:R-:W-:Y:S02]  /*1f1f0*/  SEL R0, R29.reuse, R6, !P4 ;  /* 0x000000061d007207 */ /* 0x041fe40006000000 */
[----:B-1----:R-:W-:-:S03]  /*1f200*/  SEL R2, R29, R7, !P4 ;  /* 0x000000071d027207 */ /* 0x002fc60006000000 */
[----:B------:R0:W-:Y:S01]  /*1f210*/  STL [R1+0x1c8], R0 ;  /* 0x0001c80001007387 */ /* 0x0001e20000100800 */
[----:B--2---:R-:W-:-:S03]  /*1f220*/  SEL R3, R29, R8, !P4 ;  /* 0x000000081d037207 */ /* 0x004fc60006000000 */
[----:B------:R1:W-:Y:S01]  /*1f230*/  STL [R1+0x1c4], R2 ;  /* 0x0001c40201007387 */ /* 0x0003e20000100800 */
[----:B0-----:R-:W-:-:S03]  /*1f240*/  SEL R0, R29, R9, !P4 ;  /* 0x000000091d007207 */ /* 0x001fc60006000000 */
[----:B-1----:R-:W2:Y:S04]  /*1f250*/  LDL.LU R2, [R1+0x52c] ;  /* 0x00052c0001027983 */ /* 0x002ea80000300800 */
[----:B------:R0:W-:Y:S04]  /*1f260*/  STL [R1+0x1c0], R3 ;  /* 0x0001c00301007387 */ /* 0x0001e80000100800 */
[----:B------:R-:W3:Y:S01]  /*1f270*/  LDL.LU R5, [R1+0x528] ;  /* 0x0005280001057983 */ /* 0x000ee20000300800 */
[----:B0-----:R-:W-:-:S03]  /*1f280*/  SEL R3, R29, R10, !P4 ;  /* 0x0000000a1d037207 */ /* 0x001fc60006000000 */
[----:B------:R0:W-:Y:S04]  /*1f290*/  STL [R1+0x1bc], R0 ;  /* 0x0001bc0001007387 */ /* 0x0001e80000100800 */
[----:B------:R-:W4:Y:S04]  /*1f2a0*/  LDL.LU R6, [R1+0x520] ;  /* 0x0005200001067983 */ /* 0x000f280000300800 */
[----:B------:R1:W-:Y:S01]  /*1f2b0*/  STL [R1+0x1b8], R3 ;  /* 0x0001b80301007387 */ /* 0x0003e20000100800 */
[----:B0-----:R-:W-:-:S03]  /*1f2c0*/  SEL R0, R29, R11, !P4 ;  /* 0x0000000b1d007207 */ /* 0x001fc60006000000 */
[----:B------:R-:W5:Y:S01]  /*1f2d0*/  LDL.LU R7, [R1+0x51c] ;  /* 0x00051c0001077983 */ /* 0x000f620000300800 */
[----:B-1----:R-:W-:-:S03]  /*1f2e0*/  SEL R3, R29, R12, !P4 ;  /* 0x0000000c1d037207 */ /* 0x002fc60006000000 */
[----:B------:R0:W-:Y:S04]  /*1f2f0*/  STL [R1+0x1b4], R0 ;  /* 0x0001b40001007387 */ /* 0x0001e80000100800 */
[----:B------:R1:W-:Y:S01]  /*1f300*/  STL [R1+0x1b0], R3 ;  /* 0x0001b00301007387 */ /* 0x0003e20000100800 */
[----:B0-----:R-:W-:-:S03]  /*1f310*/  SEL R0, R29, R13, !P4 ;  /* 0x0000000d1d007207 */ /* 0x001fc60006000000 */
[----:B------:R-:W2:Y:S01]  /*1f320*/  LDL.LU R13, [R1+0x524] ;  /* 0x00052400010d7983 */ /* 0x000ea20000300800 */
[----:B-1----:R-:W-:-:S03]  /*1f330*/  SEL R3, R29, R16, !P4 ;  /* 0x000000101d037207 */ /* 0x002fc60006000000 */
[----:B------:R0:W-:Y:S04]  /*1f340*/  STL [R1+0x1ac], R0 ;  /* 0x0001ac0001007387 */ /* 0x0001e80000100800 */
[----:B------:R-:W4:Y:S01]  /*1f350*/  LDL.LU R8, [R1+0x518] ;  /* 0x0005180001087983 */ /* 0x000f220000300800 */
[----:B0-----:R-:W-:-:S03]  /*1f360*/  SEL R0, R29, R17, !P4 ;  /* 0x000000111d007207 */ /* 0x001fc60006000000 */
[----:B------:R0:W-:Y:S04]  /*1f370*/  STL [R1+0x1a8], R3 ;  /* 0x0001a80301007387 */ /* 0x0001e80000100800 */
[----:B------:R1:W-:Y:S04]  /*1f380*/  STL [R1+0x1a4], R0 ;  /* 0x0001a40001007387 */ /* 0x0003e80000100800 */
[----:B------:R-:W4:Y:S01]  /*1f390*/  LDL.LU R9, [R1+0x514] ;  /* 0x0005140001097983 */ /* 0x000f220000300800 */
[C---:B0-----:R-:W-:Y:S02]  /*1f3a0*/  SEL R3, R29.reuse, R18, !P4 ;  /* 0x000000121d037207 */ /* 0x041fe40006000000 */
[----:B------:R-:W-:-:S02]  /*1f3b0*/  SEL R4, R29, R20, !P4 ;  /* 0x000000141d047207 */ /* 0x000fc40006000000 */
[C---:B-1----:R-:W-:Y:S01]  /*1f3c0*/  SEL R0, R29.reuse, R19, !P4 ;  /* 0x000000131d007207 */ /* 0x042fe20006000000 */
[----:B------:R0:W-:Y:S04]  /*1f3d0*/  STL [R1+0x1a0], R3 ;  /* 0x0001a00301007387 */ /* 0x0001e80000100800 */
[----:B------:R1:W-:Y:S04]  /*1f3e0*/  STL [R1+0x19c], R0 ;  /* 0x00019c0001007387 */ /* 0x0003e80000100800 */
[----:B------:R-:W-:Y:S04]  /*1f3f0*/  STL [R1+0x198], R4 ;  /* 0x0001980401007387 */ /* 0x000fe80000100800 */
[----:B------:R-:W4:Y:S01]  /*1f400*/  LDL.LU R10, [R1+0x510] ;  /* 0x00051000010a7983 */ /* 0x000f220000300800 */
[----:B0-----:R-:W-:-:S02]  /*1f410*/  SEL R3, R29, R21, !P4 ;  /* 0x000000151d037207 */ /* 0x001fc40006000000 */
[----:B-1----:R-:W-:-:S03]  /*1f420*/  SEL R0, R29, R22, !P4 ;  /* 0x000000161d007207 */ /* 0x002fc60006000000 */
[----:B------:R0:W-:Y:S04]  /*1f430*/  STL [R1+0x194], R3 ;  /* 0x0001940301007387 */ /* 0x0001e80000100800 */
[----:B------:R1:W-:Y:S04]  /*1f440*/  STL [R1+0x190], R0 ;  /* 0x0001900001007387 */ /* 0x0003e80000100800 */
[----:B------:R-:W4:Y:S01]  /*1f450*/  LDL.LU R11, [R1+0x50c] ;  /* 0x00050c00010b7983 */ /* 0x000f220000300800 */
[----:B0-----:R-:W-:-:S05]  /*1f460*/  SEL R3, R29, R23, !P4 ;  /* 0x000000171d037207 */ /* 0x001fca0006000000 */
[----:B------:R0:W-:Y:S04]  /*1f470*/  STL [R1+0x18c], R3 ;  /* 0x00018c0301007387 */ /* 0x0001e80000100800 */
[----:B------:R-:W4:Y:S01]  /*1f480*/  LDL.LU R12, [R1+0x508] ;  /* 0x00050800010c7983 */ /* 0x000f220000300800 */
[----:B-1----:R-:W-:-:S05]  /*1f490*/  SEL R0, R29, R24, !P4 ;  /* 0x000000181d007207 */ /* 0x002fca0006000000 */
[----:B------:R1:W-:Y:S04]  /*1f4a0*/  STL [R1+0x188], R0 ;  /* 0x0001880001007387 */ /* 0x0003e80000100800 */
[----:B0-----:R-:W4:Y:S04]  /*1f4b0*/  LDL.LU R3, [R1+0x504] ;  /* 0x0005040001037983 */ /* 0x001f280000300800 */
[----:B------:R-:W4:Y:S01]  /*1f4c0*/  LDL.LU R14, [R1+0x500] ;  /* 0x00050000010e7983 */ /* 0x000f220000300800 */
[----:B-1----:R-:W-:-:S05]  /*1f4d0*/  SEL R0, R29, R26, !P4 ;  /* 0x0000001a1d007207 */ /* 0x002fca0006000000 */
[----:B------:R-:W-:Y:S04]  /*1f4e0*/  STL [R1+0xe0], R0 ;  /* 0x0000e00001007387 */ /* 0x000fe80000100800 */
[----:B------:R-:W4:Y:S01]  /*1f4f0*/  LDL.LU R4, [R1+0x4fc] ;  /* 0x0004fc0001047983 */ /* 0x000f220000300800 */
[----:B---3--:R-:W-:-:S03]  /*1f500*/  IMAD R17, R5, UR5, RZ ;  /* 0x0000000505117c24 */ /* 0x008fc6000f8e02ff */
[----:B------:R-:W3:Y:S04]  /*1f510*/  LDL.LU R5, [R1+0x4f8] ;  /* 0x0004f80001057983 */ /* 0x000ee80000300800 */
[----:B------:R-:W-:Y:S04]  /*1f520*/  STL [R1+0x184], R17 ;  /* 0x0001841101007387 */ /* 0x000fe80000100800 */
[----:B------:R-:W3:Y:S01]  /*1f530*/  LDL.LU R24, [R1+0x4f4] ;  /* 0x0004f40001187983 */ /* 0x000ee20000300800 */
[----:B-----5:R-:W-:Y:S02]  /*1f540*/  IMAD R7, R7, UR5, RZ ;  /* 0x0000000507077c24 */ /* 0x020fe4000f8e02ff */
[----:B--2---:R-:W-:-:S02]  /*1f550*/  IMAD R16, R13, UR5, RZ ;  /* 0x000000050d107c24 */ /* 0x004fc4000f8e02ff */
[----:B----4-:R-:W-:-:S03]  /*1f560*/  IMAD R13, R6, UR5, RZ ;  /* 0x00000005060d7c24 */ /* 0x010fc6000f8e02ff */
[----:B------:R-:W-:Y:S04]  /*1f570*/  STL [R1+0x180], R16 ;  /* 0x0001801001007387 */ /* 0x000fe80000100800 */
[----:B------:R-:W2:Y:S04]  /*1f580*/  LDL.LU R6, [R1+0x14c] ;  /* 0x00014c0001067983 */ /* 0x000ea80000300800 */
[----:B------:R0:W-:Y:S04]  /*1f590*/  STL [R1+0x17c], R13 ;  /* 0x00017c0d01007387 */ /* 0x0001e80000100800 */
[----:B------:R-:W4:Y:S04]  /*1f5a0*/  LDL.LU R23, [R1+0x148] ;  /* 0x0001480001177983 */ /* 0x000f280000300800 */
[----:B------:R-:W5:Y:S04]  /*1f5b0*/  LDL.LU R22, [R1+0x4f0] ;  /* 0x0004f00001167983 */ /* 0x000f680000300800 */
[----:B------:R1:W-:Y:S01]  /*1f5c0*/  STL [R1+0x178], R7 ;  /* 0x0001780701007387 */ /* 0x0003e20000100800 */
[----:B0-----:R-:W-:-:S03]  /*1f5d0*/  IMAD R13, R8, UR5, RZ ;  /* 0x00000005080d7c24 */ /* 0x001fc6000f8e02ff */
[----:B-1----:R-:W5:Y:S04]  /*1f5e0*/  LDL.LU R7, [R1+0x4ec] ;  /* 0x0004ec0001077983 */ /* 0x002f680000300800 */
[----:B------:R-:W5:Y:S04]  /*1f5f0*/  LDL.LU R21, [R1+0x4e8] ;  /* 0x0004e80001157983 */ /* 0x000f680000300800 */
[----:B------:R-:W5:Y:S01]  /*1f600*/  LDL.LU R8, [R1+0x4e4] ;  /* 0x0004e40001087983 */ /* 0x000f620000300800 */
[----:B------:R-:W-:-:S03]  /*1f610*/  IMAD R9, R9, UR5, RZ ;  /* 0x0000000509097c24 */ /* 0x000fc6000f8e02ff */
[----:B------:R0:W-:Y:S04]  /*1f620*/  STL [R1+0x174], R13 ;  /* 0x0001740d01007387 */ /* 0x0001e80000100800 */
[----:B------:R-:W5:Y:S04]  /*1f630*/  LDL.LU R20, [R1+0x4e0] ;  /* 0x0004e00001147983 */ /* 0x000f680000300800 */
[----:B------:R-:W5:Y:S04]  /*1f640*/  LDL.LU R19, [R1+0x12c] ;  /* 0x00012c0001137983 */ /* 0x000f680000300800 */
[----:B------:R1:W-:Y:S01]  /*1f650*/  STL [R1+0x170], R9 ;  /* 0x0001700901007387 */ /* 0x0003e20000100800 */
[----:B0-----:R-:W-:-:S03]  /*1f660*/  IMAD R13, R10, UR5, RZ ;  /* 0x000000050a0d7c24 */ /* 0x001fc6000f8e02ff */
[----:B-1----:R-:W5:Y:S04]  /*1f670*/  LDL.LU R9, [R1+0x4dc] ;  /* 0x0004dc0001097983 */ /* 0x002f680000300800 */
[----:B------:R-:W5:Y:S01]  /*1f680*/  LDL.LU R10, [R1+0x4d8] ;  /* 0x0004d800010a7983 */ /* 0x000f620000300800 */
[----:B------:R-:W-:-:S03]  /*1f690*/  IMAD R16, R11, UR5, RZ ;  /* 0x000000050b107c24 */ /* 0x000fc6000f8e02ff */
[----:B------:R0:W-:Y:S04]  /*1f6a0*/  STL [R1+0x16c], R13 ;  /* 0x00016c0d01007387 */ /* 0x0001e80000100800 */
[----:B------:R-:W5:Y:S04]  /*1f6b0*/  LDL.LU R11, [R1+0x4d4] ;  /* 0x0004d400010b7983 */ /* 0x000f680000300800 */
[----:B------:R1:W-:Y:S01]  /*1f6c0*/  STL [R1+0x168], R16 ;  /* 0x0001681001007387 */ /* 0x0003e20000100800 */
[----:B0-----:R-:W-:-:S03]  /*1f6d0*/  IMAD R13, R12, UR5, RZ ;  /* 0x000000050c0d7c24 */ /* 0x001fc6000f8e02ff */
[----:B------:R-:W5:Y:S04]  /*1f6e0*/  LDL.LU R18, [R1+0x11c] ;  /* 0x00011c0001127983 */ /* 0x000f680000300800 */
[----:B------:R-:W5:Y:S01]  /*1f6f0*/  LDL.LU R12, [R1+0x4d0] ;  /* 0x0004d000010c7983 */ /* 0x000f620000300800 */
[----:B-1----:R-:W-:-:S03]  /*1f700*/  IMAD R16, R3, UR5, RZ ;  /* 0x0000000503107c24 */ /* 0x002fc6000f8e02ff */
[----:B------:R0:W-:Y:S04]  /*1f710*/  STL [R1+0x164], R13 ;  /* 0x0001640d01007387 */ /* 0x0001e80000100800 */
[----:B------:R-:W5:Y:S04]  /*1f720*/  LDL.LU R3, [R1+0x114] ;  /* 0x0001140001037983 */ /* 0x000f680000300800 */
[----:B------:R1:W-:Y:S01]  /*1f730*/  STL [R1+0x160], R16 ;  /* 0x0001601001007387 */ /* 0x0003e20000100800 */
[----:B0-----:R-:W-:-:S03]  /*1f740*/  IMAD R13, R14, UR5, RZ ;  /* 0x000000050e0d7c24 */ /* 0x001fc6000f8e02ff */
[----:B------:R-:W5:Y:S04]  /*1f750*/  LDL.LU R17, [R1+0x4cc] ;  /* 0x0004cc0001117983 */ /* 0x000f680000300800 */
[----:B------:R-:W5:Y:S04]  /*1f760*/  LDL.LU R14, [R1+0x10c] ;  /* 0x00010c00010e7983 */ /* 0x000f680000300800 */
[----:B------:R0:W-:Y:S04]  /*1f770*/  STL [R1+0x15c], R13 ;  /* 0x00015c0d01007387 */ /* 0x0001e80000100800 */
[----:B-1----:R-:W5:Y:S01]  /*1f780*/  LDL.LU R16, [R1+0x108] ;  /* 0x0001080001107983 */ /* 0x002f620000300800 */
[----:B0-----:R-:W-:-:S03]  /*1f790*/  IMAD R13, R4, UR5, RZ ;  /* 0x00000005040d7c24 */ /* 0x001fc6000f8e02ff */
[----:B------:R-:W5:Y:S01]  /*1f7a0*/  LDL.LU R4, [R1+0x4c8] ;  /* 0x0004c80001047983 */ /* 0x000f620000300800 */
[----:B------:R-:W-:-:S03]  /*1f7b0*/  SEL R15, R29, R25, !P4 ;  /* 0x000000191d0f7207 */ /* 0x000fc60006000000 */
[----:B------:R0:W-:Y:S04]  /*1f7c0*/  STL [R1+0x158], R13 ;  /* 0x0001580d01007387 */ /* 0x0001e80000100800 */
[----:B0-----:R-:W5:Y:S01]  /*1f7d0*/  LDL.LU R13, [R1+0x4c4] ;  /* 0x0004c400010d7983 */ /* 0x001f620000300800 */
[----:B---3--:R-:W-:-:S03]  /*1f7e0*/  IMAD R25, R5, UR5, RZ ;  /* 0x0000000505197c24 */ /* 0x008fc6000f8e02ff */
[----:B------:R-:W3:Y:S04]  /*1f7f0*/  LDL.LU R5, [R1+0x4c0] ;  /* 0x0004c00001057983 */ /* 0x000ee80000300800 */
[----:B------:R2:W-:Y:S01]  /*1f800*/  STL [R1+0x154], R25 ;  /* 0x0001541901007387 */ /* 0x0005e20000100800 */
[----:B------:R-:W-:Y:S02]  /*1f810*/  IMAD R24, R24, UR5, RZ ;  /* 0x0000000518187c24 */ /* 0x000fe4000f8e02ff */
[----:B--2---:R-:W-:Y:S02]  /*1f820*/  IMAD R25, R6, UR5, RZ ;  /* 0x0000000506197c24 */ /* 0x004fe4000f8e02ff */
[----:B------:R-:W2:Y:S04]  /*1f830*/  LDL.LU R6, [R1+0x4bc] ;  /* 0x0004bc0001067983 */ /* 0x000ea80000300800 */
[----:B------:R4:W-:Y:S04]  /*1f840*/  STL [R1+0x150], R24 ;  /* 0x0001501801007387 */ /* 0x0009e80000100800 */
[----:B------:R-:W-:Y:S01]  /*1f850*/  STL [R1+0x14c], R25 ;  /* 0x00014c1901007387 */ /* 0x000fe20000100800 */
[----:B----4-:R-:W-:-:S02]  /*1f860*/  IMAD R24, R23, UR5, RZ ;  /* 0x0000000517187c24 */ /* 0x010fc4000f8e02ff */
[----:B-----5:R-:W-:-:S03]  /*1f870*/  IMAD R23, R22, UR5, RZ ;  /* 0x0000000516177c24 */ /* 0x020fc6000f8e02ff */
[----:B------:R-:W-:Y:S01]  /*1f880*/  STL [R1+0x148], R24 ;  /* 0x0001481801007387 */ /* 0x000fe20000100800 */
[----:B------:R-:W-:-:S03]  /*1f890*/  IMAD R22, R7, UR5, RZ ;  /* 0x0000000507167c24 */ /* 0x000fc6000f8e02ff */
[----:B------:R-:W4:Y:S01]  /*1f8a0*/  LDL.LU R7, [R1+0xf4] ;  /* 0x0000f40001077983 */ /* 0x000f220000300800 */
[----:B------:R-:W-:-:S03]  /*1f8b0*/  IMAD R21, R21, UR5, RZ ;  /* 0x0000000515157c24 */ /* 0x000fc6000f8e02ff */
[----:B------:R-:W-:Y:S04]  /*1f8c0*/  STL [R1+0x144], R23 ;  /* 0x0001441701007387 */ /* 0x000fe80000100800 */
[----:B------:R0:W-:Y:S02]  /*1f8d0*/  STL [R1+0x140], R22 ;  /* 0x0001401601007387 */ /* 0x0001e40000100800 */
[----:B0-----:R-:W-:Y:S02]  /*1f8e0*/  IMAD R22, R8, UR5, RZ ;  /* 0x0000000508167c24 */ /* 0x001fe4000f8e02ff */
[----:B------:R-:W5:Y:S04]  /*1f8f0*/  LDL.LU R8, [R1+0x4b8] ;  /* 0x0004b80001087983 */ /* 0x000f680000300800 */
[----:B------:R0:W-:Y:S01]  /*1f900*/  STL [R1+0x13c], R21 ;  /* 0x00013c1501007387 */ /* 0x0001e20000100800 */
[----:B------:R-:W-:-:S03]  /*1f910*/  IMAD R19, R19, UR5, RZ ;  /* 0x0000000513137c24 */ /* 0x000fc6000f8e02ff */
[----:B------:R-:W-:Y:S01]  /*1f920*/  STL [R1+0x138], R22 ;  /* 0x0001381601007387 */ /* 0x000fe20000100800 */
[----:B0-----:R-:W-:Y:S02]  /*1f930*/  IMAD R21, R20, UR5, RZ ;  /* 0x0000000514157c24 */ /* 0x001fe4000f8e02ff */
[----:B------:R-:W-:-:S03]  /*1f940*/  IMAD R20, R9, UR5, RZ ;  /* 0x0000000509147c24 */ /* 0x000fc6000f8e02ff */
[----:B------:R-:W-:Y:S04]  /*1f950*/  STL [R1+0x134], R21 ;  /* 0x0001341501007387 */ /* 0x000fe80000100800 */
[----:B------:R-:W5:Y:S04]  /*1f960*/  LDL.LU R9, [R1+0x4b4] ;  /* 0x0004b40001097983 */ /* 0x000f680000300800 */
[----:B------:R0:W-:Y:S04]  /*1f970*/  STL [R1+0x12c], R19 ;  /* 0x00012c1301007387 */ /* 0x0001e80000100800 */
[----:B------:R1:W-:Y:S01]  /*1f980*/  STL [R1+0x128], R20 ;  /* 0x0001281401007387 */ /* 0x0003e20000100800 */
[----:B0-----:R-:W-:-:S03]  /*1f990*/  IMAD R19, R10, UR5, RZ ;  /* 0x000000050a137c24 */ /* 0x001fc6000f8e02ff */
[----:B------:R-:W5:Y:S01]  /*1f9a0*/  LDL.LU R10, [R1+0x4b0] ;  /* 0x0004b000010a7983 */ /* 0x000f620000300800 */
[----:B-1----:R-:W-:-:S03]  /*1f9b0*/  IMAD R20, R11, UR5, RZ ;  /* 0x000000050b147c24 */ /* 0x002fc6000f8e02ff */
[----:B------:R0:W-:Y:S04]  /*1f9c0*/  STL [R1+0x124], R19 ;  /* 0x0001241301007387 */ /* 0x0001e80000100800 */
[----:B------:R-:W5:Y:S04]  /*1f9d0*/  LDL.LU R11, [R1+0x4ac] ;  /* 0x0004ac00010b7983 */ /* 0x000f680000300800 */
[----:B------:R-:W-:Y:S01]  /*1f9e0*/  STL [R1+0x120], R20 ;  /* 0x0001201401007387 */ /* 0x000fe20000100800 */
[----:B0-----:R-:W-:Y:S02]  /*1f9f0*/  IMAD R19, R18, UR5, RZ ;  /* 0x0000000512137c24 */ /* 0x001fe4000f8e02ff */
[----:B------:R-:W-:-:S02]  /*1fa00*/  IMAD R18, R12, UR5, RZ ;  /* 0x000000050c127c24 */ /* 0x000fc4000f8e02ff */
[----:B------:R-:W5:Y:S04]  /*1fa10*/  LDL.LU R12, [R1+0xdc] ;  /* 0x0000dc00010c7983 */ /* 0x000f680000300800 */
[----:B------:R0:W-:Y:S04]  /*1fa20*/  STL [R1+0x11c], R19 ;  /* 0x00011c1301007387 */ /* 0x0001e80000100800 */
[----:B------:R1:W-:Y:S01]  /*1fa30*/  STL [R1+0x118], R18 ;  /* 0x0001181201007387 */ /* 0x0003e20000100800 */
[----:B0-----:R-:W-:-:S03]  /*1fa40*/  IMAD R19, R3, UR5, RZ ;  /* 0x0000000503137c24 */ /* 0x001fc6000f8e02ff */
[----:B------:R-:W5:Y:S01]  /*1fa50*/  LDL.LU R3, [R1+0x4a8] ;  /* 0x0004a80001037983 */ /* 0x000f620000300800 */
[----:B-1----:R-:W-:Y:S02]  /*1fa60*/  IMAD R18, R17, UR5, RZ ;  /* 0x0000000511127c24 */ /* 0x002fe4000f8e02ff */
[----:B------:R-:W-:Y:S01]  /*1fa70*/  IMAD R17, R14, UR5, RZ ;  /* 0x000000050e117c24 */ /* 0x000fe2000f8e02ff */
[----:B------:R-:W-:Y:S01]  /*1fa80*/  STL [R1+0x114], R19 ;  /* 0x0001141301007387 */ /* 0x000fe20000100800 */
[----:B------:R-:W-:-:S03]  /*1fa90*/  IMAD R16, R16, UR5, RZ ;  /* 0x0000000510107c24 */ /* 0x000fc6000f8e02ff */
[----:B------:R-:W5:Y:S04]  /*1faa0*/  LDL.LU R14, [R1+0xd4] ;  /* 0x0000d400010e7983 */ /* 0x000f680000300800 */
[----:B------:R-:W-:Y:S04]  /*1fab0*/  STL [R1+0x110], R18 ;  /* 0x0001101201007387 */ /* 0x000fe80000100800 */
[----:B------:R0:W-:Y:S02]  /*1fac0*/  STL [R1+0x10c], R17 ;  /* 0x00010c1101007387 */ /* 0x0001e40000100800 */
[----:B0-----:R-:W-:-:S02]  /*1fad0*/  IMAD R17, R4, UR5, RZ ;  /* 0x0000000504117c24 */ /* 0x001fc4000f8e02ff */
[----:B------:R-:W5:Y:S04]  /*1fae0*/  LDL.LU R4, [R1+0xd0] ;  /* 0x0000d00001047983 */ /* 0x000f680000300800 */
[----:B------:R0:W-:Y:S04]  /*1faf0*/  STL [R1+0x108], R16 ;  /* 0x0001081001007387 */ /* 0x0001e80000100800 */
[----:B------:R-:W-:Y:S04]  /*1fb00*/  STL [R1+0x104], R17 ;  /* 0x0001041101007387 */ /* 0x000fe80000100800 */
[----:B------:R-:W5:Y:S01]  /*1fb10*/  LDL.LU R24, [R1+0xcc] ;  /* 0x0000cc0001187983 */ /* 0x000f620000300800 */
[----:B0-----:R-:W-:-:S05]  /*1fb20*/  IMAD R16, R13, UR5, RZ ;  /* 0x000000050d107c24 */ /* 0x001fca000f8e02ff */
[----:B------:R-:W-:Y:S01]  /*1fb30*/  STL [R1+0x100], R16 ;  /* 0x0001001001007387 */ /* 0x000fe20000100800 */
[----:B---3--:R-:W-:-:S03]  /*1fb40*/  IMAD R13, R5, UR5, RZ ;  /* 0x00000005050d7c24 */ /* 0x008fc6000f8e02ff */
[----:B------:R-:W3:Y:S04]  /*1fb50*/  LDL.LU R5, [R1+0x4a4] ;  /* 0x0004a40001057983 */ /* 0x000ee80000300800 */
[----:B------:R-:W-:Y:S04]  /*1fb60*/  STL [R1+0xfc], R13 ;  /* 0x0000fc0d01007387 */ /* 0x000fe80000100800 */
[----:B------:R-:W3:Y:S04]  /*1fb70*/  LDL.LU R23, [R1+0x4a0] ;  /* 0x0004a00001177983 */ /* 0x000ee80000300800 */
[----:B------:R-:W3:Y:S01]  /*1fb80*/  LDL.LU R22, [R1+0x49c] ;  /* 0x00049c0001167983 */ /* 0x000ee20000300800 */
[----:B--2---:R-:W-:-:S05]  /*1fb90*/  IMAD R6, R6, UR5, RZ ;  /* 0x0000000506067c24 */ /* 0x004fca000f8e02ff */
[----:B------:R0:W-:Y:S04]  /*1fba0*/  STL [R1+0xf8], R6 ;  /* 0x0000f80601007387 */ /* 0x0001e80000100800 */
[----:B0-----:R-:W2:Y:S04]  /*1fbb0*/  LDL.LU R6, [R1+0x498] ;  /* 0x0004980001067983 */ /* 0x001ea80000300800 */
[----:B------:R-:W2:Y:S01]  /*1fbc0*/  LDL.LU R21, [R1+0x494] ;  /* 0x0004940001157983 */ /* 0x000ea20000300800 */
[----:B----4-:R-:W-:-:S03]  /*1fbd0*/  IMAD R13, R7, UR5, RZ ;  /* 0x00000005070d7c24 */ /* 0x010fc6000f8e02ff */
[----:B------:R-:W4:Y:S04]  /*1fbe0*/  LDL.LU R7, [R1+0xb4] ;  /* 0x0000b40001077983 */ /* 0x000f280000300800 */
[----:B------:R-:W-:Y:S04]  /*1fbf0*/  STL [R1+0xf4], R13 ;  /* 0x0000f40d01007387 */ /* 0x000fe80000100800 */
[----:B------:R-:W4:Y:S04]  /*1fc00*/  LDL.LU R20, [R1+0x490] ;  /* 0x0004900001147983 */ /* 0x000f280000300800 */
[----:B------:R-:W4:Y:S01]  /*1fc10*/  LDL.LU R19, [R1+0x48c] ;  /* 0x00048c0001137983 */ /* 0x000f220000300800 */
[----:B-----5:R-:W-:-:S05]  /*1fc20*/  IMAD R8, R8, UR5, RZ ;  /* 0x0000000508087c24 */ /* 0x020fca000f8e02ff */
[----:B------:R0:W-:Y:S04]  /*1fc30*/  STL [R1+0xf0], R8 ;  /* 0x0000f00801007387 */ /* 0x0001e80000100800 */
[----:B0-----:R-:W5:Y:S01]  /*1fc40*/  LDL.LU R8, [R1+0xa8] ;  /* 0x0000a80001087983 */ /* 0x001f620000300800 */
[----:B------:R-:W-:-:S03]  /*1fc50*/  IMAD R13, R9, UR5, RZ ;  /* 0x00000005090d7c24 */ /* 0x000fc6000f8e02ff */
[----:B------:R-:W5:Y:S04]  /*1fc60*/  LDL.LU R9, [R1+0xa4] ;  /* 0x0000a40001097983 */ /* 0x000f680000300800 */
[----:B------:R0:W-:Y:S01]  /*1fc70*/  STL [R1+0xec], R13 ;  /* 0x0000ec0d01007387 */ /* 0x0001e20000100800 */
[----:B------:R-:W-:-:S03]  /*1fc80*/  IMAD R16, R10, UR5, RZ ;  /* 0x000000050a107c24 */ /* 0x000fc6000f8e02ff */
[----:B------:R-:W5:Y:S04]  /*1fc90*/  LDL.LU R10, [R1+0xa0] ;  /* 0x0000a000010a7983 */ /* 0x000f680000300800 */
[----:B------:R1:W-:Y:S01]  /*1fca0*/  STL [R1+0xe8], R16 ;  /* 0x0000e81001007387 */ /* 0x0003e20000100800 */
[----:B0-----:R-:W-:-:S03]  /*1fcb0*/  IMAD R13, R11, UR5, RZ ;  /* 0x000000050b0d7c24 */ /* 0x001fc6000f8e02ff */
[----:B------:R-:W5:Y:S04]  /*1fcc0*/  LDL.LU R18, [R1+0x9c] ;  /* 0x00009c0001127983 */ /* 0x000f680000300800 */
[----:B------:R-:W5:Y:S04]  /*1fcd0*/  LDL.LU R11, [R1+0x488] ;  /* 0x00048800010b7983 */ /* 0x000f680000300800 */
[----:B------:R0:W-:Y:S01]  /*1fce0*/  STL [R1+0xe4], R13 ;  /* 0x0000e40d01007387 */ /* 0x0001e20000100800 */
[----:B-1----:R-:W-:-:S03]  /*1fcf0*/  IMAD R16, R12, UR5, RZ ;  /* 0x000000050c107c24 */ /* 0x002fc6000f8e02ff */
[----:B------:R-:W5:Y:S04]  /*1fd00*/  LDL.LU R12, [R1+0x484] ;  /* 0x00048400010c7983 */ /* 0x000f680000300800 */
[----:B------:R1:W-:Y:S04]  /*1fd10*/  STL [R1+0xdc], R16 ;  /* 0x0000dc1001007387 */ /* 0x0003e80000100800 */
[----:B------:R-:W5:Y:S01]  /*1fd20*/  LDL.LU R17, [R1+0x90] ;  /* 0x0000900001117983 */ /* 0x000f620000300800 */
[----:B0-----:R-:W-:-:S03]  /*1fd30*/  IMAD R13, R3, UR5, RZ ;  /* 0x00000005030d7c24 */ /* 0x001fc6000f8e02ff */
[----:B------:R-:W5:Y:S04]  /*1fd40*/  LDL.LU R3, [R1+0x480] ;  /* 0x0004800001037983 */ /* 0x000f680000300800 */
[----:B------:R0:W-:Y:S04]  /*1fd50*/  STL [R1+0xd8], R13 ;  /* 0x0000d80d01007387 */ /* 0x0001e80000100800 */
[----:B-1----:R-:W5:Y:S01]  /*1fd60*/  LDL.LU R16, [R1+0x47c] ;  /* 0x00047c0001107983 */ /* 0x002f620000300800 */
[----:B0-----:R-:W-:-:S03]  /*1fd70*/  IMAD R13, R14, UR5, RZ ;  /* 0x000000050e0d7c24 */ /* 0x001fc6000f8e02ff */
[----:B------:R-:W5:Y:S04]  /*1fd80*/  LDL.LU R14, [R1+0x478] ;  /* 0x00047800010e7983 */ /* 0x000f680000300800 */
[----:B------:R0:W-:Y:S01]  /*1fd90*/  STL [R1+0xd4], R13 ;  /* 0x0000d40d01007387 */ /* 0x0001e20000100800 */
[----:B------:R-:W-:-:S03]  /*1fda0*/  IMAD R25, R4, UR5, RZ ;  /* 0x0000000504197c24 */ /* 0x000fc6000f8e02ff */
[----:B0-----:R-:W5:Y:S04]  /*1fdb0*/  LDL.LU R13, [R1+0x474] ;  /* 0x00047400010d7983 */ /* 0x001f680000300800 */
[----:B------:R-:W5:Y:S04]  /*1fdc0*/  LDL.LU R4, [R1+0x470] ;  /* 0x0004700001047983 */ /* 0x000f680000300800 */
[----:B------:R3:W-:Y:S01]  /*1fdd0*/  STL [R1+0xd0], R25 ;  /* 0x0000d01901007387 */ /* 0x0007e20000100800 */
[----:B------:R-:W-:Y:S02]  /*1fde0*/  IMAD R24, R24, UR5, RZ ;  /* 0x0000000518187c24 */ /* 0x000fe4000f8e02ff */
[----:B---3--:R-:W-:-:S02]  /*1fdf0*/  IMAD R25, R5, UR5, RZ ;  /* 0x0000000505197c24 */ /* 0x008fc4000f8e02ff */
[----:B------:R-:W3:Y:S04]  /*1fe00*/  LDL.LU R5, [R1+0x46c] ;  /* 0x00046c0001057983 */ /* 0x000ee80000300800 */
[----:B------:R0:W-:Y:S04]  /*1fe10*/  STL [R1+0xcc], R24 ;  /* 0x0000cc1801007387 */ /* 0x0001e80000100800 */
[----:B------:R-:W-:Y:S01]  /*1fe20*/  STL [R1+0xc8], R25 ;  /* 0x0000c81901007387 */ /* 0x000fe20000100800 */
[----:B0-----:R-:W-:Y:S02]  /*1fe30*/  IMAD R24, R23, UR5, RZ ;  /* 0x0000000517187c24 */ /* 0x001fe4000f8e02ff */
[----:B------:R-:W-:-:S03]  /*1fe40*/  IMAD R23, R22, UR5, RZ ;  /* 0x0000000516177c24 */ /* 0x000fc6000f8e02ff */
[----:B------:R-:W-:Y:S01]  /*1fe50*/  STL [R1+0xc4], R24 ;  /* 0x0000c41801007387 */ /* 0x000fe20000100800 */
[----:B--2---:R-:W-:-:S03]  /*1fe60*/  IMAD R22, R6, UR5, RZ ;  /* 0x0000000506167c24 */ /* 0x004fc6000f8e02ff */
[----:B------:R-:W2:Y:S01]  /*1fe70*/  LDL.LU R6, [R1+0x468] ;  /* 0x0004680001067983 */ /* 0x000ea20000300800 */
[----:B------:R-:W-:-:S03]  /*1fe80*/  IMAD R21, R21, UR5, RZ ;  /* 0x0000000515157c24 */ /* 0x000fc6000f8e02ff */
[----:B------:R-:W-:Y:S04]  /*1fe90*/  STL [R1+0xc0], R23 ;  /* 0x0000c01701007387 */ /* 0x000fe80000100800 */
[----:B------:R4:W-:Y:S02]  /*1fea0*/  STL [R1+0xbc], R22 ;  /* 0x0000bc1601007387 */ /* 0x0009e40000100800 */
[----:B----4-:R-:W-:Y:S02]  /*1feb0*/  IMAD R22, R7, UR5, RZ ;  /* 0x0000000507167c24 */ /* 0x010fe4000f8e02ff */
[----:B------:R-:W4:Y:S04]  /*1fec0*/  LDL.LU R7, [R1+0x464] ;  /* 0x0004640001077983 */ /* 0x000f280000300800 */
[----:B------:R0:W-:Y:S01]  /*1fed0*/  STL [R1+0xb8], R21 ;  /* 0x0000b81501007387 */ /* 0x0001e20000100800 */
[----:B------:R-:W-:-:S03]  /*1fee0*/  IMAD R19, R19, UR5, RZ ;  /* 0x0000000513137c24 */ /* 0x000fc6000f8e02ff */
[----:B------:R-:W-:Y:S01]  /*1fef0*/  STL [R1+0xb4], R22 ;  /* 0x0000b41601007387 */ /* 0x000fe20000100800 */
[----:B0-----:R-:W-:-:S05]  /*1ff00*/  IMAD R21, R20, UR5, RZ ;  /* 0x0000000514157c24 */ /* 0x001fca000f8e02ff */
[----:B------:R-:W-:Y:S01]  /*1ff10*/  STL [R1+0xb0], R21 ;  /* 0x0000b01501007387 */ /* 0x000fe20000100800 */
[----:B-----5:R-:W-:-:S03]  /*1ff20*/  IMAD R20, R8, UR5, RZ ;  /* 0x0000000508147c24 */ /* 0x020fc6000f8e02ff */
[----:B------:R-:W5:Y:S04]  /*1ff30*/  LDL.LU R8, [R1+0x460] ;  /* 0x0004600001087983 */ /* 0x000f680000300800 */
[----:B------:R0:W-:Y:S04]  /*1ff40*/  STL [R1+0xac], R19 ;  /* 0x0000ac1301007387 */ /* 0x0001e80000100800 */
[----:B------:R1:W-:Y:S01]  /*1ff50*/  STL [R1+0xa8], R20 ;  /* 0x0000a81401007387 */ /* 0x0003e20000100800 */
[----:B0-----:R-:W-:-:S03]  /*1ff60*/  IMAD R19, R9, UR5, RZ ;  /* 0x0000000509137c24 */ /* 0x001fc6000f8e02ff */
[----:B------:R-:W5:Y:S04]  /*1ff70*/  LDL.LU R9, [R1+0x45c] ;  /* 0x00045c0001097983 */ /* 0x000f680000300800 */
[----:B------:R0:W-:Y:S01]  /*1ff80*/  STL [R1+0xa4], R19 ;  /* 0x0000a41301007387 */ /* 0x0001e20000100800 */
[----:B-1----:R-:W-:-:S03]  /*1ff90*/  IMAD R20, R10, UR5, RZ ;  /* 0x000000050a147c24 */ /* 0x002fc6000f8e02ff */
[----:B------:R-:W5:Y:S04]  /*1ffa0*/  LDL.LU R10, [R1+0x458] ;  /* 0x00045800010a7983 */ /* 0x000f680000300800 */
[----:B------:R-:W-:Y:S01]  /*1ffb0*/  STL [R1+0xa0], R20 ;  /* 0x0000a01401007387 */ /* 0x000fe20000100800 */
[----:B0-----:R-:W-:Y:S02]  /*1ffc0*/  IMAD R19, R18, UR5, RZ ;  /* 0x0000000512137c24 */ /* 0x001fe4000f8e02ff */
[----:B------:R-:W-:Y:S02]  /*1ffd0*/  IMAD R18, R11, UR5, RZ ;  /* 0x000000050b127c24 */ /* 0x000fe4000f8e02ff */
[----:B------:R-:W5:Y:S04]  /*1ffe0*/  LDL.LU R11, [R1+0x454] ;  /* 0x00045400010b7983 */ /* 0x000f680000300800 */
[----:B------:R0:W-:Y:S04]  /*1fff0*/  STL [R1+0x9c], R19 ;  /* 0x00009c1301007387 */ /* 0x0001e80000100800 */
[----:B------:R1:W-:Y:S01]  /*20000*/  STL [R1+0x98], R18 ;  /* 0x0000981201007387 */ /* 0x0003e20000100800 */
[----:B0-----:R-:W-:-:S03]  /*20010*/  IMAD R19, R12, UR5, RZ ;  /* 0x000000050c137c24 */ /* 0x001fc6000f8e02ff */
[----:B------:R-:W5:Y:S01]  /*20020*/  LDL.LU R12, [R1+0x450] ;  /* 0x00045000010c7983 */ /* 0x000f620000300800 */
[----:B-1----:R-:W-:Y:S02]  /*20030*/  IMAD R18, R17, UR5, RZ ;  /* 0x0000000511127c24 */ /* 0x002fe4000f8e02ff */
[----:B------:R-:W-:Y:S01]  /*20040*/  IMAD R17, R3, UR5, RZ ;  /* 0x0000000503117c24 */ /* 0x000fe2000f8e02ff */
[----:B------:R-:W-:Y:S04]  /*20050*/  STL [R1+0x94], R19 ;  /* 0x0000941301007387 */ /* 0x000fe80000100800 */
[----:B------:R-:W5:Y:S01]  /*20060*/  LDL.LU R3, [R1+0x44c] ;  /* 0x00044c0001037983 */ /* 0x000f620000300800 */
[----:B------:R-:W-:-:S03]  /*20070*/  IMAD R16, R16, UR5, RZ ;  /* 0x0000000510107c24 */ /* 0x000fc6000f8e02ff */
[----:B------:R-:W-:Y:S04]  /*20080*/  STL [R1+0x90], R18 ;  /* 0x0000901201007387 */ /* 0x000fe80000100800 */
[----:B------:R0:W-:Y:S02]  /*20090*/  STL [R1+0x8c], R17 ;  /* 0x00008c1101007387 */ /* 0x0001e40000100800 */
[----:B0-----:R-:W-:Y:S02]  /*200a0*/  IMAD R17, R14, UR5, RZ ;  /* 0x000000050e117c24 */ /* 0x001fe4000f8e02ff */
[----:B------:R-:W5:Y:S04]  /*200b0*/  LDL.LU R14, [R1+0x448] ;  /* 0x00044800010e7983 */ /* 0x000f680000300800 */
[----:B------:R0:W-:Y:S04]  /*200c0*/  STL [R1+0x88], R16 ;  /* 0x0000881001007387 */ /* 0x0001e80000100800 */
[----:B------:R-:W-:Y:S04]  /*200d0*/  STL [R1+0x84], R17 ;  /* 0x0000841101007387 */ /* 0x000fe80000100800 */
[----:B------:R-:W5:Y:S01]  /*200e0*/  LDL.LU R24, [R1+0x444] ;  /* 0x0004440001187983 */ /* 0x000f620000300800 */
[----:B0-----:R-:W-:-:S02]  /*200f0*/  IMAD R16, R13, UR5, RZ ;  /* 0x000000050d107c24 */ /* 0x001fc4000f8e02ff */
[----:B------:R-:W-:-:S03]  /*20100*/  IMAD R13, R4, UR5, RZ ;  /* 0x00000005040d7c24 */ /* 0x000fc6000f8e02ff */
[----:B------:R-:W-:Y:S04]  /*20110*/  STL [R1+0x80], R16 ;  /* 0x0000801001007387 */ /* 0x000fe80000100800 */
[----:B------:R-:W5:Y:S04]  /*20120*/  LDL.LU R4, [R1+0x440] ;  /* 0x0004400001047983 */ /* 0x000f680000300800 */
[----:B------:R-:W-:Y:S04]  /*20130*/  STL [R1+0x7c], R13 ;  /* 0x00007c0d01007387 */ /* 0x000fe80000100800 */
[----:B------:R-:W5:Y:S04]  /*20140*/  LDL.LU R23, [R1+0x43c] ;  /* 0x00043c0001177983 */ /* 0x000f680000300800 */
[----:B------:R-:W5:Y:S01]  /*20150*/  LDL.LU R22, [R1+0x438] ;  /* 0x0004380001167983 */ /* 0x000f620000300800 */
[----:B---3--:R-:W-:-:S05]  /*20160*/  IMAD R5, R5, UR5, RZ ;  /* 0x0000000505057c24 */ /* 0x008fca000f8e02ff */
[----:B------:R0:W-:Y:S04]  /*20170*/  STL [R1+0x78], R5 ;  /* 0x0000780501007387 */ /* 0x0001e80000100800 */
[----:B0-----:R-:W3:Y:S04]  /*20180*/  LDL.LU R5, [R1+0x434] ;  /* 0x0004340001057983 */ /* 0x001ee80000300800 */
[----:B------:R-:W3:Y:S01]  /*20190*/  LDL.LU R21, [R1+0x430] ;  /* 0x0004300001157983 */ /* 0x000ee20000300800 */
[----:B--2---:R-:W-:-:S03]  /*201a0*/  IMAD R13, R6, UR5, RZ ;  /* 0x00000005060d7c24 */ /* 0x004fc6000f8e02ff */
[----:B------:R-:W2:Y:S04]  /*201b0*/  LDL.LU R6, [R1+0x42c] ;  /* 0x00042c0001067983 */ /* 0x000ea80000300800 */
[----:B------:R-:W-:Y:S04]  /*201c0*/  STL [R1+0x74], R13 ;  /* 0x0000740d01007387 */ /* 0x000fe80000100800 */
[----:B------:R-:W2:Y:S04]  /*201d0*/  LDL.LU R20, [R1+0x428] ;  /* 0x0004280001147983 */ /* 0x000ea80000300800 */
[----:B------:R-:W2:Y:S01]  /*201e0*/  LDL.LU R19, [R1+0x424] ;  /* 0x0004240001137983 */ /* 0x000ea20000300800 */
[----:B----4-:R-:W-:-:S05]  /*201f0*/  IMAD R7, R7, UR5, RZ ;  /* 0x0000000507077c24 */ /* 0x010fca000f8e02ff */
[----:B------:R0:W-:Y:S04]  /*20200*/  STL [R1+0x70], R7 ;  /* 0x0000700701007387 */ /* 0x0001e80000100800 */
[----:B0-----:R-:W4:Y:S01]  /*20210*/  LDL.LU R7, [R1+0x420] ;  /* 0x0004200001077983 */ /* 0x001f220000300800 */
[----:B-----5:R-:W-:-:S03]  /*20220*/  IMAD R13, R8, UR5, RZ ;  /* 0x00000005080d7c24 */ /* 0x020fc6000f8e02ff */
        /* <DEDUP_REMOVED lines=16> */
[----:B-1----:R-:W5:Y:S04]  /*20330*/  LDL.LU R16, [R1+0x400] ;  /* 0x0004000001107983 */ /* 0x002f680000300800 */
[----:B0-----:R-:W5:Y:S01]  /*20340*/  LDL.LU R13, [R1+0x3fc] ;  /* 0x0003fc00010d7983 */ /* 0x001f620000300800 */
[----:B------:R-:W-:-:S05]  /*20350*/  IMAD R3, R3, UR5, RZ ;  /* 0x0000000503037c24 */ /* 0x000fca000f8e02ff */
[----:B------:R0:W-:Y:S01]  /*20360*/  STL [R1+0x54], R3 ;  /* 0x0000540301007387 */ /* 0x0001e20000100800 */
[----:B------:R-:W-:-:S03]  /*20370*/  IMAD R25, R14, UR5, RZ ;  /* 0x000000050e197c24 */ /* 0x000fc6000f8e02ff */
[----:B0-----:R-:W5:Y:S04]  /*20380*/  LDL.LU R3, [R1] ;  /* 0x0000000001037983 */ /* 0x001f680000300800 */
[----:B------:R-:W5:Y:S01]  /*20390*/  LDL.LU R14, [R1+0x3f8] ;  /* 0x0003f800010e7983 */ /* 0x000f620000300800 */
[----:B------:R-:W-:-:S03]  /*203a0*/  IMAD R24, R24, UR5, RZ ;  /* 0x0000000518187c24 */ /* 0x000fc6000f8e02ff */
[----:B------:R0:W-:Y:S02]  /*203b0*/  STL [R1+0x50], R25 ;  /* 0x0000501901007387 */ /* 0x0001e40000100800 */
[----:B0-----:R-:W-:Y:S02]  /*203c0*/  IMAD R25, R4, UR5, RZ ;  /* 0x0000000504197c24 */ /* 0x001fe4000f8e02ff */
[----:B------:R-:W5:Y:S04]  /*203d0*/  LDL.LU R4, [R1+0x3f4] ;  /* 0x0003f40001047983 */ /* 0x000f680000300800 */
[----:B------:R0:W-:Y:S04]  /*203e0*/  STL [R1+0x4c], R24 ;  /* 0x00004c1801007387 */ /* 0x0001e80000100800 */
[----:B------:R-:W-:Y:S01]  /*203f0*/  STL [R1+0x48], R25 ;  /* 0x0000481901007387 */ /* 0x000fe20000100800 */
[----:B0-----:R-:W-:-:S02]  /*20400*/  IMAD R24, R23, UR5, RZ ;  /* 0x0000000517187c24 */ /* 0x001fc4000f8e02ff */
[----:B------:R-:W-:-:S03]  /*20410*/  IMAD R23, R22, UR5, RZ ;  /* 0x0000000516177c24 */ /* 0x000fc6000f8e02ff */
[----:B------:R-:W-:Y:S01]  /*20420*/  STL [R1+0x44], R24 ;  /* 0x0000441801007387 */ /* 0x000fe20000100800 */
[----:B---3--:R-:W-:-:S03]  /*20430*/  IMAD R22, R5, UR5, RZ ;  /* 0x0000000505167c24 */ /* 0x008fc6000f8e02ff */
[----:B------:R-:W3:Y:S01]  /*20440*/  LDL.LU R5, [R1+0x3f0] ;  /* 0x0003f00001057983 */ /* 0x000ee20000300800 */
[----:B------:R-:W-:-:S03]  /*20450*/  IMAD R21, R21, UR5, RZ ;  /* 0x0000000515157c24 */ /* 0x000fc6000f8e02ff */
[----:B------:R-:W-:Y:S04]  /*20460*/  STL [R1+0x40], R23 ;  /* 0x0000401701007387 */ /* 0x000fe80000100800 */
[----:B------:R2:W-:Y:S02]  /*20470*/  STL [R1+0x3c], R22 ;  /* 0x00003c1601007387 */ /* 0x0005e40000100800 */
[----:B--2---:R-:W-:Y:S02]  /*20480*/  IMAD R22, R6, UR5, RZ ;  /* 0x0000000506167c24 */ /* 0x004fe4000f8e02ff */
[----:B------:R-:W2:Y:S04]  /*20490*/  LDL.LU R6, [R1+0x3ec] ;  /* 0x0003ec0001067983 */ /* 0x000ea80000300800 */
[----:B------:R0:W-:Y:S04]  /*204a0*/  STL [R1+0x38], R21 ;  /* 0x0000381501007387 */ /* 0x0001e80000100800 */
[----:B------:R-:W-:Y:S01]  /*204b0*/  STL [R1+0x34], R22 ;  /* 0x0000341601007387 */ /* 0x000fe20000100800 */
[----:B------:R-:W-:-:S02]  /*204c0*/  IMAD R19, R19, UR5, RZ ;  /* 0x0000000513137c24 */ /* 0x000fc4000f8e02ff */
[----:B0-----:R-:W-:-:S05]  /*204d0*/  IMAD R21, R20, UR5, RZ ;  /* 0x0000000514157c24 */ /* 0x001fca000f8e02ff */
[----:B------:R-:W-:Y:S01]  /*204e0*/  STL [R1+0x30], R21 ;  /* 0x0000301501007387 */ /* 0x000fe20000100800 */
[----:B----4-:R-:W-:-:S03]  /*204f0*/  IMAD R20, R7, UR5, RZ ;  /* 0x0000000507147c24 */ /* 0x010fc6000f8e02ff */
[----:B------:R-:W4:Y:S04]  /*20500*/  LDL.LU R7, [R1+0x3e8] ;  /* 0x0003e80001077983 */ /* 0x000f280000300800 */
[----:B------:R5:W-:Y:S04]  /*20510*/  STL [R1+0x2c], R19 ;  /* 0x00002c1301007387 */ /* 0x000be80000100800 */
[----:B------:R0:W-:Y:S01]  /*20520*/  STL [R1+0x28], R20 ;  /* 0x0000281401007387 */ /* 0x0001e20000100800 */
[----:B-----5:R-:W-:-:S03]  /*20530*/  IMAD R19, R8, UR5, RZ ;  /* 0x0000000508137c24 */ /* 0x020fc6000f8e02ff */
[----:B------:R-:W5:Y:S04]  /*20540*/  LDL.LU R8, [R1+0x3e4] ;  /* 0x0003e40001087983 */ /* 0x000f680000300800 */
[----:B------:R1:W-:Y:S01]  /*20550*/  STL [R1+0x24], R19 ;  /* 0x0000241301007387 */ /* 0x0003e20000100800 */
[----:B0-----:R-:W-:-:S03]  /*20560*/  IMAD R20, R9, UR5, RZ ;  /* 0x0000000509147c24 */ /* 0x001fc6000f8e02ff */
[----:B------:R-:W5:Y:S04]  /*20570*/  LDL.LU R9, [R1+0x3e0] ;  /* 0x0003e00001097983 */ /* 0x000f680000300800 */
[----:B------:R-:W-:Y:S01]  /*20580*/  STL [R1+0x20], R20 ;  /* 0x0000201401007387 */ /* 0x000fe20000100800 */
[----:B-1----:R-:W-:Y:S02]  /*20590*/  IMAD R19, R18, UR5, RZ ;  /* 0x0000000512137c24 */ /* 0x002fe4000f8e02ff */
[----:B------:R-:W-:Y:S02]  /*205a0*/  IMAD R18, R10, UR5, RZ ;  /* 0x000000050a127c24 */ /* 0x000fe4000f8e02ff */
[----:B------:R-:W5:Y:S04]  /*205b0*/  LDL.LU R10, [R1+0x3dc] ;  /* 0x0003dc00010a7983 */ /* 0x000f680000300800 */
[----:B------:R0:W-:Y:S04]  /*205c0*/  STL [R1+0x1c], R19 ;  /* 0x00001c1301007387 */ /* 0x0001e80000100800 */
[----:B------:R1:W-:Y:S01]  /*205d0*/  STL [R1+0x18], R18 ;  /* 0x0000181201007387 */ /* 0x0003e20000100800 */
[----:B0-----:R-:W-:-:S03]  /*205e0*/  IMAD R19, R11, UR5, RZ ;  /* 0x000000050b137c24 */ /* 0x001fc6000f8e02ff */
[----:B------:R-:W5:Y:S01]  /*205f0*/  LDL.LU R11, [R1+0x3d8] ;  /* 0x0003d800010b7983 */ /* 0x000f620000300800 */
[----:B-1----:R-:W-:-:S03]  /*20600*/  IMAD R18, R17, UR5, RZ ;  /* 0x0000000511127c24 */ /* 0x002fc6000f8e02ff */
[----:B------:R-:W-:Y:S01]  /*20610*/  STL [R1+0x14], R19 ;  /* 0x0000141301007387 */ /* 0x000fe20000100800 */
[----:B------:R-:W-:-:S03]  /*20620*/  IMAD R17, R12, UR5, RZ ;  /* 0x000000050c117c24 */ /* 0x000fc6000f8e02ff */
[----:B------:R-:W5:Y:S04]  /*20630*/  LDL.LU R12, [R1+0x3d4] ;  /* 0x0003d400010c7983 */ /* 0x000f680000300800 */
[----:B------:R-:W-:Y:S04]  /*20640*/  STL [R1+0x10], R18 ;  /* 0x0000101201007387 */ /* 0x000fe80000100800 */
[----:B------:R0:W-:Y:S02]  /*20650*/  STL [R1+0xc], R17 ;  /* 0x00000c1101007387 */ /* 0x0001e40000100800 */
[----:B0-----:R-:W-:-:S02]  /*20660*/  IMAD R17, R13, UR5, RZ ;  /* 0x000000050d117c24 */ /* 0x001fc4000f8e02ff */
[----:B------:R-:W5:Y:S01]  /*20670*/  LDL.LU R13, [R1+0x3d0] ;  /* 0x0003d000010d7983 */ /* 0x000f620000300800 */
[----:B------:R-:W-:-:S05]  /*20680*/  IMAD R16, R16, UR5, RZ ;  /* 0x0000000510107c24 */ /* 0x000fca000f8e02ff */
[----:B------:R0:W-:Y:S04]  /*20690*/  STL [R1+0x8], R16 ;  /* 0x0000081001007387 */ /* 0x0001e80000100800 */
[----:B------:R-:W-:Y:S01]  /*206a0*/  STL [R1+0x4], R17 ;  /* 0x0000041101007387 */ /* 0x000fe20000100800 */
[----:B0-----:R-:W-:Y:S02]  /*206b0*/  IMAD R16, R3, UR5, RZ ;  /* 0x0000000503107c24 */ /* 0x001fe4000f8e02ff */
[----:B------:R-:W-:Y:S02]  /*206c0*/  IMAD R3, R14, UR5, RZ ;  /* 0x000000050e037c24 */ /* 0x000fe4000f8e02ff */
[----:B------:R-:W5:Y:S04]  /*206d0*/  LDL.LU R14, [R1+0x3cc] ;  /* 0x0003cc00010e7983 */ /* 0x000f680000300800 */
[----:B------:R0:W-:Y:S04]  /*206e0*/  STL [R1], R16 ;  /* 0x0000001001007387 */ /* 0x0001e80000100800 */
[----:B------:R-:W-:Y:S01]  /*206f0*/  STL [R1+0x5cdc], R3 ;  /* 0x005cdc0301007387 */ /* 0x000fe20000100800 */
[----:B------:R-:W-:-:S03]  /*20700*/  IMAD R4, R4, UR5, RZ ;  /* 0x0000000504047c24 */ /* 0x000fc6000f8e02ff */
[----:B0-----:R-:W5:Y:S04]  /*20710*/  LDL.LU R16, [R1+0x3c8] ;  /* 0x0003c80001107983 */ /* 0x001f680000300800 */
[----:B------:R-:W5:Y:S04]  /*20720*/  LDL.LU R17, [R1+0x3c4] ;  /* 0x0003c40001117983 */ /* 0x000f680000300800 */
[----:B------:R-:W-:Y:S04]  /*20730*/  STL [R1+0x5cd8], R4 ;  /* 0x005cd80401007387 */ /* 0x000fe80000100800 */
[----:B------:R-:W5:Y:S01]  /*20740*/  LDL.LU R18, [R1+0x3c0] ;  /* 0x0003c00001127983 */ /* 0x000f620000300800 */
[----:B---3--:R-:W-:-:S05]  /*20750*/  IMAD R5, R5, UR5, RZ ;  /* 0x0000000505057c24 */ /* 0x008fca000f8e02ff */
[----:B------:R-:W-:Y:S04]  /*20760*/  STL [R1+0x5cd4], R5 ;  /* 0x005cd40501007387 */ /* 0x000fe80000100800 */
[----:B------:R-:W3:Y:S04]  /*20770*/  LDL.LU R19, [R1+0x3bc] ;  /* 0x0003bc0001137983 */ /* 0x000ee80000300800 */
[----:B------:R-:W3:Y:S01]  /*20780*/  LDL.LU R20, [R1+0x3b8] ;  /* 0x0003b80001147983 */ /* 0x000ee20000300800 */
[----:B--2---:R-:W-:-:S05]  /*20790*/  IMAD R6, R6, UR5, RZ ;  /* 0x0000000506067c24 */ /* 0x004fca000f8e02ff */
[----:B------:R-:W-:Y:S01]  /*207a0*/  STL [R1+0x5cd0], R6 ;  /* 0x005cd00601007387 */ /* 0x000fe20000100800 */
[----:B----4-:R-:W-:-:S05]  /*207b0*/  IMAD R7, R7, UR5, RZ ;  /* 0x0000000507077c24 */ /* 0x010fca000f8e02ff */
[----:B------:R-:W-:Y:S01]  /*207c0*/  STL [R1+0x5ccc], R7 ;  /* 0x005ccc0701007387 */ /* 0x000fe20000100800 */
[----:B-----5:R-:W-:-:S05]  /*207d0*/  IMAD R8, R8, UR5, RZ ;  /* 0x0000000508087c24 */ /* 0x020fca000f8e02ff */
[----:B------:R-:W-:Y:S04]  /*207e0*/  STL [R1+0x5cc8], R8 ;  /* 0x005cc80801007387 */ /* 0x000fe80000100800 */
[----:B------:R-:W2:Y:S01]  /*207f0*/  LDL.LU R21, [R1+0x3b4] ;  /* 0x0003b40001157983 */ /* 0x000ea20000300800 */
[----:B------:R-:W-:-:S05]  /*20800*/  IMAD R9, R9, UR5, RZ ;  /* 0x0000000509097c24 */ /* 0x000fca000f8e02ff */
[----:B------:R-:W-:Y:S01]  /*20810*/  STL [R1+0x5cc4], R9 ;  /* 0x005cc40901007387 */ /* 0x000fe20000100800 */
[----:B------:R-:W-:-:S05]  /*20820*/  IMAD R10, R10, UR5, RZ ;  /* 0x000000050a0a7c24 */ /* 0x000fca000f8e02ff */
[----:B------:R-:W-:Y:S04]  /*20830*/  STL [R1+0x5cc0], R10 ;  /* 0x005cc00a01007387 */ /* 0x000fe80000100800 */
[----:B------:R-:W4:Y:S01]  /*20840*/  LDL.LU R22, [R1+0x3b0] ;  /* 0x0003b00001167983 */ /* 0x000f220000300800 */
[----:B------:R-:W-:-:S05]  /*20850*/  IMAD R11, R11, UR5, RZ ;  /* 0x000000050b0b7c24 */ /* 0x000fca000f8e02ff */
[----:B------:R-:W-:Y:S01]  /*20860*/  STL [R1+0x5ce0], R11 ;  /* 0x005ce00b01007387 */ /* 0x000fe20000100800 */
[----:B------:R-:W-:-:S03]  /*20870*/  IMAD R12, R12, UR5, RZ ;  /* 0x000000050c0c7c24 */ /* 0x000fc6000f8e02ff */
[----:B------:R-:W5:Y:S04]  /*20880*/  LDL.LU R23, [R1+0x3ac] ;  /* 0x0003ac0001177983 */ /* 0x000f680000300800 */
[----:B------:R-:W-:Y:S04]  /*20890*/  STL [R1+0x5ce4], R12 ;  /* 0x005ce40c01007387 */ /* 0x000fe80000100800 */
[----:B------:R-:W5:Y:S01]  /*208a0*/  LDL.LU R24, [R1+0x3a8] ;  /* 0x0003a80001187983 */ /* 0x000f620000300800 */
[----:B------:R-:W-:-:S05]  /*208b0*/  IMAD R13, R13, UR5, RZ ;  /* 0x000000050d0d7c24 */ /* 0x000fca000f8e02ff */
[----:B------:R-:W-:Y:S04]  /*208c0*/  STL [R1+0x5ce8], R13 ;  /* 0x005ce80d01007387 */ /* 0x000fe80000100800 */
[----:B------:R-:W5:Y:S01]  /*208d0*/  LDL.LU R25, [R1+0x3a4] ;  /* 0x0003a40001197983 */ /* 0x000f620000300800 */
[----:B------:R-:W-:-:S05]  /*208e0*/  IMAD R14, R14, UR5, RZ ;  /* 0x000000050e0e7c24 */ /* 0x000fca000f8e02ff */
[----:B------:R-:W-:Y:S01]  /*208f0*/  STL [R1+0x5cec], R14 ;  /* 0x005cec0e01007387 */ /* 0x000fe20000100800 */
[----:B------:R-:W-:Y:S02]  /*20900*/  IMAD R16, R16, UR5, RZ ;  /* 0x0000000510107c24 */ /* 0x000fe4000f8e02ff */
[----:B------:R-:W-:-:S03]  /*20910*/  IMAD R17, R17, UR5, RZ ;  /* 0x0000000511117c24 */ /* 0x000fc6000f8e02ff */
[----:B------:R-:W-:Y:S04]  /*20920*/  STL [R1+0x5cf0], R16 ;  /* 0x005cf01001007387 */ /* 0x000fe80000100800 */
[----:B------:R0:W-:Y:S01]  /*20930*/  STL [R1+0x5cf4], R17 ;  /* 0x005cf41101007387 */ /* 0x0001e20000100800 */
[----:B------:R-:W-:-:S03]  /*20940*/  IMAD R18, R18, UR5, RZ ;  /* 0x0000000512127c24 */ /* 0x000fc6000f8e02ff */
[----:B------:R-:W5:Y:S01]  /*20950*/  LDL.LU R26, [R1+0x3a0] ;  /* 0x0003a000011a7983 */ /* 0x000f620000300800 */
[----:B------:R-:W-:-:S03]  /*20960*/  SEL R0, R29, R27, !P4 ;  /* 0x0000001b1d007207 */ /* 0x000fc60006000000 */
[----:B------:R-:W-:Y:S01]  /*20970*/  STL [R1+0x5cf8], R18 ;  /* 0x005cf81201007387 */ /* 0x000fe20000100800 */
[----:B------:R-:W-:Y:S01]  /*20980*/  SEL R28, R29, R28, !P4 ;  /* 0x0000001c1d1c7207 */ /* 0x000fe20006000000 */
[----:B---3--:R-:W-:-:S05]  /*20990*/  IMAD R19, R19, UR5, RZ ;  /* 0x0000000513137c24 */ /* 0x008fca000f8e02ff */
[----:B------:R-:W-:Y:S01]  /*209a0*/  STL [R1+0x5cfc], R19 ;  /* 0x005cfc1301007387 */ /* 0x000fe20000100800 */
[----:B------:R-:W-:-:S03]  /*209b0*/  IMAD R20, R20, UR5, RZ ;  /* 0x0000000514147c24 */ /* 0x000fc6000f8e02ff */
[----:B------:R-:W3:Y:S04]  /*209c0*/  LDL.LU R27, [R1+0x39c] ;  /* 0x00039c00011b7983 */ /* 0x000ee80000300800 */
[----:B------:R-:W3:Y:S04]  /*209d0*/  LDL.LU R29, [R1+0x398] ;  /* 0x00039800011d7983 */ /* 0x000ee80000300800 */
[----:B0-----:R-:W3:Y:S04]  /*209e0*/  LDL.LU R17, [R1+0x394] ;  /* 0x0003940001117983 */ /* 0x001ee80000300800 */
[----:B------:R-:W3:Y:S04]  /*209f0*/  LDL.LU R4, [R1+0x390] ;  /* 0x0003900001047983 */ /* 0x000ee80000300800 */
[----:B------:R0:W-:Y:S04]  /*20a00*/  STL [R1+0x5d00], R20 ;  /* 0x005d001401007387 */ /* 0x0001e80000100800 */
[----:B------:R-:W3:Y:S04]  /*20a10*/  LDL.LU R16, [R1+0x38c] ;  /* 0x00038c0001107983 */ /* 0x000ee80000300800 */
[----:B------:R-:W3:Y:S04]  /*20a20*/  LDL.LU R3, [R1+0x388] ;  /* 0x0003880001037983 */ /* 0x000ee80000300800 */
[----:B------:R-:W3:Y:S04]  /*20a30*/  LDL.LU R14, [R1+0x384] ;  /* 0x00038400010e7983 */ /* 0x000ee80000300800 */
[----:B------:R-:W3:Y:S01]  /*20a40*/  LDL.LU R6, [R1+0x380] ;  /* 0x0003800001067983 */ /* 0x000ee20000300800 */
[----:B--2---:R-:W-:-:S05]  /*20a50*/  IMAD R21, R21, UR5, RZ ;  /* 0x0000000515157c24 */ /* 0x004fca000f8e02ff */
[----:B------:R1:W-:Y:S04]  /*20a60*/  STL [R1+0x5d04], R21 ;  /* 0x005d041501007387 */ /* 0x0003e80000100800 */
[----:B------:R-:W2:Y:S01]  /*20a70*/  LDL.LU R10, [R1+0x37c] ;  /* 0x00037c00010a7983 */ /* 0x000ea20000300800 */
[----:B----4-:R-:W-:-:S05]  /*20a80*/  IMAD R22, R22, UR5, RZ ;  /* 0x0000000516167c24 */ /* 0x010fca000f8e02ff */
[----:B------:R-:W-:Y:S04]  /*20a90*/  STL [R1+0x5d08], R22 ;  /* 0x005d081601007387 */ /* 0x000fe80000100800 */
[----:B------:R-:W4:Y:S01]  /*20aa0*/  LDL.LU R13, [R1+0x378] ;  /* 0x00037800010d7983 */ /* 0x000f220000300800 */
[----:B-----5:R-:W-:-:S05]  /*20ab0*/  IMAD R23, R23, UR5, RZ ;  /* 0x0000000517177c24 */ /* 0x020fca000f8e02ff */
[----:B------:R-:W-:Y:S01]  /*20ac0*/  STL [R1+0x5d0c], R23 ;  /* 0x005d0c1701007387 */ /* 0x000fe20000100800 */
[----:B------:R-:W-:-:S03]  /*20ad0*/  IMAD R24, R24, UR5, RZ ;  /* 0x0000000518187c24 */ /* 0x000fc6000f8e02ff */
[----:B------:R-:W5:Y:S04]  /*20ae0*/  LDL.LU R12, [R1+0x374] ;  /* 0x00037400010c7983 */ /* 0x000f680000300800 */
[----:B------:R-:W-:Y:S04]  /*20af0*/  STL [R1+0x5d10], R24 ;  /* 0x005d101801007387 */ /* 0x000fe80000100800 */
[----:B0-----:R-:W5:Y:S04]  /*20b00*/  LDL.LU R20, [R1+0x370] ;  /* 0x0003700001147983 */ /* 0x001f680000300800 */
[----:B------:R-:W5:Y:S04]  /*20b10*/  LDL.LU R11, [R1+0x36c] ;  /* 0x00036c00010b7983 */ /* 0x000f680000300800 */
[----:B------:R-:W5:Y:S01]  /*20b20*/  LDL.LU R19, [R1+0x368] ;  /* 0x0003680001137983 */ /* 0x000f620000300800 */
[----:B------:R-:W-:-:S03]  /*20b30*/  IMAD R25, R25, UR5, RZ ;  /* 0x0000000519197c24 */ /* 0x000fc6000f8e02ff */
[----:B------:R-:W5:Y:S04]  /*20b40*/  LDL.LU R9, [R1+0x364] ;  /* 0x0003640001097983 */ /* 0x000f680000300800 */
[----:B------:R-:W-:Y:S04]  /*20b50*/  STL [R1+0x5d14], R25 ;  /* 0x005d141901007387 */ /* 0x000fe80000100800 */
[----:B------:R-:W5:Y:S04]  /*20b60*/  LDL.LU R18, [R1+0x360] ;  /* 0x0003600001127983 */ /* 0x000f680000300800 */
[----:B------:R-:W5:Y:S04]  /*20b70*/  LDL.LU R8, [R1+0x35c] ;  /* 0x00035c0001087983 */ /* 0x000f680000300800 */
[----:B------:R-:W5:Y:S01]  /*20b80*/  LDL.LU R7, [R1+0x358] ;  /* 0x0003580001077983 */ /* 0x000f620000300800 */
[----:B------:R-:W-:-:S05]  /*20b90*/  IMAD R26, R26, UR5, RZ ;  /* 0x000000051a1a7c24 */ /* 0x000fca000f8e02ff */
[----:B------:R-:W-:Y:S04]  /*20ba0*/  STL [R1+0x5d18], R26 ;  /* 0x005d181a01007387 */ /* 0x000fe80000100800 */
[----:B------:R-:W5:Y:S01]  /*20bb0*/  LDL.LU R5, [R1+0x354] ;  /* 0x0003540001057983 */ /* 0x000f620000300800 */
[----:B---3--:R-:W-:Y:S02]  /*20bc0*/  IMAD R17, R17, UR5, RZ ;  /* 0x0000000511117c24 */ /* 0x008fe4000f8e02ff */
[----:B-1----:R-:W-:Y:S02]  /*20bd0*/  IMAD R21, R4, UR5, RZ ;  /* 0x0000000504157c24 */ /* 0x002fe4000f8e02ff */
[----:B------:R-:W3:Y:S04]  /*20be0*/  LDL.LU R4, [R1+0x350] ;  /* 0x0003500001047983 */ /* 0x000ee80000300800 */
[----:B------:R0:W-:Y:S04]  /*20bf0*/  STL [R1+0x394], R17 ;  /* 0x0003941101007387 */ /* 0x0001e80000100800 */
[----:B------:R-:W-:Y:S01]  /*20c00*/  STL [R1+0x390], R21 ;  /* 0x0003901501007387 */ /* 0x000fe20000100800 */
[----:B0-----:R-:W-:-:S02]  /*20c10*/  IMAD R17, R16, UR5, RZ ;  /* 0x0000000510117c24 */ /* 0x001fc4000f8e02ff */
[----:B------:R-:W-:Y:S02]  /*20c20*/  IMAD R16, R3, UR5, RZ ;  /* 0x0000000503107c24 */ /* 0x000fe4000f8e02ff */
[----:B------:R-:W3:Y:S01]  /*20c30*/  LDL.LU R3, [R1+0x34c] ;  /* 0x00034c0001037983 */ /* 0x000ee20000300800 */
[----:B------:R-:W-:-:S03]  /*20c40*/  IMAD R14, R14, UR5, RZ ;  /* 0x000000050e0e7c24 */ /* 0x000fc6000f8e02ff */
[----:B------:R-:W-:Y:S04]  /*20c50*/  STL [R1+0x38c], R17 ;  /* 0x00038c1101007387 */ /* 0x000fe80000100800 */
[----:B------:R0:W-:Y:S02]  /*20c60*/  STL [R1+0x388], R16 ;  /* 0x0003881001007387 */ /* 0x0001e40000100800 */
[----:B0-----:R-:W-:Y:S02]  /*20c70*/  IMAD R16, R6, UR5, RZ ;  /* 0x0000000506107c24 */ /* 0x001fe4000f8e02ff */
[----:B------:R-:W3:Y:S04]  /*20c80*/  LDL.LU R6, [R1+0x348] ;  /* 0x0003480001067983 */ /* 0x000ee80000300800 */
[----:B------:R2:W-:Y:S04]  /*20c90*/  STL [R1+0x384], R14 ;  /* 0x0003840e01007387 */ /* 0x0005e80000100800 */
[----:B------:R0:W-:Y:S04]  /*20ca0*/  STL [R1+0x380], R16 ;  /* 0x0003801001007387 */ /* 0x0001e80000100800 */
[----:B------:R-:W3:Y:S01]  /*20cb0*/  LDL.LU R17, [R1+0x344] ;  /* 0x0003440001117983 */ /* 0x000ee20000300800 */
[----:B--2---:R-:W-:-:S03]  /*20cc0*/  IMAD R14, R10, UR5, RZ ;  /* 0x000000050a0e7c24 */ /* 0x004fc6000f8e02ff */
[----:B------:R-:W2:Y:S04]  /*20cd0*/  LDL.LU R10, [R1+0x340] ;  /* 0x00034000010a7983 */ /* 0x000ea80000300800 */
[----:B------:R1:W-:Y:S04]  /*20ce0*/  STL [R1+0x37c], R14 ;  /* 0x00037c0e01007387 */ /* 0x0003e80000100800 */
[----:B0-----:R-:W2:Y:S04]  /*20cf0*/  LDL.LU R16, [R1+0x33c] ;  /* 0x00033c0001107983 */ /* 0x001ea80000300800 */
[----:B-1----:R-:W2:Y:S01]  /*20d00*/  LDL.LU R14, [R1+0x338] ;  /* 0x00033800010e7983 */ /* 0x002ea20000300800 */
[----:B----4-:R-:W-:-:S05]  /*20d10*/  IMAD R13, R13, UR5, RZ ;  /* 0x000000050d0d7c24 */ /* 0x010fca000f8e02ff */
[----:B------:R0:W-:Y:S04]  /*20d20*/  STL [R1+0x378], R13 ;  /* 0x0003780d01007387 */ /* 0x0001e80000100800 */
[----:B0-----:R-:W4:Y:S01]  /*20d30*/  LDL.LU R13, [R1+0x334] ;  /* 0x00033400010d7983 */ /* 0x001f220000300800 */
[----:B-----5:R-:W-:-:S03]  /*20d40*/  IMAD R21, R12, UR5, RZ ;  /* 0x000000050c157c24 */ /* 0x020fc6000f8e02ff */
[----:B------:R-:W5:Y:S04]  /*20d50*/  LDL.LU R12, [R1+0x330] ;  /* 0x00033000010c7983 */ /* 0x000f680000300800 */
[----:B------:R0:W-:Y:S01]  /*20d60*/  STL [R1+0x374], R21 ;  /* 0x0003741501007387 */ /* 0x0001e20000100800 */
[----:B------:R-:W-:Y:S02]  /*20d70*/  IMAD R20, R20, UR5, RZ ;  /* 0x0000000514147c24 */ /* 0x000fe4000f8e02ff */
[----:B0-----:R-:W-:Y:S02]  /*20d80*/  IMAD R21, R11, UR5, RZ ;  /* 0x000000050b157c24 */ /* 0x001fe4000f8e02ff */
[----:B------:R-:W5:Y:S04]  /*20d90*/  LDL.LU R11, [R1+0x32c] ;  /* 0x00032c00010b7983 */ /* 0x000f680000300800 */
[----:B------:R0:W-:Y:S04]  /*20da0*/  STL [R1+0x370], R20 ;  /* 0x0003701401007387 */ /* 0x0001e80000100800 */
[----:B------:R-:W-:Y:S01]  /*20db0*/  STL [R1+0x36c], R21 ;  /* 0x00036c1501007387 */ /* 0x000fe20000100800 */
[----:B0-----:R-:W-:-:S02]  /*20dc0*/  IMAD R20, R19, UR5, RZ ;  /* 0x0000000513147c24 */ /* 0x001fc4000f8e02ff */
[----:B------:R-:W-:Y:S02]  /*20dd0*/  IMAD R19, R9, UR5, RZ ;  /* 0x0000000509137c24 */ /* 0x000fe4000f8e02ff */
        /* <DEDUP_REMOVED lines=9> */
[----:B0-----:R-:W-:-:S03]  /*20e70*/  IMAD R18, R7, UR5, RZ ;  /* 0x0000000507127c24 */ /* 0x001fc6000f8e02ff */
[----:B------:R-:W5:Y:S04]  /*20e80*/  LDL.LU R7, [R1+0x31c] ;  /* 0x00031c0001077983 */ /* 0x000f680000300800 */
[----:B------:R0:W-:Y:S04]  /*20e90*/  STL [R1+0x358], R18 ;  /* 0x0003581201007387 */ /* 0x0001e80000100800 */
[----:B------:R-:W5:Y:S01]  /*20ea0*/  LDL.LU R20, [R1+0x318] ;  /* 0x0003180001147983 */ /* 0x000f620000300800 */
[----:B0-----:R-:W-:-:S03]  /*20eb0*/  IMAD R18, R5, UR5, RZ ;  /* 0x0000000505127c24 */ /* 0x001fc6000f8e02ff */
[----:B------:R-:W5:Y:S04]  /*20ec0*/  LDL.LU R5, [R1+0x314] ;  /* 0x0003140001057983 */ /* 0x000f680000300800 */
[----:B------:R3:W-:Y:S04]  /*20ed0*/  STL [R1+0x354], R18 ;  /* 0x0003541201007387 */ /* 0x0007e80000100800 */
[----:B------:R-:W5:Y:S01]  /*20ee0*/  LDL.LU R19, [R1+0x310] ;  /* 0x0003100001137983 */ /* 0x000f620000300800 */
[----:B---3--:R-:W-:-:S03]  /*20ef0*/  IMAD R18, R4, UR5, RZ ;  /* 0x0000000504127c24 */ /* 0x008fc6000f8e02ff */
[----:B------:R-:W3:Y:S04]  /*20f00*/  LDL.LU R4, [R1+0x30c] ;  /* 0x00030c0001047983 */ /* 0x000ee80000300800 */
[----:B------:R0:W-:Y:S04]  /*20f10*/  STL [R1+0x350], R18 ;  /* 0x0003501201007387 */ /* 0x0001e80000100800 */
[----:B0-----:R-:W3:Y:S01]  /*20f20*/  LDL.LU R18, [R1+0x308] ;  /* 0x0003080001127983 */ /* 0x001ee20000300800 */
[----:B------:R-:W-:-:S03]  /*20f30*/  IMAD R22, R3, UR5, RZ ;  /* 0x0000000503167c24 */ /* 0x000fc6000f8e02ff */
[----:B------:R-:W3:Y:S04]  /*20f40*/  LDL.LU R3, [R1+0x304] ;  /* 0x0003040001037983 */ /* 0x000ee80000300800 */
[----:B------:R0:W-:Y:S02]  /*20f50*/  STL [R1+0x34c], R22 ;  /* 0x00034c1601007387 */ /* 0x0001e40000100800 */
[----:B0-----:R-:W-:Y:S02]  /*20f60*/  IMAD R22, R6, UR5, RZ ;  /* 0x0000000506167c24 */ /* 0x001fe4000f8e02ff */
[----:B------:R-:W3:Y:S04]  /*20f70*/  LDL.LU R6, [R1+0x300] ;  /* 0x0003000001067983 */ /* 0x000ee80000300800 */
[----:B------:R2:W-:Y:S01]  /*20f80*/  STL [R1+0x348], R22 ;  /* 0x0003481601007387 */ /* 0x0005e20000100800 */
[----:B------:R-:W-:-:S02]  /*20f90*/  IMAD R17, R17, UR5, RZ ;  /* 0x0000000511117c24 */ /* 0x000fc4000f8e02ff */
[----:B--2---:R-:W-:Y:S02]  /*20fa0*/  IMAD R22, R10, UR5, RZ ;  /* 0x000000050a167c24 */ /* 0x004fe4000f8e02ff */
[----:B------:R-:W2:Y:S04]  /*20fb0*/  LDL.LU R10, [R1+0x2fc] ;  /* 0x0002fc00010a7983 */ /* 0x000ea80000300800 */
[----:B------:R0:W-:Y:S04]  /*20fc0*/  STL [R1+0x344], R17 ;  /* 0x0003441101007387 */ /* 0x0001e80000100800 */
[----:B------:R-:W-:Y:S01]  /*20fd0*/  STL [R1+0x340], R22 ;  /* 0x0003401601007387 */ /* 0x000fe20000100800 */
[----:B0-----:R-:W-:-:S02]  /*20fe0*/  IMAD R17, R16, UR5, RZ ;  /* 0x0000000510117c24 */ /* 0x001fc4000f8e02ff */
[----:B------:R-:W-:-:S03]  /*20ff0*/  IMAD R14, R14, UR5, RZ ;  /* 0x000000050e0e7c24 */ /* 0x000fc6000f8e02ff */
[----:B------:R0:W-:Y:S01]  /*21000*/  STL [R1+0x33c], R17 ;  /* 0x00033c1101007387 */ /* 0x0001e20000100800 */
[----:B----4-:R-:W-:-:S03]  /*21010*/  IMAD R16, R13, UR5, RZ ;  /* 0x000000050d107c24 */ /* 0x010fc6000f8e02ff */
[----:B------:R-:W4:Y:S04]  /*21020*/  LDL.LU R13, [R1+0x2f8] ;  /* 0x0002f800010d7983 */ /* 0x000f280000300800 */
[----:B------:R5:W-:Y:S04]  /*21030*/  STL [R1+0x338], R14 ;  /* 0x0003380e01007387 */ /* 0x000be80000100800 */
[----:B------:R1:W-:Y:S04]  /*21040*/  STL [R1+0x334], R16 ;  /* 0x0003341001007387 */ /* 0x0003e80000100800 */
[----:B0-----:R-:W4:Y:S01]  /*21050*/  LDL.LU R17, [R1+0x2f4] ;  /* 0x0002f40001117983 */ /* 0x001f220000300800 */
[----:B-----5:R-:W-:-:S03]  /*21060*/  IMAD R14, R12, UR5, RZ ;  /* 0x000000050c0e7c24 */ /* 0x020fc6000f8e02ff */
        /* <DEDUP_REMOVED lines=10> */
[----:B------:R-:W-:-:S03]  /*21110*/  IMAD R23, R8, UR5, RZ ;  /* 0x0000000508177c24 */ /* 0x000fc6000f8e02ff */
[----:B------:R-:W5:Y:S04]  /*21120*/  LDL.LU R8, [R1+0x2dc] ;  /* 0x0002dc0001087983 */ /* 0x000f680000300800 */
[----:B------:R-:W-:Y:S01]  /*21130*/  STL [R1+0x324], R23 ;  /* 0x0003241701007387 */ /* 0x000fe20000100800 */
[----:B0-----:R-:W-:Y:S02]  /*21140*/  IMAD R22, R21, UR5, RZ ;  /* 0x0000000515167c24 */ /* 0x001fe4000f8e02ff */
[----:B------:R-:W-:Y:S02]  /*21150*/  IMAD R21, R7, UR5, RZ ;  /* 0x0000000507157c24 */ /* 0x000fe4000f8e02ff */
[----:B------:R-:W5:Y:S04]  /*21160*/  LDL.LU R7, [R1+0x2d8] ;  /* 0x0002d80001077983 */ /* 0x000f680000300800 */
[----:B------:R-:W-:Y:S01]  /*21170*/  STL [R1+0x320], R22 ;  /* 0x0003201601007387 */ /* 0x000fe20000100800 */
[----:B------:R-:W-:-:S03]  /*21180*/  IMAD R20, R20, UR5, RZ ;  /* 0x0000000514147c24 */ /* 0x000fc6000f8e02ff */
[----:B------:R0:W-:Y:S02]  /*21190*/  STL [R1+0x31c], R21 ;  /* 0x00031c1501007387 */ /* 0x0001e40000100800 */
[----:B0-----:R-:W-:Y:S02]  /*211a0*/  IMAD R21, R5, UR5, RZ ;  /* 0x0000000505157c24 */ /* 0x001fe4000f8e02ff */
[----:B------:R-:W5:Y:S04]  /*211b0*/  LDL.LU R5, [R1+0x2d4] ;  /* 0x0002d40001057983 */ /* 0x000f680000300800 */
[----:B------:R0:W-:Y:S04]  /*211c0*/  STL [R1+0x318], R20 ;  /* 0x0003181401007387 */ /* 0x0001e80000100800 */
[----:B------:R-:W-:Y:S01]  /*211d0*/  STL [R1+0x314], R21 ;  /* 0x0003141501007387 */ /* 0x000fe20000100800 */
[----:B0-----:R-:W-:-:S02]  /*211e0*/  IMAD R20, R19, UR5, RZ ;  /* 0x0000000513147c24 */ /* 0x001fc4000f8e02ff */
[----:B---3--:R-:W-:Y:S02]  /*211f0*/  IMAD R19, R4, UR5, RZ ;  /* 0x0000000504137c24 */ /* 0x008fe4000f8e02ff */
[----:B------:R-:W3:Y:S04]  /*21200*/  LDL.LU R4, [R1+0x2d0] ;  /* 0x0002d00001047983 */ /* 0x000ee80000300800 */
[----:B------:R-:W-:Y:S04]  /*21210*/  STL [R1+0x310], R20 ;  /* 0x0003101401007387 */ /* 0x000fe80000100800 */
[----:B------:R0:W-:Y:S01]  /*21220*/  STL [R1+0x30c], R19 ;  /* 0x00030c1301007387 */ /* 0x0001e20000100800 */
[----:B------:R-:W-:-:S02]  /*21230*/  IMAD R18, R18, UR5, RZ ;  /* 0x0000000512127c24 */ /* 0x000fc4000f8e02ff */
[----:B0-----:R-:W-:Y:S02]  /*21240*/  IMAD R19, R3, UR5, RZ ;  /* 0x0000000503137c24 */ /* 0x001fe4000f8e02ff */
[----:B------:R-:W3:Y:S04]  /*21250*/  LDL.LU R3, [R1+0x2cc] ;  /* 0x0002cc0001037983 */ /* 0x000ee80000300800 */
[----:B------:R0:W-:Y:S04]  /*21260*/  STL [R1+0x308], R18 ;  /* 0x0003081201007387 */ /* 0x0001e80000100800 */
[----:B------:R1:W-:Y:S04]  /*21270*/  STL [R1+0x304], R19 ;  /* 0x0003041301007387 */ /* 0x0003e80000100800 */
[----:B------:R-:W3:Y:S01]  /*21280*/  LDL.LU R20, [R1+0x2c8] ;  /* 0x0002c80001147983 */ /* 0x000ee20000300800 */
[----:B0-----:R-:W-:-:S03]  /*21290*/  IMAD R18, R6, UR5, RZ ;  /* 0x0000000506127c24 */ /* 0x001fc6000f8e02ff */
[----:B------:R-:W3:Y:S04]  /*212a0*/  LDL.LU R6, [R1+0x2c4] ;  /* 0x0002c40001067983 */ /* 0x000ee80000300800 */
[----:B------:R0:W-:Y:S04]  /*212b0*/  STL [R1+0x300], R18 ;  /* 0x0003001201007387 */ /* 0x0001e80000100800 */
[----:B-1----:R-:W3:Y:S04]  /*212c0*/  LDL.LU R19, [R1+0x2c0] ;  /* 0x0002c00001137983 */ /* 0x002ee80000300800 */
[----:B0-----:R-:W3:Y:S01]  /*212d0*/  LDL.LU R18, [R1+0x2bc] ;  /* 0x0002bc0001127983 */ /* 0x001ee20000300800 */
[----:B--2---:R-:W-:-:S05]  /*212e0*/  IMAD R10, R10, UR5, RZ ;  /* 0x000000050a0a7c24 */ /* 0x004fca000f8e02ff */
[----:B------:R0:W-:Y:S04]  /*212f0*/  STL [R1+0x2fc], R10 ;  /* 0x0002fc0a01007387 */ /* 0x0001e80000100800 */
[----:B0-----:R-:W2:Y:S01]  /*21300*/  LDL.LU R10, [R1+0x2b8] ;  /* 0x0002b800010a7983 */ /* 0x001ea20000300800 */
[----:B----4-:R-:W-:-:S03]  /*21310*/  IMAD R21, R13, UR5, RZ ;  /* 0x000000050d157c24 */ /* 0x010fc6000f8e02ff */
[----:B------:R-:W4:Y:S04]  /*21320*/  LDL.LU R13, [R1+0x2b4] ;  /* 0x0002b400010d7983 */ /* 0x000f280000300800 */
[----:B------:R5:W-:Y:S01]  /*21330*/  STL [R1+0x2f8], R21 ;  /* 0x0002f81501007387 */ /* 0x000be20000100800 */
[----:B------:R-:W-:Y:S02]  /*21340*/  IMAD R17, R17, UR5, RZ ;  /* 0x0000000511117c24 */ /* 0x000fe4000f8e02ff */
[----:B-----5:R-:W-:Y:S02]  /*21350*/  IMAD R21, R12, UR5, RZ ;  /* 0x000000050c157c24 */ /* 0x020fe4000f8e02ff */
[----:B------:R-:W5:Y:S04]  /*21360*/  LDL.LU R12, [R1+0x2b0] ;  /* 0x0002b000010c7983 */ /* 0x000f680000300800 */
[----:B------:R0:W-:Y:S04]  /*21370*/  STL [R1+0x2f4], R17 ;  /* 0x0002f41101007387 */ /* 0x0001e80000100800 */
[----:B------:R-:W-:Y:S01]  /*21380*/  STL [R1+0x2f0], R21 ;  /* 0x0002f01501007387 */ /* 0x000fe20000100800 */
[----:B0-----:R-:W-:-:S02]  /*21390*/  IMAD R17, R16, UR5, RZ ;  /* 0x0000000510117c24 */ /* 0x001fc4000f8e02ff */
[----:B------:R-:W-:Y:S02]  /*213a0*/  IMAD R16, R11, UR5, RZ ;  /* 0x000000050b107c24 */ /* 0x000fe4000f8e02ff */
[----:B------:R-:W5:Y:S04]  /*213b0*/  LDL.LU R11, [R1+0x2ac] ;  /* 0x0002ac00010b7983 */ /* 0x000f680000300800 */
[----:B------:R-:W-:Y:S04]  /*213c0*/  STL [R1+0x2ec], R17 ;  /* 0x0002ec1101007387 */ /* 0x000fe80000100800 */
[----:B------:R0:W-:Y:S01]  /*213d0*/  STL [R1+0x2e8], R16 ;  /* 0x0002e81001007387 */ /* 0x0001e20000100800 */
[----:B------:R-:W-:-:S02]  /*213e0*/  IMAD R14, R14, UR5, RZ ;  /* 0x000000050e0e7c24 */ /* 0x000fc4000f8e02ff */
        /* <DEDUP_REMOVED lines=16> */
[----:B0-----:R-:W5:Y:S01]  /*214f0*/  LDL.LU R14, [R1+0x28c] ;  /* 0x00028c00010e7983 */ /* 0x001f620000300800 */
[----:B---3--:R-:W-:-:S03]  /*21500*/  IMAD R22, R4, UR5, RZ ;  /* 0x0000000504167c24 */ /* 0x008fc6000f8e02ff */
[----:B------:R-:W3:Y:S04]  /*21510*/  LDL.LU R4, [R1+0x288] ;  /* 0x0002880001047983 */ /* 0x000ee80000300800 */
[----:B------:R0:W-:Y:S02]  /*21520*/  STL [R1+0x2d0], R22 ;  /* 0x0002d01601007387 */ /* 0x0001e40000100800 */
[----:B0-----:R-:W-:Y:S02]  /*21530*/  IMAD R22, R3, UR5, RZ ;  /* 0x0000000503167c24 */ /* 0x001fe4000f8e02ff */
[----:B------:R-:W3:Y:S04]  /*21540*/  LDL.LU R3, [R1+0x284] ;  /* 0x0002840001037983 */ /* 0x000ee80000300800 */
[----:B------:R0:W-:Y:S01]  /*21550*/  STL [R1+0x2cc], R22 ;  /* 0x0002cc1601007387 */ /* 0x0001e20000100800 */
[----:B------:R-:W-:-:S02]  /*21560*/  IMAD R20, R20, UR5, RZ ;  /* 0x0000000514147c24 */ /* 0x000fc4000f8e02ff */
[----:B0-----:R-:W-:Y:S02]  /*21570*/  IMAD R22, R6, UR5, RZ ;  /* 0x0000000506167c24 */ /* 0x001fe4000f8e02ff */
[----:B------:R-:W3:Y:S04]  /*21580*/  LDL.LU R6, [R1+0x280] ;  /* 0x0002800001067983 */ /* 0x000ee80000300800 */
[----:B------:R0:W-:Y:S04]  /*21590*/  STL [R1+0x2c8], R20 ;  /* 0x0002c81401007387 */ /* 0x0001e80000100800 */
[----:B------:R-:W-:Y:S01]  /*215a0*/  STL [R1+0x2c4], R22 ;  /* 0x0002c41601007387 */ /* 0x000fe20000100800 */
[----:B------:R-:W-:-:S02]  /*215b0*/  IMAD R18, R18, UR5, RZ ;  /* 0x0000000512127c24 */ /* 0x000fc4000f8e02ff */
[----:B0-----:R-:W-:-:S05]  /*215c0*/  IMAD R20, R19, UR5, RZ ;  /* 0x0000000513147c24 */ /* 0x001fca000f8e02ff */
[----:B------:R0:W-:Y:S01]  /*215d0*/  STL [R1+0x2c0], R20 ;  /* 0x0002c01401007387 */ /* 0x0001e20000100800 */
[----:B--2---:R-:W-:-:S03]  /*215e0*/  IMAD R19, R10, UR5, RZ ;  /* 0x000000050a137c24 */ /* 0x004fc6000f8e02ff */
[----:B------:R-:W2:Y:S04]  /*215f0*/  LDL.LU R10, [R1+0x27c] ;  /* 0x00027c00010a7983 */ /* 0x000ea80000300800 */
[----:B------:R4:W-:Y:S04]  /*21600*/  STL [R1+0x2bc], R18 ;  /* 0x0002bc1201007387 */ /* 0x0009e80000100800 */
[----:B------:R1:W-:Y:S04]  /*21610*/  STL [R1+0x2b8], R19 ;  /* 0x0002b81301007387 */ /* 0x0003e80000100800 */
[----:B0-----:R-:W2:Y:S01]  /*21620*/  LDL.LU R20, [R1+0x278] ;  /* 0x0002780001147983 */ /* 0x001ea20000300800 */
[----:B----4-:R-:W-:-:S03]  /*21630*/  IMAD R18, R13, UR5, RZ ;  /* 0x000000050d127c24 */ /* 0x010fc6000f8e02ff */
[----:B------:R-:W4:Y:S04]  /*21640*/  LDL.LU R13, [R1+0x274] ;  /* 0x00027400010d7983 */ /* 0x000f280000300800 */
[----:B------:R5:W-:Y:S04]  /*21650*/  STL [R1+0x2b4], R18 ;  /* 0x0002b41201007387 */ /* 0x000be80000100800 */
[----:B-1----:R-:W4:Y:S01]  /*21660*/  LDL.LU R19, [R1+0x270] ;  /* 0x0002700001137983 */ /* 0x002f220000300800 */
[----:B-----5:R-:W-:-:S03]  /*21670*/  IMAD R18, R12, UR5, RZ ;  /* 0x000000050c127c24 */ /* 0x020fc6000f8e02ff */
[----:B------:R-:W5:Y:S04]  /*21680*/  LDL.LU R12, [R1+0x26c] ;  /* 0x00026c00010c7983 */ /* 0x000f680000300800 */
[----:B------:R0:W-:Y:S04]  /*21690*/  STL [R1+0x2b0], R18 ;  /* 0x0002b01201007387 */ /* 0x0001e80000100800 */
[----:B0-----:R-:W5:Y:S01]  /*216a0*/  LDL.LU R18, [R1+0x268] ;  /* 0x0002680001127983 */ /* 0x001f620000300800 */
[----:B------:R-:W-:-:S03]  /*216b0*/  IMAD R22, R11, UR5, RZ ;  /* 0x000000050b167c24 */ /* 0x000fc6000f8e02ff */
        /* <DEDUP_REMOVED lines=18> */
[----:B------:R-:W-:Y:S01]  /*217e0*/  STL [R1+0x294], R17 ;  /* 0x0002941101007387 */ /* 0x000fe20000100800 */
[----:B------:R-:W-:-:S03]  /*217f0*/  IMAD R14, R14, UR5, RZ ;  /* 0x000000050e0e7c24 */ /* 0x000fc6000f8e02ff */
[----:B------:R3:W-:Y:S02]  /*21800*/  STL [R1+0x290], R16 ;  /* 0x0002901001007387 */ /* 0x0007e40000100800 */
[----:B---3--:R-:W-:Y:S02]  /*21810*/  IMAD R16, R4, UR5, RZ ;  /* 0x0000000504107c24 */ /* 0x008fe4000f8e02ff */
        /* <DEDUP_REMOVED lines=9> */
[----:B------:R-:W-:-:S05]  /*218b0*/  IMAD R6, R6, UR5, RZ ;  /* 0x0000000506067c24 */ /* 0x000fca000f8e02ff */
[----:B------:R0:W-:Y:S04]  /*218c0*/  STL [R1+0x280], R6 ;  /* 0x0002800601007387 */ /* 0x0001e80000100800 */
[----:B0-----:R-:W3:Y:S01]  /*218d0*/  LDL.LU R6, [R1+0x23c] ;  /* 0x00023c0001067983 */ /* 0x001ee20000300800 */
[----:B--2---:R-:W-:-:S03]  /*218e0*/  IMAD R21, R10, UR5, RZ ;  /* 0x000000050a157c24 */ /* 0x004fc6000f8e02ff */
[----:B------:R-:W2:Y:S04]  /*218f0*/  LDL.LU R10, [R1+0x238] ;  /* 0x00023800010a7983 */ /* 0x000ea80000300800 */
[----:B------:R4:W-:Y:S01]  /*21900*/  STL [R1+0x27c], R21 ;  /* 0x00027c1501007387 */ /* 0x0009e20000100800 */
[----:B------:R-:W-:Y:S02]  /*21910*/  IMAD R20, R20, UR5, RZ ;  /* 0x0000000514147c24 */ /* 0x000fe4000f8e02ff */
[----:B----4-:R-:W-:Y:S02]  /*21920*/  IMAD R21, R13, UR5, RZ ;  /* 0x000000050d157c24 */ /* 0x010fe4000f8e02ff */
[----:B------:R-:W4:Y:S04]  /*21930*/  LDL.LU R13, [R1+0x234] ;  /* 0x00023400010d7983 */ /* 0x000f280000300800 */
[----:B------:R0:W-:Y:S04]  /*21940*/  STL [R1+0x278], R20 ;  /* 0x0002781401007387 */ /* 0x0001e80000100800 */
[----:B------:R-:W-:Y:S01]  /*21950*/  STL [R1+0x274], R21 ;  /* 0x0002741501007387 */ /* 0x000fe20000100800 */
[----:B0-----:R-:W-:-:S02]  /*21960*/  IMAD R20, R19, UR5, RZ ;  /* 0x0000000513147c24 */ /* 0x001fc4000f8e02ff */
[----:B-----5:R-:W-:Y:S02]  /*21970*/  IMAD R19, R12, UR5, RZ ;  /* 0x000000050c137c24 */ /* 0x020fe4000f8e02ff */
        /* <DEDUP_REMOVED lines=21> */
[----:B------:R-:W-:-:S03]  /*21ad0*/  IMAD R22, R5, UR5, RZ ;  /* 0x0000000505167c24 */ /* 0x000fc6000f8e02ff */
[----:B------:R-:W5:Y:S04]  /*21ae0*/  LDL.LU R5, [R1+0x20c] ;  /* 0x00020c0001057983 */ /* 0x000f680000300800 */
[----:B------:R3:W-:Y:S02]  /*21af0*/  STL [R1+0x254], R22 ;  /* 0x0002541601007387 */ /* 0x0007e40000100800 */
[----:B---3--:R-:W-:Y:S02]  /*21b00*/  IMAD R22, R4, UR5, RZ ;  /* 0x0000000504167c24 */ /* 0x008fe4000f8e02ff */
        /* <DEDUP_REMOVED lines=10> */
[----:B------:R-:W-:-:S03]  /*21bb0*/  IMAD R16, R6, UR5, RZ ;  /* 0x0000000506107c24 */ /* 0x000fc6000f8e02ff */
[----:B------:R-:W3:Y:S04]  /*21bc0*/  LDL.LU R6, [R1+0x200] ;  /* 0x0002000001067983 */ /* 0x000ee80000300800 */
[----:B------:R2:W-:Y:S04]  /*21bd0*/  STL [R1+0x240], R14 ;  /* 0x0002400e01007387 */ /* 0x0005e80000100800 */
[----:B------:R1:W-:Y:S04]  /*21be0*/  STL [R1+0x23c], R16 ;  /* 0x00023c1001007387 */ /* 0x0003e80000100800 */
[----:B0-----:R-:W3:Y:S01]  /*21bf0*/  LDL.LU R17, [R1+0x1fc] ;  /* 0x0001fc0001117983 */ /* 0x001ee20000300800 */
[----:B--2---:R-:W-:-:S03]  /*21c00*/  IMAD R14, R10, UR5, RZ ;  /* 0x000000050a0e7c24 */ /* 0x004fc6000f8e02ff */
[----:B------:R-:W2:Y:S04]  /*21c10*/  LDL.LU R10, [R1+0x1f8] ;  /* 0x0001f800010a7983 */ /* 0x000ea80000300800 */
[----:B------:R0:W-:Y:S04]  /*21c20*/  STL [R1+0x238], R14 ;  /* 0x0002380e01007387 */ /* 0x0001e80000100800 */
[----:B-1----:R-:W2:Y:S04]  /*21c30*/  LDL.LU R16, [R1+0x1f4] ;  /* 0x0001f40001107983 */ /* 0x002ea80000300800 */
[----:B0-----:R-:W2:Y:S01]  /*21c40*/  LDL.LU R14, [R1+0x1f0] ;  /* 0x0001f000010e7983 */ /* 0x001ea20000300800 */
        /* <DEDUP_REMOVED lines=28> */
[----:B------:R0:W-:Y:S04]  /*21e10*/  STL [R1+0x20c], R19 ;  /* 0x00020c1301007387 */ /* 0x0001e80000100800 */
[----:B------:R-:W5:Y:S01]  /*21e20*/  LDL.LU R20, [R1+0x1d0] ;  /* 0x0001d00001147983 */ /* 0x000f620000300800 */
[----:B---3--:R-:W-:-:S03]  /*21e30*/  IMAD R18, R4, UR5, RZ ;  /* 0x0000000504127c24 */ /* 0x008fc6000f8e02ff */
[----:B------:R-:W3:Y:S04]  /*21e40*/  LDL.LU R4, [R1+0x1cc] ;  /* 0x0001cc0001047983 */ /* 0x000ee80000300800 */
[----:B------:R1:W-:Y:S04]  /*21e50*/  STL [R1+0x208], R18 ;  /* 0x0002081201007387 */ /* 0x0003e80000100800 */
[----:B0-----:R-:W3:Y:S04]  /*21e60*/  LDL.LU R19, [R1+0x1c8] ;  /* 0x0001c80001137983 */ /* 0x001ee80000300800 */
[----:B-1----:R-:W3:Y:S01]  /*21e70*/  LDL.LU R18, [R1+0x1c4] ;  /* 0x0001c40001127983 */ /* 0x002ee20000300800 */
[----:B------:R-:W-:-:S05]  /*21e80*/  IMAD R3, R3, UR5, RZ ;  /* 0x0000000503037c24 */ /* 0x000fca000f8e02ff */
[----:B------:R0:W-:Y:S04]  /*21e90*/  STL [R1+0x204], R3 ;  /* 0x0002040301007387 */ /* 0x0001e80000100800 */
[----:B0-----:R-:W3:Y:S01]  /*21ea0*/  LDL.LU R3, [R1+0x1c0] ;  /* 0x0001c00001037983 */ /* 0x001ee20000300800 */
[----:B------:R-:W-:-:S03]  /*21eb0*/  IMAD R22, R6, UR5, RZ ;  /* 0x0000000506167c24 */ /* 0x000fc6000f8e02ff */
[----:B------:R-:W3:Y:S04]  /*21ec0*/  LDL.LU R6, [R1+0x1bc] ;  /* 0x0001bc0001067983 */ /* 0x000ee80000300800 */
[----:B------:R-:W-:Y:S01]  /*21ed0*/  STL [R1+0x200], R22 ;  /* 0x0002001601007387 */ /* 0x000fe20000100800 */
[----:B------:R-:W-:Y:S02]  /*21ee0*/  IMAD R21, R17, UR5, RZ ;  /* 0x0000000511157c24 */ /* 0x000fe4000f8e02ff */
[----:B--2---:R-:W-:Y:S02]  /*21ef0*/  IMAD R17, R10, UR5, RZ ;  /* 0x000000050a117c24 */ /* 0x004fe4000f8e02ff */
[----:B------:R-:W2:Y:S04]  /*21f00*/  LDL.LU R10, [R1+0x1b8] ;  /* 0x0001b800010a7983 */ /* 0x000ea80000300800 */
[----:B------:R-:W-:Y:S01]  /*21f10*/  STL [R1+0x1fc], R21 ;  /* 0x0001fc1501007387 */ /* 0x000fe20000100800 */
[----:B------:R-:W-:-:S03]  /*21f20*/  IMAD R16, R16, UR5, RZ ;  /* 0x0000000510107c24 */ /* 0x000fc6000f8e02ff */
[----:B------:R0:W-:Y:S01]  /*21f30*/  STL [R1+0x1f8], R17 ;  /* 0x0001f81101007387 */ /* 0x0001e20000100800 */
[----:B------:R-:W-:-:S03]  /*21f40*/  IMAD R14, R14, UR5, RZ ;  /* 0x000000050e0e7c24 */ /* 0x000fc6000f8e02ff */
[----:B0-----:R-:W2:Y:S04]  /*21f50*/  LDL.LU R17, [R1+0x1b4] ;  /* 0x0001b40001117983 */ /* 0x001ea80000300800 */
[----:B------:R0:W-:Y:S04]  /*21f60*/  STL [R1+0x1f4], R16 ;  /* 0x0001f41001007387 */ /* 0x0001e80000100800 */
[----:B------:R1:W-:Y:S04]  /*21f70*/  STL [R1+0x1f0], R14 ;  /* 0x0001f00e01007387 */ /* 0x0003e80000100800 */
[----:B0-----:R-:W2:Y:S01]  /*21f80*/  LDL.LU R16, [R1+0x1b0] ;  /* 0x0001b00001107983 */ /* 0x001ea20000300800 */
[----:B----4-:R-:W-:-:S02]  /*21f90*/  IMAD R13, R13, UR5, RZ ;  /* 0x000000050d0d7c24 */ /* 0x010fc4000f8e02ff */
[----:B-----5:R-:W-:-:S03]  /*21fa0*/  IMAD R12, R12, UR5, RZ ;  /* 0x000000050c0c7c24 */ /* 0x020fc6000f8e02ff */
[----:B------:R0:W-:Y:S04]  /*21fb0*/  STL [R1+0x1ec], R13 ;  /* 0x0001ec0d01007387 */ /* 0x0001e80000100800 */
[----:B------:R4:W-:Y:S04]  /*21fc0*/  STL [R1+0x1e8], R12 ;  /* 0x0001e80c01007387 */ /* 0x0009e80000100800 */
[----:B------:R-:W5:Y:S04]  /*21fd0*/  LDL.LU R21, [R1+0x1ac] ;  /* 0x0001ac0001157983 */ /* 0x000f680000300800 */
[----:B-1----:R-:W5:Y:S01]  /*21fe0*/  LDL.LU R14, [R1+0x1a8] ;  /* 0x0001a800010e7983 */ /* 0x002f620000300800 */
[----:B------:R-:W-:-:S05]  /*21ff0*/  IMAD R11, R11, UR5, RZ ;  /* 0x000000050b0b7c24 */ /* 0x000fca000f8e02ff */
[----:B------:R1:W-:Y:S04]  /*22000*/  STL [R1+0x1e4], R11 ;  /* 0x0001e40b01007387 */ /* 0x0003e80000100800 */
[----:B0-----:R-:W5:Y:S04]  /*22010*/  LDL.LU R13, [R1+0x1a4] ;  /* 0x0001a400010d7983 */ /* 0x001f680000300800 */
[----:B----4-:R-:W4:Y:S01]  /*22020*/  LDL.LU R12, [R1+0x19c] ;  /* 0x00019c00010c7983 */ /* 0x010f220000300800 */
[----:B------:R-:W-:-:S05]  /*22030*/  IMAD R9, R9, UR5, RZ ;  /* 0x0000000509097c24 */ /* 0x000fca000f8e02ff */
[----:B------:R0:W-:Y:S04]  /*22040*/  STL [R1+0x1e0], R9 ;  /* 0x0001e00901007387 */ /* 0x0001e80000100800 */
[----:B-1----:R-:W4:Y:S04]  /*22050*/  LDL.LU R11, [R1+0x198] ;  /* 0x00019800010b7983 */ /* 0x002f280000300800 */
[----:B0-----:R-:W4:Y:S01]  /*22060*/  LDL.LU R9, [R1+0x194] ;  /* 0x0001940001097983 */ /* 0x001f220000300800 */
[----:B------:R-:W-:-:S05]  /*22070*/  IMAD R8, R8, UR5, RZ ;  /* 0x0000000508087c24 */ /* 0x000fca000f8e02ff */
[----:B------:R0:W-:Y:S04]  /*22080*/  STL [R1+0x1dc], R8 ;  /* 0x0001dc0801007387 */ /* 0x0001e80000100800 */
[----:B0-----:R-:W4:Y:S01]  /*22090*/  LDL.LU R8, [R1+0x190] ;  /* 0x0001900001087983 */ /* 0x001f220000300800 */
[----:B------:R-:W-:-:S03]  /*220a0*/  IMAD R22, R7, UR5, RZ ;  /* 0x0000000507167c24 */ /* 0x000fc6000f8e02ff */
[----:B------:R-:W4:Y:S04]  /*220b0*/  LDL.LU R7, [R1+0x18c] ;  /* 0x00018c0001077983 */ /* 0x000f280000300800 */
[----:B------:R0:W-:Y:S02]  /*220c0*/  STL [R1+0x1d8], R22 ;  /* 0x0001d81601007387 */ /* 0x0001e40000100800 */
[----:B0-----:R-:W-:Y:S02]  /*220d0*/  IMAD R22, R5, UR5, RZ ;  /* 0x0000000505167c24 */ /* 0x001fe4000f8e02ff */
[----:B------:R-:W4:Y:S04]  /*220e0*/  LDL.LU R5, [R1+0x188] ;  /* 0x0001880001057983 */ /* 0x000f280000300800 */
[----:B------:R3:W-:Y:S01]  /*220f0*/  STL [R1+0x1d4], R22 ;  /* 0x0001d41601007387 */ /* 0x0007e20000100800 */
[----:B------:R-:W-:-:S02]  /*22100*/  IMAD R20, R20, UR5, RZ ;  /* 0x0000000514147c24 */ /* 0x000fc4000f8e02ff */
[----:B---3--:R-:W-:Y:S02]  /*22110*/  IMAD R22, R4, UR5, RZ ;  /* 0x0000000504167c24 */ /* 0x008fe4000f8e02ff */
        /* <DEDUP_REMOVED lines=11> */
[----:B-1----:R-:W-:-:S03]  /*221d0*/  IMAD R18, R6, UR5, RZ ;  /* 0x0000000506127c24 */ /* 0x002fc6000f8e02ff */
[----:B------:R-:W3:Y:S04]  /*221e0*/  LDL.LU R6, [R1+0x180] ;  /* 0x0001800001067983 */ /* 0x000ee80000300800 */
[----:B------:R2:W-:Y:S04]  /*221f0*/  STL [R1+0x1bc], R18 ;  /* 0x0001bc1201007387 */ /* 0x0005e80000100800 */
[----:B------:R-:W3:Y:S01]  /*22200*/  LDL.LU R19, [R1+0x17c] ;  /* 0x00017c0001137983 */ /* 0x000ee20000300800 */
[----:B--2---:R-:W-:-:S03]  /*22210*/  IMAD R18, R10, UR5, RZ ;  /* 0x000000050a127c24 */ /* 0x004fc6000f8e02ff */
[----:B------:R-:W2:Y:S04]  /*22220*/  LDL.LU R10, [R1+0x178] ;  /* 0x00017800010a7983 */ /* 0x000ea80000300800 */
[----:B------:R0:W-:Y:S04]  /*22230*/  STL [R1+0x1b8], R18 ;  /* 0x0001b81201007387 */ /* 0x0001e80000100800 */
[----:B0-----:R-:W2:Y:S01]  /*22240*/  LDL.LU R18, [R1+0x174] ;  /* 0x0001740001127983 */ /* 0x001ea20000300800 */
[----:B------:R-:W-:-:S03]  /*22250*/  IMAD R22, R17, UR5, RZ ;  /* 0x0000000511167c24 */ /* 0x000fc6000f8e02ff */
[----:B------:R-:W2:Y:S04]  /*22260*/  LDL.LU R17, [R1+0x170] ;  /* 0x0001700001117983 */ /* 0x000ea80000300800 */
[----:B------:R0:W-:Y:S02]  /*22270*/  STL [R1+0x1b4], R22 ;  /* 0x0001b41601007387 */ /* 0x0001e40000100800 */
[----:B0-----:R-:W-:Y:S02]  /*22280*/  IMAD R22, R16, UR5, RZ ;  /* 0x0000000510167c24 */ /* 0x001fe4000f8e02ff */
[----:B------:R-:W2:Y:S04]  /*22290*/  LDL.LU R16, [R1+0x16c] ;  /* 0x00016c0001107983 */ /* 0x000ea80000300800 */
[----:B------:R0:W-:Y:S01]  /*222a0*/  STL [R1+0x1b0], R22 ;  /* 0x0001b01601007387 */ /* 0x0001e20000100800 */
[----:B-----5:R-:W-:-:S02]  /*222b0*/  IMAD R21, R21, UR5, RZ ;  /* 0x0000000515157c24 */ /* 0x020fc4000f8e02ff */
[----:B0-----:R-:W-:Y:S02]  /*222c0*/  IMAD R22, R14, UR5, RZ ;  /* 0x000000050e167c24 */ /* 0x001fe4000f8e02ff */
[----:B------:R-:W5:Y:S04]  /*222d0*/  LDL.LU R14, [R1+0x168] ;  /* 0x00016800010e7983 */ /* 0x000f680000300800 */
[----:B------:R0:W-:Y:S04]  /*222e0*/  STL [R1+0x1ac], R21 ;  /* 0x0001ac1501007387 */ /* 0x0001e80000100800 */
[----:B------:R-:W-:Y:S01]  /*222f0*/  STL [R1+0x1a8], R22 ;  /* 0x0001a81601007387 */ /* 0x000fe20000100800 */
[----:B0-----:R-:W-:-:S03]  /*22300*/  IMAD R21, R13, UR5, RZ ;  /* 0x000000050d157c24 */ /* 0x001fc6000f8e02ff */
[----:B------:R-:W5:Y:S01]  /*22310*/  LDL.LU R13, [R1+0x164] ;  /* 0x00016400010d7983 */ /* 0x000f620000300800 */
[----:B----4-:R-:W-:-:S03]  /*22320*/  IMAD R12, R12, UR5, RZ ;  /* 0x000000050c0c7c24 */ /* 0x010fc6000f8e02ff */
[----:B------:R-:W-:Y:S04]  /*22330*/  STL [R1+0x1a4], R21 ;  /* 0x0001a41501007387 */ /* 0x000fe80000100800 */
[----:B------:R0:W-:Y:S01]  /*22340*/  STL [R1+0x398], R12 ;  /* 0x0003980c01007387 */ /* 0x0001e20000100800 */
[----:B------:R-:W-:-:S03]  /*22350*/  IMAD R11, R11, UR5, RZ ;  /* 0x000000050b0b7c24 */ /* 0x000fc6000f8e02ff */
[----:B0-----:R-:W4:Y:S01]  /*22360*/  LDL.LU R12, [R1+0x160] ;  /* 0x00016000010c7983 */ /* 0x001f220000300800 */
[----:B------:R-:W-:-:S03]  /*22370*/  IMAD R9, R9, UR5, RZ ;  /* 0x0000000509097c24 */ /* 0x000fc6000f8e02ff */
[----:B------:R0:W-:Y:S04]  /*22380*/  STL [R1+0x198], R11 ;  /* 0x0001980b01007387 */ /* 0x0001e80000100800 */
[----:B------:R-:W-:Y:S04]  /*22390*/  STL [R1+0x194], R9 ;  /* 0x0001940901007387 */ /* 0x000fe80000100800 */
[----:B0-----:R-:W4:Y:S01]  /*223a0*/  LDL.LU R11, [R1+0x15c] ;  /* 0x00015c00010b7983 */ /* 0x001f220000300800 */
[----:B------:R-:W-:Y:S02]  /*223b0*/  IMAD R8, R8, UR5, RZ ;  /* 0x0000000508087c24 */ /* 0x000fe4000f8e02ff */
[----:B------:R-:W-:-:S03]  /*223c0*/  IMAD R7, R7, UR5, RZ ;  /* 0x0000000507077c24 */ /* 0x000fc6000f8e02ff */
[----:B------:R-:W-:Y:S04]  /*223d0*/  STL [R1+0x190], R8 ;  /* 0x0001900801007387 */ /* 0x000fe80000100800 */
[----:B------:R0:W-:Y:S02]  /*223e0*/  STL [R1+0x18c], R7 ;  /* 0x00018c0701007387 */ /* 0x0001e40000100800 */
[----:B0-----:R-:W-:Y:S02]  /*223f0*/  IMAD R7, R15, UR5, RZ ;  /* 0x000000050f077c24 */ /* 0x001fe4000f8e02ff */
[----:B------:R-:W2:Y:S01]  /*22400*/  LDL.LU R15, [R1+0x5d1c] ;  /* 0x005d1c00010f7983 */ /* 0x000ea20000300800 */
[----:B------:R-:W-:-:S05]  /*22410*/  IMAD R5, R5, UR5, RZ ;  /* 0x0000000505057c24 */ /* 0x000fca000f8e02ff */
[----:B------:R3:W-:Y:S04]  /*22420*/  STL [R1+0x188], R5 ;  /* 0x0001880501007387 */ /* 0x0007e80000100800 */
[----:B------:R-:W4:Y:S04]  /*22430*/  LDL.LU R9, [R1+0x158] ;  /* 0x0001580001097983 */ /* 0x000f280000300800 */
[----:B------:R0:W-:Y:S04]  /*22440*/  STL [R1+0x130], R7 ;  /* 0x0001300701007387 */ /* 0x0001e80000100800 */
[----:B------:R-:W4:Y:S01]  /*22450*/  LDL.LU R8, [R1+0x154] ;  /* 0x0001540001087983 */ /* 0x000f220000300800 */
[----:B------:R-:W-:Y:S01]  /*22460*/  LEA.HI.X.SX32 R2, R2, UR11, 0x1, P6 ;  /* 0x0000000b02027c11 */ /* 0x000fe2000b0f0eff */
[----:B------:R-:W-:Y:S01]  /*22470*/  IMAD R27, R27, UR5, RZ ;  /* 0x000000051b1b7c24 */ /* 0x000fe2000f8e02ff */
[----:B------:R-:W-:Y:S01]  /*22480*/  UIMAD UR10, UR10, 0x2d, URZ ;  /* 0x0000002d0a0a78a4 */ /* 0x000fe2000f8e023f */
[----:B------:R-:W-:Y:S01]  /*22490*/  IMAD R29, R29, UR5, RZ ;  /* 0x000000051d1d7c24 */ /* 0x000fe2000f8e02ff */
[----:B------:R-:W-:Y:S01]  /*224a0*/  ULDC UR11, c[0x0][0x238] ;  /* 0x00008e00000b7ab9 */ /* 0x000fe20000000800 */
[----:B---3--:R-:W-:-:S02]  /*224b0*/  IMAD R5, R4, UR5, RZ ;  /* 0x0000000504057c24 */ /* 0x008fc4000f8e02ff */
[----:B------:R-:W-:-:S03]  /*224c0*/  IMAD R4, R0, UR5, RZ ;  /* 0x0000000500047c24 */ /* 0x000fc6000f8e02ff */
[----:B------:R1:W-:Y:S04]  /*224d0*/  STL [R1+0xe0], R5 ;  /* 0x0000e00501007387 */ /* 0x0003e80000100800 */
[----:B------:R2:W-:Y:S04]  /*224e0*/  STL [R1+0x6c], R4 ;  /* 0x00006c0401007387 */ /* 0x0005e80000100800 */
[----:B0-----:R-:W3:Y:S04]  /*224f0*/  LDL.LU R7, [R1+0x150] ;  /* 0x0001500001077983 */ /* 0x001ee80000300800 */
[----:B-1----:R-:W3:Y:S01]  /*22500*/  LDL.LU R5, [R1+0x14c] ;  /* 0x00014c0001057983 */ /* 0x002ee20000300800 */
[----:B------:R-:W-:-:S02]  /*22510*/  IMAD R0, R28, UR5, RZ ;  /* 0x000000051c007c24 */ /* 0x000fc4000f8e02ff */
[----:B------:R-:W-:Y:S01]  /*22520*/  IMAD R28, R3, UR5, RZ ;  /* 0x00000005031c7c24 */ /* 0x000fe2000f8e02ff */
[----:B------:R-:W-:Y:S01]  /*22530*/  ULDC UR5, c[0x0][0x238] ;  /* 0x00008e0000057ab9 */ /* 0x000fe20000000800 */
[-C--:B--2---:R-:W-:Y:S02]  /*22540*/  IADD3 R4, P3, R20, R15.reuse, RZ ;  /* 0x0000000f14047210 */ /* 0x084fe40007f7e0ff */
[----:B------:R-:W-:-:S03]  /*22550*/  IADD3 R3, P2, R6, R15, RZ ;  /* 0x0000000f06037210 */ /* 0x000fc60007f5e0ff */
[----:B------:R-:W-:Y:S04]  /*22560*/  STL [R1+0x48f0], R4 ;  /* 0x0048f00401007387 */ /* 0x000fe80000100800 */
[----:B------:R0:W-:Y:S01]  /*22570*/  STL [R1+0x48f4], R3 ;  /* 0x0048f40301007387 */ /* 0x0001e20000100800 */
[----:B------:R-:W-:-:S03]  /*22580*/  IADD3 R21, P1, R19, R15, RZ ;  /* 0x0000000f13157210 */ /* 0x000fc60007f3e0ff */
[----:B0-----:R-:W2:Y:S01]  /*22590*/  LDL.LU R3, [R1+0x148] ;  /* 0x0001480001037983 */ /* 0x001ea20000300800 */
[----:B------:R-:W-:-:S03]  /*225a0*/  IADD3 R4, P0, R10, R15, RZ ;  /* 0x0000000f0a047210 */ /* 0x000fc60007f1e0ff */
[----:B------:R-:W-:Y:S04]  /*225b0*/  STL [R1+0x48f8], R21 ;  /* 0x0048f81501007387 */ /* 0x000fe80000100800 */
[----:B------:R0:W-:Y:S01]  /*225c0*/  STL [R1+0x48fc], R4 ;  /* 0x0048fc0401007387 */ /* 0x0001e20000100800 */
[----:B------:R-:W-:-:S03]  /*225d0*/  IADD3 R22, P4, R18, R15, RZ ;  /* 0x0000000f12167210 */ /* 0x000fc60007f9e0ff */
[----:B0-----:R-:W2:Y:S01]  /*225e0*/  LDL.LU R4, [R1+0x144] ;  /* 0x0001440001047983 */ /* 0x001ea20000300800 */
[----:B------:R-:W-:-:S03]  /*225f0*/  IADD3 R21, P6, R17, R15, RZ ;  /* 0x0000000f11157210 */ /* 0x000fc60007fde0ff */
[----:B------:R0:W-:Y:S04]  /*22600*/  STL [R1+0x4900], R22 ;  /* 0x0049001601007387 */ /* 0x0001e80000100800 */
[----:B------:R1:W-:Y:S01]  /*22610*/  STL [R1+0x4904], R21 ;  /* 0x0049041501007387 */ /* 0x0003e20000100800 */
[-C--:B0-----:R-:W-:Y:S02]  /*22620*/  IADD3 R22, P5, R16, R15.reuse, RZ ;  /* 0x0000000f10167210 */ /* 0x081fe40007fbe0ff */
[----:B-1----:R-:W-:Y:S02]  /*22630*/  LEA.HI.X.SX32 R21, R20, R2, 0x1, P3 ;  /* 0x0000000214157211 */ /* 0x002fe400018f0eff */
[----:B------:R-:W2:Y:S04]  /*22640*/  LDL.LU R20, [R1+0x140] ;  /* 0x0001400001147983 */ /* 0x000ea80000300800 */
[----:B------:R5:W-:Y:S04]  /*22650*/  STL [R1+0x4908], R22 ;  /* 0x0049081601007387 */ /* 0x000be80000100800 */
[----:B------:R0:W-:Y:S01]  /*22660*/  STL [R1+0x48e8], R21 ;  /* 0x0048e81501007387 */ /* 0x0001e20000100800 */
[----:B-----5:R-:W-:-:S02]  /*22670*/  IADD3 R22, P3, R14, R15, RZ ;  /* 0x0000000f0e167210 */ /* 0x020fc40007f7e0ff */
[-C--:B0-----:R-:W-:Y:S02]  /*22680*/  LEA.HI.X.SX32 R21, R6, R2.reuse, 0x1, P2 ;  /* 0x0000000206157211 */ /* 0x081fe400010f0eff */
[----:B------:R-:W5:Y:S04]  /*22690*/  LDL.LU R6, [R1+0x13c] ;  /* 0x00013c0001067983 */ /* 0x000f680000300800 */
[----:B------:R-:W-:Y:S04]  /*226a0*/  STL [R1+0x48ec], R22 ;  /* 0x0048ec1601007387 */ /* 0x000fe80000100800 */
[----:B------:R0:W-:Y:S02]  /*226b0*/  STL [R1+0x48e0], R21 ;  /* 0x0048e01501007387 */ /* 0x0001e40000100800 */
[----:B0-----:R-:W-:-:S02]  /*226c0*/  LEA.HI.X.SX32 R21, R19, R2, 0x1, P1 ;  /* 0x0000000213157211 */ /* 0x001fc400008f0eff */
[----:B------:R-:W5:Y:S01]  /*226d0*/  LDL.LU R19, [R1+0x138] ;  /* 0x0001380001137983 */ /* 0x000f620000300800 */
[----:B------:R-:W-:-:S05]  /*226e0*/  IADD3 R22, P2, R13, R15, RZ ;  /* 0x0000000f0d167210 */ /* 0x000fca0007f5e0ff */
[----:B------:R-:W-:Y:S04]  /*226f0*/  STL [R1+0x48e4], R22 ;  /* 0x0048e41601007387 */ /* 0x000fe80000100800 */
[----:B------:R0:W-:Y:S02]  /*22700*/  STL [R1+0x48d8], R21 ;  /* 0x0048d81501007387 */ /* 0x0001e40000100800 */
[----:B0-----:R-:W-:Y:S02]  /*22710*/  LEA.HI.X.SX32 R21, R10, R2, 0x1, P0 ;  /* 0x000000020a157211 */ /* 0x001fe400000f0eff */
[----:B------:R-:W5:Y:S01]  /*22720*/  LDL.LU R10, [R1+0x134] ;  /* 0x00013400010a7983 */ /* 0x000f620000300800 */
[----:B----4-:R-:W-:-:S05]  /*22730*/  IADD3 R22, P1, R12, R15, RZ ;  /* 0x0000000f0c167210 */ /* 0x010fca0007f3e0ff */
[----:B------:R0:W-:Y:S04]  /*22740*/  STL [R1+0x48dc], R22 ;  /* 0x0048dc1601007387 */ /* 0x0001e80000100800 */
[----:B------:R1:W-:Y:S01]  /*22750*/  STL [R1+0x48d0], R21 ;  /* 0x0048d01501007387 */ /* 0x0003e20000100800 */
[-C--:B0-----:R-:W-:Y:S02]  /*22760*/  IADD3 R22, P0, R11, R15.reuse, RZ ;  /* 0x0000000f0b167210 */ /* 0x081fe40007f1e0ff */
[----:B-1----:R-:W-:Y:S02]  /*22770*/  LEA.HI.X.SX32 R21, R18, R2, 0x1, P4 ;  /* 0x0000000212157211 */ /* 0x002fe400020f0eff */
[----:B------:R-:W4:Y:S04]  /*22780*/  LDL.LU R18, [R1+0x12c] ;  /* 0x00012c0001127983 */ /* 0x000f280000300800 */
[----:B------:R0:W-:Y:S04]  /*22790*/  STL [R1+0x48d4], R22 ;  /* 0x0048d41601007387 */ /* 0x0001e80000100800 */
[----:B------:R1:W-:Y:S01]  /*227a0*/  STL [R1+0x48c8], R21 ;  /* 0x0048c81501007387 */ /* 0x0003e20000100800 */
[----:B0-----:R-:W-:-:S02]  /*227b0*/  IADD3 R22, P4, R9, R15, RZ ;  /* 0x0000000f09167210 */ /* 0x001fc40007f9e0ff */
[-C--:B-1----:R-:W-:Y:S02]  /*227c0*/  LEA.HI.X.SX32 R21, R17, R2.reuse, 0x1, P6 ;  /* 0x0000000211157211 */ /* 0x082fe400030f0eff */
[----:B------:R-:W4:Y:S04]  /*227d0*/  LDL.LU R17, [R1+0x128] ;  /* 0x0001280001117983 */ /* 0x000f280000300800 */
[----:B------:R-:W-:Y:S04]  /*227e0*/  STL [R1+0x48cc], R22 ;  /* 0x0048cc1601007387 */ /* 0x000fe80000100800 */
[----:B------:R0:W-:Y:S02]  /*227f0*/  STL [R1+0x48c0], R21 ;  /* 0x0048c01501007387 */ /* 0x0001e40000100800 */
[----:B0-----:R-:W-:-:S02]  /*22800*/  LEA.HI.X.SX32 R21, R16, R2, 0x1, P5 ;  /* 0x0000000210157211 */ /* 0x001fc400028f0eff */
[----:B------:R-:W4:Y:S01]  /*22810*/  LDL.LU R16, [R1+0x124] ;  /* 0x0001240001107983 */ /* 0x000f220000300800 */
[----:B------:R-:W-:-:S05]  /*22820*/  IADD3 R22, P6, R8, R15, RZ ;  /* 0x0000000f08167210 */ /* 0x000fca0007fde0ff */
[----:B------:R3:W-:Y:S04]  /*22830*/  STL [R1+0x48c4], R22 ;  /* 0x0048c41601007387 */ /* 0x0007e80000100800 */
[----:B------:R0:W-:Y:S01]  /*22840*/  STL [R1+0x48b8], R21 ;  /* 0x0048b81501007387 */ /* 0x0001e20000100800 */
[-C--:B---3--:R-:W-:Y:S02]  /*22850*/  IADD3 R22, P5, R7, R15.reuse, RZ ;  /* 0x0000000f07167210 */ /* 0x088fe40007fbe0ff */
[----:B0-----:R-:W-:Y:S02]  /*22860*/  LEA.HI.X.SX32 R21, R14, R2, 0x1, P3 ;  /* 0x000000020e157211 */ /* 0x001fe400018f0eff */
[----:B------:R-:W3:Y:S04]  /*22870*/  LDL.LU R14, [R1+0x120] ;  /* 0x00012000010e7983 */ /* 0x000ee80000300800 */
[----:B------:R0:W-:Y:S04]  /*22880*/  STL [R1+0x48bc], R22 ;  /* 0x0048bc1601007387 */ /* 0x0001e80000100800 */
[----:B------:R1:W-:Y:S01]  /*22890*/  STL [R1+0x48b0], R21 ;  /* 0x0048b01501007387 */ /* 0x0003e20000100800 */
[----:B0-----:R-:W-:-:S02]  /*228a0*/  IADD3 R22, P3, R5, R15, RZ ;  /* 0x0000000f05167210 */ /* 0x001fc40007f7e0ff */
[-C--:B-1----:R-:W-:Y:S02]  /*228b0*/  LEA.HI.X.SX32 R21, R13, R2.reuse, 0x1, P2 ;  /* 0x000000020d157211 */ /* 0x082fe400010f0eff */
[----:B------:R-:W3:Y:S04]  /*228c0*/  LDL.LU R13, [R1+0x11c] ;  /* 0x00011c00010d7983 */ /* 0x000ee80000300800 */
[----:B------:R-:W-:Y:S04]  /*228d0*/  STL [R1+0x48b4], R22 ;  /* 0x0048b41601007387 */ /* 0x000fe80000100800 */
[----:B------:R0:W-:Y:S02]  /*228e0*/  STL [R1+0x48a8], R21 ;  /* 0x0048a81501007387 */ /* 0x0001e40000100800 */
[----:B0-----:R-:W-:-:S02]  /*228f0*/  LEA.HI.X.SX32 R21, R12, R2, 0x1, P1 ;  /* 0x000000020c157211 */ /* 0x001fc400008f0eff */
[----:B------:R-:W3:Y:S01]  /*22900*/  LDL.LU R12, [R1+0x118] ;  /* 0x00011800010c7983 */ /* 0x000ee20000300800 */
[----:B--2---:R-:W-:-:S05]  /*22910*/  IADD3 R22, P2, R3, R15, RZ ;  /* 0x0000000f03167210 */ /* 0x004fca0007f5e0ff */
[----:B------:R-:W-:Y:S04]  /*22920*/  STL [R1+0x48ac], R22 ;  /* 0x0048ac1601007387 */ /* 0x000fe80000100800 */
[----:B------:R0:W-:Y:S02]  /*22930*/  STL [R1+0x48a0], R21 ;  /* 0x0048a01501007387 */ /* 0x0001e40000100800 */
[----:B0-----:R-:W-:Y:S02]  /*22940*/  LEA.HI.X.SX32 R21, R11, R2, 0x1, P0 ;  /* 0x000000020b157211 */ /* 0x001fe400000f0eff */
[----:B------:R-:W2:Y:S01]  /*22950*/  LDL.LU R11, [R1+0x114] ;  /* 0x00011400010b7983 */ /* 0x000ea20000300800 */
[----:B------:R-:W-:-:S05]  /*22960*/  IADD3 R22, P1, R4, R15, RZ ;  /* 0x0000000f04167210 */ /* 0x000fca0007f3e0ff */
[----:B------:R-:W-:Y:S04]  /*22970*/  STL [R1+0x48a4], R22 ;  /* 0x0048a41601007387 */ /* 0x000fe80000100800 */
[----:B------:R0:W-:Y:S02]  /*22980*/  STL [R1+0x4898], R21 ;  /* 0x0048981501007387 */ /* 0x0001e40000100800 */
[----:B0-----:R-:W-:Y:S02]  /*22990*/  LEA.HI.X.SX32 R21, R9, R2, 0x1, P4 ;  /* 0x0000000209157211 */ /* 0x001fe400020f0eff */
[----:B------:R-:W2:Y:S01]  /*229a0*/  LDL.LU R9, [R1+0x110] ;  /* 0x0001100001097983 */ /* 0x000ea20000300800 */
[----:B------:R-:W-:-:S05]  /*229b0*/  IADD3 R22, P0, R20, R15, RZ ;  /* 0x0000000f14167210 */ /* 0x000fca0007f1e0ff */
[----:B------:R5:W-:Y:S04]  /*229c0*/  STL [R1+0x489c], R22 ;  /* 0x00489c1601007387 */ /* 0x000be80000100800 */
[----:B------:R0:W-:Y:S01]  /*229d0*/  STL [R1+0x4890], R21 ;  /* 0x0048901501007387 */ /* 0x0001e20000100800 */
[-C--:B-----5:R-:W-:Y:S02]  /*229e0*/  IADD3 R22, P4, R6, R15.reuse, RZ ;  /* 0x0000000f06167210 */ /* 0x0a0fe40007f9e0ff */
[----:B0-----:R-:W-:Y:S02]  /*229f0*/  LEA.HI.X.SX32 R21, R8, R2, 0x1, P6 ;  /* 0x0000000208157211 */ /* 0x001fe400030f0eff */
[----:B------:R-:W5:Y:S04]  /*22a00*/  LDL.LU R8, [R1+0x10c] ;  /* 0x00010c0001087983 */ /* 0x000f680000300800 */
[----:B------:R0:W-:Y:S04]  /*22a10*/  STL [R1+0x4894], R22 ;  /* 0x0048941601007387 */ /* 0x0001e80000100800 */
[----:B------:R1:W-:Y:S01]  /*22a20*/  STL [R1+0x4888], R21 ;  /* 0x0048881501007387 */ /* 0x0003e20000100800 */
[----:B0-----:R-:W-:-:S02]  /*22a30*/  IADD3 R22, P6, R19, R15, RZ ;  /* 0x0000000f13167210 */ /* 0x001fc40007fde0ff */
[-C--:B-1----:R-:W-:Y:S02]  /*22a40*/  LEA.HI.X.SX32 R21, R7, R2.reuse, 0x1, P5 ;  /* 0x0000000207157211 */ /* 0x082fe400028f0eff */
        /* <DEDUP_REMOVED lines=13> */
[----:B0-----:R-:W-:Y:S02]  /*22b20*/  IADD3 R22, P2, R17, R15, RZ ;  /* 0x0000000f11167210 */ /* 0x001fe40007f5e0ff */
[-C--:B-1----:R-:W-:Y:S02]  /*22b30*/  LEA.HI.X.SX32 R21, R4, R2.reuse, 0x1, P1 ;  /* 0x0000000204157211 */ /* 0x082fe400008f0eff */
[----:B------:R-:W4:Y:S04]  /*22b40*/  LDL.LU R4, [R1+0xfc] ;  /* 0x0000fc0001047983 */ /* 0x000f280000300800 */
[----:B------:R0:W-:Y:S01]  /*22b50*/  STL [R1+0x4874], R22 ;  /* 0x0048741601007387 */ /* 0x0001e20000100800 */
[----:B------:R-:W-:-:S03]  /*22b60*/  LEA.HI.X.SX32 R20, R20, R2, 0x1, P0 ;  /* 0x0000000214147211 */ /* 0x000fc600000f0eff */
[----:B------:R1:W-:Y:S01]  /*22b70*/  STL [R1+0x4868], R21 ;  /* 0x0048681501007387 */ /* 0x0003e20000100800 */
[----:B0-----:R-:W-:-:S03]  /*22b80*/  IADD3 R22, P1, R16, R15, RZ ;  /* 0x0000000f10167210 */ /* 0x001fc60007f3e0ff */
[----:B-1----:R-:W4:Y:S04]  /*22b90*/  LDL.LU R21, [R1+0xf8] ;  /* 0x0000f80001157983 */ /* 0x002f280000300800 */
[----:B------:R-:W-:Y:S04]  /*22ba0*/  STL [R1+0x486c], R22 ;  /* 0x00486c1601007387 */ /* 0x000fe80000100800 */
[----:B------:R0:W-:Y:S02]  /*22bb0*/  STL [R1+0x4860], R20 ;  /* 0x0048601401007387 */ /* 0x0001e40000100800 */
[----:B0-----:R-:W-:-:S02]  /*22bc0*/  LEA.HI.X.SX32 R20, R6, R2, 0x1, P4 ;  /* 0x0000000206147211 */ /* 0x001fc400020f0eff */
[----:B------:R-:W4:Y:S01]  /*22bd0*/  LDL.LU R6, [R1+0xf4] ;  /* 0x0000f40001067983 */ /* 0x000f220000300800 */
[----:B---3--:R-:W-:-:S05]  /*22be0*/  IADD3 R22, P0, R14, R15, RZ ;  /* 0x0000000f0e167210 */ /* 0x008fca0007f1e0ff */
[----:B------:R0:W-:Y:S04]  /*22bf0*/  STL [R1+0x4864], R22 ;  /* 0x0048641601007387 */ /* 0x0001e80000100800 */
[----:B------:R1:W-:Y:S01]  /*22c00*/  STL [R1+0x4858], R20 ;  /* 0x0048581401007387 */ /* 0x0003e20000100800 */
[----:B------:R-:W-:Y:S02]  /*22c10*/  LEA.HI.X.SX32 R19, R19, R2, 0x1, P6 ;  /* 0x0000000213137211 */ /* 0x000fe400030f0eff */
[-C--:B0-----:R-:W-:Y:S01]  /*22c20*/  IADD3 R22, P4, R13, R15.reuse, RZ ;  /* 0x0000000f0d167210 */ /* 0x081fe20007f9e0ff */
[----:B-1----:R-:W3:Y:S04]  /*22c30*/  LDL.LU R20, [R1+0xf0] ;  /* 0x0000f00001147983 */ /* 0x002ee80000300800 */
[----:B------:R0:W-:Y:S04]  /*22c40*/  STL [R1+0x485c], R22 ;  /* 0x00485c1601007387 */ /* 0x0001e80000100800 */
[----:B------:R1:W-:Y:S01]  /*22c50*/  STL [R1+0x4850], R19 ;  /* 0x0048501301007387 */ /* 0x0003e20000100800 */
[----:B0-----:R-:W-:-:S02]  /*22c60*/  IADD3 R22, P6, R12, R15, RZ ;  /* 0x0000000f0c167210 */ /* 0x001fc40007fde0ff */
[-C--:B-1----:R-:W-:Y:S02]  /*22c70*/  LEA.HI.X.SX32 R19, R10, R2.reuse, 0x1, P5 ;  /* 0x000000020a137211 */ /* 0x082fe400028f0eff */
[----:B------:R-:W3:Y:S04]  /*22c80*/  LDL.LU R10, [R1+0xec] ;  /* 0x0000ec00010a7983 */ /* 0x000ee80000300800 */
[----:B------:R-:W-:Y:S04]  /*22c90*/  STL [R1+0x4854], R22 ;  /* 0x0048541601007387 */ /* 0x000fe80000100800 */
[----:B------:R0:W-:Y:S01]  /*22ca0*/  STL [R1+0x4848], R19 ;  /* 0x0048481301007387 */ /* 0x0001e20000100800 */
[----:B------:R-:W-:-:S03]  /*22cb0*/  LEA.HI.X.SX32 R18, R18, R2, 0x1, P3 ;  /* 0x0000000212127211 */ /* 0x000fc600018f0eff */
[----:B0-----:R-:W3:Y:S01]  /*22cc0*/  LDL.LU R19, [R1+0xe8] ;  /* 0x0000e80001137983 */ /* 0x001ee20000300800 */
[-C--:B------:R-:W-:Y:S02]  /*22cd0*/  LEA.HI.X.SX32 R17, R17, R2.reuse, 0x1, P2 ;  /* 0x0000000211117211 */ /* 0x080fe400010f0eff */
[-C--:B------:R-:W-:Y:S02]  /*22ce0*/  LEA.HI.X.SX32 R16, R16, R2.reuse, 0x1, P1 ;  /* 0x0000000210107211 */ /* 0x080fe400008f0eff */
[-C--:B------:R-:W-:Y:S02]  /*22cf0*/  LEA.HI.X.SX32 R14, R14, R2.reuse, 0x1, P0 ;  /* 0x000000020e0e7211 */ /* 0x080fe400000f0eff */
[-C--:B------:R-:W-:Y:S02]  /*22d00*/  LEA.HI.X.SX32 R13, R13, R2.reuse, 0x1, P4 ;  /* 0x000000020d0d7211 */ /* 0x080fe400020f0eff */
[----:B------:R-:W-:Y:S02]  /*22d10*/  LEA.HI.X.SX32 R12, R12, R2, 0x1, P6 ;  /* 0x000000020c0c7211 */ /* 0x000fe400030f0eff */
[----:B--2---:R-:W-:-:S05]  /*22d20*/  IADD3 R22, P5, R11, R15, RZ ;  /* 0x0000000f0b167210 */ /* 0x004fca0007fbe0ff */
[----:B------:R-:W-:Y:S04]  /*22d30*/  STL [R1+0x484c], R22 ;  /* 0x00484c1601007387 */ /* 0x000fe80000100800 */
[----:B------:R0:W-:Y:S04]  /*22d40*/  STL [R1+0x4840], R18 ;  /* 0x0048401201007387 */ /* 0x0001e80000100800 */
[----:B0-----:R-:W2:Y:S01]  /*22d50*/  LDL.LU R18, [R1+0xe4] ;  /* 0x0000e40001127983 */ /* 0x001ea20000300800 */
[----:B------:R-:W-:-:S05]  /*22d60*/  IADD3 R22, P3, R9, R15, RZ ;  /* 0x0000000f09167210 */ /* 0x000fca0007f7e0ff */
[----:B------:R-:W-:Y:S04]  /*22d70*/  STL [R1+0x4844], R22 ;  /* 0x0048441601007387 */ /* 0x000fe80000100800 */
[----:B------:R0:W-:Y:S04]  /*22d80*/  STL [R1+0x4838], R17 ;  /* 0x0048381101007387 */ /* 0x0001e80000100800 */
[----:B0-----:R-:W2:Y:S01]  /*22d90*/  LDL.LU R17, [R1+0xdc] ;  /* 0x0000dc0001117983 */ /* 0x001ea20000300800 */
[----:B-----5:R-:W-:-:S05]  /*22da0*/  IADD3 R22, P2, R8, R15, RZ ;  /* 0x0000000f08167210 */ /* 0x020fca0007f5e0ff */
[----:B------:R-:W-:Y:S04]  /*22db0*/  STL [R1+0x483c], R22 ;  /* 0x00483c1601007387 */ /* 0x000fe80000100800 */
[----:B------:R0:W-:Y:S04]  /*22dc0*/  STL [R1+0x4830], R16 ;  /* 0x0048301001007387 */ /* 0x0001e80000100800 */
[----:B0-----:R-:W5:Y:S01]  /*22dd0*/  LDL.LU R16, [R1+0xd8] ;  /* 0x0000d80001107983 */ /* 0x001f620000300800 */
[----:B------:R-:W-:-:S05]  /*22de0*/  IADD3 R22, P1, R7, R15, RZ ;  /* 0x0000000f07167210 */ /* 0x000fca0007f3e0ff */
        /* <DEDUP_REMOVED lines=11> */
[----:B------:R-:W-:Y:S02]  /*22ea0*/  LEA.HI.X.SX32 R11, R11, R2, 0x1, P5 ;  /* 0x000000020b0b7211 */ /* 0x000fe400028f0eff */
[----:B----4-:R-:W-:-:S02]  /*22eb0*/  IADD3 R22, P6, R4, R15, RZ ;  /* 0x0000000f04167210 */ /* 0x010fc40007fde0ff */
[----:B------:R-:W-:-:S03]  /*22ec0*/  LEA.HI.X.SX32 R9, R9, R2, 0x1, P3 ;  /* 0x0000000209097211 */ /* 0x000fc600018f0eff */
[----:B------:R0:W-:Y:S04]  /*22ed0*/  STL [R1+0x481c], R22 ;  /* 0x00481c1601007387 */ /* 0x0001e80000100800 */
[----:B------:R1:W-:Y:S01]  /*22ee0*/  STL [R1+0x4810], R11 ;  /* 0x0048100b01007387 */ /* 0x0003e20000100800 */
[----:B0-----:R-:W-:-:S03]  /*22ef0*/  IADD3 R22, P5, R21, R15, RZ ;  /* 0x0000000f15167210 */ /* 0x001fc60007fbe0ff */
[----:B-1----:R-:W4:Y:S04]  /*22f00*/  LDL.LU R11, [R1+0xc8] ;  /* 0x0000c800010b7983 */ /* 0x002f280000300800 */
[----:B------:R-:W-:Y:S04]  /*22f10*/  STL [R1+0x4814], R22 ;  /* 0x0048141601007387 */ /* 0x000fe80000100800 */
[----:B------:R0:W-:Y:S01]  /*22f20*/  STL [R1+0x4808], R9 ;  /* 0x0048080901007387 */ /* 0x0001e20000100800 */
[----:B------:R-:W-:-:S03]  /*22f30*/  LEA.HI.X.SX32 R8, R8, R2, 0x1, P2 ;  /* 0x0000000208087211 */ /* 0x000fc600010f0eff */
[----:B0-----:R-:W4:Y:S01]  /*22f40*/  LDL.LU R9, [R1+0xc4] ;  /* 0x0000c40001097983 */ /* 0x001f220000300800 */
[----:B------:R-:W-:-:S05]  /*22f50*/  IADD3 R22, P3, R6, R15, RZ ;  /* 0x0000000f06167210 */ /* 0x000fca0007f7e0ff */
[----:B------:R-:W-:Y:S04]  /*22f60*/  STL [R1+0x480c], R22 ;  /* 0x00480c1601007387 */ /* 0x000fe80000100800 */
[----:B------:R0:W-:Y:S04]  /*22f70*/  STL [R1+0x4800], R8 ;  /* 0x0048000801007387 */ /* 0x0001e80000100800 */
[----:B0-----:R-:W4:Y:S01]  /*22f80*/  LDL.LU R8, [R1+0xc0] ;  /* 0x0000c00001087983 */ /* 0x001f220000300800 */
[----:B---3--:R-:W-:Y:S02]  /*22f90*/  IADD3 R22, P2, R20, R15, RZ ;  /* 0x0000000f14167210 */ /* 0x008fe40007f5e0ff */
[----:B------:R-:W-:-:S03]  /*22fa0*/  LEA.HI.X.SX32 R23, R7, R2, 0x1, P1 ;  /* 0x0000000207177211 */ /* 0x000fc600008f0eff */
[----:B------:R0:W-:Y:S04]  /*22fb0*/  STL [R1+0x4804], R22 ;  /* 0x0048041601007387 */ /* 0x0001e80000100800 */
[----:B------:R-:W3:Y:S04]  /*22fc0*/  LDL.LU R7, [R1+0xbc] ;  /* 0x0000bc0001077983 */ /* 0x000ee80000300800 */
[----:B------:R1:W-:Y:S01]  /*22fd0*/  STL [R1+0x47f8], R23 ;  /* 0x0047f81701007387 */ /* 0x0003e20000100800 */
[----:B0-----:R-:W-:Y:S02]  /*22fe0*/  IADD3 R22, P1, R10, R15, RZ ;  /* 0x0000000f0a167210 */ /* 0x001fe40007f3e0ff */
[----:B-1----:R-:W-:-:S03]  /*22ff0*/  LEA.HI.X.SX32 R23, R5, R2, 0x1, P0 ;  /* 0x0000000205177211 */ /* 0x002fc600000f0eff */
[----:B------:R0:W-:Y:S04]  /*23000*/  STL [R1+0x47fc], R22 ;  /* 0x0047fc1601007387 */ /* 0x0001e80000100800 */
[----:B------:R-:W3:Y:S04]  /*23010*/  LDL.LU R5, [R1+0xb8] ;  /* 0x0000b80001057983 */ /* 0x000ee80000300800 */
[----:B------:R1:W-:Y:S01]  /*23020*/  STL [R1+0x47f0], R23 ;  /* 0x0047f01701007387 */ /* 0x0003e20000100800 */
[----:B0-----:R-:W-:Y:S02]  /*23030*/  IADD3 R22, P0, R19, R15, RZ ;  /* 0x0000000f13167210 */ /* 0x001fe40007f1e0ff */
[----:B-1----:R-:W-:-:S03]  /*23040*/  LEA.HI.X.SX32 R23, R3, R2, 0x1, P4 ;  /* 0x0000000203177211 */ /* 0x002fc600020f0eff */
[----:B------:R-:W-:Y:S04]  /*23050*/  STL [R1+0x47f4], R22 ;  /* 0x0047f41601007387 */ /* 0x000fe80000100800 */
[----:B------:R-:W3:Y:S04]  /*23060*/  LDL.LU R3, [R1+0xb4] ;  /* 0x0000b40001037983 */ /* 0x000ee80000300800 */
[----:B------:R0:W-:Y:S02]  /*23070*/  STL [R1+0x47e8], R23 ;  /* 0x0047e81701007387 */ /* 0x0001e40000100800 */
[----:B0-----:R-:W-:-:S02]  /*23080*/  LEA.HI.X.SX32 R23, R4, R2, 0x1, P6 ;  /* 0x0000000204177211 */ /* 0x001fc400030f0eff */
[----:B------:R-:W-:Y:S02]  /*23090*/  LEA.HI.X.SX32 R20, R20, R2, 0x1, P2 ;  /* 0x0000000214147211 */ /* 0x000fe400010f0eff */
[----:B--2---:R-:W-:-:S05]  /*230a0*/  IADD3 R22, P4, R18, R15, RZ ;  /* 0x0000000f12167210 */ /* 0x004fca0007f9e0ff */
[----:B------:R0:W-:Y:S04]  /*230b0*/  STL [R1+0x47ec], R22 ;  /* 0x0047ec1601007387 */ /* 0x0001e80000100800 */
[----:B------:R-:W2:Y:S04]  /*230c0*/  LDL.LU R4, [R1+0xb0] ;  /* 0x0000b00001047983 */ /* 0x000ea80000300800 */
[----:B------:R1:W-:Y:S01]  /*230d0*/  STL [R1+0x47e0], R23 ;  /* 0x0047e01701007387 */ /* 0x0003e20000100800 */
[----:B0-----:R-:W-:Y:S02]  /*230e0*/  IADD3 R22, P6, R17, R15, RZ ;  /* 0x0000000f11167210 */ /* 0x001fe40007fde0ff */
[----:B-1----:R-:W-:-:S03]  /*230f0*/  LEA.HI.X.SX32 R23, R21, R2, 0x1, P5 ;  /* 0x0000000215177211 */ /* 0x002fc600028f0eff */
[----:B------:R0:W-:Y:S04]  /*23100*/  STL [R1+0x47e4], R22 ;  /* 0x0047e41601007387 */ /* 0x0001e80000100800 */
[----:B------:R-:W-:Y:S01]  /*23110*/  STL [R1+0x47d8], R23 ;  /* 0x0047d81701007387 */ /* 0x000fe20000100800 */
[----:B0-----:R-:W-:-:S03]  /*23120*/  LEA.HI.X.SX32 R22, R6, R2, 0x1, P3 ;  /* 0x0000000206167211 */ /* 0x001fc600018f0eff */
[----:B------:R-:W2:Y:S01]  /*23130*/  LDL.LU R6, [R1+0xac] ;  /* 0x0000ac0001067983 */ /* 0x000ea20000300800 */
[----:B-----5:R-:W-:-:S05]  /*23140*/  IADD3 R21, P5, R16, R15, RZ ;  /* 0x0000000f10157210 */ /* 0x020fca0007fbe0ff */
[----:B------:R-:W-:Y:S04]  /*23150*/  STL [R1+0x47dc], R21 ;  /* 0x0047dc1501007387 */ /* 0x000fe80000100800 */
[----:B------:R0:W-:Y:S04]  /*23160*/  STL [R1+0x47d0], R22 ;  /* 0x0047d01601007387 */ /* 0x0001e80000100800 */
[----:B0-----:R-:W5:Y:S01]  /*23170*/  LDL.LU R22, [R1+0xa8] ;  /* 0x0000a80001167983 */ /* 0x001f620000300800 */
[----:B------:R-:W-:-:S05]  /*23180*/  IADD3 R21, P3, R14, R15, RZ ;  /* 0x0000000f0e157210 */ /* 0x000fca0007f7e0ff */
[----:B------:R-:W-:Y:S04]  /*23190*/  STL [R1+0x47d4], R21 ;  /* 0x0047d41501007387 */ /* 0x000fe80000100800 */
[----:B------:R0:W-:Y:S02]  /*231a0*/  STL [R1+0x47c8], R20 ;  /* 0x0047c81401007387 */ /* 0x0001e40000100800 */
[-C--:B0-----:R-:W-:Y:S02]  /*231b0*/  LEA.HI.X.SX32 R20, R10, R2.reuse, 0x1, P1 ;  /* 0x000000020a147211 */ /* 0x081fe400008f0eff */
[----:B------:R-:W-:Y:S01]  /*231c0*/  IADD3 R21, P2, R13, R15, RZ ;  /* 0x0000000f0d157210 */ /* 0x000fe20007f5e0ff */
[----:B------:R-:W5:Y:S04]  /*231d0*/  LDL.LU R10, [R1+0xa4] ;  /* 0x0000a400010a7983 */ /* 0x000f680000300800 */
[----:B------:R0:W-:Y:S04]  /*231e0*/  STL [R1+0x47cc], R21 ;  /* 0x0047cc1501007387 */ /* 0x0001e80000100800 */
[----:B------:R1:W-:Y:S04]  /*231f0*/  STL [R1+0x47c0], R20 ;  /* 0x0047c01401007387 */ /* 0x0003e80000100800 */
[----:B0-----:R-:W5:Y:S01]  /*23200*/  LDL.LU R21, [R1+0xa0] ;  /* 0x0000a00001157983 */ /* 0x001f620000300800 */
[----:B-1----:R-:W-:-:S02]  /*23210*/  LEA.HI.X.SX32 R20, R19, R2, 0x1, P0 ;  /* 0x0000000213147211 */ /* 0x002fc400000f0eff */
[----:B------:R-:W-:-:S05]  /*23220*/  IADD3 R23, P1, R12, R15, RZ ;  /* 0x0000000f0c177210 */ /* 0x000fca0007f3e0ff */
[----:B------:R-:W-:Y:S04]  /*23230*/  STL [R1+0x47c4], R23 ;  /* 0x0047c41701007387 */ /* 0x000fe80000100800 */
[----:B------:R0:W-:Y:S04]  /*23240*/  STL [R1+0x47b8], R20 ;  /* 0x0047b81401007387 */ /* 0x0001e80000100800 */
[----:B0-----:R-:W5:Y:S01]  /*23250*/  LDL.LU R20, [R1+0x9c] ;  /* 0x00009c0001147983 */ /* 0x001f620000300800 */
[----:B----4-:R-:W-:Y:S02]  /*23260*/  IADD3 R19, P0, R11, R15, RZ ;  /* 0x0000000f0b137210 */ /* 0x010fe40007f1e0ff */
[----:B------:R-:W-:-:S03]  /*23270*/  LEA.HI.X.SX32 R18, R18, R2, 0x1, P4 ;  /* 0x0000000212127211 */ /* 0x000fc600020f0eff */
[----:B------:R0:W-:Y:S04]  /*23280*/  STL [R1+0x47bc], R19 ;  /* 0x0047bc1301007387 */ /* 0x0001e80000100800 */
[----:B------:R1:W-:Y:S01]  /*23290*/  STL [R1+0x47b0], R18 ;  /* 0x0047b01201007387 */ /* 0x0003e20000100800 */
[----:B0-----:R-:W-:Y:S02]  /*232a0*/  IADD3 R19, P4, R9, R15, RZ ;  /* 0x0000000f09137210 */ /* 0x001fe40007f9e0ff */
[----:B-1----:R-:W-:-:S03]  /*232b0*/  LEA.HI.X.SX32 R18, R17, R2, 0x1, P6 ;  /* 0x0000000211127211 */ /* 0x002fc600030f0eff */
[----:B------:R0:W-:Y:S04]  /*232c0*/  STL [R1+0x47b4], R19 ;  /* 0x0047b41301007387 */ /* 0x0001e80000100800 */
[----:B0-----:R-:W4:Y:S01]  /*232d0*/  LDL.LU R19, [R1+0x98] ;  /* 0x0000980001137983 */ /* 0x001f220000300800 */
[----:B------:R-:W-:-:S03]  /*232e0*/  IADD3 R17, P6, R8, R15, RZ ;  /* 0x0000000f08117210 */ /* 0x000fc60007fde0ff */
[----:B------:R0:W-:Y:S04]  /*232f0*/  STL [R1+0x47a8], R18 ;  /* 0x0047a81201007387 */ /* 0x0001e80000100800 */
[----:B------:R3:W-:Y:S04]  /*23300*/  STL [R1+0x47ac], R17 ;  /* 0x0047ac1101007387 */ /* 0x0007e80000100800 */
[----:B0-----:R-:W4:Y:S01]  /*23310*/  LDL.LU R18, [R1+0x94] ;  /* 0x0000940001127983 */ /* 0x001f220000300800 */
[----:B------:R-:W-:Y:S02]  /*23320*/  LEA.HI.X.SX32 R16, R16, R2, 0x1, P5 ;  /* 0x0000000210107211 */ /* 0x000fe400028f0eff */
[----:B---3--:R-:W-:-:S03]  /*23330*/  IADD3 R17, P5, R7, R15, RZ ;  /* 0x0000000f07117210 */ /* 0x008fc60007fbe0ff */
[----:B------:R0:W-:Y:S04]  /*23340*/  STL [R1+0x47a0], R16 ;  /* 0x0047a01001007387 */ /* 0x0001e80000100800 */
[----:B------:R1:W-:Y:S01]  /*23350*/  STL [R1+0x47a4], R17 ;  /* 0x0047a41101007387 */ /* 0x0003e20000100800 */
[----:B0-----:R-:W-:-:S03]  /*23360*/  LEA.HI.X.SX32 R16, R14, R2, 0x1, P3 ;  /* 0x000000020e107211 */ /* 0x001fc600018f0eff */
[----:B-1----:R-:W3:Y:S01]  /*23370*/  LDL.LU R17, [R1+0x90] ;  /* 0x0000900001117983 */ /* 0x002ee20000300800 */
[-C--:B------:R-:W-:Y:S02]  /*23380*/  IADD3 R14, P3, R5, R15.reuse, RZ ;  /* 0x0000000f050e7210 */ /* 0x080fe40007f7e0ff */
[----:B------:R-:W-:Y:S01]  /*23390*/  LEA.HI.X.SX32 R13, R13, R2, 0x1, P2 ;  /* 0x000000020d0d7211 */ /* 0x000fe200010f0eff */
[----:B------:R0:W-:Y:S04]  /*233a0*/  STL [R1+0x4798], R16 ;  /* 0x0047981001007387 */ /* 0x0001e80000100800 */
[----:B------:R1:W-:Y:S04]  /*233b0*/  STL [R1+0x479c], R14 ;  /* 0x00479c0e01007387 */ /* 0x0003e80000100800 */
[----:B0-----:R-:W3:Y:S01]  /*233c0*/  LDL.LU R16, [R1+0x8c] ;  /* 0x00008c0001107983 */ /* 0x001ee20000300800 */
[----:B-1----:R-:W-:-:S03]  /*233d0*/  IADD3 R14, P2, R3, R15, RZ ;  /* 0x0000000f030e7210 */ /* 0x002fc60007f5e0ff */
[----:B------:R-:W-:Y:S04]  /*233e0*/  STL [R1+0x4790], R13 ;  /* 0x0047900d01007387 */ /* 0x000fe80000100800 */
[----:B------:R0:W-:Y:S04]  /*233f0*/  STL [R1+0x4794], R14 ;  /* 0x0047940e01007387 */ /* 0x0001e80000100800 */
[----:B0-----:R-:W3:Y:S01]  /*23400*/  LDL.LU R14, [R1+0x88] ;  /* 0x00008800010e7983 */ /* 0x001ee20000300800 */
[----:B------:R-:W-:-:S05]  /*23410*/  LEA.HI.X.SX32 R13, R12, R2, 0x1, P1 ;  /* 0x000000020c0d7211 */ /* 0x000fca00008f0eff */
[----:B------:R0:W-:Y:S01]  /*23420*/  STL [R1+0x4788], R13 ;  /* 0x0047880d01007387 */ /* 0x0001e20000100800 */
[-C--:B------:R-:W-:Y:S02]  /*23430*/  LEA.HI.X.SX32 R11, R11, R2.reuse, 0x1, P0 ;  /* 0x000000020b0b7211 */ /* 0x080fe400000f0eff */
[----:B------:R-:W-:Y:S02]  /*23440*/  LEA.HI.X.SX32 R8, R8, R2, 0x1, P6 ;  /* 0x0000000208087211 */ /* 0x000fe400030f0eff */
[----:B--2---:R-:W-:-:S05]  /*23450*/  IADD3 R12, P1, R4, R15, RZ ;  /* 0x0000000f040c7210 */ /* 0x004fca0007f3e0ff */
[----:B------:R1:W-:Y:S04]  /*23460*/  STL [R1+0x478c], R12 ;  /* 0x00478c0c01007387 */ /* 0x0003e80000100800 */
[----:B0-----:R-:W2:Y:S04]  /*23470*/  LDL.LU R13, [R1+0x84] ;  /* 0x00008400010d7983 */ /* 0x001ea80000300800 */
[----:B------:R0:W-:Y:S04]  /*23480*/  STL [R1+0x4780], R11 ;  /* 0x0047800b01007387 */ /* 0x0001e80000100800 */
[----:B-1----:R-:W2:Y:S01]  /*23490*/  LDL.LU R12, [R1+0x80] ;  /* 0x00008000010c7983 */ /* 0x002ea20000300800 */
[----:B0-----:R-:W-:-:S02]  /*234a0*/  LEA.HI.X.SX32 R11, R9, R2, 0x1, P4 ;  /* 0x00000002090b7211 */ /* 0x001fc400020f0eff */
[----:B------:R-:W-:-:S05]  /*234b0*/  IADD3 R23, P0, R6, R15, RZ ;  /* 0x0000000f06177210 */ /* 0x000fca0007f1e0ff */
[----:B------:R-:W-:Y:S04]  /*234c0*/  STL [R1+0x4784], R23 ;  /* 0x0047841701007387 */ /* 0x000fe80000100800 */
[----:B------:R0:W-:Y:S04]  /*234d0*/  STL [R1+0x4778], R11 ;  /* 0x0047780b01007387 */ /* 0x0001e80000100800 */
[----:B0-----:R-:W2:Y:S01]  /*234e0*/  LDL.LU R11, [R1+0x7c] ;  /* 0x00007c00010b7983 */ /* 0x001ea20000300800 */
[----:B-----5:R-:W-:-:S05]  /*234f0*/  IADD3 R9, P4, R22, R15, RZ ;  /* 0x0000000f16097210 */ /* 0x020fca0007f9e0ff */
[----:B------:R0:W-:Y:S04]  /*23500*/  STL [R1+0x477c], R9 ;  /* 0x00477c0901007387 */ /* 0x0001e80000100800 */
[----:B------:R1:W-:Y:S04]  /*23510*/  STL [R1+0x4770], R8 ;  /* 0x0047700801007387 */ /* 0x0003e80000100800 */
[----:B0-----:R-:W5:Y:S01]  /*23520*/  LDL.LU R9, [R1+0x78] ;  /* 0x0000780001097983 */ /* 0x001f620000300800 */
[----:B------:R-:W-:Y:S02]  /*23530*/  IADD3 R23, P6, R10, R15, RZ ;  /* 0x0000000f0a177210 */ /* 0x000fe40007fde0ff */
[----:B-1----:R-:W-:-:S03]  /*23540*/  LEA.HI.X.SX32 R8, R7, R2, 0x1, P5 ;  /* 0x0000000207087211 */ /* 0x002fc600028f0eff */
[----:B------:R0:W-:Y:S04]  /*23550*/  STL [R1+0x4774], R23 ;  /* 0x0047741701007387 */ /* 0x0001e80000100800 */
[----:B------:R-:W5:Y:S01]  /*23560*/  LDL.LU R7, [R1+0x74] ;  /* 0x0000740001077983 */ /* 0x000f620000300800 */
[----:B0-----:R-:W-:-:S03]  /*23570*/  IADD3 R23, P5, R21, R15, RZ ;  /* 0x0000000f15177210 */ /* 0x001fc60007fbe0ff */
[----:B------:R0:W-:Y:S04]  /*23580*/  STL [R1+0x4768], R8 ;  /* 0x0047680801007387 */ /* 0x0001e80000100800 */
[----:B------:R1:W-:Y:S01]  /*23590*/  STL [R1+0x476c], R23 ;  /* 0x00476c1701007387 */ /* 0x0003e20000100800 */
[----:B0-----:R-:W-:-:S03]  /*235a0*/  LEA.HI.X.SX32 R8, R5, R2, 0x1, P3 ;  /* 0x0000000205087211 */ /* 0x001fc600018f0eff */
[----:B------:R-:W5:Y:S04]  /*235b0*/  LDL.LU R5, [R1+0x70] ;  /* 0x0000700001057983 */ /* 0x000f680000300800 */
[----:B------:R0:W-:Y:S01]  /*235c0*/  STL [R1+0x4760], R8 ;  /* 0x0047600801007387 */ /* 0x0001e20000100800 */
[----:B-1----:R-:W-:Y:S02]  /*235d0*/  IADD3 R23, P3, R20, R15, RZ ;  /* 0x0000000f14177210 */ /* 0x002fe40007f7e0ff */
[----:B0-----:R-:W-:-:S03]  /*235e0*/  LEA.HI.X.SX32 R8, R3, R2, 0x1, P2 ;  /* 0x0000000203087211 */ /* 0x001fc600010f0eff */
[----:B------:R-:W-:Y:S04]  /*235f0*/  STL [R1+0x4764], R23 ;  /* 0x0047641701007387 */ /* 0x000fe80000100800 */
[----:B------:R-:W5:Y:S04]  /*23600*/  LDL.LU R3, [R1+0x68] ;  /* 0x0000680001037983 */ /* 0x000f680000300800 */
[----:B------:R0:W-:Y:S02]  /*23610*/  STL [R1+0x4758], R8 ;  /* 0x0047580801007387 */ /* 0x0001e40000100800 */
[----:B0-----:R-:W-:-:S02]  /*23620*/  LEA.HI.X.SX32 R8, R4, R2, 0x1, P1 ;  /* 0x0000000204087211 */ /* 0x001fc400008f0eff */
[----:B------:R-:W5:Y:S01]  /*23630*/  LDL.LU R4, [R1+0x64] ;  /* 0x0000640001047983 */ /* 0x000f620000300800 */
[----:B----4-:R-:W-:-:S05]  /*23640*/  IADD3 R23, P2, R19, R15, RZ ;  /* 0x0000000f13177210 */ /* 0x010fca0007f5e0ff */
[----:B------:R0:W-:Y:S04]  /*23650*/  STL [R1+0x475c], R23 ;  /* 0x00475c1701007387 */ /* 0x0001e80000100800 */
[----:B------:R1:W-:Y:S01]  /*23660*/  STL [R1+0x4750], R8 ;  /* 0x0047500801007387 */ /* 0x0003e20000100800 */
[-C--:B0-----:R-:W-:Y:S02]  /*23670*/  IADD3 R23, P1, R18, R15.reuse, RZ ;  /* 0x0000000f12177210 */ /* 0x081fe40007f3e0ff */
[----:B-1----:R-:W-:Y:S02]  /*23680*/  LEA.HI.X.SX32 R8, R6, R2, 0x1, P0 ;  /* 0x0000000206087211 */ /* 0x002fe400000f0eff */
[----:B------:R-:W4:Y:S04]  /*23690*/  LDL.LU R6, [R1+0x60] ;  /* 0x0000600001067983 */ /* 0x000f280000300800 */
[----:B------:R-:W-:Y:S04]  /*236a0*/  STL [R1+0x4754], R23 ;  /* 0x0047541701007387 */ /* 0x000fe80000100800 */
[----:B------:R0:W-:Y:S04]  /*236b0*/  STL [R1+0x4748], R8 ;  /* 0x0047480801007387 */ /* 0x0001e80000100800 */
[----:B0-----:R-:W4:Y:S01]  /*236c0*/  LDL.LU R8, [R1+0x5c] ;  /* 0x00005c0001087983 */ /* 0x001f220000300800 */
[----:B---3--:R-:W-:-:S02]  /*236d0*/  IADD3 R23, P0, R17, R15, RZ ;  /* 0x0000000f11177210 */ /* 0x008fc40007f1e0ff */
[-C--:B------:R-:W-:Y:S02]  /*236e0*/  LEA.HI.X.SX32 R24, R22, R2.reuse, 0x1, P4 ;  /* 0x0000000216187211 */ /* 0x080fe400020f0eff */
[----:B------:R-:W-:Y:S01]  /*236f0*/  LEA.HI.X.SX32 R22, R10, R2, 0x1, P6 ;  /* 0x000000020a167211 */ /* 0x000fe200030f0eff */
[----:B------:R0:W-:Y:S04]  /*23700*/  STL [R1+0x474c], R23 ;  /* 0x00474c1701007387 */ /* 0x0001e80000100800 */
[----:B------:R-:W-:Y:S04]  /*23710*/  STL [R1+0x4740], R24 ;  /* 0x0047401801007387 */ /* 0x000fe80000100800 */
[----:B------:R-:W3:Y:S01]  /*23720*/  LDL.LU R10, [R1+0x58] ;  /* 0x00005800010a7983 */ /* 0x000ee20000300800 */
[----:B0-----:R-:W-:-:S05]  /*23730*/  IADD3 R23, P4, R16, R15, RZ ;  /* 0x0000000f10177210 */ /* 0x001fca0007f9e0ff */
[----:B------:R0:W-:Y:S04]  /*23740*/  STL [R1+0x4744], R23 ;  /* 0x0047441701007387 */ /* 0x0001e80000100800 */
[----:B------:R-:W-:Y:S01]  /*23750*/  STL [R1+0x4738], R22 ;  /* 0x0047381601007387 */ /* 0x000fe20000100800 */
[----:B0-----:R-:W-:-:S05]  /*23760*/  IADD3 R23, P6, R14, R15, RZ ;  /* 0x0000000f0e177210 */ /* 0x001fca0007fde0ff */
[----:B------:R-:W-:Y:S04]  /*23770*/  STL [R1+0x473c], R23 ;  /* 0x00473c1701007387 */ /* 0x000fe80000100800 */
[----:B------:R-:W3:Y:S01]  /*23780*/  LDL.LU R25, [R1+0x54] ;  /* 0x0000540001197983 */ /* 0x000ee20000300800 */
[----:B------:R-:W-:-:S05]  /*23790*/  LEA.HI.X.SX32 R21, R21, R2, 0x1, P5 ;  /* 0x0000000215157211 */ /* 0x000fca00028f0eff */
[----:B------:R0:W-:Y:S02]  /*237a0*/  STL [R1+0x4730], R21 ;  /* 0x0047301501007387 */ /* 0x0001e40000100800 */
[-C--:B0-----:R-:W-:Y:S02]  /*237b0*/  LEA.HI.X.SX32 R21, R20, R2.reuse, 0x1, P3 ;  /* 0x0000000214157211 */ /* 0x081fe400018f0eff */
[-C--:B------:R-:W-:Y:S02]  /*237c0*/  LEA.HI.X.SX32 R19, R19, R2.reuse, 0x1, P2 ;  /* 0x0000000213137211 */ /* 0x080fe400010f0eff */
[-C--:B------:R-:W-:Y:S02]  /*237d0*/  LEA.HI.X.SX32 R18, R18, R2.reuse, 0x1, P1 ;  /* 0x0000000212127211 */ /* 0x080fe400008f0eff */
[----:B------:R-:W-:Y:S02]  /*237e0*/  LEA.HI.X.SX32 R16, R16, R2, 0x1, P4 ;  /* 0x0000000210107211 */ /* 0x000fe400020f0eff */
[----:B--2---:R-:W-:-:S05]  /*237f0*/  IADD3 R22, P5, R13, R15, RZ ;  /* 0x0000000f0d167210 */ /* 0x004fca0007fbe0ff */
[----:B------:R-:W-:Y:S04]  /*23800*/  STL [R1+0x4734], R22 ;  /* 0x0047341601007387 */ /* 0x000fe80000100800 */
[----:B------:R-:W-:Y:S04]  /*23810*/  STL [R1+0x4728], R21 ;  /* 0x0047281501007387 */ /* 0x000fe80000100800 */
[----:B------:R-:W2:Y:S01]  /*23820*/  LDL.LU R24, [R1+0x50] ;  /* 0x0000500001187983 */ /* 0x000ea20000300800 */
[----:B------:R-:W-:-:S05]  /*23830*/  IADD3 R20, P3, R12, R15, RZ ;  /* 0x0000000f0c147210 */ /* 0x000fca0007f7e0ff */
[----:B------:R0:W-:Y:S04]  /*23840*/  STL [R1+0x472c], R20 ;  /* 0x00472c1401007387 */ /* 0x0001e80000100800 */
[----:B------:R5:W-:Y:S01]  /*23850*/  STL [R1+0x4720], R19 ;  /* 0x0047201301007387 */ /* 0x000be20000100800 */
[----:B0-----:R-:W-:-:S05]  /*23860*/  IADD3 R20, P2, R11, R15, RZ ;  /* 0x0000000f0b147210 */ /* 0x001fca0007f5e0ff */
[----:B------:R-:W-:Y:S04]  /*23870*/  STL [R1+0x4724], R20 ;  /* 0x0047241401007387 */ /* 0x000fe80000100800 */
[----:B------:R-:W2:Y:S04]  /*23880*/  LDL.LU R23, [R1+0x4c] ;  /* 0x00004c0001177983 */ /* 0x000ea80000300800 */
[----:B------:R0:W-:Y:S01]  /*23890*/  STL [R1+0x4718], R18 ;  /* 0x0047181201007387 */ /* 0x0001e20000100800 */
[----:B-----5:R-:W-:Y:S02]  /*238a0*/  IADD3 R19, P1, R9, R15, RZ ;  /* 0x0000000f09137210 */ /* 0x020fe40007f3e0ff */
[----:B0-----:R-:W-:-:S03]  /*238b0*/  LEA.HI.X.SX32 R18, R17, R2, 0x1, P0 ;  /* 0x0000000211127211 */ /* 0x001fc600000f0eff */
[----:B------:R-:W-:Y:S04]  /*238c0*/  STL [R1+0x471c], R19 ;  /* 0x00471c1301007387 */ /* 0x000fe80000100800 */
[----:B------:R-:W-:Y:S04]  /*238d0*/  STL [R1+0x4710], R18 ;  /* 0x0047101201007387 */ /* 0x000fe80000100800 */
[----:B------:R-:W5:Y:S01]  /*238e0*/  LDL.LU R22, [R1+0x48] ;  /* 0x0000480001167983 */ /* 0x000f620000300800 */
[----:B------:R-:W-:-:S05]  /*238f0*/  IADD3 R17, P0, R7, R15, RZ ;  /* 0x0000000f07117210 */ /* 0x000fca0007f1e0ff */
[----:B------:R0:W-:Y:S04]  /*23900*/  STL [R1+0x4714], R17 ;  /* 0x0047141101007387 */ /* 0x0001e80000100800 */
[----:B------:R1:W-:Y:S01]  /*23910*/  STL [R1+0x4708], R16 ;  /* 0x0047081001007387 */ /* 0x0003e20000100800 */
[----:B------:R-:W-:Y:S02]  /*23920*/  LEA.HI.X.SX32 R14, R14, R2, 0x1, P6 ;  /* 0x000000020e0e7211 */ /* 0x000fe400030f0eff */
[----:B0-----:R-:W-:-:S05]  /*23930*/  IADD3 R17, P4, R5, R15, RZ ;  /* 0x0000000f05117210 */ /* 0x001fca0007f9e0ff */
[----:B------:R-:W-:Y:S04]  /*23940*/  STL [R1+0x470c], R17 ;  /* 0x00470c1101007387 */ /* 0x000fe80000100800 */
[----:B------:R-:W5:Y:S04]  /*23950*/  LDL.LU R21, [R1+0x44] ;  /* 0x0000440001157983 */ /* 0x000f680000300800 */
[----:B------:R0:W-:Y:S01]  /*23960*/  STL [R1+0x4700], R14 ;  /* 0x0047000e01007387 */ /* 0x0001e20000100800 */
[----:B-1----:R-:W-:Y:S02]  /*23970*/  IADD3 R16, P6, R3, R15, RZ ;  /* 0x0000000f03107210 */ /* 0x002fe40007fde0ff */
[----:B0-----:R-:W-:-:S03]  /*23980*/  LEA.HI.X.SX32 R14, R13, R2, 0x1, P5 ;  /* 0x000000020d0e7211 */ /* 0x001fc600028f0eff */
[----:B------:R-:W-:Y:S04]  /*23990*/  STL [R1+0x4704], R16 ;  /* 0x0047041001007387 */ /* 0x000fe80000100800 */
[----:B------:R-:W-:Y:S04]  /*239a0*/  STL [R1+0x46f8], R14 ;  /* 0x0046f80e01007387 */ /* 0x000fe80000100800 */
[----:B------:R-:W5:Y:S01]  /*239b0*/  LDL.LU R20, [R1+0x40] ;  /* 0x0000400001147983 */ /* 0x000f620000300800 */
[----:B------:R-:W-:Y:S02]  /*239c0*/  IADD3 R13, P5, R4, R15, RZ ;  /* 0x0000000f040d7210 */ /* 0x000fe40007fbe0ff */
[----:B------:R-:W-:-:S03]  /*239d0*/  LEA.HI.X.SX32 R12, R12, R2, 0x1, P3 ;  /* 0x000000020c0c7211 */ /* 0x000fc600018f0eff */
[----:B------:R4:W-:Y:S01]  /*239e0*/  STL [R1+0x46fc], R13 ;  /* 0x0046fc0d01007387 */ /* 0x0009e20000100800 */
[----:B------:R-:W-:-:S03]  /*239f0*/  LEA.HI.X.SX32 R11, R11, R2, 0x1, P2 ;  /* 0x000000020b0b7211 */ /* 0x000fc600010f0eff */
[----:B------:R0:W-:Y:S01]  /*23a00*/  STL [R1+0x46f0], R12 ;  /* 0x0046f00c01007387 */ /* 0x0001e20000100800 */
[----:B----4-:R-:W-:-:S05]  /*23a10*/  IADD3 R13, P3, R6, R15, RZ ;  /* 0x0000000f060d7210 */ /* 0x010fca0007f7e0ff */
[----:B------:R-:W-:Y:S04]  /*23a20*/  STL [R1+0x46f4], R13 ;  /* 0x0046f40d01007387 */ /* 0x000fe80000100800 */
[----:B------:R-:W4:Y:S04]  /*23a30*/  LDL.LU R19, [R1+0x3c] ;  /* 0x00003c0001137983 */ /* 0x000f280000300800 */
[----:B------:R1:W-:Y:S01]  /*23a40*/  STL [R1+0x46e8], R11 ;  /* 0x0046e80b01007387 */ /* 0x0003e20000100800 */
[----:B0-----:R-:W-:-:S05]  /*23a50*/  IADD3 R12, P2, R8, R15, RZ ;  /* 0x0000000f080c7210 */ /* 0x001fca0007f5e0ff */
[----:B------:R-:W-:Y:S01]  /*23a60*/  STL [R1+0x46ec], R12 ;  /* 0x0046ec0c01007387 */ /* 0x000fe20000100800 */
[----:B-1----:R-:W-:-:S03]  /*23a70*/  LEA.HI.X.SX32 R11, R9, R2, 0x1, P1 ;  /* 0x00000002090b7211 */ /* 0x002fc600008f0eff */
[----:B------:R-:W4:Y:S04]  /*23a80*/  LDL.LU R18, [R1+0x38] ;  /* 0x0000380001127983 */ /* 0x000f280000300800 */
[----:B------:R-:W-:Y:S01]  /*23a90*/  STL [R1+0x46e0], R11 ;  /* 0x0046e00b01007387 */ /* 0x000fe20000100800 */
[----:B---3--:R-:W-:-:S03]  /*23aa0*/  IADD3 R9, P1, R10, R15, RZ ;  /* 0x0000000f0a097210 */ /* 0x008fc60007f3e0ff */
[----:B------:R-:W3:Y:S01]  /*23ab0*/  LDL.LU R17, [R1+0x34] ;  /* 0x0000340001117983 */ /* 0x000ee20000300800 */
[----:B------:R-:W-:-:S03]  /*23ac0*/  LEA.HI.X.SX32 R7, R7, R2, 0x1, P0 ;  /* 0x0000000207077211 */ /* 0x000fc600000f0eff */
[----:B------:R0:W-:Y:S04]  /*23ad0*/  STL [R1+0x46e4], R9 ;  /* 0x0046e40901007387 */ /* 0x0001e80000100800 */
[----:B------:R-:W3:Y:S04]  /*23ae0*/  LDL.LU R16, [R1+0x30] ;  /* 0x0000300001107983 */ /* 0x000ee80000300800 */
[----:B------:R1:W-:Y:S04]  /*23af0*/  STL [R1+0x46d8], R7 ;  /* 0x0046d80701007387 */ /* 0x0003e80000100800 */
[----:B------:R-:W3:Y:S01]  /*23b00*/  LDL.LU R14, [R1+0x2c] ;  /* 0x00002c00010e7983 */ /* 0x000ee20000300800 */
[----:B0-----:R-:W-:-:S02]  /*23b10*/  IADD3 R9, P0, R25, R15, RZ ;  /* 0x0000000f19097210 */ /* 0x001fc40007f1e0ff */
[----:B-1----:R-:W-:-:S03]  /*23b20*/  LEA.HI.X.SX32 R7, R5, R2, 0x1, P4 ;  /* 0x0000000205077211 */ /* 0x002fc600020f0eff */
[----:B------:R-:W-:Y:S04]  /*23b30*/  STL [R1+0x46dc], R9 ;  /* 0x0046dc0901007387 */ /* 0x000fe80000100800 */
[----:B------:R-:W3:Y:S04]  /*23b40*/  LDL.LU R13, [R1+0x28] ;  /* 0x00002800010d7983 */ /* 0x000ee80000300800 */
[----:B------:R-:W-:Y:S04]  /*23b50*/  STL [R1+0x46d0], R7 ;  /* 0x0046d00701007387 */ /* 0x000fe80000100800 */
[----:B------:R-:W3:Y:S01]  /*23b60*/  LDL.LU R12, [R1+0x24] ;  /* 0x00002400010c7983 */ /* 0x000ee20000300800 */
[----:B------:R-:W-:-:S02]  /*23b70*/  LEA.HI.X.SX32 R3, R3, R2, 0x1, P6 ;  /* 0x0000000203037211 */ /* 0x000fc400030f0eff */
[----:B--2---:R-:W-:-:S05]  /*23b80*/  IADD3 R5, P4, R24, R15, RZ ;  /* 0x0000000f18057210 */ /* 0x004fca0007f9e0ff */
[----:B------:R0:W-:Y:S04]  /*23b90*/  STL [R1+0x46d4], R5 ;  /* 0x0046d40501007387 */ /* 0x0001e80000100800 */
[----:B------:R-:W2:Y:S04]  /*23ba0*/  LDL.LU R11, [R1+0x20] ;  /* 0x00002000010b7983 */ /* 0x000ea80000300800 */
[----:B------:R1:W-:Y:S01]  /*23bb0*/  STL [R1+0x46c8], R3 ;  /* 0x0046c80301007387 */ /* 0x0003e20000100800 */
[----:B0-----:R-:W-:-:S03]  /*23bc0*/  LEA.HI.X.SX32 R5, R4, R2, 0x1, P5 ;  /* 0x0000000204057211 */ /* 0x001fc600028f0eff */
[----:B-1----:R-:W2:Y:S01]  /*23bd0*/  LDL.LU R3, [R1+0x1c] ;  /* 0x00001c0001037983 */ /* 0x002ea20000300800 */
[----:B------:R-:W-:-:S05]  /*23be0*/  IADD3 R7, P6, R23, R15, RZ ;  /* 0x0000000f17077210 */ /* 0x000fca0007fde0ff */
[----:B------:R0:W-:Y:S04]  /*23bf0*/  STL [R1+0x46cc], R7 ;  /* 0x0046cc0701007387 */ /* 0x0001e80000100800 */
[----:B------:R-:W2:Y:S04]  /*23c00*/  LDL.LU R4, [R1+0x18] ;  /* 0x0000180001047983 */ /* 0x000ea80000300800 */
[----:B------:R1:W-:Y:S01]  /*23c10*/  STL [R1+0x46c0], R5 ;  /* 0x0046c00501007387 */ /* 0x0003e20000100800 */
[----:B0-----:R-:W-:-:S03]  /*23c20*/  LEA.HI.X.SX32 R7, R6, R2, 0x1, P3 ;  /* 0x0000000206077211 */ /* 0x001fc600018f0eff */
[----:B-1----:R-:W2:Y:S01]  /*23c30*/  LDL.LU R5, [R1+0x14] ;  /* 0x0000140001057983 */ /* 0x002ea20000300800 */
[----:B-----5:R-:W-:-:S05]  /*23c40*/  IADD3 R9, P5, R22, R15, RZ ;  /* 0x0000000f16097210 */ /* 0x020fca0007fbe0ff */
[----:B------:R0:W-:Y:S04]  /*23c50*/  STL [R1+0x46c4], R9 ;  /* 0x0046c40901007387 */ /* 0x0001e80000100800 */
[----:B------:R-:W5:Y:S04]  /*23c60*/  LDL.LU R6, [R1+0x10] ;  /* 0x0000100001067983 */ /* 0x000f680000300800 */
[----:B------:R1:W-:Y:S01]  /*23c70*/  STL [R1+0x46b8], R7 ;  /* 0x0046b80701007387 */ /* 0x0003e20000100800 */
[----:B0-----:R-:W-:-:S03]  /*23c80*/  LEA.HI.X.SX32 R9, R8, R2, 0x1, P2 ;  /* 0x0000000208097211 */ /* 0x001fc600010f0eff */
[----:B-1----:R-:W5:Y:S01]  /*23c90*/  LDL.LU R7, [R1+0xc] ;  /* 0x00000c0001077983 */ /* 0x002f620000300800 */
[----:B------:R-:W-:-:S05]  /*23ca0*/  IADD3 R26, P3, R21, R15, RZ ;  /* 0x0000000f151a7210 */ /* 0x000fca0007f7e0ff */
[----:B------:R-:W-:Y:S04]  /*23cb0*/  STL [R1+0x46bc], R26 ;  /* 0x0046bc1a01007387 */ /* 0x000fe80000100800 */
[----:B------:R-:W5:Y:S04]  /*23cc0*/  LDL.LU R8, [R1+0x8] ;  /* 0x0000080001087983 */ /* 0x000f680000300800 */
[----:B------:R0:W-:Y:S04]  /*23cd0*/  STL [R1+0x46b0], R9 ;  /* 0x0046b00901007387 */ /* 0x0001e80000100800 */
[----:B0-----:R-:W5:Y:S01]  /*23ce0*/  LDL.LU R9, [R1+0x4] ;  /* 0x0000040001097983 */ /* 0x001f620000300800 */
[----:B------:R-:W-:-:S05]  /*23cf0*/  IADD3 R26, P2, R20, R15, RZ ;  /* 0x0000000f141a7210 */ /* 0x000fca0007f5e0ff */
[----:B------:R0:W-:Y:S02]  /*23d00*/  STL [R1+0x46b4], R26 ;  /* 0x0046b41a01007387 */ /* 0x0001e40000100800 */
[-C--:B0-----:R-:W-:Y:S02]  /*23d10*/  LEA.HI.X.SX32 R26, R10, R2.reuse, 0x1, P1 ;  /* 0x000000020a1a7211 */ /* 0x081fe400008f0eff */
[----:B------:R-:W5:Y:S01]  /*23d20*/  LDL.LU R10, [R1] ;  /* 0x00000000010a7983 */ /* 0x000f620000300800 */
[----:B------:R-:W-:-:S03]  /*23d30*/  LEA.HI.X.SX32 R25, R25, R2, 0x1, P0 ;  /* 0x0000000219197211 */ /* 0x000fc600000f0eff */
[----:B------:R4:W-:Y:S01]  /*23d40*/  STL [R1+0x46a8], R26 ;  /* 0x0046a81a01007387 */ /* 0x0009e20000100800 */
[-C--:B------:R-:W-:Y:S02]  /*23d50*/  LEA.HI.X.SX32 R24, R24, R2.reuse, 0x1, P4 ;  /* 0x0000000218187211 */ /* 0x080fe400020f0eff */
[----:B------:R-:W-:Y:S02]  /*23d60*/  LEA.HI.X.SX32 R23, R23, R2, 0x1, P6 ;  /* 0x0000000217177211 */ /* 0x000fe400030f0eff */
[----:B----4-:R-:W-:-:S05]  /*23d70*/  IADD3 R26, P1, R19, R15, RZ ;  /* 0x0000000f131a7210 */ /* 0x010fca0007f3e0ff */
[----:B------:R0:W-:Y:S04]  /*23d80*/  STL [R1+0x46ac], R26 ;  /* 0x0046ac1a01007387 */ /* 0x0001e80000100800 */
[----:B0-----:R-:W4:Y:S04]  /*23d90*/  LDL.LU R26, [R1+0x5d18] ;  /* 0x005d1800011a7983 */ /* 0x001f280000300800 */
[----:B------:R0:W-:Y:S02]  /*23da0*/  STL [R1+0x46a0], R25 ;  /* 0x0046a01901007387 */ /* 0x0001e40000100800 */
[----:B0-----:R-:W-:-:S05]  /*23db0*/  IADD3 R25, P0, R18, R15, RZ ;  /* 0x0000000f12197210 */ /* 0x001fca0007f1e0ff */
[----:B------:R0:W-:Y:S04]  /*23dc0*/  STL [R1+0x46a4], R25 ;  /* 0x0046a41901007387 */ /* 0x0001e80000100800 */
[----:B0-----:R-:W4:Y:S04]  /*23dd0*/  LDL.LU R25, [R1+0x5d14] ;  /* 0x005d140001197983 */ /* 0x001f280000300800 */
[----:B------:R3:W-:Y:S02]  /*23de0*/  STL [R1+0x4698], R24 ;  /* 0x0046981801007387 */ /* 0x0007e40000100800 */
[----:B---3--:R-:W-:-:S05]  /*23df0*/  IADD3 R24, P4, R17, R15, RZ ;  /* 0x0000000f11187210 */ /* 0x008fca0007f9e0ff */
[----:B------:R0:W-:Y:S01]  /*23e00*/  STL [R1+0x469c], R24 ;  /* 0x00469c1801007387 */ /* 0x0001e20000100800 */
[----:B------:R-:W-:-:S03]  /*23e10*/  LEA.HI.X.SX32 R22, R22, R2, 0x1, P5 ;  /* 0x0000000216167211 */ /* 0x000fc600028f0eff */
[----:B0-----:R-:W3:Y:S04]  /*23e20*/  LDL.LU R24, [R1+0x5d10] ;  /* 0x005d100001187983 */ /* 0x001ee80000300800 */
[----:B------:R0:W-:Y:S02]  /*23e30*/  STL [R1+0x4690], R23 ;  /* 0x0046901701007387 */ /* 0x0001e40000100800 */
[----:B0-----:R-:W-:-:S05]  /*23e40*/  IADD3 R23, P6, R16, R15, RZ ;  /* 0x0000000f10177210 */ /* 0x001fca0007fde0ff */
[----:B------:R0:W-:Y:S01]  /*23e50*/  STL [R1+0x4694], R23 ;  /* 0x0046941701007387 */ /* 0x0001e20000100800 */
[----:B------:R-:W-:-:S03]  /*23e60*/  LEA.HI.X.SX32 R21, R21, R2, 0x1, P3 ;  /* 0x0000000215157211 */ /* 0x000fc600018f0eff */
[----:B0-----:R-:W4:Y:S04]  /*23e70*/  LDL.LU R23, [R1+0x5d0c] ;  /* 0x005d0c0001177983 */ /* 0x001f280000300800 */
[----:B------:R0:W-:Y:S02]  /*23e80*/  STL [R1+0x4688], R22 ;  /* 0x0046881601007387 */ /* 0x0001e40000100800 */
[----:B0-----:R-:W-:-:S05]  /*23e90*/  IADD3 R22, P5, R14, R15, RZ ;  /* 0x0000000f0e167210 */ /* 0x001fca0007fbe0ff */
        /* <DEDUP_REMOVED lines=14> */
[----:B--2---:R-:W-:-:S05]  /*23f80*/  IADD3 R19, P1, R11, R15, RZ ;  /* 0x0000000f0b137210 */ /* 0x004fca0007f3e0ff */
[----:B------:R0:W-:Y:S01]  /*23f90*/  STL [R1+0x4674], R19 ;  /* 0x0046741301007387 */ /* 0x0001e20000100800 */
[----:B------:R-:W-:-:S03]  /*23fa0*/  LEA.HI.X.SX32 R17, R17, R2, 0x1, P4 ;  /* 0x0000000211117211 */ /* 0x000fc600020f0eff */
[----:B0-----:R-:W2:Y:S04]  /*23fb0*/  LDL.LU R19, [R1+0x5cfc] ;  /* 0x005cfc0001137983 */ /* 0x001ea80000300800 */
        /* <DEDUP_REMOVED lines=14> */
[----:B0-----:R-:W2:Y:S04]  /*240a0*/  LDL.LU R16, [R1+0x5cf0] ;  /* 0x005cf00001107983 */ /* 0x001ea80000300800 */
[----:B------:R5:W-:Y:S02]  /*240b0*/  STL [R1+0x4650], R14 ;  /* 0x0046500e01007387 */ /* 0x000be40000100800 */
[----:B-----5:R-:W-:-:S05]  /*240c0*/  IADD3 R14, P5, R6, R15, RZ ;  /* 0x0000000f060e7210 */ /* 0x020fca0007fbe0ff */
[----:B------:R0:W-:Y:S01]  /*240d0*/  STL [R1+0x4654], R14 ;  /* 0x0046540e01007387 */ /* 0x0001e20000100800 */
[----:B------:R-:W-:-:S03]  /*240e0*/  LEA.HI.X.SX32 R12, R12, R2, 0x1, P2 ;  /* 0x000000020c0c7211 */ /* 0x000fc600010f0eff */
[----:B0-----:R-:W5:Y:S04]  /*240f0*/  LDL.LU R14, [R1+0x5cec] ;  /* 0x005cec00010e7983 */ /* 0x001f680000300800 */
        /* <DEDUP_REMOVED lines=12> */
[----:B------:R0:W-:Y:S04]  /*241c0*/  STL [R1+0x463c], R11 ;  /* 0x00463c0b01007387 */ /* 0x0001e80000100800 */
[----:B0-----:R-:W2:Y:S04]  /*241d0*/  LDL.LU R11, [R1+0x5ce0] ;  /* 0x005ce000010b7983 */ /* 0x001ea80000300800 */
[----:B------:R0:W-:Y:S02]  /*241e0*/  STL [R1+0x4630], R3 ;  /* 0x0046300301007387 */ /* 0x0001e40000100800 */
[----:B0-----:R-:W-:-:S05]  /*241f0*/  IADD3 R3, P0, R10, R15, RZ ;  /* 0x0000000f0a037210 */ /* 0x001fca0007f1e0ff */
[----:B------:R0:W-:Y:S04]  /*24200*/  STL [R1+0x4634], R3 ;  /* 0x0046340301007387 */ /* 0x0001e80000100800 */
[----:B0-----:R-:W5:Y:S01]  /*24210*/  LDL.LU R3, [R1+0x5cdc] ;  /* 0x005cdc0001037983 */ /* 0x001f620000300800 */
[----:B------:R-:W-:-:S05]  /*24220*/  LEA.HI.X.SX32 R4, R4, R2, 0x1, P4 ;  /* 0x0000000204047211 */ /* 0x000fca00020f0eff */
[----:B------:R5:W-:Y:S02]  /*24230*/  STL [R1+0x4628], R4 ;  /* 0x0046280401007387 */ /* 0x000be40000100800 */
[----:B-----5:R-:W-:-:S05]  /*24240*/  IADD3 R4, P4, R3, R15, RZ ;  /* 0x0000000f03047210 */ /* 0x020fca0007f9e0ff */
        /* <DEDUP_REMOVED lines=32> */
[-C--:B------:R-:W-:Y:S02]  /*24450*/  LEA.HI.X.SX32 R3, R3, R2.reuse, 0x1, P4 ;  /* 0x0000000203037211 */ /* 0x080fe400020f0eff */
[----:B------:R-:W-:-:S03]  /*24460*/  LEA.HI.X.SX32 R4, R4, R2, 0x1, P6 ;  /* 0x0000000204047211 */ /* 0x000fc600030f0eff */
[----:B------:R5:W-:Y:S02]  /*24470*/  STL [R1+0x45f0], R3 ;  /* 0x0045f00301007387 */ /* 0x000be40000100800 */
[----:B-----5:R-:W-:-:S05]  /*24480*/  IADD3 R3, P4, R10, R15, RZ ;  /* 0x0000000f0a037210 */ /* 0x020fca0007f9e0ff */
[----:B------:R2:W-:Y:S04]  /*24490*/  STL [R1+0x45f4], R3 ;  /* 0x0045f40301007387 */ /* 0x0005e80000100800 */
[----:B------:R0:W-:Y:S01]  /*244a0*/  STL [R1+0x45e8], R4 ;  /* 0x0045e80401007387 */ /* 0x0001e20000100800 */
[-C--:B--2---:R-:W-:Y:S02]  /*244b0*/  IADD3 R3, P6, R11, R15.reuse, RZ ;  /* 0x0000000f0b037210 */ /* 0x084fe40007fde0ff */
[-C--:B0-----:R-:W-:Y:S02]  /*244c0*/  LEA.HI.X.SX32 R4, R5, R2.reuse, 0x1, P5 ;  /* 0x0000000205047211 */ /* 0x081fe400028f0eff */
[----:B---3--:R-:W-:Y:S01]  /*244d0*/  IADD3 R5, P5, R12, R15, RZ ;  /* 0x0000000f0c057210 */ /* 0x008fe20007fbe0ff */
[----:B------:R0:W-:Y:S04]  /*244e0*/  STL [R1+0x45ec], R3 ;  /* 0x0045ec0301007387 */ /* 0x0001e80000100800 */
[----:B------:R4:W-:Y:S04]  /*244f0*/  STL [R1+0x45e0], R4 ;  /* 0x0045e00401007387 */ /* 0x0009e80000100800 */
[----:B------:R1:W-:Y:S01]  /*24500*/  STL [R1+0x45e4], R5 ;  /* 0x0045e40501007387 */ /* 0x0003e20000100800 */
[----:B0-----:R-:W-:-:S02]  /*24510*/  LEA.HI.X.SX32 R3, R6, R2, 0x1, P3 ;  /* 0x0000000206037211 */ /* 0x001fc400018f0eff */
[----:B----4-:R-:W-:-:S03]  /*24520*/  IADD3 R4, P3, R13, R15, RZ ;  /* 0x0000000f0d047210 */ /* 0x010fc60007f7e0ff */
[----:B------:R0:W-:Y:S01]  /*24530*/  STL [R1+0x45d8], R3 ;  /* 0x0045d80301007387 */ /* 0x0001e20000100800 */
[----:B-1----:R-:W-:-:S03]  /*24540*/  LEA.HI.X.SX32 R5, R7, R2, 0x1, P2 ;  /* 0x0000000207057211 */ /* 0x002fc600010f0eff */
[----:B------:R1:W-:Y:S04]  /*24550*/  STL [R1+0x45dc], R4 ;  /* 0x0045dc0401007387 */ /* 0x0003e80000100800 */
[----:B------:R2:W-:Y:S01]  /*24560*/  STL [R1+0x45d0], R5 ;  /* 0x0045d00501007387 */ /* 0x0005e20000100800 */
[----:B0-----:R-:W-:Y:S02]  /*24570*/  IADD3 R3, P2, R14, R15, RZ ;  /* 0x0000000f0e037210 */ /* 0x001fe40007f5e0ff */
[----:B-1----:R-:W-:-:S03]  /*24580*/  LEA.HI.X.SX32 R4, R8, R2, 0x1, P1 ;  /* 0x0000000208047211 */ /* 0x002fc600008f0eff */
[----:B------:R0:W-:Y:S01]  /*24590*/  STL [R1+0x45d4], R3 ;  /* 0x0045d40301007387 */ /* 0x0001e20000100800 */
[----:B--2---:R-:W-:-:S03]  /*245a0*/  IADD3 R5, P1, R16, R15, RZ ;  /* 0x0000000f10057210 */ /* 0x004fc60007f3e0ff */
[----:B------:R1:W-:Y:S04]  /*245b0*/  STL [R1+0x45c8], R4 ;  /* 0x0045c80401007387 */ /* 0x0003e80000100800 */
[----:B------:R2:W-:Y:S01]  /*245c0*/  STL [R1+0x45cc], R5 ;  /* 0x0045cc0501007387 */ /* 0x0005e20000100800 */
[----:B0-----:R-:W-:Y:S02]  /*245d0*/  LEA.HI.X.SX32 R3, R9, R2, 0x1, P0 ;  /* 0x0000000209037211 */ /* 0x001fe400000f0eff */
[----:B-1----:R-:W-:-:S03]  /*245e0*/  IADD3 R4, P0, R17, R15, RZ ;  /* 0x0000000f11047210 */ /* 0x002fc60007f1e0ff */
[----:B------:R-:W-:Y:S01]  /*245f0*/  STL [R1+0x45c0], R3 ;  /* 0x0045c00301007387 */ /* 0x000fe20000100800 */
[----:B--2---:R-:W-:-:S03]  /*24600*/  LEA.HI.X.SX32 R5, R10, R2, 0x1, P4 ;  /* 0x000000020a057211 */ /* 0x004fc600020f0eff */
[----:B------:R0:W-:Y:S04]  /*24610*/  STL [R1+0x45c4], R4 ;  /* 0x0045c40401007387 */ /* 0x0001e80000100800 */
[----:B------:R-:W-:Y:S01]  /*24620*/  STL [R1+0x45b8], R5 ;  /* 0x0045b80501007387 */ /* 0x000fe20000100800 */
[----:B0-----:R-:W-:-:S03]  /*24630*/  LEA.HI.X.SX32 R4, R11, R2, 0x1, P6 ;  /* 0x000000020b047211 */ /* 0x001fc600030f0eff */
[----:B------:R-:W2:Y:S01]  /*24640*/  LDL.LU R11, [R1+0x394] ;  /* 0x00039400010b7983 */ /* 0x000ea20000300800 */
[----:B------:R-:W-:-:S05]  /*24650*/  IADD3 R3, P4, R18, R15, RZ ;  /* 0x0000000f12037210 */ /* 0x000fca0007f9e0ff */
[----:B------:R0:W-:Y:S04]  /*24660*/  STL [R1+0x45bc], R3 ;  /* 0x0045bc0301007387 */ /* 0x0001e80000100800 */
[----:B------:R1:W-:Y:S04]  /*24670*/  STL [R1+0x45b0], R4 ;  /* 0x0045b00401007387 */ /* 0x0003e80000100800 */
[----:B------:R-:W3:Y:S01]  /*24680*/  LDL.LU R10, [R1+0x390] ;  /* 0x00039000010a7983 */ /* 0x000ee20000300800 */
[----:B0-----:R-:W-:Y:S02]  /*24690*/  IADD3 R3, P6, R19, R15, RZ ;  /* 0x0000000f13037210 */ /* 0x001fe40007fde0ff */
[----:B-1----:R-:W-:-:S03]  /*246a0*/  LEA.HI.X.SX32 R4, R12, R2, 0x1, P5 ;  /* 0x000000020c047211 */ /* 0x002fc600028f0eff */
[----:B------:R0:W-:Y:S04]  /*246b0*/  STL [R1+0x45b4], R3 ;  /* 0x0045b40301007387 */ /* 0x0001e80000100800 */
[----:B------:R1:W-:Y:S04]  /*246c0*/  STL [R1+0x45a8], R4 ;  /* 0x0045a80401007387 */ /* 0x0003e80000100800 */
[----:B------:R-:W4:Y:S01]  /*246d0*/  LDL.LU R9, [R1+0x38c] ;  /* 0x00038c0001097983 */ /* 0x000f220000300800 */
[----:B0-----:R-:W-:Y:S02]  /*246e0*/  IADD3 R3, P5, R20, R15, RZ ;  /* 0x0000000f14037210 */ /* 0x001fe40007fbe0ff */
[----:B-1----:R-:W-:-:S03]  /*246f0*/  LEA.HI.X.SX32 R4, R13, R2, 0x1, P3 ;  /* 0x000000020d047211 */ /* 0x002fc600018f0eff */
[----:B------:R0:W-:Y:S04]  /*24700*/  STL [R1+0x45ac], R3 ;  /* 0x0045ac0301007387 */ /* 0x0001e80000100800 */
[----:B------:R1:W-:Y:S04]  /*24710*/  STL [R1+0x45a0], R4 ;  /* 0x0045a00401007387 */ /* 0x0003e80000100800 */
[----:B------:R-:W5:Y:S01]  /*24720*/  LDL.LU R8, [R1+0x388] ;  /* 0x0003880001087983 */ /* 0x000f620000300800 */
[----:B0-----:R-:W-:Y:S02]  /*24730*/  IADD3 R3, P3, R21, R15, RZ ;  /* 0x0000000f15037210 */ /* 0x001fe40007f7e0ff */
[----:B-1----:R-:W-:-:S03]  /*24740*/  LEA.HI.X.SX32 R4, R14, R2, 0x1, P2 ;  /* 0x000000020e047211 */ /* 0x002fc600010f0eff */
[----:B------:R0:W-:Y:S04]  /*24750*/  STL [R1+0x45a4], R3 ;  /* 0x0045a40301007387 */ /* 0x0001e80000100800 */
[----:B------:R1:W-:Y:S04]  /*24760*/  STL [R1+0x4598], R4 ;  /* 0x0045980401007387 */ /* 0x0003e80000100800 */
[----:B------:R-:W5:Y:S01]  /*24770*/  LDL.LU R7, [R1+0x384] ;  /* 0x0003840001077983 */ /* 0x000f620000300800 */
[----:B0-----:R-:W-:Y:S02]  /*24780*/  IADD3 R3, P2, R22, R15, RZ ;  /* 0x0000000f16037210 */ /* 0x001fe40007f5e0ff */
[----:B-1----:R-:W-:-:S03]  /*24790*/  LEA.HI.X.SX32 R4, R16, R2, 0x1, P1 ;  /* 0x0000000210047211 */ /* 0x002fc600008f0eff */
[----:B------:R0:W-:Y:S01]  /*247a0*/  STL [R1+0x459c], R3 ;  /* 0x00459c0301007387 */ /* 0x0001e20000100800 */
[----:B------:R-:W-:-:S03]  /*247b0*/  LEA.HI.X.SX32 R5, R17, R2, 0x1, P0 ;  /* 0x0000000211057211 */ /* 0x000fc600000f0eff */
[----:B------:R1:W-:Y:S01]  /*247c0*/  STL [R1+0x4590], R4 ;  /* 0x0045900401007387 */ /* 0x0003e20000100800 */
[-C--:B0-----:R-:W-:Y:S02]  /*247d0*/  IADD3 R3, P1, R23, R15.reuse, RZ ;  /* 0x0000000f17037210 */ /* 0x081fe40007f3e0ff */
[----:B-1----:R-:W-:-:S03]  /*247e0*/  IADD3 R4, P0, R24, R15, RZ ;  /* 0x0000000f18047210 */ /* 0x002fc60007f1e0ff */
[----:B------:R0:W-:Y:S04]  /*247f0*/  STL [R1+0x4594], R3 ;  /* 0x0045940301007387 */ /* 0x0001e80000100800 */
[----:B------:R1:W-:Y:S04]  /*24800*/  STL [R1+0x4588], R5 ;  /* 0x0045880501007387 */ /* 0x0003e80000100800 */
[----:B------:R-:W5:Y:S01]  /*24810*/  LDL.LU R6, [R1+0x37c] ;  /* 0x00037c0001067983 */ /* 0x000f620000300800 */
[----:B0-----:R-:W-:-:S03]  /*24820*/  LEA.HI.X.SX32 R3, R18, R2, 0x1, P4 ;  /* 0x0000000212037211 */ /* 0x001fc600020f0eff */
[----:B------:R0:W-:Y:S04]  /*24830*/  STL [R1+0x458c], R4 ;  /* 0x00458c0401007387 */ /* 0x0001e80000100800 */
[----:B------:R0:W-:Y:S04]  /*24840*/  STL [R1+0x4580], R3 ;  /* 0x0045800301007387 */ /* 0x0001e80000100800 */
[----:B-1----:R-:W5:Y:S01]  /*24850*/  LDL.LU R5, [R1+0x378] ;  /* 0x0003780001057983 */ /* 0x002f620000300800 */
[----:B0-----:R-:W-:Y:S02]  /*24860*/  IADD3 R4, P4, R25, R15, RZ ;  /* 0x0000000f19047210 */ /* 0x001fe40007f9e0ff */
[----:B------:R-:W-:-:S03]  /*24870*/  LEA.HI.X.SX32 R3, R19, R2, 0x1, P6 ;  /* 0x0000000213037211 */ /* 0x000fc600030f0eff */
[----:B------:R-:W-:Y:S04]  /*24880*/  STL [R1+0x4584], R4 ;  /* 0x0045840401007387 */ /* 0x000fe80000100800 */
[----:B------:R0:W-:Y:S02]  /*24890*/  STL [R1+0x4578], R3 ;  /* 0x0045780301007387 */ /* 0x0001e40000100800 */
[----:B0-----:R-:W-:Y:S02]  /*248a0*/  LEA.HI.X.SX32 R3, R20, R2, 0x1, P5 ;  /* 0x0000000214037211 */ /* 0x001fe400028f0eff */
[----:B------:R-:W5:Y:S01]  /*248b0*/  LDL.LU R20, [R1+0x380] ;  /* 0x0003800001147983 */ /* 0x000f620000300800 */
[----:B------:R-:W-:-:S05]  /*248c0*/  IADD3 R4, P6, R26, R15, RZ ;  /* 0x0000000f1a047210 */ /* 0x000fca0007fde0ff */
[----:B------:R0:W-:Y:S01]  /*248d0*/  STL [R1+0x457c], R4 ;  /* 0x00457c0401007387 */ /* 0x0001e20000100800 */
[-C--:B------:R-:W-:Y:S02]  /*248e0*/  IADD3 R13, P5, R27, R15.reuse, RZ ;  /* 0x0000000f1b0d7210 */ /* 0x080fe40007fbe0ff */
[----:B------:R-:W-:Y:S01]  /*248f0*/  LEA.HI.X.SX32 R12, R21, R2, 0x1, P3 ;  /* 0x00000002150c7211 */ /* 0x000fe200018f0eff */
[----:B0-----:R-:W5:Y:S04]  /*24900*/  LDL.LU R4, [R1+0x374] ;  /* 0x0003740001047983 */ /* 0x001f680000300800 */
[----:B------:R0:W-:Y:S04]  /*24910*/  STL [R1+0x4570], R3 ;  /* 0x0045700301007387 */ /* 0x0001e80000100800 */
[----:B0-----:R-:W5:Y:S04]  /*24920*/  LDL.LU R3, [R1+0x370] ;  /* 0x0003700001037983 */ /* 0x001f680000300800 */
[----:B------:R0:W-:Y:S04]  /*24930*/  STL [R1+0x4574], R13 ;  /* 0x0045740d01007387 */ /* 0x0001e80000100800 */
[----:B------:R1:W-:Y:S04]  /*24940*/  STL [R1+0x4568], R12 ;  /* 0x0045680c01007387 */ /* 0x0003e80000100800 */
[----:B------:R-:W5:Y:S01]  /*24950*/  LDL.LU R19, [R1+0x36c] ;  /* 0x00036c0001137983 */ /* 0x000f620000300800 */
[----:B0-----:R-:W-:-:S02]  /*24960*/  IADD3 R13, P3, R29, R15, RZ ;  /* 0x0000000f1d0d7210 */ /* 0x001fc40007f7e0ff */
[----:B-1----:R-:W-:-:S03]  /*24970*/  LEA.HI.X.SX32 R12, R22, R2, 0x1, P2 ;  /* 0x00000002160c7211 */ /* 0x002fc600010f0eff */
[----:B------:R-:W-:Y:S04]  /*24980*/  STL [R1+0x456c], R13 ;  /* 0x00456c0d01007387 */ /* 0x000fe80000100800 */
[----:B------:R0:W-:Y:S04]  /*24990*/  STL [R1+0x4560], R12 ;  /* 0x0045600c01007387 */ /* 0x0001e80000100800 */
[----:B------:R-:W5:Y:S01]  /*249a0*/  LDL.LU R18, [R1+0x368] ;  /* 0x0003680001127983 */ /* 0x000f620000300800 */
[----:B0-----:R-:W-:Y:S02]  /*249b0*/  LEA.HI.X.SX32 R12, R23, R2, 0x1, P1 ;  /* 0x00000002170c7211 */ /* 0x001fe400008f0eff */
[----:B--2---:R-:W-:-:S05]  /*249c0*/  IADD3 R13, P2, R11, R15, RZ ;  /* 0x0000000f0b0d7210 */ /* 0x004fca0007f5e0ff */
[----:B------:R3:W-:Y:S04]  /*249d0*/  STL [R1+0x4564], R13 ;  /* 0x0045640d01007387 */ /* 0x0007e80000100800 */
[----:B------:R0:W-:Y:S04]  /*249e0*/  STL [R1+0x4558], R12 ;  /* 0x0045580c01007387 */ /* 0x0001e80000100800 */
[----:B------:R-:W2:Y:S01]  /*249f0*/  LDL.LU R17, [R1+0x364] ;  /* 0x0003640001117983 */ /* 0x000ea20000300800 */
[----:B---3--:R-:W-:Y:S02]  /*24a00*/  IADD3 R13, P1, R10, R15, RZ ;  /* 0x0000000f0a0d7210 */ /* 0x008fe40007f3e0ff */
[----:B0-----:R-:W-:-:S03]  /*24a10*/  LEA.HI.X.SX32 R12, R24, R2, 0x1, P0 ;  /* 0x00000002180c7211 */ /* 0x001fc600000f0eff */
[----:B------:R4:W-:Y:S04]  /*24a20*/  STL [R1+0x455c], R13 ;  /* 0x00455c0d01007387 */ /* 0x0009e80000100800 */
[----:B------:R0:W-:Y:S04]  /*24a30*/  STL [R1+0x4550], R12 ;  /* 0x0045500c01007387 */ /* 0x0001e80000100800 */
[----:B------:R-:W3:Y:S01]  /*24a40*/  LDL.LU R16, [R1+0x360] ;  /* 0x0003600001107983 */ /* 0x000ee20000300800 */
[----:B----4-:R-:W-:Y:S02]  /*24a50*/  IADD3 R13, P0, R9, R15, RZ ;  /* 0x0000000f090d7210 */ /* 0x010fe40007f1e0ff */
[----:B0-----:R-:W-:-:S03]  /*24a60*/  LEA.HI.X.SX32 R12, R25, R2, 0x1, P4 ;  /* 0x00000002190c7211 */ /* 0x001fc600020f0eff */
[----:B------:R5:W-:Y:S04]  /*24a70*/  STL [R1+0x4554], R13 ;  /* 0x0045540d01007387 */ /* 0x000be80000100800 */
[----:B------:R0:W-:Y:S04]  /*24a80*/  STL [R1+0x4548], R12 ;  /* 0x0045480c01007387 */ /* 0x0001e80000100800 */
[----:B------:R-:W4:Y:S01]  /*24a90*/  LDL.LU R14, [R1+0x35c] ;  /* 0x00035c00010e7983 */ /* 0x000f220000300800 */
[----:B-----5:R-:W-:Y:S02]  /*24aa0*/  IADD3 R13, P4, R8, R15, RZ ;  /* 0x0000000f080d7210 */ /* 0x020fe40007f9e0ff */
[----:B0-----:R-:W-:-:S03]  /*24ab0*/  LEA.HI.X.SX32 R12, R26, R2, 0x1, P6 ;  /* 0x000000021a0c7211 */ /* 0x001fc600030f0eff */
[----:B------:R0:W-:Y:S04]  /*24ac0*/  STL [R1+0x454c], R13 ;  /* 0x00454c0d01007387 */ /* 0x0001e80000100800 */
[----:B------:R1:W-:Y:S01]  /*24ad0*/  STL [R1+0x4540], R12 ;  /* 0x0045400c01007387 */ /* 0x0003e20000100800 */
[----:B------:R-:W-:-:S03]  /*24ae0*/  IADD3 R21, P6, R7, R15, RZ ;  /* 0x0000000f07157210 */ /* 0x000fc60007fde0ff */
[----:B0-----:R-:W5:Y:S01]  /*24af0*/  LDL.LU R13, [R1+0x358] ;  /* 0x00035800010d7983 */ /* 0x001f620000300800 */
[----:B-1----:R-:W-:-:S03]  /*24b00*/  LEA.HI.X.SX32 R12, R27, R2, 0x1, P5 ;  /* 0x000000021b0c7211 */ /* 0x002fc600028f0eff */
[----:B------:R0:W-:Y:S04]  /*24b10*/  STL [R1+0x4544], R21 ;  /* 0x0045441501007387 */ /* 0x0001e80000100800 */
[----:B------:R1:W-:Y:S01]  /*24b20*/  STL [R1+0x4538], R12 ;  /* 0x0045380c01007387 */ /* 0x0003e20000100800 */
[----:B0-----:R-:W-:-:S03]  /*24b30*/  LEA.HI.X.SX32 R21, R29, R2, 0x1, P3 ;  /* 0x000000021d157211 */ /* 0x001fc600018f0eff */
[----:B-1----:R-:W5:Y:S01]  /*24b40*/  LDL.LU R12, [R1+0x354] ;  /* 0x00035400010c7983 */ /* 0x002f620000300800 */
[----:B------:R-:W-:-:S05]  /*24b50*/  IADD3 R22, P5, R20, R15, RZ ;  /* 0x0000000f14167210 */ /* 0x000fca0007fbe0ff */
[----:B------:R0:W-:Y:S04]  /*24b60*/  STL [R1+0x453c], R22 ;  /* 0x00453c1601007387 */ /* 0x0001e80000100800 */
[----:B------:R1:W-:Y:S01]  /*24b70*/  STL [R1+0x412c], R21 ;  /* 0x00412c1501007387 */ /* 0x0003e20000100800 */
[-C--:B0-----:R-:W-:Y:S02]  /*24b80*/  IADD3 R22, P3, R6, R15.reuse, RZ ;  /* 0x0000000f06167210 */ /* 0x081fe40007f7e0ff */
[----:B-1----:R-:W-:Y:S02]  /*24b90*/  LEA.HI.X.SX32 R21, R11, R2, 0x1, P2 ;  /* 0x000000020b157211 */ /* 0x002fe400010f0eff */
[----:B------:R-:W5:Y:S04]  /*24ba0*/  LDL.LU R11, [R1+0x350] ;  /* 0x00035000010b7983 */ /* 0x000f680000300800 */
[----:B------:R0:W-:Y:S04]  /*24bb0*/  STL [R1+0x414c], R22 ;  /* 0x00414c1601007387 */ /* 0x0001e80000100800 */
[----:B------:R1:W-:Y:S01]  /*24bc0*/  STL [R1+0x4130], R21 ;  /* 0x0041301501007387 */ /* 0x0003e20000100800 */
[----:B0-----:R-:W-:-:S02]  /*24bd0*/  IADD3 R22, P2, R5, R15, RZ ;  /* 0x0000000f05167210 */ /* 0x001fc40007f5e0ff */
        /* <DEDUP_REMOVED lines=26> */
[----:B--2---:R-:W-:-:S05]  /*24d80*/  IADD3 R22, P5, R17, R15, RZ ;  /* 0x0000000f11167210 */ /* 0x004fca0007fbe0ff */
[----:B------:R-:W-:Y:S04]  /*24d90*/  STL [R1+0x417c], R22 ;  /* 0x00417c1601007387 */ /* 0x000fe80000100800 */
[----:B------:R0:W-:Y:S02]  /*24da0*/  STL [R1+0x4148], R21 ;  /* 0x0041481501007387 */ /* 0x0001e40000100800 */
[----:B0-----:R-:W-:Y:S02]  /*24db0*/  LEA.HI.X.SX32 R21, R5, R2, 0x1, P2 ;  /* 0x0000000205157211 */ /* 0x001fe400010f0eff */
[----:B------:R-:W2:Y:S01]  /*24dc0*/  LDL.LU R5, [R1+0x334] ;  /* 0x0003340001057983 */ /* 0x000ea20000300800 */
[----:B---3--:R-:W-:-:S05]  /*24dd0*/  IADD3 R22, P3, R16, R15, RZ ;  /* 0x0000000f10167210 */ /* 0x008fca0007f7e0ff */
[----:B------:R4:W-:Y:S04]  /*24de0*/  STL [R1+0x4184], R22 ;  /* 0x0041841601007387 */ /* 0x0009e80000100800 */
[----:B------:R0:W-:Y:S01]  /*24df0*/  STL [R1+0x4150], R21 ;  /* 0x0041501501007387 */ /* 0x0001e20000100800 */
[-C--:B----4-:R-:W-:Y:S02]  /*24e00*/  IADD3 R22, P2, R14, R15.reuse, RZ ;  /* 0x0000000f0e167210 */ /* 0x090fe40007f5e0ff */
[----:B0-----:R-:W-:Y:S02]  /*24e10*/  LEA.HI.X.SX32 R21, R4, R2, 0x1, P1 ;  /* 0x0000000204157211 */ /* 0x001fe400008f0eff */
[----:B------:R-:W3:Y:S04]  /*24e20*/  LDL.LU R4, [R1+0x330] ;  /* 0x0003300001047983 */ /* 0x000ee80000300800 */
[----:B------:R5:W-:Y:S04]  /*24e30*/  STL [R1+0x418c], R22 ;  /* 0x00418c1601007387 */ /* 0x000be80000100800 */
[----:B------:R0:W-:Y:S01]  /*24e40*/  STL [R1+0x4158], R21 ;  /* 0x0041581501007387 */ /* 0x0001e20000100800 */
[----:B-----5:R-:W-:-:S02]  /*24e50*/  IADD3 R22, P1, R13, R15, RZ ;  /* 0x0000000f0d167210 */ /* 0x020fc40007f3e0ff */
[----:B0-----:R-:W-:Y:S02]  /*24e60*/  LEA.HI.X.SX32 R21, R3, R2, 0x1, P0 ;  /* 0x0000000203157211 */ /* 0x001fe400000f0eff */
[----:B------:R-:W4:Y:S04]  /*24e70*/  LDL.LU R3, [R1+0x32c] ;  /* 0x00032c0001037983 */ /* 0x000f280000300800 */
        /* <DEDUP_REMOVED lines=13> */
[-C--:B------:R-:W-:Y:S01]  /*24f50*/  IADD3 R22, P6, R10, R15.reuse, RZ ;  /* 0x0000000f0a167210 */ /* 0x080fe20007fde0ff */
        /* <DEDUP_REMOVED lines=36> */
[----:B------:R-:W-:Y:S04]  /*251a0*/  STL [R1+0x41e4], R22 ;  /* 0x0041e41601007387 */ /* 0x000fe80000100800 */
[----:B------:R0:W-:Y:S02]  /*251b0*/  STL [R1+0x41b0], R21 ;  /* 0x0041b01501007387 */ /* 0x0001e40000100800 */
[----:B0-----:R-:W-:Y:S02]  /*251c0*/  LEA.HI.X.SX32 R21, R8, R2, 0x1, P3 ;  /* 0x0000000208157211 */ /* 0x001fe400018f0eff */
[-C--:B----4-:R-:W-:Y:S01]  /*251d0*/  IADD3 R22, P5, R3, R15.reuse, RZ ;  /* 0x0000000f03167210 */ /* 0x090fe20007fbe0ff */
        /* <DEDUP_REMOVED lines=59> */
[----:B------:R-:W3:Y:S01]  /*25590*/  LDL.LU R13, [R1+0x2d0] ;  /* 0x0002d000010d7983 */ /* 0x000ee20000300800 */
[----:B----4-:R-:W-:-:S05]  /*255a0*/  IADD3 R22, P4, R7, R15, RZ ;  /* 0x0000000f07167210 */ /* 0x010fca0007f9e0ff */
[----:B------:R-:W-:Y:S04]  /*255b0*/  STL [R1+0x424c], R22 ;  /* 0x00424c1601007387 */ /* 0x000fe80000100800 */
[----:B------:R0:W-:Y:S02]  /*255c0*/  STL [R1+0x4218], R21 ;  /* 0x0042181501007387 */ /* 0x0001e40000100800 */
[----:B0-----:R-:W-:Y:S02]  /*255d0*/  LEA.HI.X.SX32 R21, R12, R2, 0x1, P5 ;  /* 0x000000020c157211 */ /* 0x001fe400028f0eff */
[-C--:B-----5:R-:W-:Y:S01]  /*255e0*/  IADD3 R22, P6, R20, R15.reuse, RZ ;  /* 0x0000000f14167210 */ /* 0x0a0fe20007fde0ff */
        /* <DEDUP_REMOVED lines=59> */
[----:B------:R-:W4:Y:S01]  /*259a0*/  LDL.LU R18, [R1+0x29c] ;  /* 0x00029c0001127983 */ /* 0x000f220000300800 */
[----:B-----5:R-:W-:-:S05]  /*259b0*/  IADD3 R22, P0, R11, R15, RZ ;  /* 0x0000000f0b167210 */ /* 0x020fca0007f1e0ff */
[----:B------:R-:W-:Y:S04]  /*259c0*/  STL [R1+0x42b4], R22 ;  /* 0x0042b41601007387 */ /* 0x000fe80000100800 */
[----:B------:R0:W-:Y:S02]  /*259d0*/  STL [R1+0x4280], R21 ;  /* 0x0042801501007387 */ /* 0x0001e40000100800 */
[-C--:B0-----:R-:W-:Y:S02]  /*259e0*/  LEA.HI.X.SX32 R21, R17, R2.reuse, 0x1, P6 ;  /* 0x0000000211157211 */ /* 0x081fe400030f0eff */
[----:B------:R-:W-:Y:S01]  /*259f0*/  IADD3 R22, P4, R10, R15, RZ ;  /* 0x0000000f0a167210 */ /* 0x000fe20007f9e0ff */
        /* <DEDUP_REMOVED lines=43> */
[-C--:B0-----:R-:W-:Y:S02]  /*25cb0*/  LEA.HI.X.SX32 R21, R7, R2.reuse, 0x1, P3 ;  /* 0x0000000207157211 */ /* 0x081fe400018f0eff */
[----:B------:R-:W2:Y:S01]  /*25cc0*/  LDL.LU R7, [R1+0x274] ;  /* 0x0002740001077983 */ /* 0x000ea20000300800 */
[----:B---3--:R-:W-:Y:S02]  /*25cd0*/  IADD3 R22, P5, R19, R15, RZ ;  /* 0x0000000f13167210 */ /* 0x008fe40007fbe0ff */
[----:B------:R-:W-:-:S03]  /*25ce0*/  LEA.HI.X.SX32 R20, R20, R2, 0x1, P2 ;  /* 0x0000000214147211 */ /* 0x000fc600010f0eff */
[----:B------:R-:W-:Y:S04]  /*25cf0*/  STL [R1+0x4304], R22 ;  /* 0x0043041601007387 */ /* 0x000fe80000100800 */
[----:B------:R0:W-:Y:S04]  /*25d00*/  STL [R1+0x42d0], R21 ;  /* 0x0042d01501007387 */ /* 0x0001e80000100800 */
[----:B0-----:R-:W3:Y:S01]  /*25d10*/  LDL.LU R21, [R1+0x270] ;  /* 0x0002700001157983 */ /* 0x001ee20000300800 */
        /* <DEDUP_REMOVED lines=15> */
[----:B------:R-:W-:Y:S02]  /*25e10*/  LEA.HI.X.SX32 R19, R19, R2, 0x1, P5 ;  /* 0x0000000213137211 */ /* 0x000fe400028f0eff */
[----:B------:R-:W-:-:S05]  /*25e20*/  IADD3 R22, P0, R14, R15, RZ ;  /* 0x0000000f0e167210 */ /* 0x000fca0007f1e0ff */
[----:B------:R-:W-:Y:S04]  /*25e30*/  STL [R1+0x4324], R22 ;  /* 0x0043241601007387 */ /* 0x000fe80000100800 */
[----:B------:R0:W-:Y:S02]  /*25e40*/  STL [R1+0x42f0], R20 ;  /* 0x0042f01401007387 */ /* 0x0001e40000100800 */
[----:B0-----:R-:W-:Y:S02]  /*25e50*/  LEA.HI.X.SX32 R20, R3, R2, 0x1, P6 ;  /* 0x0000000203147211 */ /* 0x001fe400030f0eff */
[----:B------:R-:W5:Y:S01]  /*25e60*/  LDL.LU R3, [R1+0x260] ;  /* 0x0002600001037983 */ /* 0x000f620000300800 */
[----:B------:R-:W-:-:S05]  /*25e70*/  IADD3 R22, P4, R13, R15, RZ ;  /* 0x0000000f0d167210 */ /* 0x000fca0007f9e0ff */
[----:B------:R-:W-:Y:S04]  /*25e80*/  STL [R1+0x432c], R22 ;  /* 0x00432c1601007387 */ /* 0x000fe80000100800 */
[----:B------:R0:W-:Y:S01]  /*25e90*/  STL [R1+0x42f8], R20 ;  /* 0x0042f81401007387 */ /* 0x0001e20000100800 */
[----:B------:R-:W-:-:S03]  /*25ea0*/  LEA.HI.X.SX32 R18, R18, R2, 0x1, P3 ;  /* 0x0000000212127211 */ /* 0x000fc600018f0eff */
[----:B0-----:R-:W5:Y:S01]  /*25eb0*/  LDL.LU R20, [R1+0x25c] ;  /* 0x00025c0001147983 */ /* 0x001f620000300800 */
        /* <DEDUP_REMOVED lines=22> */
[----:B------:R0:W-:Y:S04]  /*26020*/  STL [R1+0x4320], R14 ;  /* 0x0043200e01007387 */ /* 0x0001e80000100800 */
[----:B0-----:R-:W5:Y:S01]  /*26030*/  LDL.LU R14, [R1+0x248] ;  /* 0x00024800010e7983 */ /* 0x001f620000300800 */
[----:B--2---:R-:W-:-:S05]  /*26040*/  IADD3 R22, P0, R7, R15, RZ ;  /* 0x0000000f07167210 */ /* 0x004fca0007f1e0ff */
[----:B------:R-:W-:Y:S04]  /*26050*/  STL [R1+0x435c], R22 ;  /* 0x00435c1601007387 */ /* 0x000fe80000100800 */
[----:B------:R0:W-:Y:S04]  /*26060*/  STL [R1+0x4328], R13 ;  /* 0x0043280d01007387 */ /* 0x0001e80000100800 */
[----:B0-----:R-:W2:Y:S01]  /*26070*/  LDL.LU R13, [R1+0x244] ;  /* 0x00024400010d7983 */ /* 0x001ea20000300800 */
[----:B---3--:R-:W-:Y:S02]  /*26080*/  IADD3 R22, P4, R21, R15, RZ ;  /* 0x0000000f15167210 */ /* 0x008fe40007f9e0ff */
[----:B------:R-:W-:-:S03]  /*26090*/  LEA.HI.X.SX32 R12, R12, R2, 0x1, P6 ;  /* 0x000000020c0c7211 */ /* 0x000fc600030f0eff */
[----:B------:R-:W-:Y:S01]  /*260a0*/  STL [R1+0x4364], R22 ;  /* 0x0043641601007387 */ /* 0x000fe20000100800 */
[----:B------:R-:W-:-:S03]  /*260b0*/  LEA.HI.X.SX32 R11, R11, R2, 0x1, P5 ;  /* 0x000000020b0b7211 */ /* 0x000fc600028f0eff */
[----:B------:R0:W-:Y:S01]  /*260c0*/  STL [R1+0x4330], R12 ;  /* 0x0043300c01007387 */ /* 0x0001e20000100800 */
[----:B------:R-:W-:-:S03]  /*260d0*/  LEA.HI.X.SX32 R10, R10, R2, 0x1, P3 ;  /* 0x000000020a0a7211 */ /* 0x000fc600018f0eff */
[----:B0-----:R-:W3:Y:S01]  /*260e0*/  LDL.LU R12, [R1+0x240] ;  /* 0x00024000010c7983 */ /* 0x001ee20000300800 */
[----:B----4-:R-:W-:-:S05]  /*260f0*/  IADD3 R22, P6, R6, R15, RZ ;  /* 0x0000000f06167210 */ /* 0x010fca0007fde0ff */
[----:B------:R-:W-:Y:S04]  /*26100*/  STL [R1+0x436c], R22 ;  /* 0x00436c1601007387 */ /* 0x000fe80000100800 */
[----:B------:R0:W-:Y:S01]  /*26110*/  STL [R1+0x4338], R11 ;  /* 0x0043380b01007387 */ /* 0x0001e20000100800 */
[----:B------:R-:W-:-:S03]  /*26120*/  LEA.HI.X.SX32 R9, R9, R2, 0x1, P2 ;  /* 0x0000000209097211 */ /* 0x000fc600010f0eff */
[----:B0-----:R-:W4:Y:S01]  /*26130*/  LDL.LU R11, [R1+0x23c] ;  /* 0x00023c00010b7983 */ /* 0x001f220000300800 */
[----:B-----5:R-:W-:-:S05]  /*26140*/  IADD3 R22, P5, R5, R15, RZ ;  /* 0x0000000f05167210 */ /* 0x020fca0007fbe0ff */
        /* <DEDUP_REMOVED lines=8> */
[----:B------:R-:W-:-:S05]  /*261d0*/  IADD3 R22, P2, R3, R15, RZ ;  /* 0x0000000f03167210 */ /* 0x000fca0007f5e0ff */
[----:B------:R0:W-:Y:S04]  /*261e0*/  STL [R1+0x4384], R22 ;  /* 0x0043841601007387 */ /* 0x0001e80000100800 */
[----:B------:R-:W5:Y:S04]  /*261f0*/  LDL.LU R8, [R1+0x230] ;  /* 0x0002300001087983 */ /* 0x000f680000300800 */
[----:B------:R1:W-:Y:S01]  /*26200*/  STL [R1+0x4350], R23 ;  /* 0x0043501701007387 */ /* 0x0003e20000100800 */
[----:B0-----:R-:W-:Y:S02]  /*26210*/  IADD3 R22, P1, R20, R15, RZ ;  /* 0x0000000f14167210 */ /* 0x001fe40007f3e0ff */
[----:B-1----:R-:W-:-:S03]  /*26220*/  LEA.HI.X.SX32 R23, R7, R2, 0x1, P0 ;  /* 0x0000000207177211 */ /* 0x002fc600000f0eff */
[----:B------:R0:W-:Y:S04]  /*26230*/  STL [R1+0x438c], R22 ;  /* 0x00438c1601007387 */ /* 0x0001e80000100800 */
[----:B------:R-:W5:Y:S04]  /*26240*/  LDL.LU R7, [R1+0x22c] ;  /* 0x00022c0001077983 */ /* 0x000f680000300800 */
[----:B------:R1:W-:Y:S01]  /*26250*/  STL [R1+0x4358], R23 ;  /* 0x0043581701007387 */ /* 0x0003e20000100800 */
[----:B0-----:R-:W-:Y:S02]  /*26260*/  IADD3 R22, P0, R19, R15, RZ ;  /* 0x0000000f13167210 */ /* 0x001fe40007f1e0ff */
[----:B-1----:R-:W-:-:S03]  /*26270*/  LEA.HI.X.SX32 R23, R21, R2, 0x1, P4 ;  /* 0x0000000215177211 */ /* 0x002fc600020f0eff */
[----:B------:R0:W-:Y:S01]  /*26280*/  STL [R1+0x4394], R22 ;  /* 0x0043941601007387 */ /* 0x0001e20000100800 */
[----:B------:R-:W-:-:S03]  /*26290*/  LEA.HI.X.SX32 R21, R6, R2, 0x1, P6 ;  /* 0x0000000206157211 */ /* 0x000fc600030f0eff */
[----:B------:R-:W-:Y:S04]  /*262a0*/  STL [R1+0x4360], R23 ;  /* 0x0043601701007387 */ /* 0x000fe80000100800 */
[----:B------:R-:W5:Y:S01]  /*262b0*/  LDL.LU R6, [R1+0x228] ;  /* 0x0002280001067983 */ /* 0x000f620000300800 */
[----:B0-----:R-:W-:-:S05]  /*262c0*/  IADD3 R22, P4, R18, R15, RZ ;  /* 0x0000000f12167210 */ /* 0x001fca0007f9e0ff */
[----:B------:R-:W-:Y:S04]  /*262d0*/  STL [R1+0x439c], R22 ;  /* 0x00439c1601007387 */ /* 0x000fe80000100800 */
[----:B------:R0:W-:Y:S02]  /*262e0*/  STL [R1+0x4368], R21 ;  /* 0x0043681501007387 */ /* 0x0001e40000100800 */
[----:B0-----:R-:W-:Y:S02]  /*262f0*/  LEA.HI.X.SX32 R21, R5, R2, 0x1, P5 ;  /* 0x0000000205157211 */ /* 0x001fe400028f0eff */
[----:B------:R-:W5:Y:S01]  /*26300*/  LDL.LU R5, [R1+0x224] ;  /* 0x0002240001057983 */ /* 0x000f620000300800 */
[----:B------:R-:W-:-:S05]  /*26310*/  IADD3 R22, P6, R17, R15, RZ ;  /* 0x0000000f11167210 */ /* 0x000fca0007fde0ff */
[----:B------:R-:W-:Y:S04]  /*26320*/  STL [R1+0x43a4], R22 ;  /* 0x0043a41601007387 */ /* 0x000fe80000100800 */
[----:B------:R0:W-:Y:S02]  /*26330*/  STL [R1+0x4370], R21 ;  /* 0x0043701501007387 */ /* 0x0001e40000100800 */
[-C--:B0-----:R-:W-:Y:S02]  /*26340*/  LEA.HI.X.SX32 R21, R4, R2.reuse, 0x1, P3 ;  /* 0x0000000204157211 */ /* 0x081fe400018f0eff */
[----:B------:R-:W-:Y:S01]  /*26350*/  IADD3 R22, P5, R16, R15, RZ ;  /* 0x0000000f10167210 */ /* 0x000fe20007fbe0ff */
[----:B------:R-:W5:Y:S04]  /*26360*/  LDL.LU R4, [R1+0x220] ;  /* 0x0002200001047983 */ /* 0x000f680000300800 */
[----:B------:R0:W-:Y:S04]  /*26370*/  STL [R1+0x43ac], R22 ;  /* 0x0043ac1601007387 */ /* 0x0001e80000100800 */
[----:B------:R1:W-:Y:S01]  /*26380*/  STL [R1+0x4378], R21 ;  /* 0x0043781501007387 */ /* 0x0003e20000100800 */
[----:B------:R-:W-:-:S02]  /*26390*/  LEA.HI.X.SX32 R20, R20, R2, 0x1, P1 ;  /* 0x0000000214147211 */ /* 0x000fc400008f0eff */
[-C--:B0-----:R-:W-:Y:S02]  /*263a0*/  IADD3 R22, P3, R14, R15.reuse, RZ ;  /* 0x0000000f0e167210 */ /* 0x081fe40007f7e0ff */
[----:B-1----:R-:W-:Y:S02]  /*263b0*/  LEA.HI.X.SX32 R21, R3, R2, 0x1, P2 ;  /* 0x0000000203157211 */ /* 0x002fe400010f0eff */
[----:B------:R-:W5:Y:S04]  /*263c0*/  LDL.LU R3, [R1+0x21c] ;  /* 0x00021c0001037983 */ /* 0x000f680000300800 */
[----:B------:R-:W-:Y:S04]  /*263d0*/  STL [R1+0x43b4], R22 ;  /* 0x0043b41601007387 */ /* 0x000fe80000100800 */
[----:B------:R0:W-:Y:S04]  /*263e0*/  STL [R1+0x4380], R21 ;  /* 0x0043801501007387 */ /* 0x0001e80000100800 */
[----:B0-----:R-:W5:Y:S01]  /*263f0*/  LDL.LU R21, [R1+0x218] ;  /* 0x0002180001157983 */ /* 0x001f620000300800 */
[----:B--2---:R-:W-:-:S05]  /*26400*/  IADD3 R22, P2, R13, R15, RZ ;  /* 0x0000000f0d167210 */ /* 0x004fca0007f5e0ff */
[----:B------:R-:W-:Y:S04]  /*26410*/  STL [R1+0x43bc], R22 ;  /* 0x0043bc1601007387 */ /* 0x000fe80000100800 */
[----:B------:R0:W-:Y:S04]  /*26420*/  STL [R1+0x4388], R20 ;  /* 0x0043881401007387 */ /* 0x0001e80000100800 */
[----:B0-----:R-:W2:Y:S01]  /*26430*/  LDL.LU R20, [R1+0x214] ;  /* 0x0002140001147983 */ /* 0x001ea20000300800 */
[----:B------:R-:W-:Y:S02]  /*26440*/  LEA.HI.X.SX32 R19, R19, R2, 0x1, P0 ;  /* 0x0000000213137211 */ /* 0x000fe400000f0eff */
[----:B---3--:R-:W-:-:S05]  /*26450*/  IADD3 R22, P1, R12, R15, RZ ;  /* 0x0000000f0c167210 */ /* 0x008fca0007f3e0ff */
[----:B------:R0:W-:Y:S04]  /*26460*/  STL [R1+0x43c4], R22 ;  /* 0x0043c41601007387 */ /* 0x0001e80000100800 */
[----:B------:R1:W-:Y:S01]  /*26470*/  STL [R1+0x4390], R19 ;  /* 0x0043901301007387 */ /* 0x0003e20000100800 */
[----:B0-----:R-:W-:-:S03]  /*26480*/  LEA.HI.X.SX32 R22, R18, R2, 0x1, P4 ;  /* 0x0000000212167211 */ /* 0x001fc600020f0eff */
[----:B-1----:R-:W3:Y:S01]  /*26490*/  LDL.LU R19, [R1+0x210] ;  /* 0x0002100001137983 */ /* 0x002ee20000300800 */
[----:B----4-:R-:W-:-:S05]  /*264a0*/  IADD3 R23, P0, R11, R15, RZ ;  /* 0x0000000f0b177210 */ /* 0x010fca0007f1e0ff */
[----:B------:R-:W-:Y:S04]  /*264b0*/  STL [R1+0x43cc], R23 ;  /* 0x0043cc1701007387 */ /* 0x000fe80000100800 */
[----:B------:R0:W-:Y:S02]  /*264c0*/  STL [R1+0x4398], R22 ;  /* 0x0043981601007387 */ /* 0x0001e40000100800 */
[----:B0-----:R-:W-:Y:S02]  /*264d0*/  LEA.HI.X.SX32 R22, R17, R2, 0x1, P6 ;  /* 0x0000000211167211 */ /* 0x001fe400030f0eff */
[----:B-----5:R-:W-:-:S05]  /*264e0*/  IADD3 R18, P4, R10, R15, RZ ;  /* 0x0000000f0a127210 */ /* 0x020fca0007f9e0ff */
[----:B------:R0:W-:Y:S04]  /*264f0*/  STL [R1+0x43d4], R18 ;  /* 0x0043d41201007387 */ /* 0x0001e80000100800 */
[----:B0-----:R-:W4:Y:S01]  /*26500*/  LDL.LU R18, [R1+0x20c] ;  /* 0x00020c0001127983 */ /* 0x001f220000300800 */
[----:B------:R-:W-:-:S03]  /*26510*/  IADD3 R17, P6, R9, R15, RZ ;  /* 0x0000000f09117210 */ /* 0x000fc60007fde0ff */
[----:B------:R0:W-:Y:S04]  /*26520*/  STL [R1+0x43a0], R22 ;  /* 0x0043a01601007387 */ /* 0x0001e80000100800 */
[----:B------:R1:W-:Y:S01]  /*26530*/  STL [R1+0x43dc], R17 ;  /* 0x0043dc1101007387 */ /* 0x0003e20000100800 */
[----:B0-----:R-:W-:-:S03]  /*26540*/  LEA.HI.X.SX32 R22, R16, R2, 0x1, P5 ;  /* 0x0000000210167211 */ /* 0x001fc600028f0eff */
[----:B-1----:R-:W5:Y:S04]  /*26550*/  LDL.LU R17, [R1+0x208] ;  /* 0x0002080001117983 */ /* 0x002f680000300800 */
[----:B------:R0:W-:Y:S01]  /*26560*/  STL [R1+0x43a8], R22 ;  /* 0x0043a81601007387 */ /* 0x0001e20000100800 */
[-C--:B------:R-:W-:Y:S02]  /*26570*/  LEA.HI.X.SX32 R13, R13, R2.reuse, 0x1, P2 ;  /* 0x000000020d0d7211 */ /* 0x080fe400010f0eff */
[----:B------:R-:W-:Y:S02]  /*26580*/  IADD3 R16, P5, R8, R15, RZ ;  /* 0x0000000f08107210 */ /* 0x000fe40007fbe0ff */
[----:B0-----:R-:W-:-:S03]  /*26590*/  LEA.HI.X.SX32 R22, R14, R2, 0x1, P3 ;  /* 0x000000020e167211 */ /* 0x001fc600018f0eff */
[----:B------:R0:W-:Y:S04]  /*265a0*/  STL [R1+0x43e4], R16 ;  /* 0x0043e41001007387 */ /* 0x0001e80000100800 */
[----:B0-----:R-:W5:Y:S01]  /*265b0*/  LDL.LU R16, [R1+0x204] ;  /* 0x0002040001107983 */ /* 0x001f620000300800 */
[----:B------:R-:W-:-:S03]  /*265c0*/  IADD3 R14, P3, R7, R15, RZ ;  /* 0x0000000f070e7210 */ /* 0x000fc60007f7e0ff */
[----:B------:R-:W-:Y:S04]  /*265d0*/  STL [R1+0x43b0], R22 ;  /* 0x0043b01601007387 */ /* 0x000fe80000100800 */
[----:B------:R0:W-:Y:S01]  /*265e0*/  STL [R1+0x43ec], R14 ;  /* 0x0043ec0e01007387 */ /* 0x0001e20000100800 */
[-C--:B------:R-:W-:Y:S02]  /*265f0*/  LEA.HI.X.SX32 R12, R12, R2.reuse, 0x1, P1 ;  /* 0x000000020c0c7211 */ /* 0x080fe400008f0eff */
[----:B------:R-:W-:Y:S01]  /*26600*/  LEA.HI.X.SX32 R11, R11, R2, 0x1, P0 ;  /* 0x000000020b0b7211 */ /* 0x000fe200000f0eff */
[----:B0-----:R-:W5:Y:S04]  /*26610*/  LDL.LU R14, [R1+0x200] ;  /* 0x00020000010e7983 */ /* 0x001f680000300800 */
[----:B------:R0:W-:Y:S01]  /*26620*/  STL [R1+0x43b8], R13 ;  /* 0x0043b80d01007387 */ /* 0x0001e20000100800 */
[----:B------:R-:W-:-:S03]  /*26630*/  IADD3 R22, P2, R6, R15, RZ ;  /* 0x0000000f06167210 */ /* 0x000fc60007f5e0ff */
[----:B0-----:R-:W5:Y:S04]  /*26640*/  LDL.LU R13, [R1+0x1fc] ;  /* 0x0001fc00010d7983 */ /* 0x001f680000300800 */
        /* <DEDUP_REMOVED lines=14> */
[----:B------:R-:W-:Y:S04]  /*26730*/  STL [R1+0x440c], R22 ;  /* 0x00440c1601007387 */ /* 0x000fe80000100800 */
[----:B------:R0:W-:Y:S01]  /*26740*/  STL [R1+0x43d8], R9 ;  /* 0x0043d80901007387 */ /* 0x0001e20000100800 */
[----:B------:R-:W-:-:S03]  /*26750*/  IADD3 R23, P6, R21, R15, RZ ;  /* 0x0000000f15177210 */ /* 0x000fc60007fde0ff */
[----:B0-----:R-:W5:Y:S01]  /*26760*/  LDL.LU R9, [R1+0x1ec] ;  /* 0x0001ec0001097983 */ /* 0x001f620000300800 */
[----:B------:R-:W-:-:S03]  /*26770*/  LEA.HI.X.SX32 R22, R8, R2, 0x1, P5 ;  /* 0x0000000208167211 */ /* 0x000fc600028f0eff */
[----:B------:R-:W-:Y:S04]  /*26780*/  STL [R1+0x4414], R23 ;  /* 0x0044141701007387 */ /* 0x000fe80000100800 */
[----:B------:R-:W5:Y:S04]  /*26790*/  LDL.LU R8, [R1+0x1e8] ;  /* 0x0001e80001087983 */ /* 0x000f680000300800 */
[----:B------:R0:W-:Y:S02]  /*267a0*/  STL [R1+0x43e0], R22 ;  /* 0x0043e01601007387 */ /* 0x0001e40000100800 */
[----:B0-----:R-:W-:-:S02]  /*267b0*/  LEA.HI.X.SX32 R22, R7, R2, 0x1, P3 ;  /* 0x0000000207167211 */ /* 0x001fc400018f0eff */
[----:B--2---:R-:W-:-:S05]  /*267c0*/  IADD3 R23, P5, R20, R15, RZ ;  /* 0x0000000f14177210 */ /* 0x004fca0007fbe0ff */
[----:B------:R3:W-:Y:S04]  /*267d0*/  STL [R1+0x441c], R23 ;  /* 0x00441c1701007387 */ /* 0x0007e80000100800 */
[----:B------:R-:W2:Y:S04]  /*267e0*/  LDL.LU R7, [R1+0x1e4] ;  /* 0x0001e40001077983 */ /* 0x000ea80000300800 */
[----:B------:R0:W-:Y:S01]  /*267f0*/  STL [R1+0x43e8], R22 ;  /* 0x0043e81601007387 */ /* 0x0001e20000100800 */
[----:B---3--:R-:W-:Y:S02]  /*26800*/  IADD3 R23, P3, R19, R15, RZ ;  /* 0x0000000f13177210 */ /* 0x008fe40007f7e0ff */
[----:B0-----:R-:W-:-:S03]  /*26810*/  LEA.HI.X.SX32 R22, R6, R2, 0x1, P2 ;  /* 0x0000000206167211 */ /* 0x001fc600010f0eff */
[----:B------:R-:W-:Y:S04]  /*26820*/  STL [R1+0x4424], R23 ;  /* 0x0044241701007387 */ /* 0x000fe80000100800 */
[----:B------:R-:W3:Y:S04]  /*26830*/  LDL.LU R6, [R1+0x1e0] ;  /* 0x0001e00001067983 */ /* 0x000ee80000300800 */
[----:B------:R0:W-:Y:S02]  /*26840*/  STL [R1+0x43f0], R22 ;  /* 0x0043f01601007387 */ /* 0x0001e40000100800 */
[----:B0-----:R-:W-:-:S02]  /*26850*/  LEA.HI.X.SX32 R22, R5, R2, 0x1, P1 ;  /* 0x0000000205167211 */ /* 0x001fc400008f0eff */
[----:B------:R-:W3:Y:S01]  /*26860*/  LDL.LU R5, [R1+0x1dc] ;  /* 0x0001dc0001057983 */ /* 0x000ee20000300800 */
[----:B----4-:R-:W-:-:S05]  /*26870*/  IADD3 R23, P2, R18, R15, RZ ;  /* 0x0000000f12177210 */ /* 0x010fca0007f5e0ff */
[----:B------:R-:W-:Y:S04]  /*26880*/  STL [R1+0x442c], R23 ;  /* 0x00442c1701007387 */ /* 0x000fe80000100800 */
[----:B------:R0:W-:Y:S02]  /*26890*/  STL [R1+0x43f8], R22 ;  /* 0x0043f81601007387 */ /* 0x0001e40000100800 */
[-C--:B0-----:R-:W-:Y:S02]  /*268a0*/  LEA.HI.X.SX32 R22, R4, R2.reuse, 0x1, P0 ;  /* 0x0000000204167211 */ /* 0x081fe400000f0eff */
[----:B-----5:R-:W-:Y:S01]  /*268b0*/  IADD3 R23, P1, R17, R15, RZ ;  /* 0x0000000f11177210 */ /* 0x020fe20007f3e0ff */
[----:B------:R-:W4:Y:S04]  /*268c0*/  LDL.LU R4, [R1+0x1d8] ;  /* 0x0001d80001047983 */ /* 0x000f280000300800 */
[----:B------:R-:W-:Y:S04]  /*268d0*/  STL [R1+0x4434], R23 ;  /* 0x0044341701007387 */ /* 0x000fe80000100800 */
[----:B------:R0:W-:Y:S01]  /*268e0*/  STL [R1+0x4400], R22 ;  /* 0x0044001601007387 */ /* 0x0001e20000100800 */
[----:B------:R-:W-:-:S02]  /*268f0*/  LEA.HI.X.SX32 R20, R20, R2, 0x1, P5 ;  /* 0x0000000214147211 */ /* 0x000fc400028f0eff */
[----:B0-----:R-:W-:Y:S02]  /*26900*/  LEA.HI.X.SX32 R22, R3, R2, 0x1, P4 ;  /* 0x0000000203167211 */ /* 0x001fe400020f0eff */
[----:B------:R-:W-:-:S05]  /*26910*/  IADD3 R24, P0, R16, R15, RZ ;  /* 0x0000000f10187210 */ /* 0x000fca0007f1e0ff */
[----:B------:R-:W-:Y:S04]  /*26920*/  STL [R1+0x443c], R24 ;  /* 0x00443c1801007387 */ /* 0x000fe80000100800 */
[----:B------:R-:W5:Y:S04]  /*26930*/  LDL.LU R3, [R1+0x1d4] ;  /* 0x0001d40001037983 */ /* 0x000f680000300800 */
[----:B------:R0:W-:Y:S01]  /*26940*/  STL [R1+0x4408], R22 ;  /* 0x0044081601007387 */ /* 0x0001e20000100800 */
[----:B------:R-:W-:Y:S02]  /*26950*/  IADD3 R23, P4, R14, R15, RZ ;  /* 0x0000000f0e177210 */ /* 0x000fe40007f9e0ff */
[----:B0-----:R-:W-:-:S03]  /*26960*/  LEA.HI.X.SX32 R22, R21, R2, 0x1, P6 ;  /* 0x0000000215167211 */ /* 0x001fc600030f0eff */
[----:B------:R0:W-:Y:S04]  /*26970*/  STL [R1+0x4444], R23 ;  /* 0x0044441701007387 */ /* 0x0001e80000100800 */
[----:B------:R-:W-:Y:S04]  /*26980*/  STL [R1+0x4410], R22 ;  /* 0x0044101601007387 */ /* 0x000fe80000100800 */
[----:B------:R-:W5:Y:S01]  /*26990*/  LDL.LU R24, [R1+0x1d0] ;  /* 0x0001d00001187983 */ /* 0x000f620000300800 */
[----:B------:R-:W-:-:S05]  /*269a0*/  IADD3 R21, P6, R13, R15, RZ ;  /* 0x0000000f0d157210 */ /* 0x000fca0007fde0ff */
[----:B------:R1:W-:Y:S04]  /*269b0*/  STL [R1+0x444c], R21 ;  /* 0x00444c1501007387 */ /* 0x0003e80000100800 */
[----:B------:R1:W-:Y:S04]  /*269c0*/  STL [R1+0x4418], R20 ;  /* 0x0044181401007387 */ /* 0x0003e80000100800 */
[----:B0-----:R-:W5:Y:S01]  /*269d0*/  LDL.LU R23, [R1+0x1cc] ;  /* 0x0001cc0001177983 */ /* 0x001f620000300800 */
[----:B-1----:R-:W-:Y:S02]  /*269e0*/  IADD3 R21, P5, R12, R15, RZ ;  /* 0x0000000f0c157210 */ /* 0x002fe40007fbe0ff */
[----:B------:R-:W-:-:S03]  /*269f0*/  LEA.HI.X.SX32 R20, R19, R2, 0x1, P3 ;  /* 0x0000000213147211 */ /* 0x000fc600018f0eff */
[----:B------:R-:W-:Y:S01]  /*26a00*/  STL [R1+0x4454], R21 ;  /* 0x0044541501007387 */ /* 0x000fe20000100800 */
[----:B------:R-:W-:-:S03]  /*26a10*/  LEA.HI.X.SX32 R18, R18, R2, 0x1, P2 ;  /* 0x0000000212127211 */ /* 0x000fc600010f0eff */
[----:B------:R-:W-:Y:S04]  /*26a20*/  STL [R1+0x4420], R20 ;  /* 0x0044201401007387 */ /* 0x000fe80000100800 */
[----:B------:R-:W5:Y:S01]  /*26a30*/  LDL.LU R22, [R1+0x1c8] ;  /* 0x0001c80001167983 */ /* 0x000f620000300800 */
[----:B------:R-:W-:Y:S02]  /*26a40*/  LEA.HI.X.SX32 R17, R17, R2, 0x1, P1 ;  /* 0x0000000211117211 */ /* 0x000fe400008f0eff */
[----:B------:R-:W-:-:S05]  /*26a50*/  IADD3 R19, P3, R11, R15, RZ ;  /* 0x0000000f0b137210 */ /* 0x000fca0007f7e0ff */
[----:B------:R0:W-:Y:S04]  /*26a60*/  STL [R1+0x445c], R19 ;  /* 0x00445c1301007387 */ /* 0x0001e80000100800 */
[----:B------:R1:W-:Y:S01]  /*26a70*/  STL [R1+0x4428], R18 ;  /* 0x0044281201007387 */ /* 0x0003e20000100800 */
[----:B0-----:R-:W-:-:S05]  /*26a80*/  IADD3 R19, P2, R10, R15, RZ ;  /* 0x0000000f0a137210 */ /* 0x001fca0007f5e0ff */
[----:B------:R-:W-:Y:S04]  /*26a90*/  STL [R1+0x4464], R19 ;  /* 0x0044641301007387 */ /* 0x000fe80000100800 */
[----:B------:R-:W5:Y:S04]  /*26aa0*/  LDL.LU R21, [R1+0x1c4] ;  /* 0x0001c40001157983 */ /* 0x000f680000300800 */
[----:B------:R0:W-:Y:S01]  /*26ab0*/  STL [R1+0x4430], R17 ;  /* 0x0044301101007387 */ /* 0x0001e20000100800 */
[----:B------:R-:W-:Y:S02]  /*26ac0*/  LEA.HI.X.SX32 R14, R14, R2, 0x1, P4 ;  /* 0x000000020e0e7211 */ /* 0x000fe400020f0eff */
[----:B-1----:R-:W-:-:S02]  /*26ad0*/  IADD3 R18, P1, R9, R15, RZ ;  /* 0x0000000f09127210 */ /* 0x002fc40007f3e0ff */
[----:B0-----:R-:W-:-:S03]  /*26ae0*/  LEA.HI.X.SX32 R17, R16, R2, 0x1, P0 ;  /* 0x0000000210117211 */ /* 0x001fc600000f0eff */
[----:B------:R-:W-:Y:S01]  /*26af0*/  STL [R1+0x446c], R18 ;  /* 0x00446c1201007387 */ /* 0x000fe20000100800 */
[----:B------:R-:W-:-:S03]  /*26b00*/  IADD3 R16, P0, R8, R15, RZ ;  /* 0x0000000f08107210 */ /* 0x000fc60007f1e0ff */
[----:B------:R-:W-:Y:S04]  /*26b10*/  STL [R1+0x4438], R17 ;  /* 0x0044381101007387 */ /* 0x000fe80000100800 */
[----:B------:R-:W5:Y:S04]  /*26b20*/  LDL.LU R20, [R1+0x1c0] ;  /* 0x0001c00001147983 */ /* 0x000f680000300800 */
[----:B------:R2:W-:Y:S04]  /*26b30*/  STL [R1+0x4474], R16 ;  /* 0x0044741001007387 */ /* 0x0005e80000100800 */
[----:B------:R0:W-:Y:S01]  /*26b40*/  STL [R1+0x4440], R14 ;  /* 0x0044400e01007387 */ /* 0x0001e20000100800 */
[----:B--2---:R-:W-:-:S05]  /*26b50*/  IADD3 R16, P4, R7, R15, RZ ;  /* 0x0000000f07107210 */ /* 0x004fca0007f9e0ff */
[----:B------:R-:W-:Y:S04]  /*26b60*/  STL [R1+0x447c], R16 ;  /* 0x00447c1001007387 */ /* 0x000fe80000100800 */
[----:B------:R-:W2:Y:S01]  /*26b70*/  LDL.LU R19, [R1+0x1bc] ;  /* 0x0001bc0001137983 */ /* 0x000ea20000300800 */
[----:B0-----:R-:W-:-:S05]  /*26b80*/  LEA.HI.X.SX32 R14, R13, R2, 0x1, P6 ;  /* 0x000000020d0e7211 */ /* 0x001fca00030f0eff */
[----:B------:R0:W-:Y:S01]  /*26b90*/  STL [R1+0x4448], R14 ;  /* 0x0044480e01007387 */ /* 0x0001e20000100800 */
[----:B---3--:R-:W-:Y:S02]  /*26ba0*/  IADD3 R13, P6, R6, R15, RZ ;  /* 0x0000000f060d7210 */ /* 0x008fe40007fde0ff */
[----:B0-----:R-:W-:-:S03]  /*26bb0*/  LEA.HI.X.SX32 R14, R12, R2, 0x1, P5 ;  /* 0x000000020c0e7211 */ /* 0x001fc600028f0eff */
[----:B------:R0:W-:Y:S01]  /*26bc0*/  STL [R1+0x4484], R13 ;  /* 0x0044840d01007387 */ /* 0x0001e20000100800 */
[----:B------:R-:W-:-:S03]  /*26bd0*/  LEA.HI.X.SX32 R12, R11, R2, 0x1, P3 ;  /* 0x000000020b0c7211 */ /* 0x000fc600018f0eff */
[----:B------:R1:W-:Y:S01]  /*26be0*/  STL [R1+0x4450], R14 ;  /* 0x0044500e01007387 */ /* 0x0003e20000100800 */
[----:B------:R-:W-:-:S03]  /*26bf0*/  LEA.HI.X.SX32 R10, R10, R2, 0x1, P2 ;  /* 0x000000020a0a7211 */ /* 0x000fc600010f0eff */
[----:B------:R-:W3:Y:S01]  /*26c00*/  LDL.LU R18, [R1+0x1b8] ;  /* 0x0001b80001127983 */ /* 0x000ee20000300800 */
[----:B0-----:R-:W-:-:S05]  /*26c10*/  IADD3 R13, P5, R5, R15, RZ ;  /* 0x0000000f050d7210 */ /* 0x001fca0007fbe0ff */
[----:B------:R-:W-:Y:S04]  /*26c20*/  STL [R1+0x448c], R13 ;  /* 0x00448c0d01007387 */ /* 0x000fe80000100800 */
[----:B------:R-:W-:Y:S04]  /*26c30*/  STL [R1+0x4458], R12 ;  /* 0x0044580c01007387 */ /* 0x000fe80000100800 */
[----:B------:R-:W3:Y:S01]  /*26c40*/  LDL.LU R17, [R1+0x1b4] ;  /* 0x0001b40001117983 */ /* 0x000ee20000300800 */
[----:B------:R-:W-:Y:S02]  /*26c50*/  LEA.HI.X.SX32 R6, R6, R2, 0x1, P6 ;  /* 0x0000000206067211 */ /* 0x000fe400030f0eff */
[----:B----4-:R-:W-:-:S05]  /*26c60*/  IADD3 R11, P3, R4, R15, RZ ;  /* 0x0000000f040b7210 */ /* 0x010fca0007f7e0ff */
[----:B------:R-:W-:Y:S04]  /*26c70*/  STL [R1+0x4494], R11 ;  /* 0x0044940b01007387 */ /* 0x000fe80000100800 */
[----:B------:R-:W4:Y:S04]  /*26c80*/  LDL.LU R16, [R1+0x1b0] ;  /* 0x0001b00001107983 */ /* 0x000f280000300800 */
[----:B------:R0:W-:Y:S04]  /*26c90*/  STL [R1+0x4460], R10 ;  /* 0x0044600a01007387 */ /* 0x0001e80000100800 */
[----:B-1----:R-:W4:Y:S01]  /*26ca0*/  LDL.LU R14, [R1+0x1ac] ;  /* 0x0001ac00010e7983 */ /* 0x002f220000300800 */
[----:B0-----:R-:W-:-:S02]  /*26cb0*/  LEA.HI.X.SX32 R10, R9, R2, 0x1, P1 ;  /* 0x00000002090a7211 */ /* 0x001fc400008f0eff */
[----:B-----5:R-:W-:-:S05]  /*26cc0*/  IADD3 R11, P2, R3, R15, RZ ;  /* 0x0000000f030b7210 */ /* 0x020fca0007f5e0ff */
[----:B------:R-:W-:Y:S04]  /*26cd0*/  STL [R1+0x449c], R11 ;  /* 0x00449c0b01007387 */ /* 0x000fe80000100800 */
[----:B------:R-:W5:Y:S04]  /*26ce0*/  LDL.LU R13, [R1+0x1a8] ;  /* 0x0001a800010d7983 */ /* 0x000f680000300800 */
[----:B------:R0:W-:Y:S04]  /*26cf0*/  STL [R1+0x4468], R10 ;  /* 0x0044680a01007387 */ /* 0x0001e80000100800 */
[----:B------:R-:W5:Y:S01]  /*26d00*/  LDL.LU R12, [R1+0x1a4] ;  /* 0x0001a400010c7983 */ /* 0x000f620000300800 */
[----:B------:R-:W-:-:S02]  /*26d10*/  IADD3 R9, P1, R24, R15, RZ ;  /* 0x0000000f18097210 */ /* 0x000fc40007f3e0ff */
[----:B0-----:R-:W-:-:S03]  /*26d20*/  LEA.HI.X.SX32 R10, R8, R2, 0x1, P0 ;  /* 0x00000002080a7211 */ /* 0x001fc600000f0eff */
[----:B------:R0:W-:Y:S01]  /*26d30*/  STL [R1+0x44a4], R9 ;  /* 0x0044a40901007387 */ /* 0x0001e20000100800 */
[----:B------:R-:W-:-:S03]  /*26d40*/  LEA.HI.X.SX32 R8, R7, R2, 0x1, P4 ;  /* 0x0000000207087211 */ /* 0x000fc600020f0eff */
[----:B------:R1:W-:Y:S04]  /*26d50*/  STL [R1+0x4470], R10 ;  /* 0x0044700a01007387 */ /* 0x0003e80000100800 */
[----:B------:R-:W5:Y:S01]  /*26d60*/  LDL.LU R11, [R1+0x198] ;  /* 0x00019800010b7983 */ /* 0x000f620000300800 */
[----:B0-----:R-:W-:-:S05]  /*26d70*/  IADD3 R9, P0, R23, R15, RZ ;  /* 0x0000000f17097210 */ /* 0x001fca0007f1e0ff */
[----:B------:R0:W-:Y:S04]  /*26d80*/  STL [R1+0x44ac], R9 ;  /* 0x0044ac0901007387 */ /* 0x0001e80000100800 */
[----:B------:R0:W-:Y:S04]  /*26d90*/  STL [R1+0x4478], R8 ;  /* 0x0044780801007387 */ /* 0x0001e80000100800 */
[----:B-1----:R-:W5:Y:S01]  /*26da0*/  LDL.LU R10, [R1+0x194] ;  /* 0x00019400010a7983 */ /* 0x002f620000300800 */
[----:B------:R-:W-:-:S05]  /*26db0*/  IADD3 R7, P4, R22, R15, RZ ;  /* 0x0000000f16077210 */ /* 0x000fca0007f9e0ff */
[----:B------:R-:W-:Y:S04]  /*26dc0*/  STL [R1+0x44b4], R7 ;  /* 0x0044b40701007387 */ /* 0x000fe80000100800 */
[----:B0-----:R-:W5:Y:S04]  /*26dd0*/  LDL.LU R9, [R1+0x190] ;  /* 0x0001900001097983 */ /* 0x001f680000300800 */
[----:B------:R0:W-:Y:S04]  /*26de0*/  STL [R1+0x4480], R6 ;  /* 0x0044800601007387 */ /* 0x0001e80000100800 */
[----:B------:R-:W5:Y:S01]  /*26df0*/  LDL.LU R8, [R1+0x18c] ;  /* 0x00018c0001087983 */ /* 0x000f620000300800 */
[----:B0-----:R-:W-:-:S02]  /*26e00*/  LEA.HI.X.SX32 R6, R5, R2, 0x1, P5 ;  /* 0x0000000205067211 */ /* 0x001fc400028f0eff */
[-C--:B------:R-:W-:Y:S02]  /*26e10*/  LEA.HI.X.SX32 R4, R4, R2.reuse, 0x1, P3 ;  /* 0x0000000204047211 */ /* 0x080fe400018f0eff */
[----:B------:R-:W-:Y:S02]  /*26e20*/  LEA.HI.X.SX32 R25, R3, R2, 0x1, P2 ;  /* 0x0000000203197211 */ /* 0x000fe400010f0eff */
[----:B------:R-:W-:-:S05]  /*26e30*/  IADD3 R7, P6, R21, R15, RZ ;  /* 0x0000000f15077210 */ /* 0x000fca0007fde0ff */
[----:B------:R0:W-:Y:S04]  /*26e40*/  STL [R1+0x44bc], R7 ;  /* 0x0044bc0701007387 */ /* 0x0001e80000100800 */
[----:B0-----:R-:W5:Y:S04]  /*26e50*/  LDL.LU R7, [R1+0x188] ;  /* 0x0001880001077983 */ /* 0x001f680000300800 */
[----:B------:R0:W-:Y:S01]  /*26e60*/  STL [R1+0x4488], R6 ;  /* 0x0044880601007387 */ /* 0x0001e20000100800 */
[----:B------:R-:W-:-:S03]  /*26e70*/  IADD3 R5, P5, R20, R15, RZ ;  /* 0x0000000f14057210 */ /* 0x000fc60007fbe0ff */
[----:B0-----:R-:W5:Y:S04]  /*26e80*/  LDL.LU R6, [R1+0x130] ;  /* 0x0001300001067983 */ /* 0x001f680000300800 */
[----:B------:R0:W-:Y:S04]  /*26e90*/  STL [R1+0x44c4], R5 ;  /* 0x0044c40501007387 */ /* 0x0001e80000100800 */
[----:B0-----:R-:W5:Y:S04]  /*26ea0*/  LDL.LU R5, [R1+0xe0] ;  /* 0x0000e00001057983 */ /* 0x001f680000300800 */
[----:B------:R0:W-:Y:S04]  /*26eb0*/  STL [R1+0x4490], R4 ;  /* 0x0044900401007387 */ /* 0x0001e80000100800 */
[----:B0-----:R-:W5:Y:S01]  /*26ec0*/  LDL.LU R4, [R1+0x6c] ;  /* 0x00006c0001047983 */ /* 0x001f620000300800 */
[----:B--2---:R-:W-:-:S05]  /*26ed0*/  IADD3 R26, P3, R19, R15, RZ ;  /* 0x0000000f131a7210 */ /* 0x004fca0007f7e0ff */
[----:B------:R0:W-:Y:S04]  /*26ee0*/  STL [R1+0x44cc], R26 ;  /* 0x0044cc1a01007387 */ /* 0x0001e80000100800 */
[----:B------:R-:W2:Y:S04]  /*26ef0*/  LDL.LU R3, [R1+0x398] ;  /* 0x0003980001037983 */ /* 0x000ea80000300800 */
[----:B------:R1:W-:Y:S01]  /*26f00*/  STL [R1+0x4498], R25 ;  /* 0x0044981901007387 */ /* 0x0003e20000100800 */
[-C--:B0-----:R-:W-:Y:S02]  /*26f10*/  LEA.HI.X.SX32 R26, R24, R2.reuse, 0x1, P1 ;  /* 0x00000002181a7211 */ /* 0x081fe400008f0eff */
[----:B------:R-:W-:-:S02]  /*26f20*/  LEA.HI.X.SX32 R24, R23, R2, 0x1, P0 ;  /* 0x0000000217187211 */ /* 0x000fc400000f0eff */
[----:B------:R-:W-:Y:S02]  /*26f30*/  LEA.HI.X.SX32 R22, R22, R2, 0x1, P4 ;  /* 0x0000000216167211 */ /* 0x000fe400020f0eff */
[----:B---3--:R-:W-:-:S05]  /*26f40*/  IADD3 R27, P2, R18, R15, RZ ;  /* 0x0000000f121b7210 */ /* 0x008fca0007f5e0ff */
[----:B------:R-:W-:Y:S04]  /*26f50*/  STL [R1+0x44d4], R27 ;  /* 0x0044d41b01007387 */ /* 0x000fe80000100800 */
[----:B------:R-:W-:Y:S01]  /*26f60*/  STL [R1+0x44a0], R26 ;  /* 0x0044a01a01007387 */ /* 0x000fe20000100800 */
[----:B-1----:R-:W-:-:S05]  /*26f70*/  IADD3 R25, P1, R17, R15, RZ ;  /* 0x0000000f11197210 */ /* 0x002fca0007f3e0ff */
[----:B------:R-:W-:Y:S04]  /*26f80*/  STL [R1+0x44dc], R25 ;  /* 0x0044dc1901007387 */ /* 0x000fe80000100800 */
[----:B------:R0:W-:Y:S01]  /*26f90*/  STL [R1+0x44a8], R24 ;  /* 0x0044a81801007387 */ /* 0x0001e20000100800 */
[----:B------:R-:W-:Y:S02]  /*26fa0*/  LEA.HI.X.SX32 R19, R19, R2, 0x1, P3 ;  /* 0x0000000213137211 */ /* 0x000fe400018f0eff */
[----:B----4-:R-:W-:-:S05]  /*26fb0*/  IADD3 R23, P0, R16, R15, RZ ;  /* 0x0000000f10177210 */ /* 0x010fca0007f1e0ff */
[----:B------:R1:W-:Y:S01]  /*26fc0*/  STL [R1+0x44e4], R23 ;  /* 0x0044e41701007387 */ /* 0x0003e20000100800 */
[----:B0-----:R-:W-:-:S03]  /*26fd0*/  IADD3 R24, P4, R14, R15, RZ ;  /* 0x0000000f0e187210 */ /* 0x001fc60007f9e0ff */
[----:B------:R5:W-:Y:S01]  /*26fe0*/  STL [R1+0x44b0], R22 ;  /* 0x0044b01601007387 */ /* 0x000be20000100800 */
[-C--:B-1----:R-:W-:Y:S02]  /*26ff0*/  LEA.HI.X.SX32 R23, R21, R2.reuse, 0x1, P6 ;  /* 0x0000000215177211 */ /* 0x082fe400030f0eff */
[-C--:B------:R-:W-:Y:S01]  /*27000*/  LEA.HI.X.SX32 R21, R20, R2.reuse, 0x1, P5 ;  /* 0x0000000214157211 */ /* 0x080fe200028f0eff */
[----:B------:R-:W-:Y:S04]  /*27010*/  STL [R1+0x44ec], R24 ;  /* 0x0044ec1801007387 */ /* 0x000fe80000100800 */
[----:B------:R-:W-:Y:S01]  /*27020*/  STL [R1+0x44b8], R23 ;  /* 0x0044b81701007387 */ /* 0x000fe20000100800 */
[----:B------:R-:W-:Y:S02]  /*27030*/  LEA.HI.X.SX32 R16, R16, R2, 0x1, P0 ;  /* 0x0000000210107211 */ /* 0x000fe400000f0eff */
[----:B-----5:R-:W-:-:S05]  /*27040*/  IADD3 R22, P6, R13, R15, RZ ;  /* 0x0000000f0d167210 */ /* 0x020fca0007fde0ff */
[----:B------:R-:W-:Y:S01]  /*27050*/  STL [R1+0x44f4], R22 ;  /* 0x0044f41601007387 */ /* 0x000fe20000100800 */
[----:B------:R-:W-:-:S03]  /*27060*/  IADD3 R20, P5, R12, R15, RZ ;  /* 0x0000000f0c147210 */ /* 0x000fc60007fbe0ff */
[----:B------:R0:W-:Y:S04]  /*27070*/  STL [R1+0x44c0], R21 ;  /* 0x0044c01501007387 */ /* 0x0001e80000100800 */
[----:B------:R1:W-:Y:S04]  /*27080*/  STL [R1+0x44fc], R20 ;  /* 0x0044fc1401007387 */ /* 0x0003e80000100800 */
[----:B------:R3:W-:Y:S01]  /*27090*/  STL [R1+0x44c8], R19 ;  /* 0x0044c81301007387 */ /* 0x0007e20000100800 */
[----:B0-----:R-:W-:Y:S02]  /*270a0*/  IADD3 R21, P3, R28, R15, RZ ;  /* 0x0000000f1c157210 */ /* 0x001fe40007f7e0ff */
[----:B-1----:R-:W-:-:S02]  /*270b0*/  LEA.HI.X.SX32 R20, R18, R2, 0x1, P2 ;  /* 0x0000000212147211 */ /* 0x002fc400010f0eff */
[----:B------:R-:W-:Y:S01]  /*270c0*/  LEA.HI.X.SX32 R18, R17, R2, 0x1, P1 ;  /* 0x0000000211127211 */ /* 0x000fe200008f0eff */
[----:B------:R-:W-:Y:S01]  /*270d0*/  STL [R1+0x4504], R21 ;  /* 0x0045041501007387 */ /* 0x000fe20000100800 */
[----:B---3--:R-:W-:-:S03]  /*270e0*/  IADD3 R19, P2, R11, R15, RZ ;  /* 0x0000000f0b137210 */ /* 0x008fc60007f5e0ff */
[----:B------:R-:W-:Y:S04]  /*270f0*/  STL [R1+0x44d0], R20 ;  /* 0x0044d01401007387 */ /* 0x000fe80000100800 */
[----:B------:R-:W-:Y:S04]  /*27100*/  STL [R1+0x450c], R19 ;  /* 0x00450c1301007387 */ /* 0x000fe80000100800 */
[----:B------:R0:W-:Y:S01]  /*27110*/  STL [R1+0x44d8], R18 ;  /* 0x0044d81201007387 */ /* 0x0001e20000100800 */
[----:B------:R-:W-:-:S05]  /*27120*/  IADD3 R17, P1, R10, R15, RZ ;  /* 0x0000000f0a117210 */ /* 0x000fca0007f3e0ff */
[----:B------:R1:W-:Y:S04]  /*27130*/  STL [R1+0x4514], R17 ;  /* 0x0045141101007387 */ /* 0x0003e80000100800 */
[----:B------:R3:W-:Y:S01]  /*27140*/  STL [R1+0x44e0], R16 ;  /* 0x0044e01001007387 */ /* 0x0007e20000100800 */
[-C--:B0-----:R-:W-:Y:S02]  /*27150*/  IADD3 R18, P0, R9, R15.reuse, RZ ;  /* 0x0000000f09127210 */ /* 0x081fe40007f1e0ff */
[-C--:B-1----:R-:W-:Y:S02]  /*27160*/  LEA.HI.X.SX32 R17, R14, R2.reuse, 0x1, P4 ;  /* 0x000000020e117211 */ /* 0x082fe400020f0eff */
[----:B------:R-:W-:Y:S01]  /*27170*/  LEA.HI.X.SX32 R14, R13, R2, 0x1, P6 ;  /* 0x000000020d0e7211 */ /* 0x000fe200030f0eff */
[----:B------:R-:W-:Y:S01]  /*27180*/  STL [R1+0x451c], R18 ;  /* 0x00451c1201007387 */ /* 0x000fe20000100800 */
[----:B---3--:R-:W-:-:S03]  /*27190*/  IADD3 R16, P4, R8, R15, RZ ;  /* 0x0000000f08107210 */ /* 0x008fc60007f9e0ff */
[----:B------:R-:W-:Y:S01]  /*271a0*/  STL [R1+0x44e8], R17 ;  /* 0x0044e81101007387 */ /* 0x000fe20000100800 */
[----:B------:R-:W-:-:S03]  /*271b0*/  LEA.HI.X.SX32 R12, R12, R2, 0x1, P5 ;  /* 0x000000020c0c7211 */ /* 0x000fc600028f0eff */
[----:B------:R-:W-:Y:S04]  /*271c0*/  STL [R1+0x4520], R16 ;  /* 0x0045201001007387 */ /* 0x000fe80000100800 */
[----:B------:R0:W-:Y:S01]  /*271d0*/  STL [R1+0x44f0], R14 ;  /* 0x0044f00e01007387 */ /* 0x0001e20000100800 */
[-C--:B------:R-:W-:Y:S02]  /*271e0*/  LEA.HI.X.SX32 R11, R11, R2.reuse, 0x1, P2 ;  /* 0x000000020b0b7211 */ /* 0x080fe400010f0eff */
[----:B------:R-:W-:Y:S02]  /*271f0*/  LEA.HI.X.SX32 R8, R8, R2, 0x1, P4 ;  /* 0x0000000208087211 */ /* 0x000fe400020f0eff */
[----:B------:R-:W-:-:S05]  /*27200*/  IADD3 R13, P6, R7, R15, RZ ;  /* 0x0000000f070d7210 */ /* 0x000fca0007fde0ff */
[----:B------:R1:W-:Y:S04]  /*27210*/  STL [R1+0x4524], R13 ;  /* 0x0045240d01007387 */ /* 0x0003e80000100800 */
[----:B------:R3:W-:Y:S01]  /*27220*/  STL [R1+0x44f8], R12 ;  /* 0x0044f80c01007387 */ /* 0x0007e20000100800 */
[----:B0-----:R-:W-:Y:S02]  /*27230*/  IADD3 R14, P5, R6, R15, RZ ;  /* 0x0000000f060e7210 */ /* 0x001fe40007fbe0ff */
[----:B-1----:R-:W-:-:S03]  /*27240*/  LEA.HI.X.SX32 R13, R28, R2, 0x1, P3 ;  /* 0x000000021c0d7211 */ /* 0x002fc600018f0eff */
[----:B------:R-:W-:Y:S04]  /*27250*/  STL [R1+0x4528], R14 ;  /* 0x0045280e01007387 */ /* 0x000fe80000100800 */
[----:B------:R0:W-:Y:S01]  /*27260*/  STL [R1+0x4500], R13 ;  /* 0x0045000d01007387 */ /* 0x0001e20000100800 */
[----:B---3--:R-:W-:-:S05]  /*27270*/  IADD3 R12, P3, R5, R15, RZ ;  /* 0x0000000f050c7210 */ /* 0x008fca0007f7e0ff */
[----:B------:R1:W-:Y:S04]  /*27280*/  STL [R1+0x452c], R12 ;  /* 0x00452c0c01007387 */ /* 0x0003e80000100800 */
[----:B------:R2:W-:Y:S01]  /*27290*/  STL [R1+0x4508], R11 ;  /* 0x0045080b01007387 */ /* 0x0005e20000100800 */
[-C--:B0-----:R-:W-:Y:S02]  /*272a0*/  IADD3 R13, P2, R4, R15.reuse, RZ ;  /* 0x0000000f040d7210 */ /* 0x081fe40007f5e0ff */
[-C--:B-1----:R-:W-:Y:S02]  /*272b0*/  LEA.HI.X.SX32 R12, R10, R2.reuse, 0x1, P1 ;  /* 0x000000020a0c7211 */ /* 0x082fe400008f0eff */
[----:B------:R-:W-:Y:S01]  /*272c0*/  LEA.HI.X.SX32 R10, R9, R2, 0x1, P0 ;  /* 0x00000002090a7211 */ /* 0x000fe200000f0eff */
[----:B------:R-:W-:Y:S01]  /*272d0*/  STL [R1+0x4530], R13 ;  /* 0x0045300d01007387 */ /* 0x000fe20000100800 */
[----:B------:R-:W-:-:S02]  /*272e0*/  IADD3 R9, P0, R0, R15, RZ ;  /* 0x0000000f00097210 */ /* 0x000fc40007f1e0ff */
[-C--:B------:R-:W-:Y:S01]  /*272f0*/  LEA.HI.X.SX32 R7, R7, R2.reuse, 0x1, P6 ;  /* 0x0000000207077211 */ /* 0x080fe200030f0eff */
[----:B------:R-:W-:Y:S01]  /*27300*/  STL [R1+0x4510], R12 ;  /* 0x0045100c01007387 */ /* 0x000fe20000100800 */
[-C--:B------:R-:W-:Y:S02]  /*27310*/  LEA.HI.X.SX32 R6, R6, R2.reuse, 0x1, P5 ;  /* 0x0000000206067211 */ /* 0x080fe400028f0eff */
[-C--:B------:R-:W-:Y:S02]  /*27320*/  LEA.HI.X.SX32 R5, R5, R2.reuse, 0x1, P3 ;  /* 0x0000000205057211 */ /* 0x080fe400018f0eff */
[----:B------:R-:W-:Y:S02]  /*27330*/  LEA.HI.X.SX32 R4, R4, R2, 0x1, P2 ;  /* 0x0000000204047211 */ /* 0x000fe400010f0eff */
[----:B--2---:R-:W-:-:S05]  /*27340*/  IADD3 R11, P1, R3, R15, RZ ;  /* 0x0000000f030b7210 */ /* 0x004fca0007f3e0ff */
[----:B------:R-:W-:Y:S01]  /*27350*/  STL [R1+0x4534], R11 ;  /* 0x0045340b01007387 */ /* 0x000fe20000100800 */
[----:B------:R-:W-:-:S03]  /*27360*/  LEA.HI.X.SX32 R3, R3, R2, 0x1, P1 ;  /* 0x0000000203037211 */ /* 0x000fc600008f0eff */
[----:B------:R-:W-:Y:S04]  /*27370*/  STL [R1+0x4518], R10 ;  /* 0x0045180a01007387 */ /* 0x000fe80000100800 */
[----:B------:R0:W-:Y:S04]  /*27380*/  STL [R1+0x4124], R9 ;  /* 0x0041240901007387 */ /* 0x0001e80000100800 */
[----:B------:R-:W-:Y:S01]  /*27390*/  STL [R1+0x4110], R8 ;  /* 0x0041100801007387 */ /* 0x000fe20000100800 */
[----:B------:R-:W-:-:S03]  /*273a0*/  LEA.HI.X.SX32 R2, R0, R2, 0x1, P0 ;  /* 0x0000000200027211 */ /* 0x000fc600000f0eff */
[----:B------:R-:W-:Y:S04]  /*273b0*/  STL [R1+0x4114], R7 ;  /* 0x0041140701007387 */ /* 0x000fe80000100800 */
[----:B------:R-:W-:Y:S04]  /*273c0*/  STL [R1+0x4118], R6 ;  /* 0x0041180601007387 */ /* 0x000fe80000100800 */
[----:B------:R-:W-:Y:S04]  /*273d0*/  STL [R1+0x411c], R5 ;  /* 0x00411c0501007387 */ /* 0x000fe80000100800 */
[----:B------:R-:W-:Y:S04]  /*273e0*/  STL [R1+0x4120], R4 ;  /* 0x0041200401007387 */ /* 0x000fe80000100800 */
[----:B------:R-:W2:Y:S04]  /*273f0*/  LDL.LU R0, [R1+0x5cbc] ;  /* 0x005cbc0001007983 */ /* 0x000ea80000300800 */
[----:B------:R1:W-:Y:S04]  /*27400*/  STL [R1+0x4128], R3 ;  /* 0x0041280301007387 */ /* 0x0003e80000100800 */
[----:B0-----:R-:W3:Y:S04]  /*27410*/  LDL.LU R9, [R1+0x54c] ;  /* 0x00054c0001097983 */ /* 0x001ee80000300800 */
[----:B-1----:R-:W4:Y:S04]  /*27420*/  LDL.LU R3, [R1+0x548] ;  /* 0x0005480001037983 */ /* 0x002f280000300800 */
[----:B------:R3:W-:Y:S04]  /*27430*/  STL [R1+0x314c], R2 ;  /* 0x00314c0201007387 */ /* 0x0007e80000100800 */
[----:B------:R-:W5:Y:S04]  /*27440*/  LDL.LU R4, [R1+0x544] ;  /* 0x0005440001047983 */ /* 0x000f680000300800 */
[----:B------:R-:W5:Y:S04]  /*27450*/  LDL.LU R5, [R1+0x540] ;  /* 0x0005400001057983 */ /* 0x000f680000300800 */
[----:B------:R-:W5:Y:S04]  /*27460*/  LDL.LU R6, [R1+0x53c] ;  /* 0x00053c0001067983 */ /* 0x000f680000300800 */
[----:B------:R-:W5:Y:S04]  /*27470*/  LDL.LU R7, [R1+0x538] ;  /* 0x0005380001077983 */ /* 0x000f680000300800 */
[----:B------:R-:W5:Y:S01]  /*27480*/  LDL.LU R8, [R1+0x534] ;  /* 0x0005340001087983 */ /* 0x000f620000300800 */
[----:B------:R-:W0:Y:S02]  /*27490*/  S2R R27, SR_TID.X ;  /* 0x00000000001b7919 */ /* 0x000e240000002100 */
[----:B0-----:R-:W-:-:S02]  /*274a0*/  IMAD.SHL.U32 R26, R27, 0x8, RZ ;  /* 0x000000081b1a7824 */ /* 0x001fc400078e00ff */
[----:B---3--:R-:W-:Y:S02]  /*274b0*/  IMAD R2, R9, UR61, RZ ;  /* 0x0000003d09027c24 */ /* 0x008fe4000f8e02ff */
[----:B----4-:R-:W-:-:S03]  /*274c0*/  IMAD R3, R3, UR61, RZ ;  /* 0x0000003d03037c24 */ /* 0x010fc6000f8e02ff */
[----:B------:R-:W-:Y:S01]  /*274d0*/  IADD3 R17, P4, R2, UR34, RZ ;  /* 0x0000002202117c10 */ /* 0x000fe2000ff9e0ff */
[----:B--2---:R-:W-:Y:S02]  /*274e0*/  IMAD R9, R0, UR61, RZ ;  /* 0x0000003d00097c24 */ /* 0x004fe4000f8e02ff */
[----:B------:R-:W2:Y:S01]  /*274f0*/  LDL.LU R0, [R1+0x5cb8] ;  /* 0x005cb80001007983 */ /* 0x000ea20000300800 */
[----:B-----5:R-:W-:Y:S01]  /*27500*/  IMAD R4, R4, UR61, RZ ;  /* 0x0000003d04047c24 */ /* 0x020fe2000f8e02ff */
[----:B------:R-:W-:Y:S01]  /*27510*/  IADD3 R19, P5, R3, UR34, RZ ;  /* 0x0000002203137c10 */ /* 0x000fe2000ffbe0ff */
[----:B------:R-:W-:-:S03]  /*27520*/  IMAD R5, R5, UR61, RZ ;  /* 0x0000003d05057c24 */ /* 0x000fc6000f8e02ff */
[----:B------:R-:W-:Y:S01]  /*27530*/  IADD3 R20, P3, R4, UR34, RZ ;  /* 0x0000002204147c10 */ /* 0x000fe2000ff7e0ff */
[----:B------:R-:W-:Y:S01]  /*27540*/  IMAD R6, R6, UR61, RZ ;  /* 0x0000003d06067c24 */ /* 0x000fe2000f8e02ff */
[----:B------:R-:W-:Y:S01]  /*27550*/  IADD3 R21, P2, R5, UR34, RZ ;  /* 0x0000002205157c10 */ /* 0x000fe2000ff5e0ff */
[----:B------:R-:W-:-:S03]  /*27560*/  IMAD R7, R7, UR61, RZ ;  /* 0x0000003d07077c24 */ /* 0x000fc6000f8e02ff */
[----:B------:R-:W-:Y:S01]  /*27570*/  IADD3 R22, P1, R6, UR34, RZ ;  /* 0x0000002206167c10 */ /* 0x000fe2000ff3e0ff */
[----:B------:R-:W-:Y:S01]  /*27580*/  IMAD R8, R8, UR61, RZ ;  /* 0x0000003d08087c24 */ /* 0x000fe2000f8e02ff */
[----:B------:R-:W-:Y:S01]  /*27590*/  STL [R1+0x2eec], R17 ;  /* 0x002eec1101007387 */ /* 0x000fe20000100800 */
[----:B------:R-:W-:Y:S02]  /*275a0*/  IADD3 R23, P0, R7, UR34, RZ ;  /* 0x0000002207177c10 */ /* 0x000fe4000ff1e0ff */
[----:B------:R-:W-:Y:S01]  /*275b0*/  LEA.HI.X.SX32 R10, R2, UR35, 0x1, P4 ;  /* 0x00000023020a7c11 */ /* 0x000fe2000a0f0eff */
[----:B------:R-:W-:Y:S01]  /*275c0*/  STL [R1+0x2ef4], R19 ;  /* 0x002ef41301007387 */ /* 0x000fe20000100800 */
[----:B------:R-:W-:Y:S02]  /*275d0*/  LEA.HI.X.SX32 R11, R3, UR35, 0x1, P5 ;  /* 0x00000023030b7c11 */ /* 0x000fe4000a8f0eff */
[----:B------:R-:W-:Y:S01]  /*275e0*/  IADD3 R24, P4, R8, UR34, RZ ;  /* 0x0000002208187c10 */ /* 0x000fe2000ff9e0ff */
[----:B------:R-:W-:Y:S01]  /*275f0*/  STL [R1+0x2efc], R20 ;  /* 0x002efc1401007387 */ /* 0x000fe20000100800 */
[----:B------:R-:W-:-:S02]  /*27600*/  IADD3 R25, P5, R9, UR34, RZ ;  /* 0x0000002209197c10 */ /* 0x000fc4000ffbe0ff */
[----:B------:R-:W-:Y:S01]  /*27610*/  LEA.HI.X.SX32 R12, R4, UR35, 0x1, P3 ;  /* 0x00000023040c7c11 */ /* 0x000fe200098f0eff */
[----:B------:R-:W-:Y:S01]  /*27620*/  STL [R1+0x2f04], R21 ;  /* 0x002f041501007387 */ /* 0x000fe20000100800 */
[----:B------:R-:W-:Y:S02]  /*27630*/  LEA.HI.X.SX32 R13, R5, UR35, 0x1, P2 ;  /* 0x00000023050d7c11 */ /* 0x000fe400090f0eff */
[----:B------:R-:W-:Y:S01]  /*27640*/  LEA.HI.X.SX32 R14, R6, UR35, 0x1, P1 ;  /* 0x00000023060e7c11 */ /* 0x000fe200088f0eff */
[----:B------:R-:W-:Y:S01]  /*27650*/  STL [R1+0x2f0c], R22 ;  /* 0x002f0c1601007387 */ /* 0x000fe20000100800 */
[----:B------:R-:W-:Y:S01]  /*27660*/  LEA.HI.X.SX32 R15, R7, UR35, 0x1, P0 ;  /* 0x00000023070f7c11 */ /* 0x000fe200080f0eff */
[----:B------:R-:W-:Y:S01]  /*27670*/  IMAD.SHL.U32 R2, R27, 0x40, RZ ;  /* 0x000000401b027824 */ /* 0x000fe200078e00ff */
[----:B------:R-:W-:Y:S01]  /*27680*/  LEA.HI.X.SX32 R16, R8, UR35, 0x1, P4 ;  /* 0x0000002308107c11 */ /* 0x000fe2000a0f0eff */
[----:B------:R-:W-:Y:S01]  /*27690*/  STL [R1+0x2f14], R23 ;  /* 0x002f141701007387 */ /* 0x000fe20000100800 */
[----:B------:R-:W-:Y:S01]  /*276a0*/  LEA.HI.X.SX32 R18, R9, UR35, 0x1, P5 ;  /* 0x0000002309127c11 */ /* 0x000fe2000a8f0eff */
[----:B------:R-:W-:-:S02]  /*276b0*/  UIMAD UR35, UR9, 0x3f, URZ ;  /* 0x0000003f092378a4 */ /* 0x000fc4000f8e023f */
[----:B------:R-:W-:Y:S01]  /*276c0*/  STL [R1+0x2f1c], R24 ;  /* 0x002f1c1801007387 */ /* 0x000fe20000100800 */
[----:B------:R-:W-:Y:S01]  /*276d0*/  IMAD.SHL.U32 R3, R27, 0x2, RZ ;  /* 0x000000021b037824 */ /* 0x000fe200078e00ff */
[----:B------:R-:W-:Y:S02]  /*276e0*/  ULDC UR34, c[0x0][0x238] ;  /* 0x00008e0000227ab9 */ /* 0x000fe40000000800 */
[----:B------:R-:W-:Y:S04]  /*276f0*/  STL [R1+0x2ee8], R10 ;  /* 0x002ee80a01007387 */ /* 0x000fe80000100800 */
[----:B------:R-:W-:Y:S01]  /*27700*/  STL [R1+0x2ef0], R11 ;  /* 0x002ef00b01007387 */ /* 0x000fe20000100800 */
[----:B------:R-:W-:-:S03]  /*27710*/  IADD3 R5, P6, R25, UR35, RZ ;  /* 0x0000002319057c10 */ /* 0x000fc6000ffde0ff */
[----:B------:R-:W-:Y:S04]  /*27720*/  STL [R1+0x2f24], R25 ;  /* 0x002f241901007387 */ /* 0x000fe80000100800 */
[----:B------:R-:W-:Y:S01]  /*27730*/  STL [R1+0x2ef8], R12 ;  /* 0x002ef80c01007387 */ /* 0x000fe20000100800 */
[----:B------:R-:W-:-:S03]  /*27740*/  IADD3 R4, P5, R24, UR35, RZ ;  /* 0x0000002318047c10 */ /* 0x000fc6000ffbe0ff */
[----:B------:R-:W-:Y:S04]  /*27750*/  STL [R1+0x2f00], R13 ;  /* 0x002f000d01007387 */ /* 0x000fe80000100800 */
[----:B------:R-:W-:Y:S04]  /*27760*/  STL [R1+0x2f08], R14 ;  /* 0x002f080e01007387 */ /* 0x000fe80000100800 */
[----:B------:R-:W-:Y:S04]  /*27770*/  STL [R1+0x2f10], R15 ;  /* 0x002f100f01007387 */ /* 0x000fe80000100800 */
[----:B------:R-:W-:Y:S04]  /*27780*/  STL [R1+0x2f18], R16 ;  /* 0x002f181001007387 */ /* 0x000fe80000100800 */
[----:B------:R-:W-:Y:S01]  /*27790*/  STL [R1+0x2f20], R18 ;  /* 0x002f201201007387 */ /* 0x000fe20000100800 */
[----:B------:R-:W-:-:S03]  /*277a0*/  IADD3 R6, P3, R22, UR35, RZ ;  /* 0x0000002316067c10 */ /* 0x000fc6000ff7e0ff */
[----:B------:R-:W-:Y:S01]  /*277b0*/  STL [R1+0x5b48], R26 ;  /* 0x005b481a01007387 */ /* 0x000fe20000100800 */
[----:B------:R-:W-:-:S03]  /*277c0*/  USHF.R.S32.HI UR61, URZ, 0x1f, UR35 ;  /* 0x0000001f3f3d7899 */ /* 0x000fc60008011423 */
[----:B------:R0:W-:Y:S04]  /*277d0*/  STL [R1+0x3154], R5 ;  /* 0x0031540501007387 */ /* 0x0001e80000100800 */
[----:B------:R1:W-:Y:S01]  /*277e0*/  STL [R1+0x315c], R4 ;  /* 0x00315c0401007387 */ /* 0x0003e20000100800 */
[----:B0-----:R-:W-:Y:S02]  /*277f0*/  IADD3 R5, P4, R23, UR35, RZ ;  /* 0x0000002317057c10 */ /* 0x001fe4000ff9e0ff */
[----:B-1----:R-:W-:-:S03]  /*27800*/  IADD3 R4, P2, R21, UR35, RZ ;  /* 0x0000002315047c10 */ /* 0x002fc6000ff5e0ff */
[----:B------:R0:W-:Y:S04]  /*27810*/  STL [R1+0x3164], R5 ;  /* 0x0031640501007387 */ /* 0x0001e80000100800 */
[----:B------:R1:W-:Y:S04]  /*27820*/  STL [R1+0x316c], R6 ;  /* 0x00316c0601007387 */ /* 0x0003e80000100800 */
[----:B------:R3:W-:Y:S01]  /*27830*/  STL [R1+0x3174], R4 ;  /* 0x0031740401007387 */ /* 0x0007e20000100800 */
[----:B0-----:R-:W-:Y:S02]  /*27840*/  IADD3 R5, P1, R20, UR35, RZ ;  /* 0x0000002314057c10 */ /* 0x001fe4000ff3e0ff */
[----:B-1----:R-:W-:-:S03]  /*27850*/  IADD3 R6, P0, R19, UR35, RZ ;  /* 0x0000002313067c10 */ /* 0x002fc6000ff1e0ff */
[----:B------:R0:W-:Y:S01]  /*27860*/  STL [R1+0x317c], R5 ;  /* 0x00317c0501007387 */ /* 0x0001e20000100800 */
[----:B---3--:R-:W-:-:S03]  /*27870*/  IADD3.X R4, R18, UR61, RZ, P6, !PT ;  /* 0x0000003d12047c10 */ /* 0x008fc6000b7fe4ff */
[----:B------:R1:W-:Y:S04]  /*27880*/  STL [R1+0x3184], R6 ;  /* 0x0031840601007387 */ /* 0x0003e80000100800 */
[----:B------:R3:W-:Y:S01]  /*27890*/  STL [R1+0x3150], R4 ;  /* 0x0031500401007387 */ /* 0x0007e20000100800 */
[----:B0-----:R-:W-:Y:S02]  /*278a0*/  IADD3 R5, P6, R17, UR35, RZ ;  /* 0x0000002311057c10 */ /* 0x001fe4000ffde0ff */
[----:B-1----:R-:W-:Y:S02]  /*278b0*/  IADD3.X R6, R15, UR61, RZ, P4, !PT ;  /* 0x0000003d0f067c10 */ /* 0x002fe4000a7fe4ff */
[----:B---3--:R-:W-:Y:S01]  /*278c0*/  IADD3.X R4, R16, UR61, RZ, P5, !PT ;  /* 0x0000003d10047c10 */ /* 0x008fe2000affe4ff */
[----:B------:R0:W-:Y:S04]  /*278d0*/  STL [R1+0x318c], R5 ;  /* 0x00318c0501007387 */ /* 0x0001e80000100800 */
[----:B------:R1:W-:Y:S01]  /*278e0*/  STL [R1+0x3158], R4 ;  /* 0x0031580401007387 */ /* 0x0003e20000100800 */
[----:B0-----:R-:W-:-:S03]  /*278f0*/  IADD3.X R5, R14, UR61, RZ, P3, !PT ;  /* 0x0000003d0e057c10 */ /* 0x001fc60009ffe4ff */
[----:B------:R0:W-:Y:S01]  /*27900*/  STL [R1+0x3160], R6 ;  /* 0x0031600601007387 */ /* 0x0001e20000100800 */
[----:B-1----:R-:W-:-:S03]  /*27910*/  IADD3.X R4, R13, UR61, RZ, P2, !PT ;  /* 0x0000003d0d047c10 */ /* 0x002fc600097fe4ff */
[----:B------:R1:W-:Y:S01]  /*27920*/  STL [R1+0x3168], R5 ;  /* 0x0031680501007387 */ /* 0x0003e20000100800 */
[----:B------:R-:W-:-:S03]  /*27930*/  UIMAD UR35, UR9, 0x3e, URZ ;  /* 0x0000003e092378a4 */ /* 0x000fc6000f8e023f */
[----:B------:R3:W-:Y:S01]  /*27940*/  STL [R1+0x3170], R4 ;  /* 0x0031700401007387 */ /* 0x0007e20000100800 */
[----:B0-----:R-:W-:Y:S02]  /*27950*/  IADD3.X R6, R12, UR61, RZ, P1, !PT ;  /* 0x0000003d0c067c10 */ /* 0x001fe40008ffe4ff */
[----:B-1----:R-:W-:-:S03]  /*27960*/  IADD3.X R5, R11, UR61, RZ, P0, !PT ;  /* 0x0000003d0b057c10 */ /* 0x002fc600087fe4ff */
[----:B------:R0:W-:Y:S01]  /*27970*/  STL [R1+0x3178], R6 ;  /* 0x0031780601007387 */ /* 0x0001e20000100800 */
[----:B---3--:R-:W-:-:S03]  /*27980*/  IADD3.X R4, R10, UR61, RZ, P6, !PT ;  /* 0x0000003d0a047c10 */ /* 0x008fc6000b7fe4ff */
[----:B------:R1:W-:Y:S04]  /*27990*/  STL [R1+0x3180], R5 ;  /* 0x0031800501007387 */ /* 0x0003e80000100800 */
[----:B------:R3:W-:Y:S01]  /*279a0*/  STL [R1+0x3188], R4 ;  /* 0x0031880401007387 */ /* 0x0007e20000100800 */
[----:B0-----:R-:W-:Y:S01]  /*279b0*/  IADD3 R6, P6, R25, UR35, RZ ;  /* 0x0000002319067c10 */ /* 0x001fe2000ffde0ff */
[----:B------:R-:W-:Y:S02]  /*279c0*/  USHF.R.S32.HI UR61, URZ, 0x1f, UR35 ;  /* 0x0000001f3f3d7899 */ /* 0x000fe40008011423 */
[----:B-1----:R-:W-:Y:S02]  /*279d0*/  IADD3 R5, P4, R23, UR35, RZ ;  /* 0x0000002317057c10 */ /* 0x002fe4000ff9e0ff */
[----:B---3--:R-:W-:Y:S01]  /*279e0*/  IADD3 R4, P5, R24, UR35, RZ ;  /* 0x0000002318047c10 */ /* 0x008fe2000ffbe0ff */
[----:B------:R0:W-:Y:S04]  /*279f0*/  STL [R1+0x3194], R6 ;  /* 0x0031940601007387 */ /* 0x0001e80000100800 */
[----:B------:R1:W-:Y:S01]  /*27a00*/  STL [R1+0x319c], R4 ;  /* 0x00319c0401007387 */ /* 0x0003e20000100800 */
[----:B0-----:R-:W-:-:S03]  /*27a10*/  IADD3 R6, P3, R22, UR35, RZ ;  /* 0x0000002316067c10 */ /* 0x001fc6000ff7e0ff */
[----:B------:R0:W-:Y:S01]  /*27a20*/  STL [R1+0x31a4], R5 ;  /* 0x0031a40501007387 */ /* 0x0001e20000100800 */
[----:B-1----:R-:W-:-:S03]  /*27a30*/  IADD3 R4, P2, R21, UR35, RZ ;  /* 0x0000002315047c10 */ /* 0x002fc6000ff5e0ff */
        /* <DEDUP_REMOVED lines=489> */
[----:B------:R-:W-:Y:S01]  /*298d0*/  UIMAD UR35, UR9, 0x2f, URZ ;  /* 0x0000002f092378a4 */ /* 0x000fe2000f8e023f */
[----:B0-----:R-:W-:-:S02]  /*298e0*/  IADD3.X R5, R14, UR61, RZ, P3, !PT ;  /* 0x0000003d0e057c10 */ /* 0x001fc40009ffe4ff */
[----:B------:R0:W-:Y:S01]  /*298f0*/  STL [R1+0x3520], R6 ;  /* 0x0035200601007387 */ /* 0x0001e20000100800 */
[----:B-1----:R-:W-:-:S03]  /*29900*/  IADD3.X R4, R13, UR61, RZ, P2, !PT ;  /* 0x0000003d0d047c10 */ /* 0x002fc600097fe4ff */
[----:B------:R1:W-:Y:S04]  /*29910*/  STL [R1+0x3528], R5 ;  /* 0x0035280501007387 */ /* 0x0003e80000100800 */
[----:B------:R3:W-:Y:S01]  /*29920*/  STL [R1+0x3530], R4 ;  /* 0x0035300401007387 */ /* 0x0007e20000100800 */
[----:B0-----:R-:W-:Y:S02]  /*29930*/  IADD3.X R6, R12, UR61, RZ, P1, !PT ;  /* 0x0000003d0c067c10 */ /* 0x001fe40008ffe4ff */
[----:B-1----:R-:W-:-:S03]  /*29940*/  IADD3.X R5, R11, UR61, RZ, P0, !PT ;  /* 0x0000003d0b057c10 */ /* 0x002fc600087fe4ff */
[----:B------:R0:W-:Y:S01]  /*29950*/  STL [R1+0x3538], R6 ;  /* 0x0035380601007387 */ /* 0x0001e20000100800 */
[----:B---3--:R-:W-:-:S03]  /*29960*/  IADD3.X R4, R10, UR61, RZ, P6, !PT ;  /* 0x0000003d0a047c10 */ /* 0x008fc6000b7fe4ff */
[----:B------:R1:W-:Y:S04]  /*29970*/  STL [R1+0x3540], R5 ;  /* 0x0035400501007387 */ /* 0x0003e80000100800 */
[----:B------:R3:W-:Y:S01]  /*29980*/  STL [R1+0x3548], R4 ;  /* 0x0035480401007387 */ /* 0x0007e20000100800 */
[----:B0-----:R-:W-:Y:S02]  /*29990*/  IADD3 R6, P6, R25, UR35, RZ ;  /* 0x0000002319067c10 */ /* 0x001fe4000ffde0ff */
[----:B-1----:R-:W-:-:S03]  /*299a0*/  IADD3 R5, P5, R24, UR35, RZ ;  /* 0x0000002318057c10 */ /* 0x002fc6000ffbe0ff */
[----:B------:R0:W-:Y:S01]  /*299b0*/  STL [R1+0x3554], R6 ;  /* 0x0035540601007387 */ /* 0x0001e20000100800 */
[----:B---3--:R-:W-:-:S03]  /*299c0*/  IADD3 R4, P4, R23, UR35, RZ ;  /* 0x0000002317047c10 */ /* 0x008fc6000ff9e0ff */
[----:B------:R1:W-:Y:S01]  /*299d0*/  STL [R1+0x355c], R5 ;  /* 0x00355c0501007387 */ /* 0x0003e20000100800 */
[----:B------:R-:W-:-:S03]  /*299e0*/  USHF.R.S32.HI UR61, URZ, 0x1f, UR35 ;  /* 0x0000001f3f3d7899 */ /* 0x000fc60008011423 */
[----:B------:R3:W-:Y:S01]  /*299f0*/  STL [R1+0x3564], R4 ;  /* 0x0035640401007387 */ /* 0x0007e20000100800 */
[----:B0-----:R-:W-:Y:S02]  /*29a00*/  IADD3 R6, P3, R22, UR35, RZ ;  /* 0x0000002316067c10 */ /* 0x001fe4000ff7e0ff */
[----:B-1----:R-:W-:-:S03]  /*29a10*/  IADD3 R5, P2, R21, UR35, RZ ;  /* 0x0000002315057c10 */ /* 0x002fc6000ff5e0ff */
[----:B------:R0:W-:Y:S01]  /*29a20*/  STL [R1+0x356c], R6 ;  /* 0x00356c0601007387 */ /* 0x0001e20000100800 */
[----:B---3--:R-:W-:-:S03]  /*29a30*/  IADD3 R4, P1, R20, UR35, RZ ;  /* 0x0000002314047c10 */ /* 0x008fc6000ff3e0ff */
[----:B------:R1:W-:Y:S04]  /*29a40*/  STL [R1+0x3574], R5 ;  /* 0x0035740501007387 */ /* 0x0003e80000100800 */
[----:B------:R3:W-:Y:S01]  /*29a50*/  STL [R1+0x357c], R4 ;  /* 0x00357c0401007387 */ /* 0x0007e20000100800 */
[----:B0-----:R-:W-:Y:S02]  /*29a60*/  IADD3 R6, P0, R19, UR35, RZ ;  /* 0x0000002313067c10 */ /* 0x001fe4000ff1e0ff */
[----:B-1----:R-:W-:-:S03]  /*29a70*/  IADD3.X R5, R18, UR61, RZ, P6, !PT ;  /* 0x0000003d12057c10 */ /* 0x002fc6000b7fe4ff */
[----:B------:R0:W-:Y:S01]  /*29a80*/  STL [R1+0x3584], R6 ;  /* 0x0035840601007387 */ /* 0x0001e20000100800 */
[----:B---3--:R-:W-:-:S03]  /*29a90*/  IADD3 R4, P6, R17, UR35, RZ ;  /* 0x0000002311047c10 */ /* 0x008fc6000ffde0ff */
[----:B------:R-:W-:Y:S04]  /*29aa0*/  STL [R1+0x3550], R5 ;  /* 0x0035500501007387 */ /* 0x000fe80000100800 */
[----:B------:R1:W-:Y:S01]  /*29ab0*/  STL [R1+0x358c], R4 ;  /* 0x00358c0401007387 */ /* 0x0003e20000100800 */
[----:B0-----:R-:W-:Y:S02]  /*29ac0*/  IADD3.X R6, R15, UR61, RZ, P4, !PT ;  /* 0x0000003d0f067c10 */ /* 0x001fe4000a7fe4ff */
[----:B-1----:R-:W-:Y:S02]  /*29ad0*/  IADD3.X R4, R16, UR61, RZ, P5, !PT ;  /* 0x0000003d10047c10 */ /* 0x002fe4000affe4ff */
[----:B------:R-:W-:-:S03]  /*29ae0*/  IADD3.X R5, R14, UR61, RZ, P3, !PT ;  /* 0x0000003d0e057c10 */ /* 0x000fc60009ffe4ff */
[----:B------:R0:W-:Y:S01]  /*29af0*/  STL [R1+0x3558], R4 ;  /* 0x0035580401007387 */ /* 0x0001e20000100800 */
[----:B------:R-:W-:-:S03]  /*29b00*/  UIMAD UR35, UR9, 0x2e, URZ ;  /* 0x0000002e092378a4 */ /* 0x000fc6000f8e023f */
[----:B------:R1:W-:Y:S01]  /*29b10*/  STL [R1+0x3560], R6 ;  /* 0x0035600601007387 */ /* 0x0003e20000100800 */
[----:B0-----:R-:W-:-:S03]  /*29b20*/  IADD3.X R4, R13, UR61, RZ, P2, !PT ;  /* 0x0000003d0d047c10 */ /* 0x001fc600097fe4ff */
[----:B------:R0:W-:Y:S01]  /*29b30*/  STL [R1+0x3568], R5 ;  /* 0x0035680501007387 */ /* 0x0001e20000100800 */
[----:B-1----:R-:W-:-:S03]  /*29b40*/  IADD3.X R6, R12, UR61, RZ, P1, !PT ;  /* 0x0000003d0c067c10 */ /* 0x002fc60008ffe4ff */
[----:B------:R1:W-:Y:S01]  /*29b50*/  STL [R1+0x3570], R4 ;  /* 0x0035700401007387 */ /* 0x0003e20000100800 */
[----:B0-----:R-:W-:-:S03]  /*29b60*/  IADD3.X R5, R11, UR61, RZ, P0, !PT ;  /* 0x0000003d0b057c10 */ /* 0x001fc600087fe4ff */
[----:B------:R0:W-:Y:S01]  /*29b70*/  STL [R1+0x3578], R6 ;  /* 0x0035780601007387 */ /* 0x0001e20000100800 */
[----:B-1----:R-:W-:-:S03]  /*29b80*/  IADD3.X R4, R10, UR61, RZ, P6, !PT ;  /* 0x0000003d0a047c10 */ /* 0x002fc6000b7fe4ff */
[----:B------:R1:W-:Y:S04]  /*29b90*/  STL [R1+0x3580], R5 ;  /* 0x0035800501007387 */ /* 0x0003e80000100800 */
[----:B------:R3:W-:Y:S01]  /*29ba0*/  STL [R1+0x3588], R4 ;  /* 0x0035880401007387 */ /* 0x0007e20000100800 */
[----:B0-----:R-:W-:Y:S02]  /*29bb0*/  IADD3 R6, P6, R25, UR35, RZ ;  /* 0x0000002319067c10 */ /* 0x001fe4000ffde0ff */
[----:B-1----:R-:W-:-:S03]  /*29bc0*/  IADD3 R5, P5, R24, UR35, RZ ;  /* 0x0000002318057c10 */ /* 0x002fc6000ffbe0ff */
[----:B------:R0:W-:Y:S01]  /*29bd0*/  STL [R1+0x3594], R6 ;  /* 0x0035940601007387 */ /* 0x0001e20000100800 */
[----:B---3--:R-:W-:-:S03]  /*29be0*/  IADD3 R4, P4, R23, UR35, RZ ;  /* 0x0000002317047c10 */ /* 0x008fc6000ff9e0ff */
[----:B------:R1:W-:Y:S01]  /*29bf0*/  STL [R1+0x359c], R5 ;  /* 0x00359c0501007387 */ /* 0x0003e20000100800 */
[----:B------:R-:W-:Y:S01]  /*29c00*/  LOP3.LUT R2, R2, 0x1c0, RZ, 0xc0, !PT ;  /* 0x000001c002027812 */ /* 0x000fe200078ec0ff */
[----:B------:R-:W-:Y:S02]  /*29c10*/  USHF.R.S32.HI UR61, URZ, 0x1f, UR35 ;  /* 0x0000001f3f3d7899 */ /* 0x000fe40008011423 */
[----:B------:R3:W-:Y:S01]  /*29c20*/  STL [R1+0x35a4], R4 ;  /* 0x0035a40401007387 */ /* 0x0007e20000100800 */
[----:B0-----:R-:W-:Y:S02]  /*29c30*/  IADD3 R6, P3, R22, UR35, RZ ;  /* 0x0000002316067c10 */ /* 0x001fe4000ff7e0ff */
[----:B-1----:R-:W-:-:S03]  /*29c40*/  IADD3 R5, P2, R21, UR35, RZ ;  /* 0x0000002315057c10 */ /* 0x002fc6000ff5e0ff */
[----:B------:R0:W-:Y:S01]  /*29c50*/  STL [R1+0x35ac], R6 ;  /* 0x0035ac0601007387 */ /* 0x0001e20000100800 */
[----:B---3--:R-:W-:-:S03]  /*29c60*/  IADD3 R4, P1, R20, UR35, RZ ;  /* 0x0000002314047c10 */ /* 0x008fc6000ff3e0ff */
[----:B------:R1:W-:Y:S01]  /*29c70*/  STL [R1+0x35b4], R5 ;  /* 0x0035b40501007387 */ /* 0x0003e20000100800 */
[----:B------:R-:W-:-:S03]  /*29c80*/  LOP3.LUT R2, R2, 0x30, R26, 0xf8, !PT ;  /* 0x0000003002027812 */ /* 0x000fc600078ef81a */
[----:B------:R3:W-:Y:S01]  /*29c90*/  STL [R1+0x35bc], R4 ;  /* 0x0035bc0401007387 */ /* 0x0007e20000100800 */
[----:B0-----:R-:W-:Y:S02]  /*29ca0*/  IADD3 R6, P0, R19, UR35, RZ ;  /* 0x0000002313067c10 */ /* 0x001fe4000ff1e0ff */
[----:B------:R-:W-:Y:S02]  /*29cb0*/  LOP3.LUT R3, R2, 0x30, R3, 0x78, !PT ;  /* 0x0000003002037812 */ /* 0x000fe400078e7803 */
[----:B-1----:R-:W-:Y:S01]  /*29cc0*/  IADD3.X R5, R18, UR61, RZ, P6, !PT ;  /* 0x0000003d12057c10 */ /* 0x002fe2000b7fe4ff */
[----:B------:R-:W-:Y:S01]  /*29cd0*/  STL [R1+0x35c4], R6 ;  /* 0x0035c40601007387 */ /* 0x000fe20000100800 */
[----:B------:R-:W-:Y:S02]  /*29ce0*/  IADD3.X R2, R16, UR61, RZ, P5, !PT ;  /* 0x0000003d10027c10 */ /* 0x000fe4000affe4ff */
[----:B---3--:R-:W-:Y:S01]  /*29cf0*/  IADD3 R4, P6, R17, UR35, RZ ;  /* 0x0000002311047c10 */ /* 0x008fe2000ffde0ff */
[----:B------:R-:W-:Y:S01]  /*29d00*/  STL [R1+0x3590], R5 ;  /* 0x0035900501007387 */ /* 0x000fe20000100800 */
[----:B------:R-:W-:-:S03]  /*29d10*/  ULDC UR35, c[0x0][0x238] ;  /* 0x00008e0000237ab9 */ /* 0x000fc60000000800 */
[----:B------:R0:W-:Y:S04]  /*29d20*/  STL [R1+0x35cc], R4 ;  /* 0x0035cc0401007387 */ /* 0x0001e80000100800 */
        /* <DEDUP_REMOVED lines=29> */
[----:B------:R-:W-:Y:S01]  /*29f00*/  STL [R1+0x3604], R4 ;  /* 0x0036040401007387 */ /* 0x000fe20000100800 */
[----:B---3--:R-:W-:-:S03]  /*29f10*/  IADD3 R2, P6, R17, UR10, RZ ;  /* 0x0000000a11027c10 */ /* 0x008fc6000ffde0ff */
[----:B------:R-:W-:Y:S01]  /*29f20*/  STL [R1+0x35d0], R3 ;  /* 0x0035d00301007387 */ /* 0x000fe20000100800 */
[----:B------:R-:W-:-:S03]  /*29f30*/  ULDC UR10, c[0x0][0x238] ;  /* 0x00008e00000a7ab9 */ /* 0x000fc60000000800 */
[----:B------:R0:W-:Y:S04]  /*29f40*/  STL [R1+0x360c], R2 ;  /* 0x00360c0201007387 */ /* 0x0001e80000100800 */
[----:B------:R-:W-:Y:S04]  /*29f50*/  STL [R1+0x3028], RZ ;  /* 0x003028ff01007387 */ /* 0x000fe80000100800 */
        /* <DEDUP_REMOVED lines=2047> */
[----:B------:R-:W-:Y:S01]  /*31f50*/  STL [R1+0xac], RZ ;  /* 0x0000acff01007387 */ /* 0x000fe20000100800 */
[----:B------:R-:W-:-:S02]  /*31f60*/  USHF.L.U32 UR8, UR8, 0x6, URZ ;  /* 0x0000000608087899 */ /* 0x000fc4000800063f */
[----:B------:R-:W-:Y:S02]  /*31f70*/  USHF.L.U32 UR9, UR9, 0x6, URZ ;  /* 0x0000000609097899 */ /* 0x000fe4000800063f */
[----:B------:R-:W-:Y:S02]  /*31f80*/  UIMAD UR11, UR11, 0x2c, URZ ;  /* 0x0000002c0b0b78a4 */ /* 0x000fe4000f8e023f */
[----:B------:R-:W-:Y:S02]  /*31f90*/  UIMAD UR12, UR12, 0x2b, URZ ;  /* 0x0000002b0c0c78a4 */ /* 0x000fe4000f8e023f */
[----:B------:R-:W-:Y:S02]  /*31fa0*/  UIMAD UR13, UR13, 0x2a, URZ ;  /* 0x0000002a0d0d78a4 */ /* 0x000fe4000f8e023f */
[----:B------:R-:W-:Y:S02]  /*31fb0*/  UIMAD UR14, UR14, 0x29, URZ ;  /* 0x000000290e0e78a4 */ /* 0x000fe4000f8e023f */
[----:B------:R-:W-:-:S02]  /*31fc0*/  UIMAD UR15, UR15, 0x28, URZ ;  /* 0x000000280f0f78a4 */ /* 0x000fc4000f8e023f */
[----:B------:R-:W-:Y:S02]  /*31fd0*/  UIMAD UR16, UR16, 0x27, URZ ;  /* 0x00000027101078a4 */ /* 0x000fe4000f8e023f */
[----:B------:R-:W-:Y:S02]  /*31fe0*/  UIMAD UR17, UR17, 0x26, URZ ;  /* 0x00000026111178a4 */ /* 0x000fe4000f8e023f */
[----:B------:R-:W-:Y:S02]  /*31ff0*/  UIMAD UR18, UR18, 0x25, URZ ;  /* 0x00000025121278a4 */ /* 0x000fe4000f8e023f */
[----:B------:R-:W-:Y:S02]  /*32000*/  UIMAD UR19, UR19, 0x24, URZ ;  /* 0x00000024131378a4 */ /* 0x000fe4000f8e023f */
[----:B------:R-:W-:Y:S02]  /*32010*/  UIMAD UR20, UR20, 0x23, URZ ;  /* 0x00000023141478a4 */ /* 0x000fe4000f8e023f */
[----:B------:R-:W-:-:S02]  /*32020*/  UIMAD UR21, UR21, 0x22, URZ ;  /* 0x00000022151578a4 */ /* 0x000fc4000f8e023f */
[----:B------:R-:W-:Y:S02]  /*32030*/  UIMAD UR22, UR22, 0x21, URZ ;  /* 0x00000021161678a4 */ /* 0x000fe4000f8e023f */
[----:B------:R-:W-:Y:S02]  /*32040*/  USHF.L.U32 UR23, UR23, 0x5, URZ ;  /* 0x0000000517177899 */ /* 0x000fe4000800063f */
        /* <DEDUP_REMOVED lines=15> */
[----:B------:R-:W-:-:S02]  /*32140*/  USHF.L.U32 UR41, UR41, 0x4, URZ ;  /* 0x0000000429297899 */ /* 0x000fc4000800063f */
        /* <DEDUP_REMOVED lines=11> */
[----:B------:R-:W-:-:S02]  /*32200*/  USHF.L.U32 UR53, UR53, 0x2, URZ ;  /* 0x0000000235357899 */ /* 0x000fc4000800063f */
[----:B------:R-:W-:Y:S02]  /*32210*/  UIMAD UR54, UR54, 0x3, URZ ;  /* 0x00000003363678a4 */ /* 0x000fe4000f8e023f */
[----:B------:R-:W-:Y:S01]  /*32220*/  USHF.L.U32 UR55, UR55, 0x1, URZ ;  /* 0x0000000137377899 */ /* 0x000fe2000800063f */
[----:B0-----:R-:W-:Y:S01]  /*32230*/  IADD3.X R2, R16, UR61, RZ, P5, !PT ;  /* 0x0000003d10027c10 */ /* 0x001fe2000affe4ff */
[----:B------:R-:W0:Y:S01]  /*32240*/  LDC R27, c[0x0][0x230] ;  /* 0x00008c00ff1b7b82 */ /* 0x000e220000000800 */
[----:B------:R-:W-:Y:S01]  /*32250*/  IADD3.X R4, R15, UR61, RZ, P4, !PT ;  /* 0x0000003d0f047c10 */ /* 0x000fe2000a7fe4ff */
[----:B------:R-:W-:Y:S01]  /*32260*/  USHF.R.S32.HI UR5, URZ, 0x1f, UR5 ;  /* 0x0000001f3f057899 */ /* 0x000fe20008011405 */
[----:B------:R-:W-:Y:S01]  /*32270*/  IADD3.X R3, R14, UR61, RZ, P3, !PT ;  /* 0x0000003d0e037c10 */ /* 0x000fe20009ffe4ff */
[----:B------:R1:W-:Y:S04]  /*32280*/  STL [R1+0x35d8], R2 ;  /* 0x0035d80201007387 */ /* 0x0003e80000100800 */
[----:B------:R3:W-:Y:S04]  /*32290*/  STL [R1+0x35e0], R4 ;  /* 0x0035e00401007387 */ /* 0x0007e80000100800 */
[----:B------:R4:W-:Y:S01]  /*322a0*/  STL [R1+0x35e8], R3 ;  /* 0x0035e80301007387 */ /* 0x0009e20000100800 */
[----:B-1----:R-:W-:-:S02]  /*322b0*/  IADD3.X R2, R13, UR61, RZ, P2, !PT ;  /* 0x0000003d0d027c10 */ /* 0x002fc400097fe4ff */
[----:B---3--:R-:W-:-:S03]  /*322c0*/  IADD3.X R4, R12, UR61, RZ, P1, !PT ;  /* 0x0000003d0c047c10 */ /* 0x008fc60008ffe4ff */
[----:B------:R1:W-:Y:S01]  /*322d0*/  STL [R1+0x35f0], R2 ;  /* 0x0035f00201007387 */ /* 0x0003e20000100800 */
[----:B----4-:R-:W-:-:S03]  /*322e0*/  IADD3.X R3, R11, UR61, RZ, P0, !PT ;  /* 0x0000003d0b037c10 */ /* 0x010fc600087fe4ff */
[----:B------:R3:W-:Y:S01]  /*322f0*/  STL [R1+0x35f8], R4 ;  /* 0x0035f80401007387 */ /* 0x0007e20000100800 */
[----:B0-----:R-:W-:-:S03]  /*32300*/  VIADD R27, R27, 0x3f ;  /* 0x0000003f1b1b7836 */ /* 0x001fc60000000000 */
[----:B------:R0:W-:Y:S01]  /*32310*/  STL [R1+0x3600], R3 ;  /* 0x0036000301007387 */ /* 0x0001e20000100800 */
[----:B-1----:R-:W-:Y:S01]  /*32320*/  IADD3.X R2, R10, UR61, RZ, P6, !PT ;  /* 0x0000003d0a027c10 */ /* 0x002fe2000b7fe4ff */
[----:B------:R-:W-:Y:S01]  /*32330*/  USHF.R.S32.HI UR61, URZ, 0x1f, UR11 ;  /* 0x0000001f3f3d7899 */ /* 0x000fe2000801140b */
[----:B------:R-:W-:Y:S02]  /*32340*/  SHF.R.S32.HI R26, RZ, 0x1f, R27 ;  /* 0x0000001fff1a7819 */ /* 0x000fe4000001141b */
[----:B---3--:R-:W-:Y:S01]  /*32350*/  IADD3 R4, P6, R25, UR11, RZ ;  /* 0x0000000b19047c10 */ /* 0x008fe2000ffde0ff */
[----:B------:R1:W-:Y:S01]  /*32360*/  STL [R1+0x3608], R2 ;  /* 0x0036080201007387 */ /* 0x0003e20000100800 */
[----:B------:R-:W-:Y:S02]  /*32370*/  LEA.HI R26, R26, R27, RZ, 0x6 ;  /* 0x0000001b1a1a7211 */ /* 0x000fe400078f30ff */
[----:B0-----:R-:W-:Y:S01]  /*32380*/  IADD3 R3, P4, R23, UR11, RZ ;  /* 0x0000000b17037c10 */ /* 0x001fe2000ff9e0ff */
[----:B------:R0:W-:Y:S01]  /*32390*/  STL [R1+0x3614], R4 ;  /* 0x0036140401007387 */ /* 0x0001e20000100800 */
[----:B-1----:R-:W-:-:S02]  /*323a0*/  IADD3 R2, P5, R24, UR11, RZ ;  /* 0x0000000b18027c10 */ /* 0x002fc4000ffbe0ff */
[----:B0-----:R-:W-:-:S03]  /*323b0*/  IADD3 R4, P3, R22, UR11, RZ ;  /* 0x0000000b16047c10 */ /* 0x001fc6000ff7e0ff */
[----:B------:R0:W-:Y:S04]  /*323c0*/  STL [R1+0x361c], R2 ;  /* 0x00361c0201007387 */ /* 0x0001e80000100800 */
[----:B------:R1:W-:Y:S04]  /*323d0*/  STL [R1+0x3624], R3 ;  /* 0x0036240301007387 */ /* 0x0003e80000100800 */
[----:B------:R3:W-:Y:S01]  /*323e0*/  STL [R1+0x362c], R4 ;  /* 0x00362c0401007387 */ /* 0x0007e20000100800 */
[----:B0-----:R-:W-:Y:S02]  /*323f0*/  IADD3 R2, P2, R21, UR11, RZ ;  /* 0x0000000b15027c10 */ /* 0x001fe4000ff5e0ff */
[----:B-1----:R-:W-:-:S03]  /*32400*/  IADD3 R3, P1, R20, UR11, RZ ;  /* 0x0000000b14037c10 */ /* 0x002fc6000ff3e0ff */
[----:B------:R0:W-:Y:S01]  /*32410*/  STL [R1+0x3634], R2 ;  /* 0x0036340201007387 */ /* 0x0001e20000100800 */
[----:B---3--:R-:W-:-:S03]  /*32420*/  IADD3 R4, P0, R19, UR11, RZ ;  /* 0x0000000b13047c10 */ /* 0x008fc6000ff1e0ff */
[----:B------:R1:W-:Y:S04]  /*32430*/  STL [R1+0x363c], R3 ;  /* 0x00363c0301007387 */ /* 0x0003e80000100800 */
[----:B------:R3:W-:Y:S01]  /*32440*/  STL [R1+0x3644], R4 ;  /* 0x0036440401007387 */ /* 0x0007e20000100800 */
[----:B0-----:R-:W-:Y:S02]  /*32450*/  IADD3.X R2, R18, UR61, RZ, P6, !PT ;  /* 0x0000003d12027c10 */ /* 0x001fe4000b7fe4ff */
[----:B-1----:R-:W-:-:S03]  /*32460*/  IADD3 R3, P6, R17, UR11, RZ ;  /* 0x0000000b11037c10 */ /* 0x002fc6000ffde0ff */
[----:B------:R0:W-:Y:S01]  /*32470*/  STL [R1+0x3610], R2 ;  /* 0x0036100201007387 */ /* 0x0001e20000100800 */
[----:B------:R-:W-:Y:S01]  /*32480*/  USHF.R.S32.HI UR11, URZ, 0x1f, UR12 ;  /* 0x0000001f3f0b7899 */ /* 0x000fe2000801140c */
[----:B---3--:R-:W-:Y:S02]  /*32490*/  IADD3.X R4, R15, UR61, RZ, P4, !PT ;  /* 0x0000003d0f047c10 */ /* 0x008fe4000a7fe4ff */
[----:B------:R1:W-:Y:S01]  /*324a0*/  STL [R1+0x364c], R3 ;  /* 0x00364c0301007387 */ /* 0x0003e20000100800 */
[----:B0-----:R-:W-:Y:S02]  /*324b0*/  IADD3.X R2, R16, UR61, RZ, P5, !PT ;  /* 0x0000003d10027c10 */ /* 0x001fe4000affe4ff */
[----:B-1----:R-:W-:-:S03]  /*324c0*/  IADD3.X R3, R14, UR61, RZ, P3, !PT ;  /* 0x0000003d0e037c10 */ /* 0x002fc60009ffe4ff */
        /* <DEDUP_REMOVED lines=9> */
[----:B0-----:R-:W-:Y:S01]  /*32560*/  IADD3.X R2, R10, UR61, RZ, P6, !PT ;  /* 0x0000003d0a027c10 */ /* 0x001fe2000b7fe4ff */
[----:B------:R-:W-:Y:S01]  /*32570*/  USHF.R.S32.HI UR61, URZ, 0x1f, UR13 ;  /* 0x0000001f3f3d7899 */ /* 0x000fe2000801140d */
[----:B-1----:R-:W-:-:S03]  /*32580*/  IADD3 R4, P6, R25, UR12, RZ ;  /* 0x0000000c19047c10 */ /* 0x002fc6000ffde0ff */
[----:B------:R0:W-:Y:S01]  /*32590*/  STL [R1+0x3648], R2 ;  /* 0x0036480201007387 */ /* 0x0001e20000100800 */
[----:B---3--:R-:W-:-:S03]  /*325a0*/  IADD3 R3, P4, R23, UR12, RZ ;  /* 0x0000000c17037c10 */ /* 0x008fc6000ff9e0ff */
        /* <DEDUP_REMOVED lines=660> */
[----:B0-----:R-:W-:Y:S01]  /*34ef0*/  IADD3 R2, P6, R17, UR31, RZ ;  /* 0x0000001f11027c10 */ /* 0x001fe2000ffde0ff */
[----:B------:R-:W-:Y:S01]  /*34f00*/  USHF.R.S32.HI UR31, URZ, 0x1f, UR54 ;  /* 0x0000001f3f1f7899 */ /* 0x000fe20008011436 */
[----:B-1----:R-:W-:-:S03]  /*34f10*/  IADD3.X R4, R14, UR15, RZ, P3, !PT ;  /* 0x0000000f0e047c10 */ /* 0x002fc60009ffe4ff */
[----:B------:R0:W-:Y:S01]  /*34f20*/  STL [R1+0x3b4c], R2 ;  /* 0x003b4c0201007387 */ /* 0x0001e20000100800 */
[----:B---3--:R-:W-:-:S05]  /*34f30*/  IADD3.X R3, R16, UR15, RZ, P5, !PT ;  /* 0x0000000f10037c10 */ /* 0x008fca000affe4ff */
[----:B------:R1:W-:Y:S01]  /*34f40*/  STL [R1+0x3b18], R3 ;  /* 0x003b180301007387 */ /* 0x0003e20000100800 */
[----:B0-----:R-:W-:-:S05]  /*34f50*/  IADD3.X R2, R15, UR15, RZ, P4, !PT ;  /* 0x0000000f0f027c10 */ /* 0x001fca000a7fe4ff */
[----:B------:R0:W-:Y:S01]  /*34f60*/  STL [R1+0x3b20], R2 ;  /* 0x003b200201007387 */ /* 0x0001e20000100800 */
[----:B-1----:R-:W-:-:S03]  /*34f70*/  IADD3.X R3, R13, UR15, RZ, P2, !PT ;  /* 0x0000000f0d037c10 */ /* 0x002fc600097fe4ff */
[----:B------:R-:W-:Y:S04]  /*34f80*/  STL [R1+0x3b28], R4 ;  /* 0x003b280401007387 */ /* 0x000fe80000100800 */
[----:B------:R1:W-:Y:S01]  /*34f90*/  STL [R1+0x3b30], R3 ;  /* 0x003b300301007387 */ /* 0x0003e20000100800 */
[----:B0-----:R-:W-:-:S05]  /*34fa0*/  IADD3.X R2, R12, UR15, RZ, P1, !PT ;  /* 0x0000000f0c027c10 */ /* 0x001fca0008ffe4ff */
[----:B------:R0:W-:Y:S01]  /*34fb0*/  STL [R1+0x3b38], R2 ;  /* 0x003b380201007387 */ /* 0x0001e20000100800 */
[----:B-1----:R-:W-:-:S05]  /*34fc0*/  IADD3.X R3, R11, UR15, RZ, P0, !PT ;  /* 0x0000000f0b037c10 */ /* 0x002fca00087fe4ff */
[----:B------:R1:W-:Y:S01]  /*34fd0*/  STL [R1+0x3b40], R3 ;  /* 0x003b400301007387 */ /* 0x0003e20000100800 */
[----:B0-----:R-:W-:Y:S01]  /*34fe0*/  IADD3.X R2, R10, UR15, RZ, P6, !PT ;  /* 0x0000000f0a027c10 */ /* 0x001fe2000b7fe4ff */
[----:B------:R-:W-:Y:S01]  /*34ff0*/  USHF.R.S32.HI UR15, URZ, 0x1f, UR55 ;  /* 0x0000001f3f0f7899 */ /* 0x000fe20008011437 */
[----:B------:R-:W-:-:S03]  /*35000*/  IADD3 R4, P6, R25, UR32, RZ ;  /* 0x0000002019047c10 */ /* 0x000fc6000ffde0ff */
[----:B------:R0:W-:Y:S01]  /*35010*/  STL [R1+0x3b48], R2 ;  /* 0x003b480201007387 */ /* 0x0001e20000100800 */
[----:B-1----:R-:W-:-:S03]  /*35020*/  SHF.R.S32.HI R3, RZ, 0x6, R26 ;  /* 0x00000006ff037819 */ /* 0x002fc6000001141a */
[----:B------:R1:W-:Y:S01]  /*35030*/  STL [R1+0x3b54], R4 ;  /* 0x003b540401007387 */ /* 0x0003e20000100800 */
[----:B------:R-:W-:Y:S02]  /*35040*/  IADD3 R3, P4, R23, UR32, RZ ;  /* 0x0000002017037c10 */ /* 0x000fe4000ff9e0ff */
        /* <DEDUP_REMOVED lines=30> */
[----:B--2---:R-:W-:-:S03]  /*35230*/  LOP3.LUT R4, R0, 0x430, RZ, 0x3c, !PT ;  /* 0x0000043000047812 */ /* 0x004fc600078e3cff */
[----:B------:R0:W-:Y:S01]  /*35240*/  STL [R1+0x3b88], R2 ;  /* 0x003b880201007387 */ /* 0x0001e20000100800 */
[C---:B-1----:R-:W-:Y:S02]  /*35250*/  LOP3.LUT R3, R0.reuse, 0x410, RZ, 0x3c, !PT ;  /* 0x0000041000037812 */ /* 0x042fe400078e3cff */
[C---:B------:R-:W-:Y:S02]  /*35260*/  LOP3.LUT R3, R0.reuse, 0x40, RZ, 0x3c, !PT ;  /* 0x0000004000037812 */ /* 0x040fe400078e3cff */
[----:B0-----:R-:W-:-:S05]  /*35270*/  LOP3.LUT R2, R0, 0x20, RZ, 0x3c, !PT ;  /* 0x0000002000027812 */ /* 0x001fca00078e3cff */
[----:B------:R0:W-:Y:S04]  /*35280*/  STL [R1+0x4d40], R2 ;  /* 0x004d400201007387 */ /* 0x0001e80000100800 */
[----:B------:R1:W-:Y:S04]  /*35290*/  STL [R1+0x4d3c], R4 ;  /* 0x004d3c0401007387 */ /* 0x0003e80000100800 */
[----:B------:R2:W-:Y:S01]  /*352a0*/  STL [R1+0x4d38], R3 ;  /* 0x004d380301007387 */ /* 0x0005e20000100800 */
[C---:B0-----:R-:W-:Y:S02]  /*352b0*/  LOP3.LUT R2, R0.reuse, 0x450, RZ, 0x3c, !PT ;  /* 0x0000045000027812 */ /* 0x041fe400078e3cff */
[----:B-1----:R-:W-:-:S03]  /*352c0*/  LOP3.LUT R4, R0, 0x60, RZ, 0x3c, !PT ;  /* 0x0000006000047812 */ /* 0x002fc600078e3cff */
[----:B------:R0:W-:Y:S01]  /*352d0*/  STL [R1+0x4d34], R2 ;  /* 0x004d340201007387 */ /* 0x0001e20000100800 */
[----:B--2---:R-:W-:-:S03]  /*352e0*/  LOP3.LUT R3, R0, 0x470, RZ, 0x3c, !PT ;  /* 0x0000047000037812 */ /* 0x004fc600078e3cff */
[----:B------:R1:W-:Y:S04]  /*352f0*/  STL [R1+0x4d30], R4 ;  /* 0x004d300401007387 */ /* 0x0003e80000100800 */
[----:B------:R2:W-:Y:S01]  /*35300*/  STL [R1+0x4d2c], R3 ;  /* 0x004d2c0301007387 */ /* 0x0005e20000100800 */
[----:B0-----:R-:W-:Y:S02]  /*35310*/  IADD3 R2, P6, R25, UR33, RZ ;  /* 0x0000002119027c10 */ /* 0x001fe4000ffde0ff */
[----:B-1----:R-:W-:-:S03]  /*35320*/  IADD3 R4, P5, R24, UR33, RZ ;  /* 0x0000002118047c10 */ /* 0x002fc6000ffbe0ff */
[----:B------:R0:W-:Y:S01]  /*35330*/  STL [R1+0x3b94], R2 ;  /* 0x003b940201007387 */ /* 0x0001e20000100800 */
[----:B--2---:R-:W-:-:S03]  /*35340*/  IADD3 R3, P4, R23, UR33, RZ ;  /* 0x0000002117037c10 */ /* 0x004fc6000ff9e0ff */
        /* <DEDUP_REMOVED lines=9> */
[----:B-1----:R-:W-:-:S03]  /*353e0*/  IADD3.X R4, R18, UR11, RZ, P6, !PT ;  /* 0x0000000b12047c10 */ /* 0x002fc6000b7fe4ff */
[----:B------:R0:W-:Y:S01]  /*353f0*/  STL [R1+0x3bc4], R2 ;  /* 0x003bc40201007387 */ /* 0x0001e20000100800 */
[----:B--2---:R-:W-:-:S03]  /*35400*/  IADD3 R3, P6, R17, UR33, RZ ;  /* 0x0000002111037c10 */ /* 0x004fc6000ffde0ff */
[----:B------:R1:W-:Y:S04]  /*35410*/  STL [R1+0x3b90], R4 ;  /* 0x003b900401007387 */ /* 0x0003e80000100800 */
[----:B------:R2:W-:Y:S01]  /*35420*/  STL [R1+0x3bcc], R3 ;  /* 0x003bcc0301007387 */ /* 0x0005e20000100800 */
[----:B0-----:R-:W-:Y:S02]  /*35430*/  IADD3.X R2, R16, UR11, RZ, P5, !PT ;  /* 0x0000000b10027c10 */ /* 0x001fe4000affe4ff */
[----:B-1----:R-:W-:-:S03]  /*35440*/  IADD3 R4, P5, R25, UR36, RZ ;  /* 0x0000002419047c10 */ /* 0x002fc6000ffbe0ff */
[----:B------:R0:W-:Y:S01]  /*35450*/  STL [R1+0x3b98], R2 ;  /* 0x003b980201007387 */ /* 0x0001e20000100800 */
[----:B--2---:R-:W-:-:S03]  /*35460*/  IADD3.X R3, R15, UR11, RZ, P4, !PT ;  /* 0x0000000b0f037c10 */ /* 0x004fc6000a7fe4ff */
        /* <DEDUP_REMOVED lines=669> */
[----:B-1----:R-:W-:-:S03]  /*37e40*/  IADD3.X R4, R15, UR5, RZ, P4, !PT ;  /* 0x000000050f047c10 */ /* 0x002fc6000a7fe4ff */
[----:B------:R0:W-:Y:S01]  /*37e50*/  STL [R1+0x40d8], R2 ;  /* 0x0040d80201007387 */ /* 0x0001e20000100800 */
[----:B--2---:R-:W-:-:S03]  /*37e60*/  IADD3.X R3, R14, UR5, RZ, P3, !PT ;  /* 0x000000050e037c10 */ /* 0x004fc60009ffe4ff */
[----:B------:R1:W-:Y:S04]  /*37e70*/  STL [R1+0x40e0], R4 ;  /* 0x0040e00401007387 */ /* 0x0003e80000100800 */
[----:B------:R2:W-:Y:S01]  /*37e80*/  STL [R1+0x40e8], R3 ;  /* 0x0040e80301007387 */ /* 0x0005e20000100800 */
[----:B0-----:R-:W-:Y:S02]  /*37e90*/  IADD3.X R2, R13, UR5, RZ, P2, !PT ;  /* 0x000000050d027c10 */ /* 0x001fe400097fe4ff */
[----:B-1----:R-:W-:-:S03]  /*37ea0*/  IADD3.X R4, R12, UR5, RZ, P1, !PT ;  /* 0x000000050c047c10 */ /* 0x002fc60008ffe4ff */
[----:B------:R0:W-:Y:S01]  /*37eb0*/  STL [R1+0x40f0], R2 ;  /* 0x0040f00201007387 */ /* 0x0001e20000100800 */
[----:B--2---:R-:W-:-:S03]  /*37ec0*/  IADD3.X R3, R11, UR5, RZ, P0, !PT ;  /* 0x000000050b037c10 */ /* 0x004fc600087fe4ff */
[----:B------:R1:W-:Y:S01]  /*37ed0*/  STL [R1+0x40f8], R4 ;  /* 0x0040f80401007387 */ /* 0x0003e20000100800 */
[----:B0-----:R-:W-:-:S05]  /*37ee0*/  IADD3.X R2, R10, UR5, RZ, P6, !PT ;  /* 0x000000050a027c10 */ /* 0x001fca000b7fe4ff */
[----:B------:R1:W-:Y:S04]  /*37ef0*/  STL [R1+0x4108], R2 ;  /* 0x0041080201007387 */ /* 0x0003e80000100800 */
[----:B------:R1:W-:Y:S02]  /*37f00*/  STL [R1+0x4100], R3 ;  /* 0x0041000301007387 */ /* 0x0003e40000100800 */
.L_x_2:
[----:B0-----:R-:W2:Y:S01]  /*37f10*/  LDL R5, [R1+0x2ee8] ;  /* 0x002ee80001057983 */ /* 0x001ea20000100800 */
[----:B-1----:R-:W0:Y:S03]  /*37f20*/  LDC R2, c[0x0][0x230] ;  /* 0x00008c00ff027b82 */ /* 0x002e260000000800 */
[----:B--2---:R1:W-:Y:S04]  /*37f30*/  STL [R1+0x698c], R5 ;  /* 0x00698c0501007387 */ /* 0x0043e80000100800 */
[----:B------:R-:W2:Y:S04]  /*37f40*/  LDL R4, [R1+0x2eec] ;  /* 0x002eec0001047983 */ /* 0x000ea80000100800 */
[----:B-1----:R-:W0:Y:S04]  /*37f50*/  LDL R5, [R1+0x3028] ;  /* 0x0030280001057983 */ /* 0x002e280000100800 */
[----:B------:R-:W-:Y:S04]  /*37f60*/  STL [R1+0x6254], R29 ;  /* 0x0062541d01007387 */ /* 0x000fe80000100800 */
        /* <DEDUP_REMOVED lines=485> */
[----:B-----5:R-:W-:Y:S04]  /*39dc0*/  STL [R1+0x5d68], R0 ;  /* 0x005d680001007387 */ /* 0x020fe80000100800 */
        /* <DEDUP_REMOVED lines=110> */
[----:B------:R-:W-:Y:S01]  /*3a4b0*/  STL [R1+0x60e0], R0 ;  /* 0x0060e00001007387 */ /* 0x000fe20000100800 */
[----:B0-----:R-:W-:-:S03]  /*3a4c0*/  IMAD R2, R5, -0x40, R2 ;  /* 0xffffffc005027824 */ /* 0x001fc600078e0202 */
[----:B------:R-:W-:Y:S04]  /*3a4d0*/  STL [R1+0x60e8], R0 ;  /* 0x0060e80001007387 */ /* 0x000fe80000100800 */
[----:B------:R-:W-:Y:S04]  /*3a4e0*/  STL [R1+0x60f0], R0 ;  /* 0x0060f00001007387 */ /* 0x000fe80000100800 */
[----:B------:R-:W-:Y:S04]  /*3a4f0*/  STL [R1+0x60f8], R0 ;  /* 0x0060f80001007387 */ /* 0x000fe80000100800 */
[----:B------:R-:W-:Y:S04]  /*3a500*/  STL [R1+0x6100], R0 ;  /* 0x0061000001007387 */ /* 0x000fe80000100800 */
[----:B------:R-:W2:Y:S01]  /*3a510*/  LDL.LU R5, [R1+0x698c] ;  /* 0x00698c0001057983 */ /* 0x000ea20000300800 */
[----:B------:R-:W-:-:S02]  /*3a520*/  ISETP.GT.AND P0, PT, R2, RZ, PT ;  /* 0x000000ff0200720c */ /* 0x000fc40003f04270 */
[----:B-1----:R-:W-:-:S11]  /*3a530*/  PRMT R27, RZ, 0x7610, R27 ;  /* 0x00007610ff1b7816 */ /* 0x002fd6000000001b */
[----:B--2---:R-:W2:Y:S04]  /*3a540*/  @P0 LDG.E.U8 R27, desc[UR6][R4.64] ;  /* 0x00000006041b0981 */ /* 0x004ea8000c1e1100 */
[----:B--2---:R0:W-:Y:S04]  /*3a550*/  STL [R1+0x27a8], R27 ;  /* 0x0027a81b01007387 */ /* 0x0041e80000100800 */
[----:B0-----:R-:W2:Y:S04]  /*3a560*/  LDL.LU R27, [R1+0x6988] ;  /* 0x00698800011b7983 */ /* 0x001ea80000300800 */
[----:B------:R-:W3:Y:S04]  /*3a570*/  LDL R4, [R1+0x2ef0] ;  /* 0x002ef00001047983 */ /* 0x000ee80000100800 */
[----:B------:R-:W3:Y:S01]  /*3a580*/  LDL R5, [R1+0x2ef4] ;  /* 0x002ef40001057983 */ /* 0x000ee20000100800 */
[----:B------:R-:W-:-:S02]  /*3a590*/  PRMT R29, RZ, 0x7610, R29 ;  /* 0x00007610ff1d7816 */ /* 0x000fc4000000001d */
[----:B---3--:R-:W-:-:S04]  /*3a5a0*/  @P0 LOP3.LUT R5, R5, R4, RZ, 0x3c, !PT ;  /* 0x0000000405050212 */ /* 0x008fc800078e3cff */
[----:B------:R-:W-:-:S04]  /*3a5b0*/  @P0 LOP3.LUT R4, R5, R4, RZ, 0x3c, !PT ;  /* 0x0000000405040212 */ /* 0x000fc800078e3cff */
[----:B------:R-:W-:-:S05]  /*3a5c0*/  @P0 LOP3.LUT R5, R5, R4, RZ, 0x3c, !PT ;  /* 0x0000000405050212 */ /* 0x000fca00078e3cff */
[----:B------:R-:W3:Y:S04]  /*3a5d0*/  @P0 LDG.E.U8 R29, desc[UR6][R4.64] ;  /* 0x00000006041d0981 */ /* 0x000ee8000c1e1100 */
[----:B---3--:R0:W-:Y:S04]  /*3a5e0*/  STL [R1+0x27a4], R29 ;  /* 0x0027a41d01007387 */ /* 0x0081e80000100800 */
[----:B0-----:R-:W3:Y:S04]  /*3a5f0*/  LDL.LU R29, [R1+0x6984] ;  /* 0x00698400011d7983 */ /* 0x001ee80000300800 */
[----:B------:R-:W4:Y:S04]  /*3a600*/  LDL R4, [R1+0x2ef8] ;  /* 0x002ef80001047983 */ /* 0x000f280000100800 */
[----:B------:R-:W4:Y:S01]  /*3a610*/  LDL R5, [R1+0x2efc] ;  /* 0x002efc0001057983 */ /* 0x000f220000100800 */
[----:B------:R-:W-:-:S02]  /*3a620*/  PRMT R28, RZ, 0x7610, R28 ;  /* 0x00007610ff1c7816 */ /* 0x000fc4000000001c */
[----:B----4-:R-:W-:-:S04]  /*3a630*/  @P0 LOP3.LUT R5, R5, R4, RZ, 0x3c, !PT ;  /* 0x0000000405050212 */ /* 0x010fc800078e3cff */
[----:B------:R-:W-:-:S04]  /*3a640*/  @P0 LOP3.LUT R4, R5, R4, RZ, 0x3c, !PT ;  /* 0x0000000405040212 */ /* 0x000fc800078e3cff */
[----:B------:R-:W-:-:S05]  /*3a650*/  @P0 LOP3.LUT R5, R5, R4, RZ, 0x3c, !PT ;  /* 0x0000000405050212 */ /* 0x000fca00078e3cff */
[----:B------:R-:W4:Y:S04]  /*3a660*/  @P0 LDG.E.U8 R28, desc[UR6][R4.64] ;  /* 0x00000006041c0981 */ /* 0x000f28000c1e1100 */
[----:B----4-:R0:W-:Y:S04]  /*3a670*/  STL [R1+0x27a0], R28 ;  /* 0x0027a01c01007387 */ /* 0x0101e80000100800 */
[----:B0-----:R-:W4:Y:S04]  /*3a680*/  LDL.LU R28, [R1+0x6980] ;  /* 0x00698000011c7983 */ /* 0x001f280000300800 */
[----:B------:R-:W2:Y:S04]  /*3a690*/  LDL R4, [R1+0x2f00] ;  /* 0x002f000001047983 */ /* 0x000ea80000100800 */
[----:B------:R-:W2:Y:S01]  /*3a6a0*/  LDL R5, [R1+0x2f04] ;  /* 0x002f040001057983 */ /* 0x000ea20000100800 */
[----:B---3--:R-:W-:-:S02]  /*3a6b0*/  PRMT R29, RZ, 0x7610, R29 ;  /* 0x00007610ff1d7816 */ /* 0x008fc4000000001d */
[----:B--2---:R-:W-:-:S04]  /*3a6c0*/  @P0 LOP3.LUT R5, R5, R4, RZ, 0x3c, !PT ;  /* 0x0000000405050212 */ /* 0x004fc800078e3cff */
[----:B------:R-:W-:-:S04]  /*3a6d0*/  @P0 LOP3.LUT R4, R5, R4, RZ, 0x3c, !PT ;  /* 0x0000000405040212 */ /* 0x000fc800078e3cff */
[----:B------:R-:W-:-:S05]  /*3a6e0*/  @P0 LOP3.LUT R5, R5, R4, RZ, 0x3c, !PT ;  /* 0x0000000405050212 */ /* 0x000fca00078e3cff */
[----:B------:R-:W2:Y:S04]  /*3a6f0*/  @P0 LDG.E.U8 R29, desc[UR6][R4.64] ;  /* 0x00000006041d0981 */ /* 0x000ea8000c1e1100 */
[----:B--2---:R0:W-:Y:S04]  /*3a700*/  STL [R1+0x278c], R29 ;  /* 0x00278c1d01007387 */ /* 0x0041e80000100800 */
[----:B0-----:R-:W2:Y:S04]  /*3a710*/  LDL.LU R29, [R1+0x697c] ;  /* 0x00697c00011d7983 */ /* 0x001ea80000300800 */
[----:B------:R-:W3:Y:S04]  /*3a720*/  LDL R4, [R1+0x2f08] ;  /* 0x002f080001047983 */ /* 0x000ee80000100800 */
[----:B------:R-:W3:Y:S01]  /*3a730*/  LDL R5, [R1+0x2f0c] ;  /* 0x002f0c0001057983 */ /* 0x000ee20000100800 */
[----:B----4-:R-:W-:-:S02]  /*3a740*/  PRMT R28, RZ, 0x7610, R28 ;  /* 0x00007610ff1c7816 */ /* 0x010fc4000000001c */
        /* <DEDUP_REMOVED lines=8> */
[----:B--2---:R-:W-:-:S02]  /*3a7d0*/  PRMT R29, RZ, 0x7610, R29 ;  /* 0x00007610ff1d7816 */ /* 0x004fc4000000001d */
[----:B----4-:R-:W-:-:S04]  /*3a7e0*/  @P0 LOP3.LUT R5, R5, R4, RZ, 0x3c, !PT ;  /* 0x0000000405050212 */ /* 0x010fc800078e3cff */
[----:B------:R-:W-:-:S04]  /*3a7f0*/  @P0 LOP3.LUT R4, R5, R4, RZ, 0x3c, !PT ;  /* 0x0000000405040212 */ /* 0x000fc800078e3cff */
[----:B------:R-:W-:-:S05]  /*3a800*/  @P0 LOP3.LUT R5, R5, R4, RZ, 0x3c, !PT ;  /* 0x0000000405050212 */ /* 0x000fca00078e3cff */
[----:B------:R-:W2:Y:S04]  /*3a810*/  @P0 LDG.E.U8 R29, desc[UR6][R4.64] ;  /* 0x00000006041d0981 */ /* 0x000ea8000c1e1100 */
[----:B--2---:R0:W-:Y:S04]  /*3a820*/  STL [R1+0x2784], R29 ;  /* 0x0027841d01007387 */ /* 0x0041e80000100800 */
[----:B0-----:R-:W2:Y:S04]  /*3a830*/  LDL.LU R29, [R1+0x6974] ;  /* 0x00697400011d7983 */ /* 0x001ea80000300800 */
[----:B------:R-:W4:Y:S04]  /*3a840*/  LDL R4, [R1+0x2f18] ;  /* 0x002f180001047983 */ /* 0x000f280000100800 */
[----:B------:R-:W4:Y:S01]  /*3a850*/  LDL R5, [R1+0x2f1c] ;  /* 0x002f1c0001057983 */ /* 0x000f220000100800 */
[----:B---3--:R-:W-:-:S02]  /*3a860*/  PRMT R28, RZ, 0x7610, R28 ;  /* 0x00007610ff1c7816 */ /* 0x008fc4000000001c */
[----:B----4-:R-:W-:-:S04]  /*3a870*/  @P0 LOP3.LUT R5, R5, R4, RZ, 0x3c, !PT ;  /* 0x0000000405050212 */ /* 0x010fc800078e3cff */
        /* <DEDUP_REMOVED lines=11> */
[----:B------:R-:W2:Y:S01]  /*3a930*/  @P0 LDG.E.U8 R29, desc[UR6][R4.64] ;  /* 0x00000006041d0981 */ /* 0x000ea2000c1e1100 */
[----:B------:R-:W-:-:S03]  /*3a940*/  ISETP.GT.AND P1, PT, R2, 0x1, PT ;  /* 0x000000010200780c */ /* 0x000fc60003f24270 */
        /* <DEDUP_REMOVED lines=4159> */
[----:B------:R-:W4:Y:S01]  /*4ad40*/  @P1 LDG.E.U8 R27, desc[UR6][R4.64] ;  /* 0x00000006041b1981 */ /* 0x000f22000c1e1100 */
[----:B------:R-:W-:-:S03]  /*4ad50*/  ISETP.GT.AND P0, PT, R2, 0x3a, PT ;  /* 0x0000003a0200780c */ /* 0x000fc60003f04270 */
[----:B----4-:R0:W-:Y:S04]  /*4ad60*/  STL [R1+0x5c], R27 ;  /* 0x00005c1b01007387 */ /* 0x0101e80000100800 */
[----:B0-----:R-:W4:Y:S04]  /*4ad70*/  LDL.LU R27, [R1+0x624c] ;  /* 0x00624c00011b7983 */ /* 0x001f280000300800 */
[----:B------:R-:W2:Y:S04]  /*4ad80*/  LDL R4, [R1+0x32c8] ;  /* 0x0032c80001047983 */ /* 0x000ea80000100800 */
[----:B------:R-:W2:Y:S01]  /*4ad90*/  LDL R5, [R1+0x32cc] ;  /* 0x0032cc0001057983 */ /* 0x000ea20000100800 */
[----:B------:R-:W-:-:S02]  /*4ada0*/  PRMT R26, RZ, 0x7610, R26 ;  /* 0x00007610ff1a7816 */ /* 0x000fc4000000001a */
        /* <DEDUP_REMOVED lines=66> */
[----:B------:R-:W3:Y:S01]  /*4b1d0*/  @P0 LDG.E.U8 R19, desc[UR6][R4.64] ;  /* 0x0000000604130981 */ /* 0x000ee2000c1e1100 */
[----:B------:R-:W-:-:S03]  /*4b1e0*/  ISETP.GT.AND P1, PT, R2, 0x3b, PT ;  /* 0x0000003b0200780c */ /* 0x000fc60003f24270 */
        /* <DEDUP_REMOVED lines=71> */
[----:B------:R-:W2:Y:S01]  /*4b660*/  @P1 LDG.E.U8 R11, desc[UR6][R4.64] ;  /* 0x00000006040b1981 */ /* 0x000ea2000c1e1100 */
[----:B------:R-:W-:-:S03]  /*4b670*/  ISETP.GT.AND P0, PT, R2, 0x3c, PT ;  /* 0x0000003c0200780c */ /* 0x000fc60003f04270 */
        /* <DEDUP_REMOVED lines=44> */
[----:B------:R0:W4:Y:S04]  /*4b940*/  @P0 LDG.E.U8 R0, desc[UR6][R4.64] ;  /* 0x0000000604000981 */ /* 0x000128000c1e1100 */
[----:B------:R-:W0:Y:S04]  /*4b950*/  LDL R4, [R1+0x3220] ;  /* 0x0032200001047983 */ /* 0x000e280000100800 */
[----:B------:R-:W0:Y:S01]  /*4b960*/  LDL R5, [R1+0x3224] ;  /* 0x0032240001057983 */ /* 0x000e220000100800 */
[----:B------:R-:W-:Y:S02]  /*4b970*/  PRMT R6, RZ, 0x7610, R6 ;  /* 0x00007610ff067816 */ /* 0x000fe40000000006 */
[----:B0-----:R-:W-:-:S04]  /*4b980*/  @P0 LOP3.LUT R5, R5, R4, RZ, 0x3c, !PT ;  /* 0x0000000405050212 */ /* 0x001fc800078e3cff */
[----:B------:R-:W-:-:S04]  /*4b990*/  @P0 LOP3.LUT R4, R5, R4, RZ, 0x3c, !PT ;  /* 0x0000000405040212 */ /* 0x000fc800078e3cff */
[----:B------:R-:W-:-:S05]  /*4b9a0*/  @P0 LOP3.LUT R5, R5, R4, RZ, 0x3c, !PT ;  /* 0x0000000405050212 */ /* 0x000fca00078e3cff */
[----:B------:R-:W2:Y:S04]  /*4b9b0*/  @P0 LDG.E.U8 R6, desc[UR6][R4.64] ;  /* 0x0000000604060981 */ /* 0x000ea8000c1e1100 */
[----:B----4-:R0:W-:Y:S04]  /*4b9c0*/  STL [R1+0x8], R0 ;  /* 0x0000080001007387 */ /* 0x0101e80000100800 */
[----:B0-----:R-:W4:Y:S04]  /*4b9d0*/  LDL R0, [R1+0x3204] ;  /* 0x0032040001007983 */ /* 0x001f280000100800 */
        /* <DEDUP_REMOVED lines=9> */
[----:B---3--:R0:W-:Y:S04]  /*4ba70*/  STL [R1], R3 ;  /* 0x0000000301007387 */ /* 0x0081e80000100800 */
        /* <DEDUP_REMOVED lines=10> */
[----:B------:R-:W-:Y:S02]  /*4bb20*/  ISETP.GT.AND P1, PT, R2, 0x3d, PT ;  /* 0x0000003d0200780c */ /* 0x000fe40003f24270 */
[----:B------:R-:W-:-:S11]  /*4bb30*/  PRMT R28, RZ, 0x7610, R28 ;  /* 0x00007610ff1c7816 */ /* 0x000fd6000000001c */
[----:B0-----:R-:W-:-:S04]  /*4bb40*/  @P1 LOP3.LUT R5, R5, R4, RZ, 0x3c, !PT ;  /* 0x0000000405051212 */ /* 0x001fc800078e3cff */
[----:B------:R-:W-:-:S04]  /*4bb50*/  @P1 LOP3.LUT R4, R5, R4, RZ, 0x3c, !PT ;  /* 0x0000000405041212 */ /* 0x000fc800078e3cff */
[----:B------:R-:W-:Y:S01]  /*4bb60*/  @P1 LOP3.LUT R5, R5, R4, RZ, 0x3c, !PT ;  /* 0x0000000405051212 */ /* 0x000fe200078e3cff */
[----:B----4-:R0:W-:Y:S04]  /*4bb70*/  STL [R1+0x61d8], R29 ;  /* 0x0061d81d01007387 */ /* 0x0101e80000100800 */
[----:B------:R1:W4:Y:S04]  /*4bb80*/  @P1 LDG.E.U8 R28, desc[UR6][R4.64] ;  /* 0x00000006041c1981 */ /* 0x000328000c1e1100 */
[----:B0-----:R-:W2:Y:S01]  /*4bb90*/  LDL R29, [R1+0x3200] ;  /* 0x00320000011d7983 */ /* 0x001ea20000100800 */
[----:B------:R-:W-:Y:S01]  /*4bba0*/  PRMT R27, RZ, 0x7610, R27 ;  /* 0x00007610ff1b7816 */ /* 0x000fe2000000001b */
[----:B-1----:R-:W-:-:S02]  /*4bbb0*/  @P1 IMAD.MOV.U32 R4, RZ, RZ, R0 ;  /* 0x000000ffff041224 */ /* 0x002fc400078e0000 */
[----:B----4-:R0:W-:Y:S01]  /*4bbc0*/  STL [R1+0x61a8], R28 ;  /* 0x0061a81c01007387 */ /* 0x0101e20000100800 */
[----:B------:R-:W-:-:S03]  /*4bbd0*/  PRMT R26, RZ, 0x7610, R26 ;  /* 0x00007610ff1a7816 */ /* 0x000fc6000000001a */
[----:B------:R-:W4:Y:S01]  /*4bbe0*/  LDL R0, [R1+0x31e4] ;  /* 0x0031e40001007983 */ /* 0x000f220000100800 */
[----:B--2---:R-:W-:-:S03]  /*4bbf0*/  @P1 IMAD.MOV.U32 R5, RZ, RZ, R29 ;  /* 0x000000ffff051224 */ /* 0x004fc600078e001d */
[----:B------:R-:W2:Y:S04]  /*4bc00*/  LDL R29, [R1+0x31e0] ;  /* 0x0031e000011d7983 */ /* 0x000ea80000100800 */
[----:B0-----:R-:W3:Y:S04]  /*4bc10*/  LDL R28, [R1+0x31fc] ;  /* 0x0031fc00011c7983 */ /* 0x001ee80000100800 */
[----:B------:R3:W4:Y:S04]  /*4bc20*/  @P1 LDG.E.U8 R27, desc[UR6][R4.64] ;  /* 0x00000006041b1981 */ /* 0x000728000c1e1100 */
[----:B------:R-:W2:Y:S01]  /*4bc30*/  LDL R5, [R1+0x31f8] ;  /* 0x0031f80001057983 */ /* 0x000ea20000100800 */
[----:B---3--:R-:W-:-:S03]  /*4bc40*/  @P1 IMAD.MOV.U32 R4, RZ, RZ, R28 ;  /* 0x000000ffff041224 */ /* 0x008fc600078e001c */
[----:B----4-:R0:W-:Y:S04]  /*4bc50*/  STL [R1+0x61ac], R27 ;  /* 0x0061ac1b01007387 */ /* 0x0101e80000100800 */
[----:B------:R-:W3:Y:S04]  /*4bc60*/  LDL R28, [R1+0x31d8] ;  /* 0x0031d800011c7983 */ /* 0x000ee80000100800 */
[----:B--2---:R-:W2:Y:S04]  /*4bc70*/  @P1 LDG.E.U8 R26, desc[UR6][R4.64] ;  /* 0x00000006041a1981 */ /* 0x004ea8000c1e1100 */
[----:B0-----:R-:W4:Y:S04]  /*4bc80*/  LDL R27, [R1+0x31dc] ;  /* 0x0031dc00011b7983 */ /* 0x001f280000100800 */
[----:B------:R-:W3:Y:S04]  /*4bc90*/  LDL R4, [R1+0x31f0] ;  /* 0x0031f00001047983 */ /* 0x000ee80000100800 */
[----:B------:R-:W3:Y:S01]  /*4bca0*/  LDL R5, [R1+0x31f4] ;  /* 0x0031f40001057983 */ /* 0x000ee20000100800 */
[----:B------:R-:W-:-:S03]  /*4bcb0*/  PRMT R25, RZ, 0x7610, R25 ;  /* 0x00007610ff197816 */ /* 0x000fc60000000019 */
[----:B--2---:R0:W-:Y:S04]  /*4bcc0*/  STL [R1+0x61b0], R26 ;  /* 0x0061b01a01007387 */ /* 0x0041e80000100800 */
[----:B0-----:R-:W2:Y:S01]  /*4bcd0*/  LDL R26, [R1+0x31ec] ;  /* 0x0031ec00011a7983 */ /* 0x001ea20000100800 */
[----:B---3--:R-:W-:-:S04]  /*4bce0*/  @P1 LOP3.LUT R5, R5, R4, RZ, 0x3c, !PT ;  /* 0x0000000405051212 */ /* 0x008fc800078e3cff */
[----:B------:R-:W-:-:S04]  /*4bcf0*/  @P1 LOP3.LUT R4, R5, R4, RZ, 0x3c, !PT ;  /* 0x0000000405041212 */ /* 0x000fc800078e3cff */
[----:B------:R-:W-:-:S05]  /*4bd00*/  @P1 LOP3.LUT R5, R5, R4, RZ, 0x3c, !PT ;  /* 0x0000000405051212 */ /* 0x000fca00078e3cff */
[----:B------:R2:W3:Y:S04]  /*4bd10*/  @P1 LDG.E.U8 R25, desc[UR6][R4.64] ;  /* 0x0000000604191981 */ /* 0x0004e8000c1e1100 */
[----:B------:R-:W4:Y:S01]  /*4bd20*/  LDL R5, [R1+0x31e8] ;  /* 0x0031e80001057983 */ /* 0x000f220000100800 */
[----:B------:R-:W-:Y:S01]  /*4bd30*/  PRMT R24, RZ, 0x7610, R24 ;  /* 0x00007610ff187816 */ /* 0x000fe20000000018 */
[----:B--2---:R-:W-:-:S05]  /*4bd40*/  @P1 IMAD.MOV.U32 R4, RZ, RZ, R26 ;  /* 0x000000ffff041224 */ /* 0x004fca00078e001a */
[----:B----4-:R0:W2:Y:S04]  /*4bd50*/  @P1 LDG.E.U8 R24, desc[UR6][R4.64] ;  /* 0x0000000604181981 */ /* 0x0100a8000c1e1100 */
[----:B---3--:R1:W-:Y:S04]  /*4bd60*/  STL [R1+0x61b4], R25 ;  /* 0x0061b41901007387 */ /* 0x0083e80000100800 */
[----:B------:R-:W3:Y:S04]  /*4bd70*/  LDL R26, [R1+0x31d0] ;  /* 0x0031d000011a7983 */ /* 0x000ee80000100800 */
[----:B-1----:R-:W4:Y:S01]  /*4bd80*/  LDL R25, [R1+0x31d4] ;  /* 0x0031d40001197983 */ /* 0x002f220000100800 */
[----:B------:R-:W-:Y:S01]  /*4bd90*/  PRMT R23, RZ, 0x7610, R23 ;  /* 0x00007610ff177816 */ /* 0x000fe20000000017 */
[----:B0-----:R-:W-:-:S02]  /*4bda0*/  @P1 IMAD.MOV.U32 R4, RZ, RZ, R0 ;  /* 0x000000ffff041224 */ /* 0x001fc400078e0000 */
[----:B------:R-:W-:-:S05]  /*4bdb0*/  @P1 IMAD.MOV.U32 R5, RZ, RZ, R29 ;  /* 0x000000ffff051224 */ /* 0x000fca00078e001d */
[----:B------:R0:W3:Y:S01]  /*4bdc0*/  @P1 LDG.E.U8 R23, desc[UR6][R4.64] ;  /* 0x0000000604171981 */ /* 0x0000e2000c1e1100 */
[----:B------:R-:W-:Y:S02]  /*4bdd0*/  PRMT R22, RZ, 0x7610, R22 ;  /* 0x00007610ff167816 */ /* 0x000fe40000000016 */
[----:B------:R-:W-:Y:S01]  /*4bde0*/  PRMT R21, RZ, 0x7610, R21 ;  /* 0x00007610ff157816 */ /* 0x000fe20000000015 */
[----:B0-----:R-:W-:Y:S02]  /*4bdf0*/  @P1 IMAD.MOV.U32 R4, RZ, RZ, R27 ;  /* 0x000000ffff041224 */ /* 0x001fe400078e001b */
[----:B------:R-:W-:-:S05]  /*4be00*/  @P1 IMAD.MOV.U32 R5, RZ, RZ, R28 ;  /* 0x000000ffff051224 */ /* 0x000fca00078e001c */
[----:B------:R4:W3:Y:S04]  /*4be10*/  @P1 LDG.E.U8 R22, desc[UR6][R4.64] ;  /* 0x0000000604161981 */ /* 0x0008e8000c1e1100 */
[----:B--2---:R0:W-:Y:S04]  /*4be20*/  STL [R1+0x61b8], R24 ;  /* 0x0061b81801007387 */ /* 0x0041e80000100800 */
[----:B------:R-:W2:Y:S04]  /*4be30*/  LDL R0, [R1+0x31cc] ;  /* 0x0031cc0001007983 */ /* 0x000ea80000100800 */
[----:B0-----:R-:W2:Y:S01]  /*4be40*/  LDL R24, [R1+0x31c8] ;  /* 0x0031c80001187983 */ /* 0x001ea20000100800 */
[----:B----4-:R-:W-:-:S02]  /*4be50*/  @P1 IMAD.MOV.U32 R4, RZ, RZ, R25 ;  /* 0x000000ffff041224 */ /* 0x010fc400078e0019 */
[----:B---3--:R-:W-:-:S05]  /*4be60*/  @P1 IMAD.MOV.U32 R5, RZ, RZ, R26 ;  /* 0x000000ffff051224 */ /* 0x008fca00078e001a */
[----:B------:R2:W3:Y:S01]  /*4be70*/  @P1 LDG.E.U8 R21, desc[UR6][R4.64] ;  /* 0x0000000604151981 */ /* 0x0004e2000c1e1100 */
[----:B------:R-:W-:Y:S02]  /*4be80*/  ISETP.GT.AND P0, PT, R2, 0x3e, PT ;  /* 0x0000003e0200780c */ /* 0x000fe40003f04270 */
[----:B------:R-:W-:Y:S01]  /*4be90*/  PRMT R20, RZ, 0x7610, R20 ;  /* 0x00007610ff147816 */ /* 0x000fe20000000014 */
[----:B------:R0:W-:Y:S04]  /*4bea0*/  STL [R1+0x61bc], R23 ;  /* 0x0061bc1701007387 */ /* 0x0001e80000100800 */
[----:B------:R-:W4:Y:S04]  /*4beb0*/  LDL R29, [R1+0x31c0] ;  /* 0x0031c000011d7983 */ /* 0x000f280000100800 */
[----:B------:R-:W4:Y:S04]  /*4bec0*/  LDL R28, [R1+0x31c4] ;  /* 0x0031c400011c7983 */ /* 0x000f280000100800 */
[----:B------:R1:W-:Y:S04]  /*4bed0*/  STL [R1+0x61c0], R22 ;  /* 0x0061c01601007387 */ /* 0x0003e80000100800 */
[----:B------:R-:W4:Y:S04]  /*4bee0*/  LDL R27, [R1+0x31b8] ;  /* 0x0031b800011b7983 */ /* 0x000f280000100800 */
[----:B------:R-:W4:Y:S01]  /*4bef0*/  LDL R26, [R1+0x31bc] ;  /* 0x0031bc00011a7983 */ /* 0x000f220000100800 */
[----:B--2---:R-:W-:-:S02]  /*4bf00*/  @P0 IMAD.MOV.U32 R4, RZ, RZ, R0 ;  /* 0x000000ffff040224 */ /* 0x004fc400078e0000 */
[----:B------:R-:W-:-:S05]  /*4bf10*/  @P0 IMAD.MOV.U32 R5, RZ, RZ, R24 ;  /* 0x000000ffff050224 */ /* 0x000fca00078e0018 */
[----:B------:R4:W2:Y:S04]  /*4bf20*/  @P0 LDG.E.U8 R20, desc[UR6][R4.64] ;  /* 0x0000000604140981 */ /* 0x0008a8000c1e1100 */
[----:B---3--:R3:W-:Y:S04]  /*4bf30*/  STL [R1+0x61c4], R21 ;  /* 0x0061c41501007387 */ /* 0x0087e80000100800 */
[----:B------:R-:W3:Y:S04]  /*4bf40*/  LDL R25, [R1+0x31b0] ;  /* 0x0031b00001197983 */ /* 0x000ee80000100800 */
[----:B------:R-:W3:Y:S04]  /*4bf50*/  LDL R24, [R1+0x31b4] ;  /* 0x0031b40001187983 */ /* 0x000ee80000100800 */
[----:B0-----:R-:W3:Y:S04]  /*4bf60*/  LDL R23, [R1+0x31a8] ;  /* 0x0031a80001177983 */ /* 0x001ee80000100800 */
[----:B------:R-:W3:Y:S01]  /*4bf70*/  LDL R0, [R1+0x31ac] ;  /* 0x0031ac0001007983 */ /* 0x000ee20000100800 */
[----:B------:R-:W-:Y:S01]  /*4bf80*/  PRMT R19, RZ, 0x7610, R19 ;  /* 0x00007610ff137816 */ /* 0x000fe20000000013 */
[----:B----4-:R-:W-:-:S02]  /*4bf90*/  @P0 IMAD.MOV.U32 R4, RZ, RZ, R28 ;  /* 0x000000ffff040224 */ /* 0x010fc400078e001c */
[----:B------:R-:W-:-:S05]  /*4bfa0*/  @P0 IMAD.MOV.U32 R5, RZ, RZ, R29 ;  /* 0x000000ffff050224 */ /* 0x000fca00078e001d */
[----:B------:R0:W4:Y:S01]  /*4bfb0*/  @P0 LDG.E.U8 R19, desc[UR6][R4.64] ;  /* 0x0000000604130981 */ /* 0x000122000c1e1100 */
[----:B------:R-:W-:Y:S02]  /*4bfc0*/  PRMT R18, RZ, 0x7610, R18 ;  /* 0x00007610ff127816 */ /* 0x000fe40000000012 */
[----:B------:R-:W-:Y:S01]  /*4bfd0*/  PRMT R17, RZ, 0x7610, R17 ;  /* 0x00007610ff117816 */ /* 0x000fe20000000011 */
[----:B0-----:R-:W-:Y:S02]  /*4bfe0*/  @P0 IMAD.MOV.U32 R4, RZ, RZ, R26 ;  /* 0x000000ffff040224 */ /* 0x001fe400078e001a */
[----:B------:R-:W-:-:S05]  /*4bff0*/  @P0 IMAD.MOV.U32 R5, RZ, RZ, R27 ;  /* 0x000000ffff050224 */ /* 0x000fca00078e001b */
[----:B------:R0:W4:Y:S01]  /*4c000*/  @P0 LDG.E.U8 R18, desc[UR6][R4.64] ;  /* 0x0000000604120981 */ /* 0x000122000c1e1100 */
[----:B------:R-:W-:-:S03]  /*4c010*/  PRMT R16, RZ, 0x7610, R16 ;  /* 0x00007610ff107816 */ /* 0x000fc60000000010 */
[----:B--2---:R2:W-:Y:S04]  /*4c020*/  STL [R1+0x617c], R20 ;  /* 0x00617c1401007387 */ /* 0x0045e80000100800 */
[----:B-1----:R-:W2:Y:S04]  /*4c030*/  LDL R22, [R1+0x31a0] ;  /* 0x0031a00001167983 */ /* 0x002ea80000100800 */
[----:B---3--:R-:W3:Y:S01]  /*4c040*/  LDL R21, [R1+0x31a4] ;  /* 0x0031a40001157983 */ /* 0x008ee20000100800 */
[----:B0-----:R-:W-:Y:S02]  /*4c050*/  @P0 IMAD.MOV.U32 R4, RZ, RZ, R24 ;  /* 0x000000ffff040224 */ /* 0x001fe400078e0018 */
[----:B------:R-:W-:-:S05]  /*4c060*/  @P0 IMAD.MOV.U32 R5, RZ, RZ, R25 ;  /* 0x000000ffff050224 */ /* 0x000fca00078e0019 */
[----:B------:R0:W3:Y:S02]  /*4c070*/  @P0 LDG.E.U8 R17, desc[UR6][R4.64] ;  /* 0x0000000604110981 */ /* 0x0000e4000c1e1100 */
[----:B0-----:R-:W-:Y:S02]  /*4c080*/  @P0 IMAD.MOV.U32 R4, RZ, RZ, R0 ;  /* 0x000000ffff040224 */ /* 0x001fe400078e0000 */
[----:B------:R-:W-:-:S05]  /*4c090*/  @P0 IMAD.MOV.U32 R5, RZ, RZ, R23 ;  /* 0x000000ffff050224 */ /* 0x000fca00078e0017 */
[----:B------:R0:W3:Y:S01]  /*4c0a0*/  @P0 LDG.E.U8 R16, desc[UR6][R4.64] ;  /* 0x0000000604100981 */ /* 0x0000e2000c1e1100 */
[----:B------:R-:W-:-:S03]  /*4c0b0*/  PRMT R15, RZ, 0x7610, R15 ;  /* 0x00007610ff0f7816 */ /* 0x000fc6000000000f */
[----:B----4-:R1:W-:Y:S04]  /*4c0c0*/  STL [R1+0x6180], R19 ;  /* 0x0061801301007387 */ /* 0x0103e80000100800 */
[----:B--2---:R-:W2:Y:S04]  /*4c0d0*/  LDL R20, [R1+0x3198] ;  /* 0x0031980001147983 */ /* 0x004ea80000100800 */
[----:B-1----:R-:W4:Y:S04]  /*4c0e0*/  LDL R19, [R1+0x319c] ;  /* 0x00319c0001137983 */ /* 0x002f280000100800 */
[----:B------:R1:W-:Y:S01]  /*4c0f0*/  STL [R1+0x6184], R18 ;  /* 0x0061841201007387 */ /* 0x0003e20000100800 */
[----:B0-----:R-:W-:-:S02]  /*4c100*/  @P0 IMAD.MOV.U32 R5, RZ, RZ, R22 ;  /* 0x000000ffff050224 */ /* 0x001fc400078e0016 */
[----:B---3--:R-:W-:-:S05]  /*4c110*/  @P0 IMAD.MOV.U32 R4, RZ, RZ, R21 ;  /* 0x000000ffff040224 */ /* 0x008fca00078e0015 */
[----:B------:R4:W3:Y:S04]  /*4c120*/  @P0 LDG.E.U8 R15, desc[UR6][R4.64] ;  /* 0x00000006040f0981 */ /* 0x0008e8000c1e1100 */
[----:B------:R0:W-:Y:S04]  /*4c130*/  STL [R1+0x6188], R17 ;  /* 0x0061881101007387 */ /* 0x0001e80000100800 */
[----:B-1----:R-:W3:Y:S04]  /*4c140*/  LDL R18, [R1+0x3190] ;  /* 0x0031900001127983 */ /* 0x002ee80000100800 */
[----:B------:R-:W3:Y:S04]  /*4c150*/  LDL R0, [R1+0x3194] ;  /* 0x0031940001007983 */ /* 0x000ee80000100800 */
[----:B------:R1:W-:Y:S04]  /*4c160*/  STL [R1+0x618c], R16 ;  /* 0x00618c1001007387 */ /* 0x0003e80000100800 */
[----:B0-----:R-:W3:Y:S04]  /*4c170*/  LDL R17, [R1+0x3188] ;  /* 0x0031880001117983 */ /* 0x001ee80000100800 */
[----:B-1----:R-:W3:Y:S01]  /*4c180*/  LDL R16, [R1+0x318c] ;  /* 0x00318c0001107983 */ /* 0x002ee20000100800 */
[----:B------:R-:W-:Y:S01]  /*4c190*/  PRMT R14, RZ, 0x7610, R14 ;  /* 0x00007610ff0e7816 */ /* 0x000fe2000000000e */
[----:B----4-:R-:W-:-:S02]  /*4c1a0*/  @P0 IMAD.MOV.U32 R4, RZ, RZ, R19 ;  /* 0x000000ffff040224 */ /* 0x010fc400078e0013 */
[----:B--2---:R-:W-:-:S05]  /*4c1b0*/  @P0 IMAD.MOV.U32 R5, RZ, RZ, R20 ;  /* 0x000000ffff050224 */ /* 0x004fca00078e0014 */
[----:B------:R0:W2:Y:S01]  /*4c1c0*/  @P0 LDG.E.U8 R14, desc[UR6][R4.64] ;  /* 0x00000006040e0981 */ /* 0x0000a2000c1e1100 */
[----:B------:R-:W-:Y:S02]  /*4c1d0*/  ISETP.GT.AND P1, PT, R2, 0x3f, PT ;  /* 0x0000003f0200780c */ /* 0x000fe40003f24270 */
[----:B------:R-:W-:Y:S02]  /*4c1e0*/  PRMT R13, RZ, 0x7610, R13 ;  /* 0x00007610ff0d7816 */ /* 0x000fe4000000000d */
[----:B------:R-:W-:Y:S01]  /*4c1f0*/  PRMT R12, RZ, 0x7610, R12 ;  /* 0x00007610ff0c7816 */ /* 0x000fe2000000000c */
[----:B---3--:R1:W-:Y:S04]  /*4c200*/  STL [R1+0x6190], R15 ;  /* 0x0061900f01007387 */ /* 0x0083e80000100800 */
[----:B------:R-:W3:Y:S04]  /*4c210*/  LDL R21, [R1+0x3180] ;  /* 0x0031800001157983 */ /* 0x000ee80000100800 */
[----:B-1----:R-:W4:Y:S01]  /*4c220*/  LDL R15, [R1+0x3184] ;  /* 0x00318400010f7983 */ /* 0x002f220000100800 */
[----:B0-----:R-:W-:-:S02]  /*4c230*/  @P0 IMAD.MOV.U32 R4, RZ, RZ, R0 ;  /* 0x000000ffff040224 */ /* 0x001fc400078e0000 */
[----:B------:R-:W-:-:S05]  /*4c240*/  @P0 IMAD.MOV.U32 R5, RZ, RZ, R18 ;  /* 0x000000ffff050224 */ /* 0x000fca00078e0012 */
[----:B------:R0:W4:Y:S02]  /*4c250*/  @P0 LDG.E.U8 R13, desc[UR6][R4.64] ;  /* 0x00000006040d0981 */ /* 0x000124000c1e1100 */
[----:B0-----:R-:W-:Y:S02]  /*4c260*/  @P1 IMAD.MOV.U32 R5, RZ, RZ, R17 ;  /* 0x000000ffff051224 */ /* 0x001fe400078e0011 */
[----:B------:R-:W-:-:S05]  /*4c270*/  @P1 IMAD.MOV.U32 R4, RZ, RZ, R16 ;  /* 0x000000ffff041224 */ /* 0x000fca00078e0010 */
[----:B------:R3:W4:Y:S01]  /*4c280*/  @P1 LDG.E.U8 R12, desc[UR6][R4.64] ;  /* 0x00000006040c1981 */ /* 0x000722000c1e1100 */
[----:B------:R-:W-:-:S03]  /*4c290*/  PRMT R11, RZ, 0x7610, R11 ;  /* 0x00007610ff0b7816 */ /* 0x000fc6000000000b */
[----:B--2---:R0:W-:Y:S04]  /*4c2a0*/  STL [R1+0x6178], R14 ;  /* 0x0061780e01007387 */ /* 0x0041e80000100800 */
[----:B------:R-:W2:Y:S04]  /*4c2b0*/  LDL R0, [R1+0x317c] ;  /* 0x00317c0001007983 */ /* 0x000ea80000100800 */
[----:B------:R-:W2:Y:S01]  /*4c2c0*/  LDL R20, [R1+0x3178] ;  /* 0x0031780001147983 */ /* 0x000ea20000100800 */
[----:B---3--:R-:W-:Y:S02]  /*4c2d0*/  @P1 IMAD.MOV.U32 R5, RZ, RZ, R21 ;  /* 0x000000ffff051224 */ /* 0x008fe400078e0015 */
[----:B----4-:R-:W-:-:S05]  /*4c2e0*/  @P1 IMAD.MOV.U32 R4, RZ, RZ, R15 ;  /* 0x000000ffff041224 */ /* 0x010fca00078e000f */
[----:B------:R2:W3:Y:S04]  /*4c2f0*/  @P1 LDG.E.U8 R11, desc[UR6][R4.64] ;  /* 0x00000006040b1981 */ /* 0x0004e8000c1e1100 */
[----:B------:R1:W-:Y:S04]  /*4c300*/  STL [R1+0x6194], R13 ;  /* 0x0061940d01007387 */ /* 0x0003e80000100800 */
[----:B------:R-:W4:Y:S04]  /*4c310*/  LDL R19, [R1+0x3170] ;  /* 0x0031700001137983 */ /* 0x000f280000100800 */
[----:B------:R-:W4:Y:S04]  /*4c320*/  LDL R18, [R1+0x3174] ;  /* 0x0031740001127983 */ /* 0x000f280000100800 */
[----:B------:R-:W4:Y:S04]  /*4c330*/  LDL R17, [R1+0x3168] ;  /* 0x0031680001117983 */ /* 0x000f280000100800 */
[----:B------:R-:W4:Y:S04]  /*4c340*/  LDL R16, [R1+0x316c] ;  /* 0x00316c0001107983 */ /* 0x000f280000100800 */
[----:B------:R2:W-:Y:S04]  /*4c350*/  STL [R1+0x6104], R12 ;  /* 0x0061040c01007387 */ /* 0x0005e80000100800 */
[----:B------:R-:W4:Y:S04]  /*4c360*/  LDL R15, [R1+0x3160] ;  /* 0x00316000010f7983 */ /* 0x000f280000100800 */
[----:B0-----:R-:W4:Y:S04]  /*4c370*/  LDL R14, [R1+0x3164] ;  /* 0x00316400010e7983 */ /* 0x001f280000100800 */
[----:B-1----:R-:W4:Y:S04]  /*4c380*/  LDL R13, [R1+0x3158] ;  /* 0x00315800010d7983 */ /* 0x002f280000100800 */
[----:B--2---:R-:W2:Y:S01]  /*4c390*/  LDL R12, [R1+0x315c] ;  /* 0x00315c00010c7983 */ /* 0x004ea20000100800 */
[----:B------:R-:W-:Y:S01]  /*4c3a0*/  @P1 IMAD.MOV.U32 R4, RZ, RZ, R0 ;  /* 0x000000ffff041224 */ /* 0x000fe200078e0000 */
[----:B------:R-:W-:Y:S01]  /*4c3b0*/  PRMT R10, RZ, 0x7610, R10 ;  /* 0x00007610ff0a7816 */ /* 0x000fe2000000000a */
[----:B------:R-:W-:Y:S01]  /*4c3c0*/  @P1 IMAD.MOV.U32 R5, RZ, RZ, R20 ;  /* 0x000000ffff051224 */ /* 0x000fe200078e0014 */
[----:B------:R-:W-:-:S04]  /*4c3d0*/  PRMT R9, RZ, 0x7610, R9 ;  /* 0x00007610ff097816 */ /* 0x000fc80000000009 */
[----:B------:R4:W2:Y:S01]  /*4c3e0*/  @P1 LDG.E.U8 R10, desc[UR6][R4.64] ;  /* 0x00000006040a1981 */ /* 0x0008a2000c1e1100 */
[----:B------:R-:W-:Y:S02]  /*4c3f0*/  PRMT R8, RZ, 0x7610, R8 ;  /* 0x00007610ff087816 */ /* 0x000fe40000000008 */
[----:B------:R-:W-:Y:S02]  /*4c400*/  PRMT R7, RZ, 0x7610, R7 ;  /* 0x00007610ff077816 */ /* 0x000fe40000000007 */
[----:B------:R-:W-:Y:S01]  /*4c410*/  PRMT R6, RZ, 0x7610, R6 ;  /* 0x00007610ff067816 */ /* 0x000fe20000000006 */
[----:B---3--:R0:W-:Y:S04]  /*4c420*/  STL [R1+0x6108], R11 ;  /* 0x0061080b01007387 */ /* 0x0081e80000100800 */
[----:B------:R-:W3:Y:S04]  /*4c430*/  LDL R0, [R1+0x3154] ;  /* 0x0031540001007983 */ /* 0x000ee80000100800 */
[----:B0-----:R-:W3:Y:S01]  /*4c440*/  LDL R11, [R1+0x3150] ;  /* 0x00315000010b7983 */ /* 0x001ee20000100800 */
[----:B----4-:R-:W-:-:S02]  /*4c450*/  @P1 IMAD.MOV.U32 R4, RZ, RZ, R18 ;  /* 0x000000ffff041224 */ /* 0x010fc400078e0012 */
[----:B------:R-:W-:-:S05]  /*4c460*/  @P1 IMAD.MOV.U32 R5, RZ, RZ, R19 ;  /* 0x000000ffff051224 */ /* 0x000fca00078e0013 */
[----:B------:R0:W4:Y:S02]  /*4c470*/  @P1 LDG.E.U8 R9, desc[UR6][R4.64] ;  /* 0x0000000604091981 */ /* 0x000124000c1e1100 */
[----:B0-----:R-:W-:Y:S02]  /*4c480*/  @P1 IMAD.MOV.U32 R4, RZ, RZ, R16 ;  /* 0x000000ffff041224 */ /* 0x001fe400078e0010 */
[----:B------:R-:W-:-:S05]  /*4c490*/  @P1 IMAD.MOV.U32 R5, RZ, RZ, R17 ;  /* 0x000000ffff051224 */ /* 0x000fca00078e0011 */
[----:B------:R0:W4:Y:S02]  /*4c4a0*/  @P1 LDG.E.U8 R8, desc[UR6][R4.64] ;  /* 0x0000000604081981 */ /* 0x000124000c1e1100 */
[----:B0-----:R-:W-:Y:S02]  /*4c4b0*/  @P1 IMAD.MOV.U32 R4, RZ, RZ, R14 ;  /* 0x000000ffff041224 */ /* 0x001fe400078e000e */
[----:B------:R-:W-:-:S05]  /*4c4c0*/  @P1 IMAD.MOV.U32 R5, RZ, RZ, R15 ;  /* 0x000000ffff051224 */ /* 0x000fca00078e000f */
[----:B------:R2:W4:Y:S02]  /*4c4d0*/  @P1 LDG.E.U8 R7, desc[UR6][R4.64] ;  /* 0x0000000604071981 */ /* 0x000524000c1e1100 */
[----:B--2---:R-:W-:Y:S02]  /*4c4e0*/  @P1 IMAD.MOV.U32 R4, RZ, RZ, R12 ;  /* 0x000000ffff041224 */ /* 0x004fe400078e000c */
[----:B------:R-:W-:-:S05]  /*4c4f0*/  @P1 IMAD.MOV.U32 R5, RZ, RZ, R13 ;  /* 0x000000ffff051224 */ /* 0x000fca00078e000d */
[----:B------:R3:W2:Y:S01]  /*4c500*/  @P1 LDG.E.U8 R6, desc[UR6][R4.64] ;  /* 0x0000000604061981 */ /* 0x0006a2000c1e1100 */
[----:B------:R-:W-:-:S03]  /*4c510*/  PRMT R3, RZ, 0x7610, R3 ;  /* 0x00007610ff037816 */ /* 0x000fc60000000003 */
[----:B------:R-:W-:Y:S01]  /*4c520*/  STL [R1+0x610c], R10 ;  /* 0x00610c0a01007387 */ /* 0x000fe20000100800 */
[----:B---3--:R-:W-:Y:S02]  /*4c530*/  @P1 IMAD.MOV.U32 R4, RZ, RZ, R0 ;  /* 0x000000ffff041224 */ /* 0x008fe400078e0000 */
[----:B------:R-:W-:-:S05]  /*4c540*/  @P1 IMAD.MOV.U32 R5, RZ, RZ, R11 ;  /* 0x000000ffff051224 */ /* 0x000fca00078e000b */
[----:B------:R-:W3:Y:S04]  /*4c550*/  @P1 LDG.E.U8 R3, desc[UR6][R4.64] ;  /* 0x0000000604031981 */ /* 0x000ee8000c1e1100 */
[----:B----4-:R-:W-:Y:S01]  /*4c560*/  STL [R1+0x6110], R9 ;  /* 0x0061100901007387 */ /* 0x010fe20000100800 */
[----:B------:R-:W0:Y:S01]  /*4c570*/  S2R R24, SR_TID.X ;  /* 0x0000000000187919 */ /* 0x000e220000002100 */
[----:B------:R-:W-:Y:S06]  /*4c580*/  BAR.SYNC.DEFER_BLOCKING 0x0 ;  /* 0x0000000000007b1d */ /* 0x000fec0000010000 */
[----:B------:R-:W-:Y:S04]  /*4c590*/  STL [R1+0x6114], R8 ;  /* 0x0061140801007387 */ /* 0x000fe80000100800 */
[----:B------:R-:W-:Y:S04]  /*4c5a0*/  STL [R1+0x6118], R7 ;  /* 0x0061180701007387 */ /* 0x000fe80000100800 */
[----:B--2---:R-:W-:Y:S04]  /*4c5b0*/  STL [R1+0x611c], R6 ;  /* 0x00611c0601007387 */ /* 0x004fe80000100800 */
[----:B------:R-:W2:Y:S04]  /*4c5c0*/  LDL.LU R21, [R1+0x27a8] ;  /* 0x0027a80001157983 */ /* 0x000ea80000300800 */
[----:B------:R-:W4:Y:S04]  /*4c5d0*/  LDL.LU R27, [R1+0x27a4] ;  /* 0x0027a400011b7983 */ /* 0x000f280000300800 */
[----:B------:R-:W4:Y:S04]  /*4c5e0*/  LDL.LU R26, [R1+0x27a0] ;  /* 0x0027a000011a7983 */ /* 0x000f280000300800 */
[----:B------:R-:W4:Y:S04]  /*4c5f0*/  LDL.LU R23, [R1+0x278c] ;  /* 0x00278c0001177983 */ /* 0x000f280000300800 */
[----:B------:R-:W4:Y:S04]  /*4c600*/  LDL.LU R22, [R1+0x2788] ;  /* 0x0027880001167983 */ /* 0x000f280000300800 */
[----:B------:R-:W4:Y:S04]  /*4c610*/  LDL.LU R28, [R1+0x2784] ;  /* 0x00278400011c7983 */ /* 0x000f280000300800 */
[----:B------:R-:W4:Y:S04]  /*4c620*/  LDL.LU R29, [R1+0x2780] ;  /* 0x00278000011d7983 */ /* 0x000f280000300800 */
[----:B------:R-:W4:Y:S01]  /*4c630*/  LDL.LU R25, [R1+0x277c] ;  /* 0x00277c0001197983 */ /* 0x000f220000300800 */
[----:B0-----:R-:W-:-:S03]  /*4c640*/  LOP3.LUT R0, R24, 0x3f, RZ, 0xc0, !PT ;  /* 0x0000003f18007812 */ /* 0x001fc600078ec0ff */
[----:B---3--:R-:W-:Y:S04]  /*4c650*/  STL [R1+0x6120], R3 ;  /* 0x0061200301007387 */ /* 0x008fe80000100800 */
        /* <DEDUP_REMOVED lines=118> */
[----:B--2---:R-:W-:Y:S04]  /*4cdc0*/  STS.U8 [R0+UR4], R21 ;  /* 0x0000001500007988 */ /* 0x004fe80008000004 */
[----:B----4-:R1:W-:Y:S04]  /*4cdd0*/  STS.U8 [R0+UR4+0x40], R27 ;  /* 0x0000401b00007988 */ /* 0x0103e80008000004 */
[----:B0-----:R-:W2:Y:S04]  /*4cde0*/  LDL.LU R4, [R1+0x1d88] ;  /* 0x001d880001047983 */ /* 0x001ea80000300800 */
[----:B------:R-:W3:Y:S04]  /*4cdf0*/  LDL.LU R3, [R1+0x1d84] ;  /* 0x001d840001037983 */ /* 0x000ee80000300800 */
[----:B-1----:R-:W4:Y:S04]  /*4ce00*/  LDL.LU R27, [R1+0x1d80] ;  /* 0x001d8000011b7983 */ /* 0x002f280000300800 */
[----:B------:R0:W-:Y:S04]  /*4ce10*/  STS.U8 [R0+UR4+0x80], R26 ;  /* 0x0000801a00007988 */ /* 0x0001e80008000004 */
[----:B------:R1:W-:Y:S04]  /*4ce20*/  STS.U8 [R0+UR4+0xc0], R23 ;  /* 0x0000c01700007988 */ /* 0x0003e80008000004 */
[----:B0-----:R-:W4:Y:S04]  /*4ce30*/  LDL.LU R26, [R1+0x1d6c] ;  /* 0x001d6c00011a7983 */ /* 0x001f280000300800 */
[----:B-1----:R-:W4:Y:S04]  /*4ce40*/  LDL.LU R23, [R1+0x1d68] ;  /* 0x001d680001177983 */ /* 0x002f280000300800 */
[----:B------:R-:W4:Y:S04]  /*4ce50*/  LDL.LU R6, [R1+0x1d64] ;  /* 0x001d640001067983 */ /* 0x000f280000300800 */
[----:B------:R-:W4:Y:S04]  /*4ce60*/  LDL.LU R7, [R1+0x1d60] ;  /* 0x001d600001077983 */ /* 0x000f280000300800 */
[----:B------:R-:W4:Y:S04]  /*4ce70*/  LDL.LU R8, [R1+0x1d4c] ;  /* 0x001d4c0001087983 */ /* 0x000f280000300800 */
[----:B------:R-:W4:Y:S04]  /*4ce80*/  LDL.LU R9, [R1+0x1998] ;  /* 0x0019980001097983 */ /* 0x000f280000300800 */
[----:B------:R-:W4:Y:S04]  /*4ce90*/  LDL.LU R10, [R1+0x1994] ;  /* 0x00199400010a7983 */ /* 0x000f280000300800 */
[----:B------:R-:W4:Y:S04]  /*4cea0*/  LDL.LU R11, [R1+0x1990] ;  /* 0x00199000010b7983 */ /* 0x000f280000300800 */
[----:B------:R0:W-:Y:S04]  /*4ceb0*/  STS.U8 [R0+UR4+0x100], R22 ;  /* 0x0001001600007988 */ /* 0x0001e80008000004 */
[----:B------:R-:W4:Y:S04]  /*4cec0*/  LDL.LU R12, [R1+0x195c] ;  /* 0x00195c00010c7983 */ /* 0x000f280000300800 */
[----:B------:R1:W-:Y:S04]  /*4ced0*/  STS.U8 [R0+UR4+0x140], R28 ;  /* 0x0001401c00007988 */ /* 0x0003e80008000004 */
[----:B0-----:R-:W4:Y:S04]  /*4cee0*/  LDL.LU R22, [R1+0x1958] ;  /* 0x0019580001167983 */ /* 0x001f280000300800 */
[----:B------:R-:W4:Y:S04]  /*4cef0*/  LDL.LU R13, [R1+0x1954] ;  /* 0x00195400010d7983 */ /* 0x000f280000300800 */
[----:B------:R-:W4:Y:S04]  /*4cf00*/  LDL.LU R14, [R1+0x1950] ;  /* 0x00195000010e7983 */ /* 0x000f280000300800 */
[----:B------:R-:W4:Y:S04]  /*4cf10*/  LDL.LU R15, [R1+0x191c] ;  /* 0x00191c00010f7983 */ /* 0x000f280000300800 */
[----:B------:R-:W4:Y:S04]  /*4cf20*/  LDL.LU R16, [R1+0xbf8] ;  /* 0x000bf80001107983 */ /* 0x000f280000300800 */
[----:B-1----:R-:W4:Y:S04]  /*4cf30*/  LDL.LU R28, [R1+0xbf4] ;  /* 0x000bf400011c7983 */ /* 0x002f280000300800 */
        /* <DEDUP_REMOVED lines=9> */
[----:B--2---:R-:W-:Y:S04]  /*4cfd0*/  STS.U8 [R0+UR4+0x1040], R4 ;  /* 0x0010400400007988 */ /* 0x004fe80008000004 */
[----:B---3--:R-:W-:Y:S04]  /*4cfe0*/  STS.U8 [R0+UR4+0x1000], R3 ;  /* 0x0010000300007988 */ /* 0x008fe80008000004 */
[----:B----4-:R0:W-:Y:S04]  /*4cff0*/  STS.U8 [R0+UR4+0x10c0], R27 ;  /* 0x0010c01b00007988 */ /* 0x0101e80008000004 */
[----:B0-----:R-:W2:Y:S04]  /*4d000*/  LDL.LU R27, [R1+0x864] ;  /* 0x00086400011b7983 */ /* 0x001ea80000300800 */
[----:B------:R0:W-:Y:S04]  /*4d010*/  STS.U8 [R0+UR4+0x1080], R26 ;  /* 0x0010801a00007988 */ /* 0x0001e80008000004 */
[----:B------:R1:W-:Y:S04]  /*4d020*/  STS.U8 [R0+UR4+0x1140], R23 ;  /* 0x0011401700007988 */ /* 0x0003e80008000004 */
[----:B0-----:R-:W3:Y:S04]  /*4d030*/  LDL.LU R26, [R1+0x860] ;  /* 0x00086000011a7983 */ /* 0x001ee80000300800 */
[----:B-1----:R-:W4:Y:S04]  /*4d040*/  LDL.LU R23, [R1+0x85c] ;  /* 0x00085c0001177983 */ /* 0x002f280000300800 */
[----:B------:R-:W-:Y:S04]  /*4d050*/  STS.U8 [R0+UR4+0x1100], R6 ;  /* 0x0011000600007988 */ /* 0x000fe80008000004 */
[----:B------:R-:W-:Y:S04]  /*4d060*/  STS.U8 [R0+UR4+0x11c0], R7 ;  /* 0x0011c00700007988 */ /* 0x000fe80008000004 */
[----:B------:R-:W-:Y:S04]  /*4d070*/  STS.U8 [R0+UR4+0x1180], R8 ;  /* 0x0011800800007988 */ /* 0x000fe80008000004 */
[----:B------:R-:W-:Y:S04]  /*4d080*/  STS.U8 [R0+UR4+0x2000], R9 ;  /* 0x0020000900007988 */ /* 0x000fe80008000004 */
[----:B------:R-:W-:Y:S04]  /*4d090*/  STS.U8 [R0+UR4+0x2040], R10 ;  /* 0x0020400a00007988 */ /* 0x000fe80008000004 */
[----:B------:R-:W-:Y:S04]  /*4d0a0*/  STS.U8 [R0+UR4+0x2080], R11 ;  /* 0x0020800b00007988 */ /* 0x000fe80008000004 */
[----:B------:R-:W-:Y:S04]  /*4d0b0*/  STS.U8 [R0+UR4+0x20c0], R12 ;  /* 0x0020c00c00007988 */ /* 0x000fe80008000004 */
[----:B------:R0:W-:Y:S04]  /*4d0c0*/  STS.U8 [R0+UR4+0x2100], R22 ;  /* 0x0021001600007988 */ /* 0x0001e80008000004 */
[----:B------:R-:W-:Y:S04]  /*4d0d0*/  STS.U8 [R0+UR4+0x2140], R13 ;  /* 0x0021400d00007988 */ /* 0x000fe80008000004 */
[----:B------:R-:W-:Y:S04]  /*4d0e0*/  STS.U8 [R0+UR4+0x2180], R14 ;  /* 0x0021800e00007988 */ /* 0x000fe80008000004 */
[----:B------:R-:W-:Y:S04]  /*4d0f0*/  STS.U8 [R0+UR4+0x21c0], R15 ;  /* 0x0021c00f00007988 */ /* 0x000fe80008000004 */
[----:B------:R-:W-:Y:S04]  /*4d100*/  STS.U8 [R0+UR4+0x3040], R16 ;  /* 0x0030401000007988 */ /* 0x000fe80008000004 */
[----:B------:R1:W-:Y:S04]  /*4d110*/  STS.U8 [R0+UR4+0x3000], R28 ;  /* 0x0030001c00007988 */ /* 0x0003e80008000004 */
[----:B------:R-:W-:Y:S04]  /*4d120*/  STS.U8 [R0+UR4+0x30c0], R17 ;  /* 0x0030c01100007988 */ /* 0x000fe80008000004 */
[----:B0-----:R-:W4:Y:S04]  /*4d130*/  LDL.LU R22, [R1+0x858] ;  /* 0x0008580001167983 */ /* 0x001f280000300800 */
[----:B-1----:R-:W4:Y:S04]  /*4d140*/  LDL.LU R28, [R1+0x854] ;  /* 0x00085400011c7983 */ /* 0x002f280000300800 */
[----:B------:R0:W-:Y:S04]  /*4d150*/  STS.U8 [R0+UR4+0x3080], R29 ;  /* 0x0030801d00007988 */ /* 0x0001e80008000004 */
[----:B------:R-:W-:Y:S04]  /*4d160*/  STS.U8 [R0+UR4+0x3140], R18 ;  /* 0x0031401200007988 */ /* 0x000fe80008000004 */
[----:B------:R-:W-:Y:S04]  /*4d170*/  STS.U8 [R0+UR4+0x3100], R19 ;  /* 0x0031001300007988 */ /* 0x000fe80008000004 */
[----:B------:R-:W-:Y:S04]  /*4d180*/  STS.U8 [R0+UR4+0x31c0], R20 ;  /* 0x0031c01400007988 */ /* 0x000fe80008000004 */
[----:B------:R-:W-:Y:S04]  /*4d190*/  STS.U8 [R0+UR4+0x3180], R21 ;  /* 0x0031801500007988 */ /* 0x000fe80008000004 */
[----:B0-----:R-:W4:Y:S04]  /*4d1a0*/  LDL.LU R29, [R1+0x850] ;  /* 0x00085000011d7983 */ /* 0x001f280000300800 */
[----:B------:R-:W4:Y:S04]  /*4d1b0*/  LDL.LU R4, [R1+0x84c] ;  /* 0x00084c0001047983 */ /* 0x000f280000300800 */
[----:B------:R0:W-:Y:S04]  /*4d1c0*/  STS.U8 [R0+UR4+0x4000], R25 ;  /* 0x0040001900007988 */ /* 0x0001e80008000004 */
[----:B------:R-:W4:Y:S04]  /*4d1d0*/  LDL.LU R3, [R1+0x768] ;  /* 0x0007680001037983 */ /* 0x000f280000300800 */
[----:B0-----:R-:W4:Y:S04]  /*4d1e0*/  LDL.LU R25, [R1+0x764] ;  /* 0x0007640001197983 */ /* 0x001f280000300800 */
[----:B--2---:R0:W-:Y:S04]  /*4d1f0*/  STS.U8 [R0+UR4+0x4040], R27 ;  /* 0x0040401b00007988 */ /* 0x0041e80008000004 */
[----:B0-----:R-:W2:Y:S04]  /*4d200*/  LDL.LU R27, [R1+0x760] ;  /* 0x00076000011b7983 */ /* 0x001ea80000300800 */
[----:B---3--:R0:W-:Y:S04]  /*4d210*/  STS.U8 [R0+UR4+0x4080], R26 ;  /* 0x0040801a00007988 */ /* 0x0081e80008000004 */
[----:B----4-:R1:W-:Y:S04]  /*4d220*/  STS.U8 [R0+UR4+0x40c0], R23 ;  /* 0x0040c01700007988 */ /* 0x0103e80008000004 */
[----:B0-----:R-:W3:Y:S04]  /*4d230*/  LDL.LU R26, [R1+0x75c] ;  /* 0x00075c00011a7983 */ /* 0x001ee80000300800 */
[----:B------:R-:W4:Y:S04]  /*4d240*/  LDL.LU R6, [R1+0x758] ;  /* 0x0007580001067983 */ /* 0x000f280000300800 */
[----:B------:R-:W4:Y:S04]  /*4d250*/  LDL.LU R7, [R1+0x754] ;  /* 0x0007540001077983 */ /* 0x000f280000300800 */
[----:B------:R-:W4:Y:S04]  /*4d260*/  LDL.LU R8, [R1+0x750] ;  /* 0x0007500001087983 */ /* 0x000f280000300800 */
[----:B------:R-:W4:Y:S04]  /*4d270*/  LDL.LU R9, [R1+0x74c] ;  /* 0x00074c0001097983 */ /* 0x000f280000300800 */
[----:B------:R-:W4:Y:S04]  /*4d280*/  LDL.LU R10, [R1+0x2f8] ;  /* 0x0002f800010a7983 */ /* 0x000f280000300800 */
[----:B------:R-:W4:Y:S04]  /*4d290*/  LDL.LU R11, [R1+0x2f4] ;  /* 0x0002f400010b7983 */ /* 0x000f280000300800 */
[----:B------:R-:W4:Y:S04]  /*4d2a0*/  LDL.LU R12, [R1+0x2f0] ;  /* 0x0002f000010c7983 */ /* 0x000f280000300800 */
[----:B-1----:R-:W4:Y:S04]  /*4d2b0*/  LDL.LU R23, [R1+0x2ec] ;  /* 0x0002ec0001177983 */ /* 0x002f280000300800 */
[----:B------:R-:W4:Y:S04]  /*4d2c0*/  LDL.LU R13, [R1+0x2e8] ;  /* 0x0002e800010d7983 */ /* 0x000f280000300800 */
[----:B------:R-:W4:Y:S04]  /*4d2d0*/  LDL.LU R14, [R1+0x2e4] ;  /* 0x0002e400010e7983 */ /* 0x000f280000300800 */
[----:B------:R-:W4:Y:S04]  /*4d2e0*/  LDL.LU R15, [R1+0x2e0] ;  /* 0x0002e000010f7983 */ /* 0x000f280000300800 */
[----:B------:R-:W4:Y:S04]  /*4d2f0*/  LDL.LU R16, [R1+0x2bc] ;  /* 0x0002bc0001107983 */ /* 0x000f280000300800 */
[----:B------:R-:W4:Y:S04]  /*4d300*/  LDL.LU R21, [R1+0x98] ;  /* 0x0000980001157983 */ /* 0x000f280000300800 */
[----:B------:R-:W-:Y:S04]  /*4d310*/  STS.U8 [R0+UR4+0x4100], R22 ;  /* 0x0041001600007988 */ /* 0x000fe80008000004 */
[----:B------:R0:W-:Y:S04]  /*4d320*/  STS.U8 [R0+UR4+0x4140], R28 ;  /* 0x0041401c00007988 */ /* 0x0001e80008000004 */
[----:B------:R-:W4:Y:S04]  /*4d330*/  LDL.LU R17, [R1+0x94] ;  /* 0x0000940001117983 */ /* 0x000f280000300800 */
[----:B0-----:R-:W4:Y:S04]  /*4d340*/  LDL.LU R28, [R1+0x90] ;  /* 0x00009000011c7983 */ /* 0x001f280000300800 */
[----:B------:R-:W4:Y:S04]  /*4d350*/  LDL.LU R18, [R1+0x8c] ;  /* 0x00008c0001127983 */ /* 0x000f280000300800 */
[----:B------:R-:W4:Y:S04]  /*4d360*/  LDL.LU R19, [R1+0x88] ;  /* 0x0000880001137983 */ /* 0x000f280000300800 */
[----:B------:R-:W4:Y:S04]  /*4d370*/  LDL.LU R20, [R1+0x84] ;  /* 0x0000840001147983 */ /* 0x000f280000300800 */
[----:B------:R0:W-:Y:S04]  /*4d380*/  STS.U8 [R0+UR4+0x4180], R29 ;  /* 0x0041801d00007988 */ /* 0x0001e80008000004 */
[----:B------:R-:W4:Y:S04]  /*4d390*/  LDL.LU R22, [R1+0x80] ;  /* 0x0000800001167983 */ /* 0x000f280000300800 */
[----:B------:R-:W-:Y:S04]  /*4d3a0*/  STS.U8 [R0+UR4+0x41c0], R4 ;  /* 0x0041c00400007988 */ /* 0x000fe80008000004 */
[----:B------:R-:W-:Y:S04]  /*4d3b0*/  STS.U8 [R0+UR4+0x5040], R3 ;  /* 0x0050400300007988 */ /* 0x000fe80008000004 */
[----:B0-----:R-:W4:Y:S04]  /*4d3c0*/  LDL.LU R29, [R1+0x7c] ;  /* 0x00007c00011d7983 */ /* 0x001f280000300800 */
[----:B------:R0:W-:Y:S04]  /*4d3d0*/  STS.U8 [R0+UR4+0x5000], R25 ;  /* 0x0050001900007988 */ /* 0x0001e80008000004 */
[----:B0-----:R-:W4:Y:S04]  /*4d3e0*/  LDL.LU R25, [R1+0x2778] ;  /* 0x0027780001197983 */ /* 0x001f280000300800 */
[----:B--2---:R0:W-:Y:S04]  /*4d3f0*/  STS.U8 [R0+UR4+0x50c0], R27 ;  /* 0x0050c01b00007988 */ /* 0x0041e80008000004 */
[----:B0-----:R-:W2:Y:S04]  /*4d400*/  LDL.LU R27, [R1+0x2774] ;  /* 0x00277400011b7983 */ /* 0x001ea80000300800 */
[----:B---3--:R0:W-:Y:S04]  /*4d410*/  STS.U8 [R0+UR4+0x5080], R26 ;  /* 0x0050801a00007988 */ /* 0x0081e80008000004 */
[----:B----4-:R-:W-:Y:S04]  /*4d420*/  STS.U8 [R0+UR4+0x5140], R6 ;  /* 0x0051400600007988 */ /* 0x010fe80008000004 */
[----:B------:R-:W-:Y:S04]  /*4d430*/  STS.U8 [R0+UR4+0x5100], R7 ;  /* 0x0051000700007988 */ /* 0x000fe80008000004 */
        /* <DEDUP_REMOVED lines=11> */
[----:B0-----:R-:W3:Y:S01]  /*4d4f0*/  LDL.LU R26, [R1+0x2770] ;  /* 0x00277000011a7983 */ /* 0x001ee20000300800 */
[----:B-1----:R-:W0:Y:S03]  /*4d500*/  S2R R21, SR_TID.X ;  /* 0x0000000000157919 */ /* 0x002e260000002100 */
[----:B------:R-:W-:Y:S04]  /*4d510*/  STS.U8 [R0+UR4+0x7000], R17 ;  /* 0x0070001100007988 */ /* 0x000fe80008000004 */
[----:B------:R1:W-:Y:S04]  /*4d520*/  STS.U8 [R0+UR4+0x70c0], R28 ;  /* 0x0070c01c00007988 */ /* 0x0003e80008000004 */
[----:B------:R-:W-:Y:S04]  /*4d530*/  STS.U8 [R0+UR4+0x7080], R18 ;  /* 0x0070801200007988 */ /* 0x000fe80008000004 */
[----:B------:R-:W-:Y:S01]  /*4d540*/  STS.U8 [R0+UR4+0x7140], R19 ;  /* 0x0071401300007988 */ /* 0x000fe20008000004 */
[----:B------:R-:W-:-:S03]  /*4d550*/  ISETP.GE.AND P0, PT, R0, R2, PT ;  /* 0x000000020000720c */ /* 0x000fc60003f06270 */
[----:B------:R-:W4:Y:S04]  /*4d560*/  LDL.LU R23, [R1+0x275c] ;  /* 0x00275c0001177983 */ /* 0x000f280000300800 */
[----:B------:R-:W-:Y:S04]  /*4d570*/  STS.U8 [R0+UR4+0x7100], R20 ;  /* 0x0071001400007988 */ /* 0x000fe80008000004 */
[----:B------:R-:W-:Y:S04]  /*4d580*/  STS.U8 [R0+UR4+0x71c0], R22 ;  /* 0x0071c01600007988 */ /* 0x000fe80008000004 */
[----:B-1----:R-:W4:Y:S04]  /*4d590*/  LDL.LU R28, [R1+0x2758] ;  /* 0x00275800011c7983 */ /* 0x002f280000300800 */
[----:B------:R1:W-:Y:S01]  /*4d5a0*/  STS.U8 [R0+UR4+0x7180], R29 ;  /* 0x0071801d00007988 */ /* 0x0003e20008000004 */
[----:B0-----:R-:W-:-:S04]  /*4d5b0*/  LOP3.LUT R21, R21, 0x3f, RZ, 0xc0, !PT ;  /* 0x0000003f15157812 */ /* 0x001fc800078ec0ff */
[----:B------:R-:W-:Y:S02]  /*4d5c0*/  LOP3.LUT R2, R21, 0x8, RZ, 0x3c, !PT ;  /* 0x0000000815027812 */ /* 0x000fe400078e3cff */
[----:B------:R-:W4:Y:S04]  /*4d5d0*/  LDL.LU R21, [R1+0x2754] ;  /* 0x0027540001157983 */ /* 0x000f280000300800 */
[----:B-1----:R-:W4:Y:S04]  /*4d5e0*/  LDL.LU R29, [R1+0x2750] ;  /* 0x00275000011d7983 */ /* 0x002f280000300800 */
[----:B------:R-:W-:Y:S04]  /*4d5f0*/  STL [R1+0x61c8], R0 ;  /* 0x0061c80001007387 */ /* 0x000fe80000100800 */
[----:B------:R0:W-:Y:S04]  /*4d600*/  STS.U8 [R2+UR4+0x200], R25 ;  /* 0x0002001902007988 */ /* 0x0001e80008000004 */
[----:B0-----:R-:W4:Y:S04]  /*4d610*/  LDL.LU R25, [R1+0x1e8c] ;  /* 0x001e8c0001197983 */ /* 0x001f280000300800 */
[----:B--2---:R0:W-:Y:S04]  /*4d620*/  STS.U8 [R2+UR4+0x240], R27 ;  /* 0x0002401b02007988 */ /* 0x0041e80008000004 */
[----:B0-----:R-:W2:Y:S04]  /*4d630*/  LDL.LU R27, [R1+0x1d48] ;  /* 0x001d4800011b7983 */ /* 0x001ea80000300800 */
[----:B------:R-:W2:Y:S04]  /*4d640*/  LDL.LU R4, [R1+0x1d44] ;  /* 0x001d440001047983 */ /* 0x000ea80000300800 */
[----:B------:R-:W2:Y:S04]  /*4d650*/  LDL.LU R3, [R1+0x1d40] ;  /* 0x001d400001037983 */ /* 0x000ea80000300800 */
[----:B------:R-:W2:Y:S04]  /*4d660*/  LDL.LU R6, [R1+0x1d3c] ;  /* 0x001d3c0001067983 */ /* 0x000ea80000300800 */
[----:B------:R-:W2:Y:S04]  /*4d670*/  LDL.LU R7, [R1+0x1d38] ;  /* 0x001d380001077983 */ /* 0x000ea80000300800 */
[----:B------:R-:W2:Y:S04]  /*4d680*/  LDL.LU R8, [R1+0x1d34] ;  /* 0x001d340001087983 */ /* 0x000ea80000300800 */
[----:B------:R-:W2:Y:S04]  /*4d690*/  LDL.LU R9, [R1+0x1d30] ;  /* 0x001d300001097983 */ /* 0x000ea80000300800 */
[----:B---3--:R0:W-:Y:S04]  /*4d6a0*/  STS.U8 [R2+UR4+0x280], R26 ;  /* 0x0002801a02007988 */ /* 0x0081e80008000004 */
[----:B------:R-:W3:Y:S04]  /*4d6b0*/  LDL.LU R10, [R1+0x1d2c] ;  /* 0x001d2c00010a7983 */ /* 0x000ee80000300800 */
[----:B0-----:R-:W3:Y:S04]  /*4d6c0*/  LDL.LU R26, [R1+0x1918] ;  /* 0x00191800011a7983 */ /* 0x001ee80000300800 */
[----:B------:R-:W3:Y:S04]  /*4d6d0*/  LDL.LU R11, [R1+0x1914] ;  /* 0x00191400010b7983 */ /* 0x000ee80000300800 */
        /* <DEDUP_REMOVED lines=9> */
[----:B----4-:R0:W-:Y:S04]  /*4d770*/  STS.U8 [R2+UR4+0x2c0], R23 ;  /* 0x0002c01702007988 */ /* 0x0101e80008000004 */
[----:B------:R-:W4:Y:S04]  /*4d780*/  LDL.LU R20, [R1+0xbcc] ;  /* 0x000bcc0001147983 */ /* 0x000f280000300800 */
[----:B------:R1:W-:Y:S04]  /*4d790*/  STS.U8 [R2+UR4+0x300], R28 ;  /* 0x0003001c02007988 */ /* 0x0003e80008000004 */
[----:B0-----:R-:W4:Y:S04]  /*4d7a0*/  LDL.LU R23, [R1+0xbc8] ;  /* 0x000bc80001177983 */ /* 0x001f280000300800 */
[----:B-1----:R-:W4:Y:S04]  /*4d7b0*/  LDL.LU R28, [R1+0xbc4] ;  /* 0x000bc400011c7983 */ /* 0x002f280000300800 */
[----:B------:R0:W-:Y:S04]  /*4d7c0*/  STS.U8 [R2+UR4+0x340], R21 ;  /* 0x0003401502007988 */ /* 0x0001e80008000004 */
[----:B------:R1:W-:Y:S04]  /*4d7d0*/  STS.U8 [R2+UR4+0x380], R29 ;  /* 0x0003801d02007988 */ /* 0x0003e80008000004 */
[----:B0-----:R-:W4:Y:S04]  /*4d7e0*/  LDL.LU R21, [R1+0xbc0] ;  /* 0x000bc00001157983 */ /* 0x001f280000300800 */
[----:B-1----:R-:W4:Y:S04]  /*4d7f0*/  LDL.LU R29, [R1+0xbbc] ;  /* 0x000bbc00011d7983 */ /* 0x002f280000300800 */
[----:B------:R0:W-:Y:S04]  /*4d800*/  STS.U8 [R2+UR4+0x3c0], R25 ;  /* 0x0003c01902007988 */ /* 0x0001e80008000004 */
[----:B0-----:R-:W4:Y:S04]  /*4d810*/  LDL.LU R25, [R1+0x848] ;  /* 0x0008480001197983 */ /* 0x001f280000300800 */
[----:B--2---:R0:W-:Y:S04]  /*4d820*/  STS.U8 [R2+UR4+0x1240], R27 ;  /* 0x0012401b02007988 */ /* 0x0041e80008000004 */
[----:B0-----:R-:W2:Y:S04]  /*4d830*/  LDL.LU R27, [R1+0x844] ;  /* 0x00084400011b7983 */ /* 0x001ea80000300800 */
[----:B------:R-:W-:Y:S04]  /*4d840*/  STS.U8 [R2+UR4+0x1200], R4 ;  /* 0x0012000402007988 */ /* 0x000fe80008000004 */
[----:B------:R-:W-:Y:S04]  /*4d850*/  STS.U8 [R2+UR4+0x12c0], R3 ;  /* 0x0012c00302007988 */ /* 0x000fe80008000004 */
[----:B------:R-:W-:Y:S04]  /*4d860*/  STS.U8 [R2+UR4+0x1280], R6 ;  /* 0x0012800602007988 */ /* 0x000fe80008000004 */
[----:B------:R-:W-:Y:S04]  /*4d870*/  STS.U8 [R2+UR4+0x1340], R7 ;  /* 0x0013400702007988 */ /* 0x000fe80008000004 */
[----:B------:R-:W-:Y:S04]  /*4d880*/  STS.U8 [R2+UR4+0x1300], R8 ;  /* 0x0013000802007988 */ /* 0x000fe80008000004 */
[----:B------:R-:W-:Y:S04]  /*4d890*/  STS.U8 [R2+UR4+0x13c0], R9 ;  /* 0x0013c00902007988 */ /* 0x000fe80008000004 */
[----:B---3--:R-:W-:Y:S04]  /*4d8a0*/  STS.U8 [R2+UR4+0x1380], R10 ;  /* 0x0013800a02007988 */ /* 0x008fe80008000004 */
[----:B------:R0:W-:Y:S04]  /*4d8b0*/  STS.U8 [R2+UR4+0x2200], R26 ;  /* 0x0022001a02007988 */ /* 0x0001e80008000004 */
[----:B0-----:R-:W3:Y:S04]  /*4d8c0*/  LDL.LU R26, [R1+0x840] ;  /* 0x00084000011a7983 */ /* 0x001ee80000300800 */
        /* <DEDUP_REMOVED lines=10> */
[----:B----4-:R-:W-:Y:S04]  /*4d970*/  STS.U8 [R2+UR4+0x3280], R20 ;  /* 0x0032801402007988 */ /* 0x010fe80008000004 */
[----:B------:R1:W-:Y:S04]  /*4d980*/  STS.U8 [R2+UR4+0x3340], R23 ;  /* 0x0033401702007988 */ /* 0x0003e80008000004 */
[----:B------:R4:W-:Y:S04]  /*4d990*/  STS.U8 [R2+UR4+0x3300], R28 ;  /* 0x0033001c02007988 */ /* 0x0009e80008000004 */
[----:B0-----:R-:W3:Y:S04]  /*4d9a0*/  LDL.LU R22, [R1+0x83c] ;  /* 0x00083c0001167983 */ /* 0x001ee80000300800 */
[----:B-1----:R-:W3:Y:S04]  /*4d9b0*/  LDL.LU R23, [R1+0x838] ;  /* 0x0008380001177983 */ /* 0x002ee80000300800 */
[----:B----4-:R-:W4:Y:S04]  /*4d9c0*/  LDL.LU R28, [R1+0x834] ;  /* 0x00083400011c7983 */ /* 0x010f280000300800 */
[----:B------:R-:W-:Y:S04]  /*4d9d0*/  STS.U8 [R2+UR4+0x33c0], R21 ;  /* 0x0033c01502007988 */ /* 0x000fe80008000004 */
[----:B------:R0:W-:Y:S04]  /*4d9e0*/  STS.U8 [R2+UR4+0x3380], R29 ;  /* 0x0033801d02007988 */ /* 0x0001e80008000004 */
[----:B0-----:R-:W4:Y:S04]  /*4d9f0*/  LDL.LU R29, [R1+0x830] ;  /* 0x00083000011d7983 */ /* 0x001f280000300800 */
[----:B------:R0:W-:Y:S04]  /*4da00*/  STS.U8 [R2+UR4+0x4200], R25 ;  /* 0x0042001902007988 */ /* 0x0001e80008000004 */
[----:B0-----:R-:W4:Y:S04]  /*4da10*/  LDL.LU R25, [R1+0x82c] ;  /* 0x00082c0001197983 */ /* 0x001f280000300800 */
[----:B------:R-:W4:Y:S04]  /*4da20*/  LDL.LU R4, [R1+0x748] ;  /* 0x0007480001047983 */ /* 0x000f280000300800 */
[----:B------:R-:W4:Y:S04]  /*4da30*/  LDL.LU R3, [R1+0x744] ;  /* 0x0007440001037983 */ /* 0x000f280000300800 */
[----:B------:R-:W4:Y:S04]  /*4da40*/  LDL.LU R6, [R1+0x740] ;  /* 0x0007400001067983 */ /* 0x000f280000300800 */
[----:B------:R-:W4:Y:S04]  /*4da50*/  LDL.LU R7, [R1+0x73c] ;  /* 0x00073c0001077983 */ /* 0x000f280000300800 */
[----:B------:R-:W4:Y:S04]  /*4da60*/  LDL.LU R8, [R1+0x738] ;  /* 0x0007380001087983 */ /* 0x000f280000300800 */
[----:B------:R-:W4:Y:S04]  /*4da70*/  LDL.LU R9, [R1+0x734] ;  /* 0x0007340001097983 */ /* 0x000f280000300800 */
[----:B------:R-:W4:Y:S04]  /*4da80*/  LDL.LU R10, [R1+0x730] ;  /* 0x00073000010a7983 */ /* 0x000f280000300800 */
        /* <DEDUP_REMOVED lines=9> */
[----:B0-----:R-:W3:Y:S04]  /*4db20*/  LDL.LU R26, [R1+0x2a0] ;  /* 0x0002a000011a7983 */ /* 0x001ee80000300800 */
[----:B------:R-:W3:Y:S04]  /*4db30*/  LDL.LU R17, [R1+0x27c] ;  /* 0x00027c0001117983 */ /* 0x000ee80000300800 */
[----:B------:R-:W3:Y:S04]  /*4db40*/  LDL.LU R18, [R1+0x78] ;  /* 0x0000780001127983 */ /* 0x000ee80000300800 */
[----:B------:R-:W3:Y:S04]  /*4db50*/  LDL.LU R19, [R1+0x74] ;  /* 0x0000740001137983 */ /* 0x000ee80000300800 */
[----:B------:R-:W3:Y:S04]  /*4db60*/  LDL.LU R20, [R1+0x70] ;  /* 0x0000700001147983 */ /* 0x000ee80000300800 */
[----:B------:R0:W-:Y:S04]  /*4db70*/  STS.U8 [R2+UR4+0x42c0], R22 ;  /* 0x0042c01602007988 */ /* 0x0001e80008000004 */
[----:B------:R-:W3:Y:S04]  /*4db80*/  LDL.LU R21, [R1+0x6c] ;  /* 0x00006c0001157983 */ /* 0x000ee80000300800 */
[----:B------:R1:W-:Y:S04]  /*4db90*/  STS.U8 [R2+UR4+0x4300], R23 ;  /* 0x0043001702007988 */ /* 0x0003e80008000004 */
[----:B0-----:R-:W3:Y:S04]  /*4dba0*/  LDL.LU R22, [R1+0x68] ;  /* 0x0000680001167983 */ /* 0x001ee80000300800 */
[----:B----4-:R0:W-:Y:S04]  /*4dbb0*/  STS.U8 [R2+UR4+0x4340], R28 ;  /* 0x0043401c02007988 */ /* 0x0101e80008000004 */
[----:B-1----:R-:W4:Y:S04]  /*4dbc0*/  LDL.LU R23, [R1+0x64] ;  /* 0x0000640001177983 */ /* 0x002f280000300800 */
[----:B0-----:R-:W4:Y:S04]  /*4dbd0*/  LDL.LU R28, [R1+0x60] ;  /* 0x00006000011c7983 */ /* 0x001f280000300800 */
[----:B------:R0:W-:Y:S04]  /*4dbe0*/  STS.U8 [R2+UR4+0x4380], R29 ;  /* 0x0043801d02007988 */ /* 0x0001e80008000004 */
[----:B0-----:R-:W4:Y:S04]  /*4dbf0*/  LDL.LU R29, [R1+0x5c] ;  /* 0x00005c00011d7983 */ /* 0x001f280000300800 */
[----:B------:R0:W-:Y:S04]  /*4dc00*/  STS.U8 [R2+UR4+0x43c0], R25 ;  /* 0x0043c01902007988 */ /* 0x0001e80008000004 */
[----:B0-----:R-:W4:Y:S04]  /*4dc10*/  LDL.LU R25, [R1+0x1e88] ;  /* 0x001e880001197983 */ /* 0x001f280000300800 */
[----:B------:R-:W-:Y:S04]  /*4dc20*/  STS.U8 [R2+UR4+0x5240], R4 ;  /* 0x0052400402007988 */ /* 0x000fe80008000004 */
[----:B------:R-:W-:Y:S04]  /*4dc30*/  STS.U8 [R2+UR4+0x5200], R3 ;  /* 0x0052000302007988 */ /* 0x000fe80008000004 */
[----:B------:R-:W-:Y:S04]  /*4dc40*/  STS.U8 [R2+UR4+0x52c0], R6 ;  /* 0x0052c00602007988 */ /* 0x000fe80008000004 */
[----:B------:R-:W-:Y:S04]  /*4dc50*/  STS.U8 [R2+UR4+0x5280], R7 ;  /* 0x0052800702007988 */ /* 0x000fe80008000004 */
[----:B------:R-:W-:Y:S04]  /*4dc60*/  STS.U8 [R2+UR4+0x5340], R8 ;  /* 0x0053400802007988 */ /* 0x000fe80008000004 */
[----:B------:R-:W-:Y:S04]  /*4dc70*/  STS.U8 [R2+UR4+0x5300], R9 ;  /* 0x0053000902007988 */ /* 0x000fe80008000004 */
[----:B------:R-:W-:Y:S04]  /*4dc80*/  STS.U8 [R2+UR4+0x53c0], R10 ;  /* 0x0053c00a02007988 */ /* 0x000fe80008000004 */
        /* <DEDUP_REMOVED lines=8> */
[----:B---3--:R0:W-:Y:S02]  /*4dd10*/  STS.U8 [R2+UR4+0x6380], R26 ;  /* 0x0063801a02007988 */ /* 0x0081e40008000004 */
[----:B0-----:R-:W0:Y:S02]  /*4dd20*/  S2R R26, SR_TID.X ;  /* 0x00000000001a7919 */ /* 0x001e240000002100 */
[----:B------:R-:W-:Y:S04]  /*4dd30*/  STS.U8 [R2+UR4+0x63c0], R17 ;  /* 0x0063c01102007988 */ /* 0x000fe80008000004 */
[----:B------:R-:W-:Y:S04]  /*4dd40*/  STS.U8 [R2+UR4+0x7240], R18 ;  /* 0x0072401202007988 */ /* 0x000fe80008000004 */
[----:B------:R-:W-:Y:S04]  /*4dd50*/  STS.U8 [R2+UR4+0x7200], R19 ;  /* 0x0072001302007988 */ /* 0x000fe80008000004 */
[----:B------:R-:W-:Y:S04]  /*4dd60*/  STS.U8 [R2+UR4+0x72c0], R20 ;  /* 0x0072c01402007988 */ /* 0x000fe80008000004 */
[----:B------:R-:W-:Y:S04]  /*4dd70*/  STS.U8 [R2+UR4+0x7280], R21 ;  /* 0x0072801502007988 */ /* 0x000fe80008000004 */
[----:B------:R-:W-:Y:S04]  /*4dd80*/  STS.U8 [R2+UR4+0x7340], R22 ;  /* 0x0073401602007988 */ /* 0x000fe80008000004 */
[----:B----4-:R-:W-:Y:S04]  /*4dd90*/  STS.U8 [R2+UR4+0x7300], R23 ;  /* 0x0073001702007988 */ /* 0x010fe80008000004 */
[----:B------:R1:W-:Y:S01]  /*4dda0*/  STS.U8 [R2+UR4+0x73c0], R28 ;  /* 0x0073c01c02007988 */ /* 0x0003e20008000004 */
[----:B0-----:R-:W-:-:S03]  /*4ddb0*/  LOP3.LUT R26, R26, 0x3f, RZ, 0xc0, !PT ;  /* 0x0000003f1a1a7812 */ /* 0x001fc600078ec0ff */
[----:B------:R0:W-:Y:S04]  /*4ddc0*/  STS.U8 [R2+UR4+0x7380], R29 ;  /* 0x0073801d02007988 */ /* 0x0001e80008000004 */
[----:B------:R3:W-:Y:S04]  /*4ddd0*/  STL [R1+0x61f0], R26 ;  /* 0x0061f01a01007387 */ /* 0x0007e80000100800 */
[----:B-1----:R-:W4:Y:S01]  /*4dde0*/  LDL.LU R28, [R1+0x1e80] ;  /* 0x001e8000011c7983 */ /* 0x002f220000300800 */
[----:B------:R-:W-:-:S03]  /*4ddf0*/  LOP3.LUT R3, R26, 0x10, RZ, 0x3c, !PT ;  /* 0x000000101a037812 */ /* 0x000fc600078e3cff */
[----:B0-----:R-:W4:Y:S04]  /*4de00*/  LDL.LU R29, [R1+0x1e7c] ;  /* 0x001e7c00011d7983 */ /* 0x001f280000300800 */
[----:B---3--:R-:W3:Y:S04]  /*4de10*/  LDL.LU R26, [R1+0x1e78] ;  /* 0x001e7800011a7983 */ /* 0x008ee80000300800 */
[----:B------:R-:W3:Y:S04]  /*4de20*/  LDL.LU R0, [R1+0x1e74] ;  /* 0x001e740001007983 */ /* 0x000ee80000300800 */
[----:B------:R-:W3:Y:S04]  /*4de30*/  LDL.LU R2, [R1+0x1e70] ;  /* 0x001e700001027983 */ /* 0x000ee80000300800 */
[----:B------:R-:W3:Y:S04]  /*4de40*/  LDL.LU R5, [R1+0x1e6c] ;  /* 0x001e6c0001057983 */ /* 0x000ee80000300800 */
[----:B------:R-:W3:Y:S04]  /*4de50*/  LDL.LU R24, [R1+0x1d28] ;  /* 0x001d280001187983 */ /* 0x000ee80000300800 */
[----:B------:R-:W3:Y:S04]  /*4de60*/  LDL.LU R4, [R1+0x1d24] ;  /* 0x001d240001047983 */ /* 0x000ee80000300800 */
[----:B------:R0:W-:Y:S04]  /*4de70*/  STS.U8 [R3+UR4+0x400], R25 ;  /* 0x0004001903007988 */ /* 0x0001e80008000004 */
        /* <DEDUP_REMOVED lines=19> */
[----:B--2---:R0:W-:Y:S04]  /*4dfb0*/  STS.U8 [R3+UR4+0x440], R27 ;  /* 0x0004401b03007988 */ /* 0x0041e80008000004 */
[----:B0-----:R-:W2:Y:S04]  /*4dfc0*/  LDL.LU R27, [R1+0xba4] ;  /* 0x000ba400011b7983 */ /* 0x001ea80000300800 */
[----:B----4-:R0:W-:Y:S04]  /*4dfd0*/  STS.U8 [R3+UR4+0x480], R28 ;  /* 0x0004801c03007988 */ /* 0x0101e80008000004 */
[----:B------:R1:W-:Y:S04]  /*4dfe0*/  STS.U8 [R3+UR4+0x4c0], R29 ;  /* 0x0004c01d03007988 */ /* 0x0003e80008000004 */
[----:B0-----:R-:W4:Y:S04]  /*4dff0*/  LDL.LU R28, [R1+0xba0] ;  /* 0x000ba000011c7983 */ /* 0x001f280000300800 */
[----:B---3--:R-:W-:Y:S04]  /*4e000*/  STS.U8 [R3+UR4+0x500], R26 ;  /* 0x0005001a03007988 */ /* 0x008fe80008000004 */
[----:B------:R-:W-:Y:S04]  /*4e010*/  STS.U8 [R3+UR4+0x540], R0 ;  /* 0x0005400003007988 */ /* 0x000fe80008000004 */
[----:B------:R-:W-:Y:S04]  /*4e020*/  STS.U8 [R3+UR4+0x580], R2 ;  /* 0x0005800203007988 */ /* 0x000fe80008000004 */
[----:B------:R-:W-:Y:S04]  /*4e030*/  STS.U8 [R3+UR4+0x5c0], R5 ;  /* 0x0005c00503007988 */ /* 0x000fe80008000004 */
[----:B------:R-:W-:Y:S04]  /*4e040*/  STS.U8 [R3+UR4+0x1440], R24 ;  /* 0x0014401803007988 */ /* 0x000fe80008000004 */
[----:B------:R-:W-:Y:S04]  /*4e050*/  STS.U8 [R3+UR4+0x1400], R4 ;  /* 0x0014000403007988 */ /* 0x000fe80008000004 */
[----:B------:R-:W-:Y:S04]  /*4e060*/  STS.U8 [R3+UR4+0x14c0], R6 ;  /* 0x0014c00603007988 */ /* 0x000fe80008000004 */
[----:B-1----:R-:W3:Y:S04]  /*4e070*/  LDL.LU R29, [R1+0xb9c] ;  /* 0x000b9c00011d7983 */ /* 0x002ee80000300800 */
[----:B------:R0:W-:Y:S04]  /*4e080*/  STS.U8 [R3+UR4+0x1480], R25 ;  /* 0x0014801903007988 */ /* 0x0001e80008000004 */
        /* <DEDUP_REMOVED lines=17> */
[----:B0-----:R-:W3:Y:S04]  /*4e1a0*/  LDL.LU R25, [R1+0x828] ;  /* 0x0008280001197983 */ /* 0x001ee80000300800 */
[----:B--2---:R0:W-:Y:S04]  /*4e1b0*/  STS.U8 [R3+UR4+0x3500], R27 ;  /* 0x0035001b03007988 */ /* 0x0041e80008000004 */
[----:B0-----:R-:W2:Y:S04]  /*4e1c0*/  LDL.LU R27, [R1+0x824] ;  /* 0x00082400011b7983 */ /* 0x001ea80000300800 */
[----:B----4-:R0:W-:Y:S04]  /*4e1d0*/  STS.U8 [R3+UR4+0x35c0], R28 ;  /* 0x0035c01c03007988 */ /* 0x0101e80008000004 */
[----:B0-----:R-:W4:Y:S04]  /*4e1e0*/  LDL.LU R28, [R1+0x820] ;  /* 0x00082000011c7983 */ /* 0x001f280000300800 */
[----:B------:R-:W4:Y:S04]  /*4e1f0*/  LDL.LU R26, [R1+0x81c] ;  /* 0x00081c00011a7983 */ /* 0x000f280000300800 */
[----:B------:R-:W4:Y:S04]  /*4e200*/  LDL.LU R0, [R1+0x818] ;  /* 0x0008180001007983 */ /* 0x000f280000300800 */
[----:B------:R-:W4:Y:S04]  /*4e210*/  LDL.LU R2, [R1+0x814] ;  /* 0x0008140001027983 */ /* 0x000f280000300800 */
[----:B------:R-:W4:Y:S04]  /*4e220*/  LDL.LU R5, [R1+0x810] ;  /* 0x0008100001057983 */ /* 0x000f280000300800 */
[----:B------:R-:W4:Y:S04]  /*4e230*/  LDL.LU R24, [R1+0x80c] ;  /* 0x00080c0001187983 */ /* 0x000f280000300800 */
[----:B------:R-:W4:Y:S04]  /*4e240*/  LDL.LU R4, [R1+0x728] ;  /* 0x0007280001047983 */ /* 0x000f280000300800 */
        /* <DEDUP_REMOVED lines=22> */
[----:B--2---:R0:W-:Y:S04]  /*4e3b0*/  STS.U8 [R3+UR4+0x4440], R27 ;  /* 0x0044401b03007988 */ /* 0x0041e80008000004 */
[----:B0-----:R-:W2:Y:S04]  /*4e3c0*/  LDL.LU R27, [R1+0x44] ;  /* 0x00004400011b7983 */ /* 0x001ea80000300800 */
[----:B----4-:R0:W-:Y:S04]  /*4e3d0*/  STS.U8 [R3+UR4+0x4480], R28 ;  /* 0x0044801c03007988 */ /* 0x0101e80008000004 */
[----:B------:R1:W-:Y:S04]  /*4e3e0*/  STS.U8 [R3+UR4+0x44c0], R26 ;  /* 0x0044c01a03007988 */ /* 0x0003e80008000004 */
[----:B------:R-:W-:Y:S04]  /*4e3f0*/  STS.U8 [R3+UR4+0x4500], R0 ;  /* 0x0045000003007988 */ /* 0x000fe80008000004 */
[----:B------:R-:W-:Y:S04]  /*4e400*/  STS.U8 [R3+UR4+0x4540], R2 ;  /* 0x0045400203007988 */ /* 0x000fe80008000004 */
[----:B------:R-:W-:Y:S04]  /*4e410*/  STS.U8 [R3+UR4+0x4580], R5 ;  /* 0x0045800503007988 */ /* 0x000fe80008000004 */
[----:B------:R-:W-:Y:S04]  /*4e420*/  STS.U8 [R3+UR4+0x45c0], R24 ;  /* 0x0045c01803007988 */ /* 0x000fe80008000004 */
[----:B------:R-:W-:Y:S04]  /*4e430*/  STS.U8 [R3+UR4+0x5440], R4 ;  /* 0x0054400403007988 */ /* 0x000fe80008000004 */
[----:B---3--:R-:W-:Y:S04]  /*4e440*/  STS.U8 [R3+UR4+0x5400], R6 ;  /* 0x0054000603007988 */ /* 0x008fe80008000004 */
[----:B0-----:R-:W3:Y:S04]  /*4e450*/  LDL.LU R28, [R1+0x40] ;  /* 0x00004000011c7983 */ /* 0x001ee80000300800 */
[----:B-1----:R-:W4:Y:S04]  /*4e460*/  LDL.LU R26, [R1+0x61f0] ;  /* 0x0061f000011a7983 */ /* 0x002f280000300800 */
        /* <DEDUP_REMOVED lines=18> */
[----:B0-----:R-:W4:Y:S04]  /*4e590*/  LDL.LU R29, [R1+0x3c] ;  /* 0x00003c00011d7983 */ /* 0x001f280000300800 */
[----:B------:R-:W-:Y:S04]  /*4e5a0*/  STS.U8 [R3+UR4+0x7540], R25 ;  /* 0x0075401903007988 */ /* 0x000fe80008000004 */
[----:B--2---:R0:W-:Y:S04]  /*4e5b0*/  STS.U8 [R3+UR4+0x7500], R27 ;  /* 0x0075001b03007988 */ /* 0x0041e80008000004 */
[----:B0-----:R-:W2:Y:S04]  /*4e5c0*/  LDL.LU R27, [R1+0x1e68] ;  /* 0x001e6800011b7983 */ /* 0x001ea80000300800 */
[----:B------:R-:W3:Y:S04]  /*4e5d0*/  LDL.LU R0, [R1+0x1e60] ;  /* 0x001e600001007983 */ /* 0x000ee80000300800 */
[----:B---3--:R0:W-:Y:S04]  /*4e5e0*/  STL [R1+0x61ec], R0 ;  /* 0x0061ec0001007387 */ /* 0x0081e80000100800 */
[----:B0-----:R-:W3:Y:S04]  /*4e5f0*/  LDL.LU R0, [R1+0x1e64] ;  /* 0x001e640001007983 */ /* 0x001ee80000300800 */
[----:B------:R-:W3:Y:S04]  /*4e600*/  LDL.LU R2, [R1+0x1e4c] ;  /* 0x001e4c0001027983 */ /* 0x000ee80000300800 */
[----:B------:R-:W3:Y:S04]  /*4e610*/  LDL.LU R5, [R1+0x1e48] ;  /* 0x001e480001057983 */ /* 0x000ee80000300800 */
[----:B------:R-:W3:Y:S04]  /*4e620*/  LDL.LU R24, [R1+0x1e44] ;  /* 0x001e440001187983 */ /* 0x000ee80000300800 */
[----:B------:R0:W-:Y:S04]  /*4e630*/  STS.U8 [R3+UR4+0x75c0], R28 ;  /* 0x0075c01c03007988 */ /* 0x0001e80008000004 */
[----:B------:R-:W3:Y:S04]  /*4e640*/  LDL.LU R4, [R1+0x1e40] ;  /* 0x001e400001047983 */ /* 0x000ee80000300800 */
[----:B----4-:R1:W-:Y:S04]  /*4e650*/  STS.U8 [R3+UR4+0x7580], R29 ;  /* 0x0075801d03007988 */ /* 0x0103e80008000004 */
        /* <DEDUP_REMOVED lines=15> */
[----:B------:R-:W4:Y:S01]  /*4e750*/  LDL.LU R19, [R1+0xf00] ;  /* 0x000f000001137983 */ /* 0x000f220000300800 */
[----:B------:R-:W-:-:S03]  /*4e760*/  LOP3.LUT R25, R26, 0x18, RZ, 0x3c, !PT ;  /* 0x000000181a197812 */ /* 0x000fc600078e3cff */
[----:B------:R-:W4:Y:S04]  /*4e770*/  LDL.LU R20, [R1+0xedc] ;  /* 0x000edc0001147983 */ /* 0x000f280000300800 */
[----:B------:R-:W4:Y:S04]  /*4e780*/  LDL.LU R21, [R1+0xb98] ;  /* 0x000b980001157983 */ /* 0x000f280000300800 */
[----:B------:R-:W4:Y:S04]  /*4e790*/  LDL.LU R22, [R1+0xb94] ;  /* 0x000b940001167983 */ /* 0x000f280000300800 */
[----:B------:R-:W4:Y:S04]  /*4e7a0*/  LDL.LU R23, [R1+0xb90] ;  /* 0x000b900001177983 */ /* 0x000f280000300800 */
[----:B------:R-:W4:Y:S04]  /*4e7b0*/  LDL.LU R29, [R1+0xb8c] ;  /* 0x000b8c00011d7983 */ /* 0x000f280000300800 */
[----:B--2---:R0:W-:Y:S04]  /*4e7c0*/  STS.U8 [R25+UR4+0x600], R27 ;  /* 0x0006001b19007988 */ /* 0x0041e80008000004 */
[----:B------:R-:W2:Y:S04]  /*4e7d0*/  LDL.LU R26, [R1+0xb88] ;  /* 0x000b8800011a7983 */ /* 0x000ea80000300800 */
[----:B0-----:R-:W2:Y:S04]  /*4e7e0*/  LDL.LU R27, [R1+0xb84] ;  /* 0x000b8400011b7983 */ /* 0x001ea80000300800 */
[----:B---3--:R0:W-:Y:S04]  /*4e7f0*/  STS.U8 [R25+UR4+0x640], R0 ;  /* 0x0006400019007988 */ /* 0x0081e80008000004 */
[----:B0-----:R-:W3:Y:S04]  /*4e800*/  LDL.LU R0, [R1+0x61ec] ;  /* 0x0061ec0001007983 */ /* 0x001ee80000300800 */
[----:B---3--:R-:W-:Y:S04]  /*4e810*/  STS.U8 [R25+UR4+0x680], R0 ;  /* 0x0006800019007988 */ /* 0x008fe80008000004 */
[----:B------:R-:W-:Y:S04]  /*4e820*/  STS.U8 [R25+UR4+0x6c0], R2 ;  /* 0x0006c00219007988 */ /* 0x000fe80008000004 */
[----:B------:R-:W-:Y:S04]  /*4e830*/  STS.U8 [R25+UR4+0x700], R5 ;  /* 0x0007000519007988 */ /* 0x000fe80008000004 */
[----:B------:R-:W-:Y:S04]  /*4e840*/  STS.U8 [R25+UR4+0x740], R24 ;  /* 0x0007401819007988 */ /* 0x000fe80008000004 */
[----:B------:R-:W-:Y:S04]  /*4e850*/  STS.U8 [R25+UR4+0x780], R4 ;  /* 0x0007800419007988 */ /* 0x000fe80008000004 */
[----:B----4-:R0:W-:Y:S04]  /*4e860*/  STS.U8 [R25+UR4+0x7c0], R28 ;  /* 0x0007c01c19007988 */ /* 0x0101e80008000004 */
        /* <DEDUP_REMOVED lines=20> */
[----:B------:R0:W-:Y:S04]  /*4e9b0*/  STS.U8 [R25+UR4+0x3680], R29 ;  /* 0x0036801d19007988 */ /* 0x0001e80008000004 */
[----:B0-----:R-:W4:Y:S04]  /*4e9c0*/  LDL.LU R29, [R1+0xb7c] ;  /* 0x000b7c00011d7983 */ /* 0x001f280000300800 */
[----:B------:R-:W3:Y:S04]  /*4e9d0*/  LDL.LU R24, [R1+0x804] ;  /* 0x0008040001187983 */ /* 0x000ee80000300800 */
[----:B--2---:R-:W-:Y:S04]  /*4e9e0*/  STS.U8 [R25+UR4+0x3740], R26 ;  /* 0x0037401a19007988 */ /* 0x004fe80008000004 */
[----:B------:R-:W-:Y:S04]  /*4e9f0*/  STS.U8 [R25+UR4+0x3700], R27 ;  /* 0x0037001b19007988 */ /* 0x000fe80008000004 */
[----:B---3--:R0:W-:Y:S04]  /*4ea00*/  STL [R1+0x61e8], R24 ;  /* 0x0061e81801007387 */ /* 0x0081e80000100800 */
[----:B0-----:R-:W2:Y:S04]  /*4ea10*/  LDL.LU R24, [R1+0x808] ;  /* 0x0008080001187983 */ /* 0x001ea80000300800 */
        /* <DEDUP_REMOVED lines=29> */
[----:B--2---:R0:W-:Y:S04]  /*4ebf0*/  STS.U8 [R25+UR4+0x4600], R24 ;  /* 0x0046001819007988 */ /* 0x0041e80008000004 */
[----:B0-----:R-:W2:Y:S04]  /*4ec00*/  LDL.LU R24, [R1+0x61e8] ;  /* 0x0061e80001187983 */ /* 0x001ea80000300800 */
[----:B--2---:R0:W-:Y:S04]  /*4ec10*/  STS.U8 [R25+UR4+0x4640], R24 ;  /* 0x0046401819007988 */ /* 0x0041e80008000004 */
[----:B---3--:R-:W-:Y:S04]  /*4ec20*/  STS.U8 [R25+UR4+0x4680], R0 ;  /* 0x0046800019007988 */ /* 0x008fe80008000004 */
[----:B------:R-:W-:Y:S04]  /*4ec30*/  STS.U8 [R25+UR4+0x46c0], R2 ;  /* 0x0046c00219007988 */ /* 0x000fe80008000004 */
[----:B------:R-:W-:Y:S04]  /*4ec40*/  STS.U8 [R25+UR4+0x4700], R5 ;  /* 0x0047000519007988 */ /* 0x000fe80008000004 */
        /* <DEDUP_REMOVED lines=21> */
[----:B0-----:R-:W2:Y:S04]  /*4eda0*/  LDL.LU R24, [R1+0x61e4] ;  /* 0x0061e40001187983 */ /* 0x001ea80000300800 */
[----:B------:R-:W-:Y:S04]  /*4edb0*/  STS.U8 [R25+UR4+0x76c0], R26 ;  /* 0x0076c01a19007988 */ /* 0x000fe80008000004 */
[----:B-1----:R-:W3:Y:S04]  /*4edc0*/  LDL.LU R27, [R1+0x24] ;  /* 0x00002400011b7983 */ /* 0x002ee80000300800 */
[----:B----4-:R0:W-:Y:S04]  /*4edd0*/  STS.U8 [R25+UR4+0x7680], R28 ;  /* 0x0076801c19007988 */ /* 0x0101e80008000004 */
[----:B0-----:R-:W4:Y:S04]  /*4ede0*/  LDL.LU R28, [R1+0x1c] ;  /* 0x00001c00011c7983 */ /* 0x001f280000300800 */
[----:B------:R-:W-:Y:S04]  /*4edf0*/  STS.U8 [R25+UR4+0x7740], R29 ;  /* 0x0077401d19007988 */ /* 0x000fe80008000004 */
[----:B----4-:R0:W-:Y:S04]  /*4ee00*/  STL [R1+0x61e0], R28 ;  /* 0x0061e01c01007387 */ /* 0x0101e80000100800 */
[----:B0-----:R-:W4:Y:S01]  /*4ee10*/  LDL.LU R28, [R1+0x20] ;  /* 0x00002000011c7983 */ /* 0x001f220000300800 */
[----:B--2---:R-:W-:-:S03]  /*4ee20*/  LOP3.LUT R14, R24, 0x3f, RZ, 0xc0, !PT ;  /* 0x0000003f180e7812 */ /* 0x004fc600078ec0ff */
[----:B------:R-:W2:Y:S01]  /*4ee30*/  LDL.LU R29, [R1+0x1e28] ;  /* 0x001e2800011d7983 */ /* 0x000ea20000300800 */
[----:B------:R-:W-:-:S03]  /*4ee40*/  LOP3.LUT R0, R14, 0x20, RZ, 0x3c, !PT ;  /* 0x000000200e007812 */ /* 0x000fc600078e3cff */
[----:B------:R0:W-:Y:S04]  /*4ee50*/  STL [R1+0x61dc], R14 ;  /* 0x0061dc0e01007387 */ /* 0x0001e80000100800 */
[----:B0-----:R-:W2:Y:S04]  /*4ee60*/  LDL.LU R14, [R1+0x1e24] ;  /* 0x001e2400010e7983 */ /* 0x001ea80000300800 */
[----:B------:R-:W2:Y:S04]  /*4ee70*/  LDL.LU R2, [R1+0x1e20] ;  /* 0x001e200001027983 */ /* 0x000ea80000300800 */
        /* <DEDUP_REMOVED lines=24> */
[----:B----4-:R0:W-:Y:S04]  /*4f000*/  STS.U8 [R25+UR4+0x77c0], R28 ;  /* 0x0077c01c19007988 */ /* 0x0101e80008000004 */
[----:B0-----:R-:W4:Y:S04]  /*4f010*/  LDL.LU R28, [R1+0x61e0] ;  /* 0x0061e000011c7983 */ /* 0x001f280000300800 */
[----:B----4-:R0:W-:Y:S04]  /*4f020*/  STS.U8 [R25+UR4+0x7780], R28 ;  /* 0x0077801c19007988 */ /* 0x0101e80008000004 */
[----:B0-----:R-:W4:Y:S04]  /*4f030*/  LDL.LU R28, [R1+0xb70] ;  /* 0x000b7000011c7983 */ /* 0x001f280000300800 */
[----:B--2---:R0:W-:Y:S04]  /*4f040*/  STS.U8 [R0+UR4+0x800], R29 ;  /* 0x0008001d00007988 */ /* 0x0041e80008000004 */
[----:B------:R-:W2:Y:S04]  /*4f050*/  LDL.LU R25, [R1+0xb6c] ;  /* 0x000b6c0001197983 */ /* 0x000ea80000300800 */
[----:B0-----:R-:W2:Y:S04]  /*4f060*/  LDL.LU R29, [R1+0xb68] ;  /* 0x000b6800011d7983 */ /* 0x001ea80000300800 */
        /* <DEDUP_REMOVED lines=23> */
[----:B---3--:R0:W-:Y:S04]  /*4f1e0*/  STS.U8 [R0+UR4+0x3840], R26 ;  /* 0x0038401a00007988 */ /* 0x0081e80008000004 */
[----:B------:R1:W-:Y:S04]  /*4f1f0*/  STS.U8 [R0+UR4+0x3800], R27 ;  /* 0x0038001b00007988 */ /* 0x0003e80008000004 */
[----:B0-----:R-:W3:Y:S04]  /*4f200*/  LDL.LU R26, [R1+0xb64] ;  /* 0x000b6400011a7983 */ /* 0x001ee80000300800 */
[----:B-1----:R-:W3:Y:S04]  /*4f210*/  LDL.LU R27, [R1+0xb60] ;  /* 0x000b6000011b7983 */ /* 0x002ee80000300800 */
        /* <DEDUP_REMOVED lines=25> */
[----:B------:R-:W2:Y:S04]  /*4f3b0*/  LDL.LU R24, [R1+0x1c0] ;  /* 0x0001c00001187983 */ /* 0x000ea80000300800 */
[----:B------:R1:W-:Y:S04]  /*4f3c0*/  STS.U8 [R0+UR4+0x3940], R29 ;  /* 0x0039401d00007988 */ /* 0x0003e80008000004 */
[----:B0-----:R-:W2:Y:S04]  /*4f3d0*/  LDL.LU R25, [R1+0x19c] ;  /* 0x00019c0001197983 */ /* 0x001ea80000300800 */
[----:B-1----:R-:W2:Y:S04]  /*4f3e0*/  LDL.LU R29, [R1+0x18] ;  /* 0x00001800011d7983 */ /* 0x002ea80000300800 */
[----:B---3--:R0:W-:Y:S04]  /*4f3f0*/  STS.U8 [R0+UR4+0x3900], R26 ;  /* 0x0039001a00007988 */ /* 0x0081e80008000004 */
[----:B------:R1:W-:Y:S04]  /*4f400*/  STS.U8 [R0+UR4+0x39c0], R27 ;  /* 0x0039c01b00007988 */ /* 0x0003e80008000004 */
[----:B0-----:R-:W3:Y:S04]  /*4f410*/  LDL.LU R26, [R1+0x14] ;  /* 0x00001400011a7983 */ /* 0x001ee80000300800 */
[----:B-1----:R-:W3:Y:S04]  /*4f420*/  LDL.LU R27, [R1+0x10] ;  /* 0x00001000011b7983 */ /* 0x002ee80000300800 */
[----:B----4-:R0:W-:Y:S04]  /*4f430*/  STS.U8 [R0+UR4+0x3980], R28 ;  /* 0x0039801c00007988 */ /* 0x0101e80008000004 */
        /* <DEDUP_REMOVED lines=23> */
[----:B--2---:R-:W-:Y:S04]  /*4f5b0*/  STS.U8 [R0+UR4+0x6980], R24 ;  /* 0x0069801800007988 */ /* 0x004fe80008000004 */
[----:B-1----:R-:W2:Y:S04]  /*4f5c0*/  LDL.LU R14, [R1+0x8] ;  /* 0x00000800010e7983 */ /* 0x002ea80000300800 */
[----:B------:R-:W-:Y:S04]  /*4f5d0*/  STS.U8 [R0+UR4+0x69c0], R25 ;  /* 0x0069c01900007988 */ /* 0x000fe80008000004 */
[----:B------:R0:W-:Y:S04]  /*4f5e0*/  STS.U8 [R0+UR4+0x7840], R29 ;  /* 0x0078401d00007988 */ /* 0x0001e80008000004 */
[----:B0-----:R-:W2:Y:S04]  /*4f5f0*/  LDL.LU R29, [R1+0x4] ;  /* 0x00000400011d7983 */ /* 0x001ea80000300800 */
[----:B------:R-:W2:Y:S04]  /*4f600*/  LDL.LU R2, [R1] ;  /* 0x0000000001027983 */ /* 0x000ea80000300800 */
        /* <DEDUP_REMOVED lines=23> */
[----:B------:R1:W-:Y:S04]  /*4f780*/  STS.U8 [R0+UR4+0x78c0], R27 ;  /* 0x0078c01b00007988 */ /* 0x0003e80008000004 */
[----:B0-----:R-:W3:Y:S04]  /*4f790*/  LDL.LU R26, [R1+0xe70] ;  /* 0x000e7000011a7983 */ /* 0x001ee80000300800 */
[----:B-1----:R-:W3:Y:S04]  /*4f7a0*/  LDL.LU R27, [R1+0xe4c] ;  /* 0x000e4c00011b7983 */ /* 0x002ee80000300800 */
[----:B----4-:R0:W-:Y:S04]  /*4f7b0*/  STS.U8 [R0+UR4+0x7880], R28 ;  /* 0x0078801c00007988 */ /* 0x0101e80008000004 */
[----:B--2---:R1:W-:Y:S04]  /*4f7c0*/  STS.U8 [R0+UR4+0x7940], R14 ;  /* 0x0079400e00007988 */ /* 0x0043e80008000004 */
[----:B0-----:R-:W2:Y:S04]  /*4f7d0*/  LDL.LU R28, [R1+0x8c8] ;  /* 0x0008c800011c7983 */ /* 0x001ea80000300800 */
[----:B-1----:R-:W4:Y:S04]  /*4f7e0*/  LDL.LU R14, [R1+0x61dc] ;  /* 0x0061dc00010e7983 */ /* 0x002f280000300800 */
[----:B------:R0:W-:Y:S04]  /*4f7f0*/  STS.U8 [R0+UR4+0x7900], R29 ;  /* 0x0079001d00007988 */ /* 0x0001e80008000004 */
[----:B0-----:R-:W3:Y:S04]  /*4f800*/  LDL.LU R29, [R1+0x61d8] ;  /* 0x0061d800011d7983 */ /* 0x001ee80000300800 */
[----:B------:R-:W-:Y:S04]  /*4f810*/  STS.U8 [R0+UR4+0x79c0], R2 ;  /* 0x0079c00200007988 */ /* 0x000fe80008000004 */
[----:B---3--:R0:W-:Y:S04]  /*4f820*/  STS.U8 [R0+UR4+0x7980], R29 ;  /* 0x0079801d00007988 */ /* 0x0081e80008000004 */
[----:B------:R-:W-:Y:S04]  /*4f830*/  STL [R1+0x612c], R29 ;  /* 0x00612c1d01007387 */ /* 0x000fe80000100800 */
[----:B0-----:R-:W3:Y:S04]  /*4f840*/  LDL.LU R0, [R1+0x8b8] ;  /* 0x0008b80001007983 */ /* 0x001ee80000300800 */
[----:B---3--:R0:W-:Y:S04]  /*4f850*/  STL [R1+0x61cc], R0 ;  /* 0x0061cc0001007387 */ /* 0x0081e80000100800 */
[----:B0-----:R-:W3:Y:S04]  /*4f860*/  LDL.LU R0, [R1+0x8bc] ;  /* 0x0008bc0001007983 */ /* 0x001ee80000300800 */
[----:B---3--:R0:W-:Y:S04]  /*4f870*/  STL [R1+0x61d0], R0 ;  /* 0x0061d00001007387 */ /* 0x0081e80000100800 */
[----:B0-----:R-:W3:Y:S01]  /*4f880*/  LDL.LU R0, [R1+0x8c0] ;  /* 0x0008c00001007983 */ /* 0x001ee20000300800 */
[----:B----4-:R-:W-:-:S05]  /*4f890*/  LOP3.LUT R14, R14, 0x28, RZ, 0x3c, !PT ;  /* 0x000000280e0e7812 */ /* 0x010fca00078e3cff */
        /* <DEDUP_REMOVED lines=19> */
[----:B---3--:R0:W-:Y:S04]  /*4f9d0*/  STL [R1+0x61d4], R0 ;  /* 0x0061d40001007387 */ /* 0x0081e80000100800 */
[----:B0-----:R-:W3:Y:S04]  /*4f9e0*/  LDL.LU R0, [R1+0x8c4] ;  /* 0x0008c40001007983 */ /* 0x001ee80000300800 */
[----:B------:R-:W4:Y:S04]  /*4f9f0*/  LDL.LU R21, [R1+0x8b4] ;  /* 0x0008b40001157983 */ /* 0x000f280000300800 */
[----:B------:R0:W-:Y:S04]  /*4fa00*/  STS.U8 [R14+UR4+0x2ac0], R23 ;  /* 0x002ac0170e007988 */ /* 0x0001e80008000004 */
[----:B------:R-:W4:Y:S04]  /*4fa10*/  LDL.LU R22, [R1+0x8b0] ;  /* 0x0008b00001167983 */ /* 0x000f280000300800 */
[----:B------:R1:W-:Y:S04]  /*4fa20*/  STS.U8 [R14+UR4+0x2b00], R24 ;  /* 0x002b00180e007988 */ /* 0x0003e80008000004 */
[----:B------:R1:W-:Y:S04]  /*4fa30*/  STS.U8 [R14+UR4+0x2b40], R25 ;  /* 0x002b40190e007988 */ /* 0x0003e80008000004 */
[----:B------:R1:W-:Y:S04]  /*4fa40*/  STS.U8 [R14+UR4+0x2b80], R26 ;  /* 0x002b801a0e007988 */ /* 0x0003e80008000004 */
[----:B------:R1:W-:Y:S04]  /*4fa50*/  STS.U8 [R14+UR4+0x2bc0], R27 ;  /* 0x002bc01b0e007988 */ /* 0x0003e80008000004 */
[----:B--2---:R2:W-:Y:S04]  /*4fa60*/  STS.U8 [R14+UR4+0x3a40], R28 ;  /* 0x003a401c0e007988 */ /* 0x0045e80008000004 */
[----:B0-----:R-:W4:Y:S04]  /*4fa70*/  LDL.LU R23, [R1+0x8ac] ;  /* 0x0008ac0001177983 */ /* 0x001f280000300800 */
[----:B-1----:R-:W4:Y:S04]  /*4fa80*/  LDL.LU R24, [R1+0x7c8] ;  /* 0x0007c80001187983 */ /* 0x002f280000300800 */
[----:B------:R-:W4:Y:S04]  /*4fa90*/  LDL.LU R25, [R1+0x7c4] ;  /* 0x0007c40001197983 */ /* 0x000f280000300800 */
[----:B------:R-:W4:Y:S04]  /*4faa0*/  LDL.LU R26, [R1+0x7c0] ;  /* 0x0007c000011a7983 */ /* 0x000f280000300800 */
[----:B------:R-:W4:Y:S04]  /*4fab0*/  LDL.LU R27, [R1+0x7bc] ;  /* 0x0007bc00011b7983 */ /* 0x000f280000300800 */
[----:B--2---:R-:W2:Y:S04]  /*4fac0*/  LDL.LU R28, [R1+0x7b8] ;  /* 0x0007b800011c7983 */ /* 0x004ea80000300800 */
        /* <DEDUP_REMOVED lines=21> */
[----:B---3--:R0:W-:Y:S04]  /*4fc20*/  STS.U8 [R14+UR4+0x3ac0], R0 ;  /* 0x003ac0000e007988 */ /* 0x0081e80008000004 */
[----:B0-----:R-:W3:Y:S04]  /*4fc30*/  LDL.LU R0, [R1+0x61d0] ;  /* 0x0061d00001007983 */ /* 0x001ee80000300800 */
[----:B---3--:R0:W-:Y:S04]  /*4fc40*/  STS.U8 [R14+UR4+0x3a80], R0 ;  /* 0x003a80000e007988 */ /* 0x0081e80008000004 */
[----:B0-----:R-:W3:Y:S04]  /*4fc50*/  LDL.LU R0, [R1+0x61cc] ;  /* 0x0061cc0001007983 */ /* 0x001ee80000300800 */
[----:B---3--:R0:W-:Y:S04]  /*4fc60*/  STS.U8 [R14+UR4+0x3b40], R0 ;  /* 0x003b40000e007988 */ /* 0x0081e80008000004 */
[----:B----4-:R1:W-:Y:S04]  /*4fc70*/  STS.U8 [R14+UR4+0x3b00], R21 ;  /* 0x003b00150e007988 */ /* 0x0103e80008000004 */
[----:B------:R3:W-:Y:S04]  /*4fc80*/  STS.U8 [R14+UR4+0x3bc0], R22 ;  /* 0x003bc0160e007988 */ /* 0x0007e80008000004 */
[----:B------:R4:W-:Y:S04]  /*4fc90*/  STS.U8 [R14+UR4+0x3b80], R23 ;  /* 0x003b80170e007988 */ /* 0x0009e80008000004 */
[----:B------:R2:W-:Y:S04]  /*4fca0*/  STS.U8 [R14+UR4+0x4a00], R24 ;  /* 0x004a00180e007988 */ /* 0x0005e80008000004 */
[----:B------:R2:W-:Y:S04]  /*4fcb0*/  STS.U8 [R14+UR4+0x4a40], R25 ;  /* 0x004a40190e007988 */ /* 0x0005e80008000004 */
[----:B0-----:R-:W2:Y:S04]  /*4fcc0*/  LDL.LU R0, [R1+0x61c8] ;  /* 0x0061c80001007983 */ /* 0x001ea80000300800 */
[----:B-1----:R-:W2:Y:S04]  /*4fcd0*/  LDL.LU R21, [R1+0x61c4] ;  /* 0x0061c40001157983 */ /* 0x002ea80000300800 */
[----:B---3--:R-:W3:Y:S04]  /*4fce0*/  LDL.LU R22, [R1+0x61c0] ;  /* 0x0061c00001167983 */ /* 0x008ee80000300800 */
[----:B----4-:R-:W4:Y:S04]  /*4fcf0*/  LDL.LU R23, [R1+0x61bc] ;  /* 0x0061bc0001177983 */ /* 0x010f280000300800 */
[----:B--2---:R-:W2:Y:S04]  /*4fd00*/  LDL.LU R24, [R1+0x61b8] ;  /* 0x0061b80001187983 */ /* 0x004ea80000300800 */
[----:B------:R-:W3:Y:S04]  /*4fd10*/  LDL.LU R25, [R1+0x61b4] ;  /* 0x0061b40001197983 */ /* 0x000ee80000300800 */
[----:B------:R0:W-:Y:S04]  /*4fd20*/  STS.U8 [R14+UR4+0x4a80], R26 ;  /* 0x004a801a0e007988 */ /* 0x0001e80008000004 */
[----:B------:R1:W-:Y:S04]  /*4fd30*/  STS.U8 [R14+UR4+0x4ac0], R27 ;  /* 0x004ac01b0e007988 */ /* 0x0003e80008000004 */
[----:B------:R1:W-:Y:S04]  /*4fd40*/  STS.U8 [R14+UR4+0x4b00], R28 ;  /* 0x004b001c0e007988 */ /* 0x0003e80008000004 */
[----:B0-----:R-:W4:Y:S04]  /*4fd50*/  LDL.LU R26, [R1+0x61b0] ;  /* 0x0061b000011a7983 */ /* 0x001f280000300800 */
[----:B-1----:R-:W2:Y:S04]  /*4fd60*/  LDL.LU R27, [R1+0x61ac] ;  /* 0x0061ac00011b7983 */ /* 0x002ea80000300800 */
[----:B------:R-:W3:Y:S04]  /*4fd70*/  LDL.LU R28, [R1+0x61a8] ;  /* 0x0061a800011c7983 */ /* 0x000ee80000300800 */
[----:B------:R0:W-:Y:S04]  /*4fd80*/  STS.U8 [R14+UR4+0x4b40], R29 ;  /* 0x004b401d0e007988 */ /* 0x0001e80008000004 */
[----:B------:R1:W-:Y:S04]  /*4fd90*/  STS.U8 [R14+UR4+0x4b80], R2 ;  /* 0x004b80020e007988 */ /* 0x0003e80008000004 */
[----:B------:R1:W-:Y:S04]  /*4fda0*/  STS.U8 [R14+UR4+0x4bc0], R5 ;  /* 0x004bc0050e007988 */ /* 0x0003e80008000004 */
[----:B------:R1:W-:Y:S04]  /*4fdb0*/  STS.U8 [R14+UR4+0x5a40], R4 ;  /* 0x005a40040e007988 */ /* 0x0003e80008000004 */
[----:B------:R1:W-:Y:S04]  /*4fdc0*/  STS.U8 [R14+UR4+0x5a00], R3 ;  /* 0x005a00030e007988 */ /* 0x0003e80008000004 */
[----:B------:R1:W-:Y:S04]  /*4fdd0*/  STS.U8 [R14+UR4+0x5ac0], R6 ;  /* 0x005ac0060e007988 */ /* 0x0003e80008000004 */
[----:B0-----:R-:W4:Y:S04]  /*4fde0*/  LDL.LU R29, [R1+0x1dc0] ;  /* 0x001dc000011d7983 */ /* 0x001f280000300800 */
[----:B-1----:R-:W4:Y:S04]  /*4fdf0*/  LDL.LU R2, [R1+0x1dbc] ;  /* 0x001dbc0001027983 */ /* 0x002f280000300800 */
[----:B------:R-:W4:Y:S04]  /*4fe00*/  LDL.LU R5, [R1+0x1c78] ;  /* 0x001c780001057983 */ /* 0x000f280000300800 */
[----:B------:R-:W4:Y:S04]  /*4fe10*/  LDL.LU R4, [R1+0x1c74] ;  /* 0x001c740001047983 */ /* 0x000f280000300800 */
[----:B------:R-:W4:Y:S04]  /*4fe20*/  LDL.LU R3, [R1+0x1c70] ;  /* 0x001c700001037983 */ /* 0x000f280000300800 */
[----:B------:R0:W-:Y:S04]  /*4fe30*/  STS.U8 [R14+UR4+0x5a80], R7 ;  /* 0x005a80070e007988 */ /* 0x0001e80008000004 */
[----:B------:R-:W4:Y:S04]  /*4fe40*/  LDL.LU R6, [R1+0x1c6c] ;  /* 0x001c6c0001067983 */ /* 0x000f280000300800 */
        /* <DEDUP_REMOVED lines=24> */
[----:B0-----:R-:W4:Y:S04]  /*4ffd0*/  LDL.LU R20, [R1+0x8a8] ;  /* 0x0008a80001147983 */ /* 0x001f280000300800 */
[----:B---3--:R-:W-:Y:S04]  /*4ffe0*/  STS.U8 [R14+UR4+0x7a40], R28 ;  /* 0x007a401c0e007988 */ /* 0x008fe80008000004 */
[----:B------:R0:W-:Y:S04]  /*4fff0*/  STL [R1+0x6130], R28 ;  /* 0x0061301c01007387 */ /* 0x0001e80000100800 */
[----:B--2---:R-:W-:Y:S04]  /*50000*/  STS.U8 [R14+UR4+0x7a00], R27 ;  /* 0x007a001b0e007988 */ /* 0x004fe80008000004 */
[----:B----4-:R-:W-:Y:S04]  /*50010*/  STS.U8 [R14+UR4+0x7ac0], R26 ;  /* 0x007ac01a0e007988 */ /* 0x010fe80008000004 */
[----:B------:R-:W-:Y:S04]  /*50020*/  STS.U8 [R14+UR4+0x7a80], R25 ;  /* 0x007a80190e007988 */ /* 0x000fe80008000004 */
[----:B0-----:R-:W2:Y:S04]  /*50030*/  LDL.LU R28, [R1+0x1dc4] ;  /* 0x001dc400011c7983 */ /* 0x001ea80000300800 */
[----:B------:R0:W-:Y:S04]  /*50040*/  STL [R1+0x6134], R27 ;  /* 0x0061341b01007387 */ /* 0x0001e80000100800 */
[----:B------:R-:W-:Y:S04]  /*50050*/  STS.U8 [R14+UR4+0x7b40], R24 ;  /* 0x007b40180e007988 */ /* 0x000fe80008000004 */
[----:B------:R-:W-:Y:S04]  /*50060*/  STS.U8 [R14+UR4+0x7b00], R23 ;  /* 0x007b00170e007988 */ /* 0x000fe80008000004 */
[----:B0-----:R-:W3:Y:S04]  /*50070*/  LDL.LU R27, [R1+0x1dc8] ;  /* 0x001dc800011b7983 */ /* 0x001ee80000300800 */
[----:B------:R0:W-:Y:S04]  /*50080*/  STL [R1+0x6138], R26 ;  /* 0x0061381a01007387 */ /* 0x0001e80000100800 */
[----:B------:R1:W-:Y:S04]  /*50090*/  STS.U8 [R14+UR4+0x7bc0], R22 ;  /* 0x007bc0160e007988 */ /* 0x0003e80008000004 */
[----:B0-----:R-:W4:Y:S04]  /*500a0*/  LDL.LU R26, [R1+0x1dcc] ;  /* 0x001dcc00011a7983 */ /* 0x001f280000300800 */
[----:B------:R0:W-:Y:S01]  /*500b0*/  STL [R1+0x613c], R25 ;  /* 0x00613c1901007387 */ /* 0x0001e20000100800 */
[----:B-1----:R-:W-:-:S03]  /*500c0*/  LOP3.LUT R14, R0, 0x30, RZ, 0x3c, !PT ;  /* 0x00000030000e7812 */ /* 0x002fc600078e3cff */
[----:B0-----:R-:W2:Y:S04]  /*500d0*/  LDL.LU R25, [R1+0x1dd0] ;  /* 0x001dd00001197983 */ /* 0x001ea80000300800 */
[----:B------:R0:W-:Y:S04]  /*500e0*/  STL [R1+0x6140], R24 ;  /* 0x0061401801007387 */ /* 0x0001e80000100800 */
[----:B0-----:R-:W3:Y:S04]  /*500f0*/  LDL.LU R24, [R1+0x1dd4] ;  /* 0x001dd40001187983 */ /* 0x001ee80000300800 */
[----:B------:R0:W-:Y:S04]  /*50100*/  STL [R1+0x6144], R23 ;  /* 0x0061441701007387 */ /* 0x0001e80000100800 */
[----:B0-----:R-:W4:Y:S04]  /*50110*/  LDL.LU R23, [R1+0x1dd8] ;  /* 0x001dd80001177983 */ /* 0x001f280000300800 */
[----:B------:R0:W-:Y:S02]  /*50120*/  STL [R1+0x6198], R0 ;  /* 0x0061980001007387 */ /* 0x0001e40000100800 */
[----:B0-----:R-:W0:Y:S02]  /*50130*/  S2R R0, SR_TID.X ;  /* 0x0000000000007919 */ /* 0x001e240000002100 */
[----:B------:R-:W-:Y:S04]  /*50140*/  STL [R1+0x6148], R22 ;  /* 0x0061481601007387 */ /* 0x000fe80000100800 */
[----:B------:R-:W-:Y:S01]  /*50150*/  STL [R1+0x614c], R21 ;  /* 0x00614c1501007387 */ /* 0x000fe20000100800 */
[----:B0-----:R-:W-:-:S04]  /*50160*/  LOP3.LUT R0, R0, 0x3f, RZ, 0xc0, !PT ;  /* 0x0000003f00007812 */ /* 0x001fc800078ec0ff */
[----:B------:R-:W-:-:S05]  /*50170*/  LOP3.LUT R0, R0, 0x28, RZ, 0x3c, !PT ;  /* 0x0000002800007812 */ /* 0x000fca00078e3cff */
[----:B------:R0:W-:Y:S04]  /*50180*/  STS.U8 [R0+UR4+0x7b80], R21 ;  /* 0x007b801500007988 */ /* 0x0001e80008000004 */
[----:B0-----:R-:W2:Y:S04]  /*50190*/  LDL.LU R0, [R1+0x898] ;  /* 0x0008980001007983 */ /* 0x001ea80000300800 */
[----:B--2---:R0:W-:Y:S04]  /*501a0*/  STL [R1+0x619c], R0 ;  /* 0x00619c0001007387 */ /* 0x0041e80000100800 */
[----:B0-----:R-:W2:Y:S04]  /*501b0*/  LDL.LU R0, [R1+0x89c] ;  /* 0x00089c0001007983 */ /* 0x001ea80000300800 */
[----:B--2---:R0:W-:Y:S04]  /*501c0*/  STL [R1+0x61a0], R0 ;  /* 0x0061a00001007387 */ /* 0x0041e80000100800 */
[----:B0-----:R-:W2:Y:S04]  /*501d0*/  LDL.LU R0, [R1+0x8a0] ;  /* 0x0008a00001007983 */ /* 0x001ea80000300800 */
[----:B----4-:R-:W-:Y:S04]  /*501e0*/  STS.U8 [R14+UR4+0xc00], R23 ;  /* 0x000c00170e007988 */ /* 0x010fe80008000004 */
[----:B---3--:R-:W-:Y:S04]  /*501f0*/  STS.U8 [R14+UR4+0xc40], R24 ;  /* 0x000c40180e007988 */ /* 0x008fe80008000004 */
        /* <DEDUP_REMOVED lines=20> */
[----:B--2---:R0:W-:Y:S04]  /*50340*/  STL [R1+0x61a4], R0 ;  /* 0x0061a40001007387 */ /* 0x0041e80000100800 */
[----:B0-----:R-:W2:Y:S04]  /*50350*/  LDL.LU R0, [R1+0x8a4] ;  /* 0x0008a40001007983 */ /* 0x001ea80000300800 */
[----:B------:R-:W3:Y:S04]  /*50360*/  LDL.LU R13, [R1+0x894] ;  /* 0x00089400010d7983 */ /* 0x000ee80000300800 */
[----:B------:R-:W4:Y:S04]  /*50370*/  LDL.LU R15, [R1+0x890] ;  /* 0x00089000010f7983 */ /* 0x000f280000300800 */
[----:B------:R-:W4:Y:S04]  /*50380*/  LDL.LU R16, [R1+0x88c] ;  /* 0x00088c0001107983 */ /* 0x000f280000300800 */
[----:B------:R0:W-:Y:S04]  /*50390*/  STS.U8 [R14+UR4+0x2d80], R18 ;  /* 0x002d80120e007988 */ /* 0x0001e80008000004 */
[----:B------:R-:W4:Y:S04]  /*503a0*/  LDL.LU R17, [R1+0x7a8] ;  /* 0x0007a80001117983 */ /* 0x000f280000300800 */
        /* <DEDUP_REMOVED lines=27> */
[----:B--2---:R0:W-:Y:S04]  /*50560*/  STS.U8 [R14+UR4+0x3cc0], R0 ;  /* 0x003cc0000e007988 */ /* 0x0041e80008000004 */
[----:B0-----:R-:W2:Y:S04]  /*50570*/  LDL.LU R0, [R1+0x61a0] ;  /* 0x0061a00001007983 */ /* 0x001ea80000300800 */
[----:B--2---:R0:W-:Y:S04]  /*50580*/  STS.U8 [R14+UR4+0x3c80], R0 ;  /* 0x003c80000e007988 */ /* 0x0041e80008000004 */
[----:B0-----:R-:W2:Y:S04]  /*50590*/  LDL.LU R0, [R1+0x619c] ;  /* 0x00619c0001007983 */ /* 0x001ea80000300800 */
[----:B--2---:R0:W-:Y:S04]  /*505a0*/  STS.U8 [R14+UR4+0x3d40], R0 ;  /* 0x003d40000e007988 */ /* 0x0041e80008000004 */
[----:B---3--:R1:W-:Y:S04]  /*505b0*/  STS.U8 [R14+UR4+0x3d00], R13 ;  /* 0x003d000d0e007988 */ /* 0x0083e80008000004 */
[----:B----4-:R2:W-:Y:S04]  /*505c0*/  STS.U8 [R14+UR4+0x3dc0], R15 ;  /* 0x003dc00f0e007988 */ /* 0x0105e80008000004 */
[----:B------:R3:W-:Y:S04]  /*505d0*/  STS.U8 [R14+UR4+0x3d80], R16 ;  /* 0x003d80100e007988 */ /* 0x0007e80008000004 */
[----:B------:R4:W-:Y:S04]  /*505e0*/  STS.U8 [R14+UR4+0x4c00], R17 ;  /* 0x004c00110e007988 */ /* 0x0009e80008000004 */
[----:B------:R4:W-:Y:S04]  /*505f0*/  STS.U8 [R14+UR4+0x4c40], R18 ;  /* 0x004c40120e007988 */ /* 0x0009e80008000004 */
[----:B0-----:R-:W4:Y:S04]  /*50600*/  LDL.LU R0, [R1+0x6198] ;  /* 0x0061980001007983 */ /* 0x001f280000300800 */
[----:B-1----:R-:W4:Y:S04]  /*50610*/  LDL.LU R13, [R1+0x6194] ;  /* 0x00619400010d7983 */ /* 0x002f280000300800 */
[----:B--2---:R-:W2:Y:S04]  /*50620*/  LDL.LU R15, [R1+0x6190] ;  /* 0x00619000010f7983 */ /* 0x004ea80000300800 */
[----:B---3--:R-:W3:Y:S04]  /*50630*/  LDL.LU R16, [R1+0x618c] ;  /* 0x00618c0001107983 */ /* 0x008ee80000300800 */
[----:B----4-:R-:W4:Y:S04]  /*50640*/  LDL.LU R17, [R1+0x6188] ;  /* 0x0061880001117983 */ /* 0x010f280000300800 */
[----:B------:R-:W2:Y:S04]  /*50650*/  LDL.LU R18, [R1+0x6184] ;  /* 0x0061840001127983 */ /* 0x000ea80000300800 */
        /* <DEDUP_REMOVED lines=24> */
[----:B----4-:R-:W-:Y:S04]  /*507e0*/  STS.U8 [R14+UR4+0x7c40], R20 ;  /* 0x007c40140e007988 */ /* 0x010fe80008000004 */
[----:B------:R-:W-:Y:S04]  /*507f0*/  STL [R1+0x6150], R20 ;  /* 0x0061501401007387 */ /* 0x000fe80000100800 */
[----:B---3--:R-:W-:Y:S04]  /*50800*/  STS.U8 [R14+UR4+0x7c00], R19 ;  /* 0x007c00130e007988 */ /* 0x008fe80008000004 */
[----:B------:R-:W-:Y:S04]  /*50810*/  STL [R1+0x6154], R19 ;  /* 0x0061541301007387 */ /* 0x000fe80000100800 */
[----:B--2---:R-:W-:Y:S04]  /*50820*/  STS.U8 [R14+UR4+0x7cc0], R18 ;  /* 0x007cc0120e007988 */ /* 0x004fe80008000004 */
[----:B------:R-:W-:Y:S04]  /*50830*/  STL [R1+0x6158], R18 ;  /* 0x0061581201007387 */ /* 0x000fe80000100800 */
[----:B------:R-:W-:Y:S04]  /*50840*/  STS.U8 [R14+UR4+0x7c80], R17 ;  /* 0x007c80110e007988 */ /* 0x000fe80008000004 */
[----:B------:R-:W-:Y:S04]  /*50850*/  STL [R1+0x615c], R17 ;  /* 0x00615c1101007387 */ /* 0x000fe80000100800 */
[----:B------:R-:W-:Y:S04]  /*50860*/  STS.U8 [R14+UR4+0x7d40], R16 ;  /* 0x007d40100e007988 */ /* 0x000fe80008000004 */
[----:B------:R0:W-:Y:S04]  /*50870*/  STL [R1+0x6160], R16 ;  /* 0x0061601001007387 */ /* 0x0001e80000100800 */
[----:B0-----:R-:W2:Y:S04]  /*50880*/  LDL.LU R16, [R1+0x1db8] ;  /* 0x001db80001107983 */ /* 0x001ea80000300800 */
[----:B------:R-:W3:Y:S04]  /*50890*/  LDL.LU R17, [R1+0x1db4] ;  /* 0x001db40001117983 */ /* 0x000ee80000300800 */
        /* <DEDUP_REMOVED lines=23> */
[----:B------:R0:W-:Y:S04]  /*50a10*/  STS.U8 [R14+UR4+0x7d00], R15 ;  /* 0x007d000f0e007988 */ /* 0x0001e80008000004 */
[----:B0-----:R-:W2:Y:S04]  /*50a20*/  LDL.LU R14, [R1+0x6178] ;  /* 0x00617800010e7983 */ /* 0x001ea80000300800 */
[----:B------:R0:W-:Y:S02]  /*50a30*/  STL [R1+0x6164], R15 ;  /* 0x0061640f01007387 */ /* 0x0001e40000100800 */
[----:B0-----:R-:W0:Y:S01]  /*50a40*/  S2R R15, SR_TID.X ;  /* 0x00000000000f7919 */ /* 0x001e220000002100 */
[----:B------:R-:W-:-:S02]  /*50a50*/  LOP3.LUT R0, R0, 0x38, RZ, 0x3c, !PT ;  /* 0x0000003800007812 */ /* 0x000fc400078e3cff */
[----:B0-----:R-:W-:-:S04]  /*50a60*/  LOP3.LUT R15, R15, 0x3f, RZ, 0xc0, !PT ;  /* 0x0000003f0f0f7812 */ /* 0x001fc800078ec0ff */
[----:B------:R-:W-:-:S05]  /*50a70*/  LOP3.LUT R15, R15, 0x30, RZ, 0x3c, !PT ;  /* 0x000000300f0f7812 */ /* 0x000fca00078e3cff */
[----:B--2---:R-:W-:Y:S04]  /*50a80*/  STS.U8 [R15+UR4+0x7dc0], R14 ;  /* 0x007dc00e0f007988 */ /* 0x004fe80008000004 */
[----:B------:R-:W-:Y:S04]  /*50a90*/  STS.U8 [R15+UR4+0x7d80], R13 ;  /* 0x007d800d0f007988 */ /* 0x000fe80008000004 */
[----:B------:R-:W-:Y:S04]  /*50aa0*/  STS.U8 [R0+UR4+0xe00], R16 ;  /* 0x000e001000007988 */ /* 0x000fe80008000004 */
[----:B---3--:R-:W-:Y:S04]  /*50ab0*/  STS.U8 [R0+UR4+0xe40], R17 ;  /* 0x000e401100007988 */ /* 0x008fe80008000004 */
        /* <DEDUP_REMOVED lines=18> */
[----:B------:R-:W-:Y:S04]  /*50be0*/  STL [R1+0x6168], R14 ;  /* 0x0061680e01007387 */ /* 0x000fe80000100800 */
[----:B------:R-:W-:Y:S04]  /*50bf0*/  STS.U8 [R0+UR4+0x2f00], R8 ;  /* 0x002f000800007988 */ /* 0x000fe80008000004 */
[----:B------:R-:W-:Y:S04]  /*50c00*/  STL [R1+0x616c], R13 ;  /* 0x00616c0d01007387 */ /* 0x000fe80000100800 */
[----:B------:R0:W-:Y:S04]  /*50c10*/  STS.U8 [R0+UR4+0x2f40], R12 ;  /* 0x002f400c00007988 */ /* 0x0001e80008000004 */
[----:B0-----:R-:W2:Y:S04]  /*50c20*/  LDL.LU R12, [R1+0x884] ;  /* 0x00088400010c7983 */ /* 0x001ea80000300800 */
[----:B------:R-:W3:Y:S04]  /*50c30*/  LDL.LU R13, [R1+0x878] ;  /* 0x00087800010d7983 */ /* 0x000ee80000300800 */
[----:B---3--:R0:W-:Y:S04]  /*50c40*/  STL [R1+0x6170], R13 ;  /* 0x0061700d01007387 */ /* 0x0081e80000100800 */
[----:B0-----:R-:W3:Y:S04]  /*50c50*/  LDL.LU R13, [R1+0x87c] ;  /* 0x00087c00010d7983 */ /* 0x001ee80000300800 */
[----:B------:R-:W-:Y:S04]  /*50c60*/  STS.U8 [R0+UR4+0x2f80], R9 ;  /* 0x002f800900007988 */ /* 0x000fe80008000004 */
[----:B------:R-:W-:Y:S04]  /*50c70*/  STS.U8 [R0+UR4+0x2fc0], R10 ;  /* 0x002fc00a00007988 */ /* 0x000fe80008000004 */
[----:B---3--:R0:W-:Y:S04]  /*50c80*/  STL [R1+0x6174], R13 ;  /* 0x0061740d01007387 */ /* 0x0081e80000100800 */
        /* <DEDUP_REMOVED lines=27> */
[----:B--2---:R1:W-:Y:S04]  /*50e40*/  STS.U8 [R0+UR4+0x3e00], R12 ;  /* 0x003e000c00007988 */ /* 0x0043e80008000004 */
[----:B0-----:R-:W2:Y:S04]  /*50e50*/  LDL.LU R11, [R1+0xd0] ;  /* 0x0000d000010b7983 */ /* 0x001ea80000300800 */
[----:B-1----:R-:W2:Y:S04]  /*50e60*/  LDL.LU R12, [R1+0x9c] ;  /* 0x00009c00010c7983 */ /* 0x002ea80000300800 */
        /* <DEDUP_REMOVED lines=23> */
[----:B-1----:R-:W2:Y:S04]  /*50fe0*/  LDL.LU R20, [R1+0x6150] ;  /* 0x0061500001147983 */ /* 0x002ea80000300800 */
[----:B------:R-:W3:Y:S04]  /*50ff0*/  LDL.LU R21, [R1+0x614c] ;  /* 0x00614c0001157983 */ /* 0x000ee80000300800 */
[----:B------:R-:W4:Y:S04]  /*51000*/  LDL.LU R22, [R1+0x6148] ;  /* 0x0061480001167983 */ /* 0x000f280000300800 */
[----:B------:R-:W2:Y:S04]  /*51010*/  LDL.LU R23, [R1+0x6144] ;  /* 0x0061440001177983 */ /* 0x000ea80000300800 */
        /* <DEDUP_REMOVED lines=23> */
[----:B------:R-:W2:Y:S04]  /*51190*/  LDL R2, [R1+0x48f0] ;  /* 0x0048f00001027983 */ /* 0x000ea80000100800 */
[----:B------:R-:W3:Y:S04]  /*511a0*/  LDL.LU R8, [R1+0x6114] ;  /* 0x0061140001087983 */ /* 0x000ee80000300800 */
        /* <DEDUP_REMOVED lines=8> */
[----:B----4-:R-:W-:Y:S04]  /*51230*/  STS.U8 [R0+UR4+0x7e40], R12 ;  /* 0x007e400c00007988 */ /* 0x010fe80008000004 */
[----:B---3--:R-:W-:Y:S04]  /*51240*/  STS.U8 [R0+UR4+0x7e00], R11 ;  /* 0x007e000b00007988 */ /* 0x008fe80008000004 */
[----:B--2---:R-:W-:Y:S04]  /*51250*/  STS.U8 [R0+UR4+0x7ec0], R10 ;  /* 0x007ec00a00007988 */ /* 0x004fe80008000004 */
[----:B------:R-:W-:Y:S04]  /*51260*/  STS.U8 [R0+UR4+0x7e80], R9 ;  /* 0x007e800900007988 */ /* 0x000fe80008000004 */
[----:B------:R-:W-:Y:S04]  /*51270*/  STS.U8 [R0+UR4+0x7f40], R8 ;  /* 0x007f400800007988 */ /* 0x000fe80008000004 */
[----:B------:R-:W-:Y:S04]  /*51280*/  STS.U8 [R0+UR4+0x7f00], R7 ;  /* 0x007f000700007988 */ /* 0x000fe80008000004 */
[----:B------:R-:W-:Y:S04]  /*51290*/  STS.U8 [R0+UR4+0x7fc0], R6 ;  /* 0x007fc00600007988 */ /* 0x000fe80008000004 */
[----:B------:R0:W-:Y:S04]  /*512a0*/  STS.U8 [R0+UR4+0x7f80], R3 ;  /* 0x007f800300007988 */ /* 0x0001e80008000004 */
[----:B0-----:R-:W2:Y:S04]  /*512b0*/  LDL.LU R0, [R1+0x6100] ;  /* 0x0061000001007983 */ /* 0x001ea80000300800 */
[----:B------:R-:W3:Y:S01]  /*512c0*/  LDL R3, [R1+0x48e8] ;  /* 0x0048e80001037983 */ /* 0x000ee20000100800 */
[----:B------:R-:W-:Y:S01]  /*512d0*/  BAR.SYNC.DEFER_BLOCKING 0x0 ;  /* 0x0000000000007b1d */ /* 0x000fe20000010000 */
[----:B------:R-:W-:-:S06]  /*512e0*/  PRMT R5, RZ, 0x7610, R5 ;  /* 0x00007610ff057816 */ /* 0x000fcc0000000005 */
[----:B---3--:R-:W3:Y:S04]  /*512f0*/  @!P0 LDG.E.U8 R5, desc[UR6][R2.64] ;  /* 0x0000000602058981 */ /* 0x008ee8000c1e1100 */
[----:B---3--:R0:W-:Y:S04]  /*51300*/  STL [R1+0x85c], R5 ;  /* 0x00085c0501007387 */ /* 0x0081e80000100800 */
[----:B0-----:R-:W3:Y:S04]  /*51310*/  LDL.LU R5, [R1+0x60fc] ;  /* 0x0060fc0001057983 */ /* 0x001ee80000300800 */
[----:B------:R-:W4:Y:S04]  /*51320*/  LDL R2, [R1+0x4128] ;  /* 0x0041280001027983 */ /* 0x000f280000100800 */
[----:B------:R-:W4:Y:S01]  /*51330*/  LDL R3, [R1+0x4534] ;  /* 0x0045340001037983 */ /* 0x000f220000100800 */
[----:B--2---:R-:W-:-:S02]  /*51340*/  PRMT R0, RZ, 0x7610, R0 ;  /* 0x00007610ff007816 */ /* 0x004fc40000000000 */
[----:B----4-:R-:W-:-:S04]  /*51350*/  @!P0 LOP3.LUT R3, R3, R2, RZ, 0x3c, !PT ;  /* 0x0000000203038212 */ /* 0x010fc800078e3cff */
[----:B------:R-:W-:-:S04]  /*51360*/  @!P0 LOP3.LUT R2, R3, R2, RZ, 0x3c, !PT ;  /* 0x0000000203028212 */ /* 0x000fc800078e3cff */
[----:B------:R-:W-:-:S05]  /*51370*/  @!P0 LOP3.LUT R3, R3, R2, RZ, 0x3c, !PT ;  /* 0x0000000203038212 */ /* 0x000fca00078e3cff */
[----:B------:R-:W2:Y:S04]  /*51380*/  @!P0 LDG.E.U8 R0, desc[UR6][R2.64] ;  /* 0x0000000602008981 */ /* 0x000ea8000c1e1100 */
[----:B--2---:R0:W-:Y:S04]  /*51390*/  STL [R1+0x864], R0 ;  /* 0x0008640001007387 */ /* 0x0041e80000100800 */
[----:B0-----:R-:W2:Y:S04]  /*513a0*/  LDL.LU R0, [R1+0x60f8] ;  /* 0x0060f80001007983 */ /* 0x001ea80000300800 */
[----:B------:R-:W4:Y:S04]  /*513b0*/  LDL R2, [R1+0x314c] ;  /* 0x00314c0001027983 */ /* 0x000f280000100800 */
[----:B------:R-:W4:Y:S01]  /*513c0*/  LDL R3, [R1+0x4124] ;  /* 0x0041240001037983 */ /* 0x000f220000100800 */
[----:B------:R-:W-:-:S02]  /*513d0*/  PRMT R4, RZ, 0x7610, R4 ;  /* 0x00007610ff047816 */ /* 0x000fc40000000004 */
[----:B----4-:R-:W-:-:S04]  /*513e0*/  @!P0 LOP3.LUT R3, R3, R2, RZ, 0x3c, !PT ;  /* 0x0000000203038212 */ /* 0x010fc800078e3cff */
[----:B------:R-:W-:-:S04]  /*513f0*/  @!P0 LOP3.LUT R2, R3, R2, RZ, 0x3c, !PT ;  /* 0x0000000203028212 */ /* 0x000fc800078e3cff */
[----:B------:R-:W-:-:S05]  /*51400*/  @!P0 LOP3.LUT R3, R3, R2, RZ, 0x3c, !PT ;  /* 0x0000000203038212 */ /* 0x000fca00078e3cff */
[----:B------:R-:W4:Y:S04]  /*51410*/  @!P0 LDG.E.U8 R4, desc[UR6][R2.64] ;  /* 0x0000000602048981 */ /* 0x000f28000c1e1100 */
[----:B----4-:R0:W-:Y:S04]  /*51420*/  STL [R1+0x860], R4 ;  /* 0x0008600401007387 */ /* 0x0101e80000100800 */
[----:B0-----:R-:W4:Y:S04]  /*51430*/  LDL.LU R4, [R1+0x60f4] ;  /* 0x0060f40001047983 */ /* 0x001f280000300800 */
[----:B------:R-:W3:Y:S04]  /*51440*/  LDL R2, [R1+0x4120] ;  /* 0x0041200001027983 */ /* 0x000ee80000100800 */
[----:B------:R-:W3:Y:S01]  /*51450*/  LDL R3, [R1+0x4530] ;  /* 0x0045300001037983 */ /* 0x000ee20000100800 */
[----:B--2---:R-:W-:-:S02]  /*51460*/  PRMT R0, RZ, 0x7610, R0 ;  /* 0x00007610ff007816 */ /* 0x004fc40000000000 */
[----:B---3--:R-:W-:-:S04]  /*51470*/  @!P0 LOP3.LUT R3, R3, R2, RZ, 0x3c, !PT ;  /* 0x0000000203038212 */ /* 0x008fc800078e3cff */
[----:B------:R-:W-:-:S04]  /*51480*/  @!P0 LOP3.LUT R2, R3, R2, RZ, 0x3c, !PT ;  /* 0x0000000203028212 */ /* 0x000fc800078e3cff */
[----:B------:R-:W-:-:S05]  /*51490*/  @!P0 LOP3.LUT R3, R3, R2, RZ, 0x3c, !PT ;  /* 0x0000000203038212 */ /* 0x000fca00078e3cff */
[----:B------:R-:W2:Y:S04]  /*514a0*/  @!P0 LDG.E.U8 R0, desc[UR6][R2.64] ;  /* 0x0000000602008981 */ /* 0x000ea8000c1e1100 */
[----:B--2---:R0:W-:Y:S04]  /*514b0*/  STL [R1+0x858], R0 ;  /* 0x0008580001007387 */ /* 0x0041e80000100800 */
[----:B0-----:R-:W2:Y:S04]  /*514c0*/  LDL.LU R0, [R1+0x60f0] ;  /* 0x0060f00001007983 */ /* 0x001ea80000300800 */
[----:B------:R-:W3:Y:S04]  /*514d0*/  LDL R2, [R1+0x411c] ;  /* 0x00411c0001027983 */ /* 0x000ee80000100800 */
[----:B------:R-:W3:Y:S01]  /*514e0*/  LDL R3, [R1+0x452c] ;  /* 0x00452c0001037983 */ /* 0x000ee20000100800 */
[----:B----4-:R-:W-:-:S02]  /*514f0*/  PRMT R4, RZ, 0x7610, R4 ;  /* 0x00007610ff047816 */ /* 0x010fc40000000004 */
[----:B---3--:R-:W-:-:S04]  /*51500*/  @!P0 LOP3.LUT R3, R3, R2, RZ, 0x3c, !PT ;  /* 0x0000000203038212 */ /* 0x008fc800078e3cff */
[----:B------:R-:W-:-:S04]  /*51510*/  @!P0 LOP3.LUT R2, R3, R2, RZ, 0x3c, !PT ;  /* 0x0000000203028212 */ /* 0x000fc800078e3cff */
[----:B------:R-:W-:-:S05]  /*51520*/  @!P0 LOP3.LUT R3, R3, R2, RZ, 0x3c, !PT ;  /* 0x0000000203038212 */ /* 0x000fca00078e3cff */
[----:B------:R-:W3:Y:S04]  /*51530*/  @!P0 LDG.E.U8 R4, desc[UR6][R2.64] ;  /* 0x0000000602048981 */ /* 0x000ee8000c1e1100 */
        /* <DEDUP_REMOVED lines=13> */
[----:B---3--:R-:W-:-:S02]  /*51610*/  PRMT R4, RZ, 0x7610, R4 ;  /* 0x00007610ff047816 */ /* 0x008fc40000000004 */
[----:B----4-:R-:W-:-:S04]  /*51620*/  @!P0 LOP3.LUT R3, R3, R2, RZ, 0x3c, !PT ;  /* 0x0000000203038212 */ /* 0x010fc800078e3cff */
        /* <DEDUP_REMOVED lines=2010> */
[----:B--2---:R0:W-:Y:S04]  /*593d0*/  STL [R1], R0 ;  /* 0x0000000001007387 */ /* 0x0041e80000100800 */
[----:B0-----:R-:W2:Y:S04]  /*593e0*/  LDL.LU R0, [R1+0x5d68] ;  /* 0x005d680001007983 */ /* 0x001ea80000300800 */
[----:B------:R-:W3:Y:S04]  /*593f0*/  LDL R2, [R1+0x4818] ;  /* 0x0048180001027983 */ /* 0x000ee80000100800 */
[----:B------:R-:W3:Y:S01]  /*59400*/  LDL R3, [R1+0x4854] ;  /* 0x0048540001037983 */ /* 0x000ee20000100800 */
[----:B------:R-:W-:-:S02]  /*59410*/  PRMT R29, RZ, 0x7610, R29 ;  /* 0x00007610ff1d7816 */ /* 0x000fc4000000001d */
[----:B---3--:R-:W-:-:S04]  /*59420*/  @!P0 LOP3.LUT R3, R3, R2, RZ, 0x3c, !PT ;  /* 0x0000000203038212 */ /* 0x008fc800078e3cff */
[----:B------:R-:W-:-:S04]  /*59430*/  @!P0 LOP3.LUT R2, R3, R2, RZ, 0x3c, !PT ;  /* 0x0000000203028212 */ /* 0x000fc800078e3cff */
[----:B------:R-:W-:-:S05]  /*59440*/  @!P0 LOP3.LUT R3, R3, R2, RZ, 0x3c, !PT ;  /* 0x0000000203038212 */ /* 0x000fca00078e3cff */
[----:B------:R-:W3:Y:S04]  /*59450*/  @!P0 LDG.E.U8 R29, desc[UR6][R2.64] ;  /* 0x00000006021d8981 */ /* 0x000ee8000c1e1100 */
[----:B------:R-:W4:Y:S04]  /*59460*/  LDL R2, [R1+0x4820] ;  /* 0x0048200001027983 */ /* 0x000f280000100800 */
[----:B------:R-:W4:Y:S01]  /*59470*/  LDL R3, [R1+0x485c] ;  /* 0x00485c0001037983 */ /* 0x000f220000100800 */
[----:B------:R-:W-:-:S03]  /*59480*/  PRMT R28, RZ, 0x7610, R28 ;  /* 0x00007610ff1c7816 */ /* 0x000fc6000000001c */
[----:B---3--:R0:W-:Y:S04]  /*59490*/  STL [R1+0x5cdc], R29 ;  /* 0x005cdc1d01007387 */ /* 0x0081e80000100800 */
[----:B0-----:R-:W3:Y:S01]  /*594a0*/  LDL R29, [R1+0x4864] ;  /* 0x00486400011d7983 */ /* 0x001ee20000100800 */
[----:B----4-:R-:W-:-:S04]  /*594b0*/  @!P0 LOP3.LUT R3, R3, R2, RZ, 0x3c, !PT ;  /* 0x0000000203038212 */ /* 0x010fc800078e3cff */
[----:B------:R-:W-:-:S04]  /*594c0*/  @!P0 LOP3.LUT R2, R3, R2, RZ, 0x3c, !PT ;  /* 0x0000000203028212 */ /* 0x000fc800078e3cff */
[----:B------:R-:W-:-:S05]  /*594d0*/  @!P0 LOP3.LUT R3, R3, R2, RZ, 0x3c, !PT ;  /* 0x0000000203038212 */ /* 0x000fca00078e3cff */
[----:B------:R3:W4:Y:S04]  /*594e0*/  @!P0 LDG.E.U8 R28, desc[UR6][R2.64] ;  /* 0x00000006021c8981 */ /* 0x000728000c1e1100 */
[----:B------:R-:W2:Y:S01]  /*594f0*/  LDL R3, [R1+0x4828] ;  /* 0x0048280001037983 */ /* 0x000ea20000100800 */
[----:B------:R-:W-:Y:S01]  /*59500*/  PRMT R27, RZ, 0x7610, R27 ;  /* 0x00007610ff1b7816 */ /* 0x000fe2000000001b */
[----:B---3--:R-:W-:Y:S02]  /*59510*/  @!P0 IMAD.MOV.U32 R2, RZ, RZ, R29 ;  /* 0x000000ffff028224 */ /* 0x008fe400078e001d */
[----:B----4-:R0:W-:Y:S01]  /*59520*/  STL [R1+0x5cc8], R28 ;  /* 0x005cc81c01007387 */ /* 0x0101e20000100800 */
[----:B------:R-:W-:-:S03]  /*59530*/  PRMT R26, RZ, 0x7610, R26 ;  /* 0x00007610ff1a7816 */ /* 0x000fc6000000001a */
[----:B------:R-:W3:Y:S04]  /*59540*/  LDL R29, [R1+0x4848] ;  /* 0x00484800011d7983 */ /* 0x000ee80000100800 */
[----:B--2---:R1:W2:Y:S04]  /*59550*/  @!P0 LDG.E.U8 R27, desc[UR6][R2.64] ;  /* 0x00000006021b8981 */ /* 0x0042a8000c1e1100 */
[----:B0-----:R-:W4:Y:S04]  /*59560*/  LDL R28, [R1+0x4884] ;  /* 0x00488400011c7983 */ /* 0x001f280000100800 */
[----:B------:R-:W1:Y:S04]  /*59570*/  LDL R2, [R1+0x4830] ;  /* 0x0048300001027983 */ /* 0x000e680000100800 */
[----:B------:R-:W1:Y:S02]  /*59580*/  LDL R3, [R1+0x486c] ;  /* 0x00486c0001037983 */ /* 0x000e640000100800 */
[----:B-1----:R-:W-:-:S04]  /*59590*/  @!P0 LOP3.LUT R3, R3, R2, RZ, 0x3c, !PT ;  /* 0x0000000203038212 */ /* 0x002fc800078e3cff */
[----:B------:R-:W-:-:S04]  /*595a0*/  @!P0 LOP3.LUT R2, R3, R2, RZ, 0x3c, !PT ;  /* 0x0000000203028212 */ /* 0x000fc800078e3cff */
[----:B------:R-:W-:-:S05]  /*595b0*/  @!P0 LOP3.LUT R3, R3, R2, RZ, 0x3c, !PT ;  /* 0x0000000203038212 */ /* 0x000fca00078e3cff */
[----:B------:R-:W3:Y:S04]  /*595c0*/  @!P0 LDG.E.U8 R26, desc[UR6][R2.64] ;  /* 0x00000006021a8981 */ /* 0x000ee8000c1e1100 */
[----:B--2---:R0:W-:Y:S04]  /*595d0*/  STL [R1+0x5ccc], R27 ;  /* 0x005ccc1b01007387 */ /* 0x0041e80000100800 */
[----:B------:R-:W2:Y:S04]  /*595e0*/  LDL R2, [R1+0x4838] ;  /* 0x0048380001027983 */ /* 0x000ea80000100800 */
[----:B------:R-:W2:Y:S04]  /*595f0*/  LDL R3, [R1+0x4874] ;  /* 0x0048740001037983 */ /* 0x000ea80000100800 */
[----:B0-----:R-:W4:Y:S04]  /*59600*/  LDL R27, [R1+0x487c] ;  /* 0x00487c00011b7983 */ /* 0x001f280000100800 */
[----:B---3--:R0:W-:Y:S04]  /*59610*/  STL [R1+0x5d3c], R26 ;  /* 0x005d3c1a01007387 */ /* 0x0081e80000100800 */
[----:B0-----:R-:W3:Y:S01]  /*59620*/  LDL R26, [R1+0x4840] ;  /* 0x00484000011a7983 */ /* 0x001ee20000100800 */
[----:B--2---:R-:W-:-:S02]  /*59630*/  @!P0 LOP3.LUT R3, R3, R2, RZ, 0x3c, !PT ;  /* 0x0000000203038212 */ /* 0x004fc400078e3cff */
[----:B------:R-:W-:Y:S02]  /*59640*/  PRMT R25, RZ, 0x7610, R25 ;  /* 0x00007610ff197816 */ /* 0x000fe40000000019 */
[----:B------:R-:W-:-:S04]  /*59650*/  @!P0 LOP3.LUT R2, R3, R2, RZ, 0x3c, !PT ;  /* 0x0000000203028212 */ /* 0x000fc800078e3cff */
[----:B------:R-:W-:Y:S02]  /*59660*/  @!P0 LOP3.LUT R3, R3, R2, RZ, 0x3c, !PT ;  /* 0x0000000203038212 */ /* 0x000fe400078e3cff */
[----:B------:R-:W-:-:S03]  /*59670*/  PRMT R24, RZ, 0x7610, R24 ;  /* 0x00007610ff187816 */ /* 0x000fc60000000018 */
[----:B------:R4:W2:Y:S02]  /*59680*/  @!P0 LDG.E.U8 R25, desc[UR6][R2.64] ;  /* 0x0000000602198981 */ /* 0x0008a4000c1e1100 */
[----:B----4-:R-:W-:Y:S02]  /*59690*/  @!P0 IMAD.MOV.U32 R2, RZ, RZ, R27 ;  /* 0x000000ffff028224 */ /* 0x010fe400078e001b */
[----:B---3--:R-:W-:-:S05]  /*596a0*/  @!P0 IMAD.MOV.U32 R3, RZ, RZ, R26 ;  /* 0x000000ffff038224 */ /* 0x008fca00078e001a */
[----:B------:R0:W3:Y:S01]  /*596b0*/  @!P0 LDG.E.U8 R24, desc[UR6][R2.64] ;  /* 0x0000000602188981 */ /* 0x0000e2000c1e1100 */
[----:B------:R-:W-:Y:S01]  /*596c0*/  PRMT R23, RZ, 0x7610, R23 ;  /* 0x00007610ff177816 */ /* 0x000fe20000000017 */
[----:B0-----:R-:W-:Y:S02]  /*596d0*/  @!P0 IMAD.MOV.U32 R2, RZ, RZ, R28 ;  /* 0x000000ffff028224 */ /* 0x001fe400078e001c */
[----:B------:R-:W-:Y:S01]  /*596e0*/  @!P0 IMAD.MOV.U32 R3, RZ, RZ, R29 ;  /* 0x000000ffff038224 */ /* 0x000fe200078e001d */
[----:B--2---:R0:W-:Y:S04]  /*596f0*/  STL [R1+0x5d40], R25 ;  /* 0x005d401901007387 */ /* 0x0041e80000100800 */
[----:B------:R-:W2:Y:S04]  /*59700*/  @!P0 LDG.E.U8 R23, desc[UR6][R2.64] ;  /* 0x0000000602178981 */ /* 0x000ea8000c1e1100 */
[----:B0-----:R-:W4:Y:S04]  /*59710*/  LDL R25, [R1+0x488c] ;  /* 0x00488c0001197983 */ /* 0x001f280000100800 */
[----:B---3--:R0:W-:Y:S01]  /*59720*/  STL [R1+0x5d18], R24 ;  /* 0x005d181801007387 */ /* 0x0081e20000100800 */
[----:B------:R-:W-:-:S03]  /*59730*/  PRMT R22, RZ, 0x7610, R22 ;  /* 0x00007610ff167816 */ /* 0x000fc60000000016 */
[----:B------:R-:W3:Y:S04]  /*59740*/  LDL R29, [R1+0x4860] ;  /* 0x00486000011d7983 */ /* 0x000ee80000100800 */
[----:B------:R-:W3:Y:S04]  /*59750*/  LDL R28, [R1+0x489c] ;  /* 0x00489c00011c7983 */ /* 0x000ee80000100800 */
[----:B------:R-:W3:Y:S04]  /*59760*/  LDL R27, [R1+0x4868] ;  /* 0x00486800011b7983 */ /* 0x000ee80000100800 */
[----:B------:R-:W3:Y:S04]  /*59770*/  LDL R26, [R1+0x48a4] ;  /* 0x0048a400011a7983 */ /* 0x000ee80000100800 */
[----:B0-----:R-:W3:Y:S04]  /*59780*/  LDL R24, [R1+0x4850] ;  /* 0x0048500001187983 */ /* 0x001ee80000100800 */
[----:B--2---:R0:W-:Y:S01]  /*59790*/  STL [R1+0x5d1c], R23 ;  /* 0x005d1c1701007387 */ /* 0x0041e20000100800 */
[----:B----4-:R-:W-:-:S03]  /*597a0*/  @!P0 IMAD.MOV.U32 R2, RZ, RZ, R25 ;  /* 0x000000ffff028224 */ /* 0x010fc600078e0019 */
[----:B------:R-:W2:Y:S04]  /*597b0*/  LDL R25, [R1+0x4870] ;  /* 0x0048700001197983 */ /* 0x000ea80000100800 */
[----:B0-----:R-:W4:Y:S01]  /*597c0*/  LDL R23, [R1+0x4894] ;  /* 0x0048940001177983 */ /* 0x001f220000100800 */
[----:B---3--:R-:W-:-:S03]  /*597d0*/  @!P0 IMAD.MOV.U32 R3, RZ, RZ, R24 ;  /* 0x000000ffff038224 */ /* 0x008fc600078e0018 */
[----:B------:R-:W3:Y:S04]  /*597e0*/  LDL R24, [R1+0x48ac] ;  /* 0x0048ac0001187983 */ /* 0x000ee80000100800 */
[----:B------:R4:W2:Y:S04]  /*597f0*/  @!P0 LDG.E.U8 R22, desc[UR6][R2.64] ;  /* 0x0000000602168981 */ /* 0x0008a8000c1e1100 */
[----:B------:R-:W3:Y:S01]  /*59800*/  LDL R3, [R1+0x4858] ;  /* 0x0048580001037983 */ /* 0x000ee20000100800 */
[----:B------:R-:W-:Y:S01]  /*59810*/  PRMT R21, RZ, 0x7610, R21 ;  /* 0x00007610ff157816 */ /* 0x000fe20000000015 */
[----:B----4-:R-:W-:Y:S01]  /*59820*/  @!P0 IMAD.MOV.U32 R2, RZ, RZ, R23 ;  /* 0x000000ffff028224 */ /* 0x010fe200078e0017 */
[----:B------:R-:W-:-:S02]  /*59830*/  PRMT R20, RZ, 0x7610, R20 ;  /* 0x00007610ff147816 */ /* 0x000fc40000000014 */
[----:B------:R-:W-:Y:S02]  /*59840*/  PRMT R19, RZ, 0x7610, R19 ;  /* 0x00007610ff137816 */ /* 0x000fe40000000013 */
[----:B------:R-:W-:Y:S01]  /*59850*/  PRMT R18, RZ, 0x7610, R18 ;  /* 0x00007610ff127816 */ /* 0x000fe20000000012 */
[----:B---3--:R0:W3:Y:S02]  /*59860*/  @!P0 LDG.E.U8 R21, desc[UR6][R2.64] ;  /* 0x0000000602158981 */ /* 0x0080e4000c1e1100 */
[----:B0-----:R-:W-:Y:S02]  /*59870*/  @!P0 IMAD.MOV.U32 R2, RZ, RZ, R28 ;  /* 0x000000ffff028224 */ /* 0x001fe400078e001c */
[----:B------:R-:W-:-:S05]  /*59880*/  @!P0 IMAD.MOV.U32 R3, RZ, RZ, R29 ;  /* 0x000000ffff038224 */ /* 0x000fca00078e001d */
[----:B------:R0:W4:Y:S02]  /*59890*/  @!P0 LDG.E.U8 R20, desc[UR6][R2.64] ;  /* 0x0000000602148981 */ /* 0x000124000c1e1100 */
[----:B0-----:R-:W-:Y:S02]  /*598a0*/  @!P0 IMAD.MOV.U32 R2, RZ, RZ, R26 ;  /* 0x000000ffff028224 */ /* 0x001fe400078e001a */
[----:B------:R-:W-:-:S05]  /*598b0*/  @!P0 IMAD.MOV.U32 R3, RZ, RZ, R27 ;  /* 0x000000ffff038224 */ /* 0x000fca00078e001b */
[----:B------:R0:W4:Y:S04]  /*598c0*/  @!P0 LDG.E.U8 R19, desc[UR6][R2.64] ;  /* 0x0000000602138981 */ /* 0x000128000c1e1100 */
[----:B--2---:R1:W-:Y:S04]  /*598d0*/  STL [R1+0x5ce0], R22 ;  /* 0x005ce01601007387 */ /* 0x0043e80000100800 */
[----:B------:R-:W2:Y:S01]  /*598e0*/  LDL R23, [R1+0x4878] ;  /* 0x0048780001177983 */ /* 0x000ea20000100800 */
[----:B0-----:R-:W-:Y:S02]  /*598f0*/  @!P0 IMAD.MOV.U32 R2, RZ, RZ, R24 ;  /* 0x000000ffff028224 */ /* 0x001fe400078e0018 */
[----:B------:R-:W-:Y:S01]  /*59900*/  @!P0 IMAD.MOV.U32 R3, RZ, RZ, R25 ;  /* 0x000000ffff038224 */ /* 0x000fe200078e0019 */
[----:B-1----:R-:W2:Y:S04]  /*59910*/  LDL R22, [R1+0x48b4] ;  /* 0x0048b40001167983 */ /* 0x002ea80000100800 */
[----:B------:R2:W2:Y:S04]  /*59920*/  @!P0 LDG.E.U8 R18, desc[UR6][R2.64] ;  /* 0x0000000602128981 */ /* 0x0004a8000c1e1100 */
[----:B---3--:R0:W-:Y:S04]  /*59930*/  STL [R1+0x5ce4], R21 ;  /* 0x005ce41501007387 */ /* 0x0081e80000100800 */
[----:B----4-:R1:W-:Y:S04]  /*59940*/  STL [R1+0x5cd0], R20 ;  /* 0x005cd01401007387 */ /* 0x0103e80000100800 */
[----:B------:R-:W3:Y:S04]  /*59950*/  LDL R27, [R1+0x4880] ;  /* 0x00488000011b7983 */ /* 0x000ee80000100800 */
[----:B------:R-:W4:Y:S04]  /*59960*/  LDL R26, [R1+0x48bc] ;  /* 0x0048bc00011a7983 */ /* 0x000f280000100800 */
[----:B------:R4:W-:Y:S04]  /*59970*/  STL [R1+0x5cd4], R19 ;  /* 0x005cd41301007387 */ /* 0x0009e80000100800 */
[----:B------:R-:W4:Y:S04]  /*59980*/  LDL R25, [R1+0x4888] ;  /* 0x0048880001197983 */ /* 0x000f280000100800 */
[----:B------:R-:W4:Y:S01]  /*59990*/  LDL R24, [R1+0x48c4] ;  /* 0x0048c40001187983 */ /* 0x000f220000100800 */
[----:B--2---:R-:W-:-:S02]  /*599a0*/  @!P0 IMAD.MOV.U32 R3, RZ, RZ, R23 ;  /* 0x000000ffff038224 */ /* 0x004fc400078e0017 */
[----:B------:R-:W-:Y:S01]  /*599b0*/  @!P0 IMAD.MOV.U32 R2, RZ, RZ, R22 ;  /* 0x000000ffff028224 */ /* 0x000fe200078e0016 */
[----:B------:R2:W-:Y:S04]  /*599c0*/  STL [R1+0x5d44], R18 ;  /* 0x005d441201007387 */ /* 0x0005e80000100800 */
[----:B------:R-:W2:Y:S04]  /*599d0*/  LDL R23, [R1+0x4890] ;  /* 0x0048900001177983 */ /* 0x000ea80000100800 */
[----:B------:R-:W2:Y:S01]  /*599e0*/  LDL R22, [R1+0x48cc] ;  /* 0x0048cc0001167983 */ /* 0x000ea20000100800 */
[----:B------:R-:W-:-:S02]  /*599f0*/  PRMT R17, RZ, 0x7610, R17 ;  /* 0x00007610ff117816 */ /* 0x000fc40000000011 */
[----:B------:R-:W-:Y:S02]  /*59a00*/  PRMT R16, RZ, 0x7610, R16 ;  /* 0x00007610ff107816 */ /* 0x000fe40000000010 */
[----:B------:R-:W-:Y:S02]  /*59a10*/  PRMT R15, RZ, 0x7610, R15 ;  /* 0x00007610ff0f7816 */ /* 0x000fe4000000000f */
[----:B------:R-:W-:Y:S01]  /*59a20*/  PRMT R14, RZ, 0x7610, R14 ;  /* 0x00007610ff0e7816 */ /* 0x000fe2000000000e */
[----:B0-----:R-:W2:Y:S04]  /*59a30*/  LDL R21, [R1+0x4898] ;  /* 0x0048980001157983 */ /* 0x001ea80000100800 */
[----:B------:R3:W2:Y:S04]  /*59a40*/  @!P0 LDG.E.U8 R17, desc[UR6][R2.64] ;  /* 0x0000000602118981 */ /* 0x0006a8000c1e1100 */
[----:B-1----:R-:W2:Y:S01]  /*59a50*/  LDL R20, [R1+0x48d4] ;  /* 0x0048d40001147983 */ /* 0x002ea20000100800 */
[----:B---3--:R-:W-:-:S02]  /*59a60*/  @!P0 IMAD.MOV.U32 R3, RZ, RZ, R27 ;  /* 0x000000ffff038224 */ /* 0x008fc400078e001b */
[----:B----4-:R-:W-:-:S05]  /*59a70*/  @!P0 IMAD.MOV.U32 R2, RZ, RZ, R26 ;  /* 0x000000ffff028224 */ /* 0x010fca00078e001a */
[----:B------:R0:W3:Y:S02]  /*59a80*/  @!P0 LDG.E.U8 R16, desc[UR6][R2.64] ;  /* 0x0000000602108981 */ /* 0x0000e4000c1e1100 */
[----:B0-----:R-:W-:Y:S02]  /*59a90*/  @!P0 IMAD.MOV.U32 R3, RZ, RZ, R25 ;  /* 0x000000ffff038224 */ /* 0x001fe400078e0019 */
[----:B------:R-:W-:-:S05]  /*59aa0*/  @!P0 IMAD.MOV.U32 R2, RZ, RZ, R24 ;  /* 0x000000ffff028224 */ /* 0x000fca00078e0018 */
[----:B------:R2:W4:Y:S02]  /*59ab0*/  @!P0 LDG.E.U8 R15, desc[UR6][R2.64] ;  /* 0x00000006020f8981 */ /* 0x000524000c1e1100 */
[----:B--2---:R-:W-:Y:S02]  /*59ac0*/  @!P0 IMAD.MOV.U32 R3, RZ, RZ, R23 ;  /* 0x000000ffff038224 */ /* 0x004fe400078e0017 */
[----:B------:R-:W-:-:S05]  /*59ad0*/  @!P0 IMAD.MOV.U32 R2, RZ, RZ, R22 ;  /* 0x000000ffff028224 */ /* 0x000fca00078e0016 */
[----:B------:R-:W2:Y:S04]  /*59ae0*/  @!P0 LDG.E.U8 R14, desc[UR6][R2.64] ;  /* 0x00000006020e8981 */ /* 0x000ea8000c1e1100 */
[----:B------:R0:W-:Y:S04]  /*59af0*/  STL [R1+0x5d48], R17 ;  /* 0x005d481101007387 */ /* 0x0001e80000100800 */
[----:B------:R-:W2:Y:S04]  /*59b00*/  LDL R19, [R1+0x48a0] ;  /* 0x0048a00001137983 */ /* 0x000ea80000100800 */
[----:B------:R-:W2:Y:S04]  /*59b10*/  LDL R18, [R1+0x48dc] ;  /* 0x0048dc0001127983 */ /* 0x000ea80000100800 */
[----:B---3--:R1:W-:Y:S04]  /*59b20*/  STL [R1+0x5d20], R16 ;  /* 0x005d201001007387 */ /* 0x0083e80000100800 */
[----:B0-----:R-:W3:Y:S04]  /*59b30*/  LDL R17, [R1+0x48a8] ;  /* 0x0048a80001117983 */ /* 0x001ee80000100800 */
[----:B-1----:R-:W3:Y:S04]  /*59b40*/  LDL R16, [R1+0x48e4] ;  /* 0x0048e40001107983 */ /* 0x002ee80000100800 */
[----:B----4-:R0:W-:Y:S04]  /*59b50*/  STL [R1+0x5d24], R15 ;  /* 0x005d240f01007387 */ /* 0x0101e80000100800 */
[----:B--2---:R1:W-:Y:S04]  /*59b60*/  STL [R1+0x5ce8], R14 ;  /* 0x005ce80e01007387 */ /* 0x0043e80000100800 */
[----:B0-----:R-:W2:Y:S04]  /*59b70*/  LDL R15, [R1+0x48b0] ;  /* 0x0048b000010f7983 */ /* 0x001ea80000100800 */
[----:B-1----:R-:W4:Y:S01]  /*59b80*/  LDL R14, [R1+0x48ec] ;  /* 0x0048ec00010e7983 */ /* 0x002f220000100800 */
[----:B------:R-:W-:Y:S01]  /*59b90*/  PRMT R13, RZ, 0x7610, R13 ;  /* 0x00007610ff0d7816 */ /* 0x000fe2000000000d */
[----:B------:R-:W-:-:S02]  /*59ba0*/  @!P0 IMAD.MOV.U32 R2, RZ, RZ, R20 ;  /* 0x000000ffff028224 */ /* 0x000fc400078e0014 */
[----:B------:R-:W-:Y:S01]  /*59bb0*/  @!P0 IMAD.MOV.U32 R3, RZ, RZ, R21 ;  /* 0x000000ffff038224 */ /* 0x000fe200078e0015 */
[----:B------:R-:W-:-:S04]  /*59bc0*/  PRMT R12, RZ, 0x7610, R12 ;  /* 0x00007610ff0c7816 */ /* 0x000fc8000000000c */
[----:B------:R0:W4:Y:S02]  /*59bd0*/  @!P0 LDG.E.U8 R13, desc[UR6][R2.64] ;  /* 0x00000006020d8981 */ /* 0x000124000c1e1100 */
[----:B0-----:R-:W-:Y:S02]  /*59be0*/  @!P0 IMAD.MOV.U32 R2, RZ, RZ, R18 ;  /* 0x000000ffff028224 */ /* 0x001fe400078e0012 */
[----:B------:R-:W-:-:S05]  /*59bf0*/  @!P0 IMAD.MOV.U32 R3, RZ, RZ, R19 ;  /* 0x000000ffff038224 */ /* 0x000fca00078e0013 */
[----:B------:R3:W4:Y:S01]  /*59c00*/  @!P0 LDG.E.U8 R12, desc[UR6][R2.64] ;  /* 0x00000006020c8981 */ /* 0x000722000c1e1100 */
[----:B------:R-:W-:Y:S02]  /*59c10*/  PRMT R11, RZ, 0x7610, R11 ;  /* 0x00007610ff0b7816 */ /* 0x000fe4000000000b */
[----:B------:R-:W-:Y:S01]  /*59c20*/  PRMT R10, RZ, 0x7610, R10 ;  /* 0x00007610ff0a7816 */ /* 0x000fe2000000000a */
[----:B---3--:R-:W-:Y:S02]  /*59c30*/  @!P0 IMAD.MOV.U32 R3, RZ, RZ, R17 ;  /* 0x000000ffff038224 */ /* 0x008fe400078e0011 */
[----:B------:R-:W-:-:S05]  /*59c40*/  @!P0 IMAD.MOV.U32 R2, RZ, RZ, R16 ;  /* 0x000000ffff028224 */ /* 0x000fca00078e0010 */
[----:B------:R2:W3:Y:S02]  /*59c50*/  @!P0 LDG.E.U8 R11, desc[UR6][R2.64] ;  /* 0x00000006020b8981 */ /* 0x0004e4000c1e1100 */
[----:B--2---:R-:W-:Y:S02]  /*59c60*/  @!P0 IMAD.MOV.U32 R3, RZ, RZ, R15 ;  /* 0x000000ffff038224 */ /* 0x004fe400078e000f */
[----:B----4-:R-:W-:-:S05]  /*59c70*/  @!P0 IMAD.MOV.U32 R2, RZ, RZ, R14 ;  /* 0x000000ffff028224 */ /* 0x010fca00078e000e */
[----:B------:R-:W2:Y:S04]  /*59c80*/  @!P0 LDG.E.U8 R10, desc[UR6][R2.64] ;  /* 0x00000006020a8981 */ /* 0x000ea8000c1e1100 */
[----:B------:R0:W-:Y:S04]  /*59c90*/  STL [R1+0x5cec], R13 ;  /* 0x005cec0d01007387 */ /* 0x0001e80000100800 */
[----:B------:R-:W4:Y:S04]  /*59ca0*/  LDL R21, [R1+0x48b8] ;  /* 0x0048b80001157983 */ /* 0x000f280000100800 */
[----:B------:R-:W4:Y:S04]  /*59cb0*/  LDL R20, [R1+0x4908] ;  /* 0x0049080001147983 */ /* 0x000f280000100800 */
[----:B------:R1:W-:Y:S04]  /*59cc0*/  STL [R1+0x5cd8], R12 ;  /* 0x005cd80c01007387 */ /* 0x0003e80000100800 */
[----:B------:R-:W4:Y:S04]  /*59cd0*/  LDL R19, [R1+0x48c0] ;  /* 0x0048c00001137983 */ /* 0x000f280000100800 */
[----:B------:R-:W4:Y:S04]  /*59ce0*/  LDL R18, [R1+0x4904] ;  /* 0x0049040001127983 */ /* 0x000f280000100800 */
[----:B------:R-:W4:Y:S04]  /*59cf0*/  LDL R17, [R1+0x48c8] ;  /* 0x0048c80001117983 */ /* 0x000f280000100800 */
[----:B------:R-:W4:Y:S04]  /*59d00*/  LDL R16, [R1+0x4900] ;  /* 0x0049000001107983 */ /* 0x000f280000100800 */
[----:B---3--:R3:W-:Y:S04]  /*59d10*/  STL [R1+0x5cf0], R11 ;  /* 0x005cf00b01007387 */ /* 0x0087e80000100800 */
[----:B------:R-:W4:Y:S04]  /*59d20*/  LDL R15, [R1+0x48d0] ;  /* 0x0048d000010f7983 */ /* 0x000f280000100800 */
[----:B------:R-:W4:Y:S04]  /*59d30*/  LDL R14, [R1+0x48fc] ;  /* 0x0048fc00010e7983 */ /* 0x000f280000100800 */
[----:B0-----:R-:W4:Y:S04]  /*59d40*/  LDL R13, [R1+0x48d8] ;  /* 0x0048d800010d7983 */ /* 0x001f280000100800 */
[----:B-1----:R-:W4:Y:S04]  /*59d50*/  LDL R12, [R1+0x48f8] ;  /* 0x0048f800010c7983 */ /* 0x002f280000100800 */
[----:B--2---:R0:W-:Y:S04]  /*59d60*/  STL [R1+0x5d4c], R10 ;  /* 0x005d4c0a01007387 */ /* 0x0041e80000100800 */
[----:B---3--:R-:W2:Y:S04]  /*59d70*/  LDL R11, [R1+0x48e0] ;  /* 0x0048e000010b7983 */ /* 0x008ea80000100800 */
[----:B0-----:R-:W3:Y:S01]  /*59d80*/  LDL R10, [R1+0x48f4] ;  /* 0x0048f400010a7983 */ /* 0x001ee20000100800 */
[----:B------:R-:W-:Y:S01]  /*59d90*/  PRMT R9, RZ, 0x7610, R9 ;  /* 0x00007610ff097816 */ /* 0x000fe20000000009 */
[----:B----4-:R-:W-:-:S02]  /*59da0*/  @!P0 IMAD.MOV.U32 R2, RZ, RZ, R20 ;  /* 0x000000ffff028224 */ /* 0x010fc400078e0014 */
[----:B------:R-:W-:Y:S01]  /*59db0*/  @!P0 IMAD.MOV.U32 R3, RZ, RZ, R21 ;  /* 0x000000ffff038224 */ /* 0x000fe200078e0015 */
[----:B------:R-:W-:-:S04]  /*59dc0*/  PRMT R8, RZ, 0x7610, R8 ;  /* 0x00007610ff087816 */ /* 0x000fc80000000008 */
[----:B------:R0:W4:Y:S01]  /*59dd0*/  @!P0 LDG.E.U8 R9, desc[UR6][R2.64] ;  /* 0x0000000602098981 */ /* 0x000122000c1e1100 */
[----:B------:R-:W-:Y:S01]  /*59de0*/  PRMT R7, RZ, 0x7610, R7 ;  /* 0x00007610ff077816 */ /* 0x000fe20000000007 */
[----:B0-----:R-:W-:Y:S02]  /*59df0*/  @!P0 IMAD.MOV.U32 R2, RZ, RZ, R18 ;  /* 0x000000ffff028224 */ /* 0x001fe400078e0012 */
[----:B------:R-:W-:-:S05]  /*59e00*/  @!P0 IMAD.MOV.U32 R3, RZ, RZ, R19 ;  /* 0x000000ffff038224 */ /* 0x000fca00078e0013 */
[----:B------:R0:W4:Y:S01]  /*59e10*/  @!P0 LDG.E.U8 R8, desc[UR6][R2.64] ;  /* 0x0000000602088981 */ /* 0x000122000c1e1100 */
[----:B------:R-:W-:Y:S01]  /*59e20*/  PRMT R6, RZ, 0x7610, R6 ;  /* 0x00007610ff067816 */ /* 0x000fe20000000006 */
[----:B0-----:R-:W-:Y:S02]  /*59e30*/  @!P0 IMAD.MOV.U32 R2, RZ, RZ, R16 ;  /* 0x000000ffff028224 */ /* 0x001fe400078e0010 */
[----:B------:R-:W-:-:S05]  /*59e40*/  @!P0 IMAD.MOV.U32 R3, RZ, RZ, R17 ;  /* 0x000000ffff038224 */ /* 0x000fca00078e0011 */
[----:B------:R0:W4:Y:S01]  /*59e50*/  @!P0 LDG.E.U8 R7, desc[UR6][R2.64] ;  /* 0x0000000602078981 */ /* 0x000122000c1e1100 */
[----:B------:R-:W-:Y:S02]  /*59e60*/  PRMT R5, RZ, 0x7610, R5 ;  /* 0x00007610ff057816 */ /* 0x000fe40000000005 */
[----:B------:R-:W-:Y:S01]  /*59e70*/  PRMT R4, RZ, 0x7610, R4 ;  /* 0x00007610ff047816 */ /* 0x000fe20000000004 */
[----:B0-----:R-:W-:Y:S02]  /*59e80*/  @!P0 IMAD.MOV.U32 R3, RZ, RZ, R15 ;  /* 0x000000ffff038224 */ /* 0x001fe400078e000f */
[----:B------:R-:W-:-:S05]  /*59e90*/  @!P0 IMAD.MOV.U32 R2, RZ, RZ, R14 ;  /* 0x000000ffff028224 */ /* 0x000fca00078e000e */
[----:B------:R0:W4:Y:S02]  /*59ea0*/  @!P0 LDG.E.U8 R6, desc[UR6][R2.64] ;  /* 0x0000000602068981 */ /* 0x000124000c1e1100 */
[----:B0-----:R-:W-:Y:S02]  /*59eb0*/  @!P0 IMAD.MOV.U32 R2, RZ, RZ, R12 ;  /* 0x000000ffff028224 */ /* 0x001fe400078e000c */
[----:B------:R-:W-:-:S05]  /*59ec0*/  @!P0 IMAD.MOV.U32 R3, RZ, RZ, R13 ;  /* 0x000000ffff038224 */ /* 0x000fca00078e000d */
[----:B------:R2:W4:Y:S02]  /*59ed0*/  @!P0 LDG.E.U8 R5, desc[UR6][R2.64] ;  /* 0x0000000602058981 */ /* 0x000524000c1e1100 */
[----:B--2---:R-:W-:Y:S02]  /*59ee0*/  @!P0 IMAD.MOV.U32 R3, RZ, RZ, R11 ;  /* 0x000000ffff038224 */ /* 0x004fe400078e000b */
[----:B---3--:R-:W-:-:S05]  /*59ef0*/  @!P0 IMAD.MOV.U32 R2, RZ, RZ, R10 ;  /* 0x000000ffff028224 */ /* 0x008fca00078e000a */
[----:B------:R0:W2:Y:S04]  /*59f00*/  @!P0 LDG.E.U8 R4, desc[UR6][R2.64] ;  /* 0x0000000602048981 */ /* 0x0000a8000c1e1100 */
[----:B0-----:R-:W0:Y:S04]  /*59f10*/  LDS.U8 R3, [R0+UR4] ;  /* 0x0000000400037984 */ /* 0x001e280008000000 */
[----:B------:R-:W1:Y:S04]  /*59f20*/  LDS.U8 R2, [R0+UR4+0x208] ;  /* 0x0002080400027984 */ /* 0x000e680008000000 */
[----:B----4-:R-:W-:Y:S04]  /*59f30*/  STL [R1+0x5d50], R9 ;  /* 0x005d500901007387 */ /* 0x010fe80000100800 */
[----:B------:R-:W-:Y:S04]  /*59f40*/  STL [R1+0x5d28], R8 ;  /* 0x005d280801007387 */ /* 0x000fe80000100800 */
[----:B------:R-:W-:Y:S04]  /*59f50*/  STL [R1+0x5d14], R7 ;  /* 0x005d140701007387 */ /* 0x000fe80000100800 */
[----:B------:R-:W-:Y:S04]  /*59f60*/  STL [R1+0x5cf4], R6 ;  /* 0x005cf40601007387 */ /* 0x000fe80000100800 */
[----:B------:R-:W-:Y:S04]  /*59f70*/  STL [R1+0x5cf8], R5 ;  /* 0x005cf80501007387 */ /* 0x000fe80000100800 */
[----:B--2---:R-:W-:Y:S04]  /*59f80*/  STL [R1+0x5cfc], R4 ;  /* 0x005cfc0401007387 */ /* 0x004fe80000100800 */
[----:B0-----:R-:W-:Y:S04]  /*59f90*/  STL [R1+0x5d00], R3 ;  /* 0x005d000301007387 */ /* 0x001fe80000100800 */
[----:B------:R-:W0:Y:S04]  /*59fa0*/  LDS.U8 R3, [R0+UR4+0x8] ;  /* 0x0000080400037984 */ /* 0x000e280008000000 */
[----:B-1----:R-:W-:Y:S04]  /*59fb0*/  STL [R1+0x5d04], R2 ;  /* 0x005d040201007387 */ /* 0x002fe80000100800 */
[----:B------:R-:W1:Y:S04]  /*59fc0*/  LDS.U8 R4, [R0+UR4+0x200] ;  /* 0x0002000400047984 */ /* 0x000e680008000000 */
[----:B------:R-:W2:Y:S04]  /*59fd0*/  LDS.U8 R2, [R0+UR4+0x2000] ;  /* 0x0020000400027984 */ /* 0x000ea80008000000 */
[----:B0-----:R-:W-:Y:S04]  /*59fe0*/  STL [R1+0x86c], R3 ;  /* 0x00086c0301007387 */ /* 0x001fe80000100800 */
[----:B------:R-:W0:Y:S04]  /*59ff0*/  LDS.U8 R3, [R0+UR4+0x2208] ;  /* 0x0022080400037984 */ /* 0x000e280008000000 */
[----:B-1----:R-:W-:Y:S04]  /*5a000*/  STL [R1+0x868], R4 ;  /* 0x0008680401007387 */ /* 0x002fe80000100800 */
[----:B------:R-:W1:Y:S04]  /*5a010*/  LDS.U8 R4, [R0+UR4+0x2008] ;  /* 0x0020080400047984 */ /* 0x000e680008000000 */
[----:B--2---:R-:W-:Y:S04]  /*5a020*/  STL [R1+0x874], R2 ;  /* 0x0008740201007387 */ /* 0x004fe80000100800 */
        /* <DEDUP_REMOVED lines=109> */
[----:B0-----:R0:W-:Y:S04]  /*5a700*/  STL [R1+0x4ab4], R3 ;  /* 0x004ab40301007387 */ /* 0x0011e80000100800 */
[----:B-1----:R-:W-:Y:S04]  /*5a710*/  STL [R1+0x4ac0], R4 ;  /* 0x004ac00401007387 */ /* 0x002fe80000100800 */
[----:B------:R-:W1:Y:S04]  /*5a720*/  LDS.U8 R4, [R0+UR4+0x6188] ;  /* 0x0061880400047984 */ /* 0x000e680008000000 */
[----:B--2---:R-:W-:Y:S04]  /*5a730*/  STL [R1+0x4abc], R2 ;  /* 0x004abc0201007387 */ /* 0x004fe80000100800 */
[----:B------:R-:W2:Y:S04]  /*5a740*/  LDS.U8 R2, [R0+UR4+0x6380] ;  /* 0x0063800400027984 */ /* 0x000ea80008000000 */
[----:B------:R-:W-:Y:S01]  /*5a750*/  STL [R1+0x5d08], R0 ;  /* 0x005d080001007387 */ /* 0x000fe20000100800 */
[----:B0-----:R-:W-:-:S05]  /*5a760*/  LOP3.LUT R3, R0, 0x410, RZ, 0x3c, !PT ;  /* 0x0000041000037812 */ /* 0x001fca00078e3cff */
[----:B------:R-:W0:Y:S04]  /*5a770*/  LDS.U8 R0, [R3+UR4] ;  /* 0x0000000403007984 */ /* 0x000e280008000000 */
[----:B------:R-:W-:Y:S04]  /*5a780*/  LDS.U8 R5, [R3+UR4+0x380] ;  /* 0x0003800403057984 */ /* 0x000fe80008000000 */
[----:B-1----:R-:W-:Y:S04]  /*5a790*/  STL [R1+0x4ac8], R4 ;  /* 0x004ac80401007387 */ /* 0x002fe80000100800 */
[----:B--2---:R-:W-:Y:S04]  /*5a7a0*/  STL [R1+0x4ac4], R2 ;  /* 0x004ac40201007387 */ /* 0x004fe80000100800 */
        /* <DEDUP_REMOVED lines=94> */
[----:B-1----:R1:W-:Y:S04]  /*5ad90*/  STL [R1+0x4c48], R2 ;  /* 0x004c480201007387 */ /* 0x0023e80000100800 */
[----:B-1----:R-:W3:Y:S04]  /*5ada0*/  LDL R2, [R1+0x4d40] ;  /* 0x004d400001027983 */ /* 0x002ee80000100800 */
[----:B--2---:R-:W-:Y:S04]  /*5adb0*/  STL [R1+0x4c44], R4 ;  /* 0x004c440401007387 */ /* 0x004fe80000100800 */
[----:B------:R-:W1:Y:S04]  /*5adc0*/  LDS.U8 R4, [R3+UR4+0x388] ;  /* 0x0003880403047984 */ /* 0x000e680008000000 */
[----:B0-----:R-:W-:Y:S04]  /*5add0*/  STL [R1+0x30f0], R0 ;  /* 0x0030f00001007387 */ /* 0x001fe80000100800 */
[----:B------:R-:W0:Y:S04]  /*5ade0*/  LDS.U8 R0, [R3+UR4+0x188] ;  /* 0x0001880403007984 */ /* 0x000e280008000000 */
[----:B-1----:R-:W-:Y:S04]  /*5adf0*/  STL [R1+0x30ec], R4 ;  /* 0x0030ec0401007387 */ /* 0x002fe80000100800 */
[----:B------:R-:W1:Y:S04]  /*5ae00*/  LDS.U8 R4, [R3+UR4+0x2180] ;  /* 0x0021800403047984 */ /* 0x000e680008000000 */
[----:B0-----:R-:W-:Y:S04]  /*5ae10*/  STL [R1+0x30f8], R0 ;  /* 0x0030f80001007387 */ /* 0x001fe80000100800 */
[----:B------:R-:W0:Y:S04]  /*5ae20*/  LDS.U8 R0, [R3+UR4+0x2388] ;  /* 0x0023880403007984 */ /* 0x000e280008000000 */
[----:B------:R-:W-:Y:S04]  /*5ae30*/  STL [R1+0x30f4], R5 ;  /* 0x0030f40501007387 */ /* 0x000fe80000100800 */
[----:B------:R-:W2:Y:S04]  /*5ae40*/  LDS.U8 R5, [R3+UR4+0x2188] ;  /* 0x0021880403057984 */ /* 0x000ea80008000000 */
[----:B-1----:R-:W-:Y:S04]  /*5ae50*/  STL [R1+0x3100], R4 ;  /* 0x0031000401007387 */ /* 0x002fe80000100800 */
[----:B------:R-:W1:Y:S04]  /*5ae60*/  LDS.U8 R4, [R3+UR4+0x2380] ;  /* 0x0023800403047984 */ /* 0x000e680008000000 */
[----:B0-----:R-:W-:Y:S04]  /*5ae70*/  STL [R1+0x30fc], R0 ;  /* 0x0030fc0001007387 */ /* 0x001fe80000100800 */
[----:B------:R-:W0:Y:S04]  /*5ae80*/  LDS.U8 R0, [R3+UR4+0x4180] ;  /* 0x0041800403007984 */ /* 0x000e280008000000 */
[----:B--2---:R-:W-:Y:S04]  /*5ae90*/  STL [R1+0x3108], R5 ;  /* 0x0031080501007387 */ /* 0x004fe80000100800 */
        /* <DEDUP_REMOVED lines=14> */
[----:B0-----:R-:W-:Y:S04]  /*5af80*/  STL [R1+0x4cc8], R0 ;  /* 0x004cc80001007387 */ /* 0x001fe80000100800 */
[----:B--2---:R-:W-:Y:S04]  /*5af90*/  STL [R1+0x4cc4], R3 ;  /* 0x004cc40301007387 */ /* 0x004fe80000100800 */
[----:B---3--:R-:W0:Y:S04]  /*5afa0*/  LDS.U8 R4, [R2+UR4] ;  /* 0x0000000402047984 */ /* 0x008e280008000000 */
[----:B------:R-:W1:Y:S04]  /*5afb0*/  LDS.U8 R0, [R2+UR4+0x208] ;  /* 0x0002080402007984 */ /* 0x000e680008000000 */
[----:B------:R-:W2:Y:S04]  /*5afc0*/  LDS.U8 R3, [R2+UR4+0x8] ;  /* 0x0000080402037984 */ /* 0x000ea80008000000 */
[----:B------:R-:W-:Y:S04]  /*5afd0*/  LDS.U8 R5, [R2+UR4+0x188] ;  /* 0x0001880402057984 */ /* 0x000fe80008000000 */
        /* <DEDUP_REMOVED lines=91> */
[----:B-1----:R0:W-:Y:S04]  /*5b590*/  STL [R1+0x4a68], R0 ;  /* 0x004a680001007387 */ /* 0x0021e80000100800 */
[----:B------:R-:W1:Y:S04]  /*5b5a0*/  LDS.U8 R4, [R2+UR4+0x180] ;  /* 0x0001800402047984 */ /* 0x000e680008000000 */
[----:B0-----:R-:W3:Y:S04]  /*5b5b0*/  LDL R0, [R1+0x4d3c] ;  /* 0x004d3c0001007983 */ /* 0x001ee80000100800 */
[----:B--2---:R-:W-:Y:S04]  /*5b5c0*/  STL [R1+0x4a64], R3 ;  /* 0x004a640301007387 */ /* 0x004fe80000100800 */
        /* <DEDUP_REMOVED lines=28> */
[----:B--2---:R-:W-:Y:S04]  /*5b790*/  STL [R1+0x4ae8], R5 ;  /* 0x004ae80501007387 */ /* 0x004fe80000100800 */
[----:B-1----:R-:W-:Y:S04]  /*5b7a0*/  STL [R1+0x4ae4], R4 ;  /* 0x004ae40401007387 */ /* 0x002fe80000100800 */
        /* <DEDUP_REMOVED lines=634> */
[----:B-1----:R-:W-:Y:S04]  /*5df50*/  STL [R1+0x4d18], R2 ;  /* 0x004d180201007387 */ /* 0x002fe80000100800 */
[----:B------:R-:W0:Y:S04]  /*5df60*/  LDS.U8 R3, [R0+UR4+0x6180] ;  /* 0x0061800400037984 */ /* 0x000e280008000000 */
[----:B------:R1:W3:Y:S04]  /*5df70*/  LDS.U8 R2, [R0+UR4+0x6388] ;  /* 0x0063880400027984 */ /* 0x0002e80008000000 */
[----:B--2---:R-:W-:Y:S04]  /*5df80*/  STL [R1+0x4d14], R4 ;  /* 0x004d140401007387 */ /* 0x004fe80000100800 */
[----:B-1----:R-:W2:Y:S01]  /*5df90*/  LDL.LU R0, [R1+0x864] ;  /* 0x0008640001007983 */ /* 0x002ea20000300800 */
[----:B------:R-:W1:Y:S03]  /*5dfa0*/  S2R R28, SR_TID.X ;  /* 0x00000000001c7919 */ /* 0x000e660000002100 */
[----:B0-----:R-:W-:Y:S01]  /*5dfb0*/  STL [R1+0x4d20], R3 ;  /* 0x004d200301007387 */ /* 0x001fe20000100800 */
[----:B-1----:R-:W-:-:S03]  /*5dfc0*/  LOP3.LUT R29, R28, 0x3f, RZ, 0xc0, !PT ;  /* 0x0000003f1c1d7812 */ /* 0x002fc600078ec0ff */
[----:B--2---:R-:W-:Y:S04]  /*5dfd0*/  STL [R1+0x5d64], R0 ;  /* 0x005d640001007387 */ /* 0x004fe80000100800 */
[----:B---3--:R0:W-:Y:S04]  /*5dfe0*/  STL [R1+0x4d1c], R2 ;  /* 0x004d1c0201007387 */ /* 0x0081e80000100800 */
        /* <DEDUP_REMOVED lines=26> */
[----:B------:R0:W-:Y:S04]  /*5e190*/  STL [R1+0x5d54], R28 ;  /* 0x005d541c01007387 */ /* 0x0001e80000100800 */
[----:B0-----:R-:W2:Y:S04]  /*5e1a0*/  LDL R28, [R1+0x4d2c] ;  /* 0x004d2c00011c7983 */ /* 0x001ea80000100800 */
[----:B--2---:R-:W0:Y:S04]  /*5e1b0*/  LDS.U8 R0, [R28+UR4+0x6188] ;  /* 0x006188041c007984 */ /* 0x004e280008000000 */
[----:B------:R-:W1:Y:S01]  /*5e1c0*/  LDS.U8 R28, [R28+UR4+0x6380] ;  /* 0x006380041c1c7984 */ /* 0x000e620008000000 */
[----:B------:R-:W-:Y:S06]  /*5e1d0*/  BAR.SYNC.DEFER_BLOCKING 0x0 ;  /* 0x0000000000007b1d */ /* 0x000fec0000010000 */
[----:B0-----:R0:W-:Y:S04]  /*5e1e0*/  STL [R1+0x4d28], R0 ;  /* 0x004d280001007387 */ /* 0x0011e80000100800 */
[----:B0-----:R-:W2:Y:S04]  /*5e1f0*/  LDL.LU R0, [R1+0x5d64] ;  /* 0x005d640001007983 */ /* 0x001ea80000300800 */
[----:B-1----:R0:W-:Y:S04]  /*5e200*/  STL [R1+0x4d24], R28 ;  /* 0x004d241c01007387 */ /* 0x0021e80000100800 */
[----:B0-----:R-:W3:Y:S04]  /*5e210*/  LDL.LU R28, [R1+0x350] ;  /* 0x00035000011c7983 */ /* 0x001ee80000300800 */
[----:B---3--:R0:W-:Y:S04]  /*5e220*/  STL [R1+0x5d58], R28 ;  /* 0x005d581c01007387 */ /* 0x0081e80000100800 */
[----:B0-----:R-:W3:Y:S04]  /*5e230*/  LDL.LU R28, [R1+0x68c] ;  /* 0x00068c00011c7983 */ /* 0x001ee80000300800 */
[----:B---3--:R0:W-:Y:S04]  /*5e240*/  STL [R1+0x5d5c], R28 ;  /* 0x005d5c1c01007387 */ /* 0x0081e80000100800 */
[----:B0-----:R-:W3:Y:S04]  /*5e250*/  LDL.LU R28, [R1+0x6a0] ;  /* 0x0006a000011c7983 */ /* 0x001ee80000300800 */
[----:B--2---:R-:W-:Y:S04]  /*5e260*/  STS.U8 [R29+UR4], R0 ;  /* 0x000000001d007988 */ /* 0x004fe80008000004 */
[----:B------:R-:W-:Y:S04]  /*5e270*/  STS.U8 [R29+UR4+0x40], R2 ;  /* 0x000040021d007988 */ /* 0x000fe80008000004 */
[----:B------:R-:W-:Y:S04]  /*5e280*/  STS.U8 [R29+UR4+0x200], R3 ;  /* 0x000200031d007988 */ /* 0x000fe80008000004 */
        /* <DEDUP_REMOVED lines=21> */
[----:B0-----:R-:W2:Y:S04]  /*5e3e0*/  LDL.LU R28, [R1+0x6bc] ;  /* 0x0006bc00011c7983 */ /* 0x001ea80000300800 */
[----:B------:R-:W3:Y:S04]  /*5e3f0*/  LDL.LU R9, [R1+0x32c] ;  /* 0x00032c0001097983 */ /* 0x000ee80000300800 */
[----:B------:R-:W4:Y:S04]  /*5e400*/  LDL.LU R10, [R1+0x2f0] ;  /* 0x0002f000010a7983 */ /* 0x000f280000300800 */
[----:B------:R-:W-:Y:S04]  /*5e410*/  STS.U8 [R29+UR4+0x1640], R24 ;  /* 0x001640181d007988 */ /* 0x000fe80008000004 */
[----:B------:R-:W4:Y:S04]  /*5e420*/  LDL.LU R17, [R1+0x2ec] ;  /* 0x0002ec0001117983 */ /* 0x000f280000300800 */
[----:B------:R0:W-:Y:S04]  /*5e430*/  STS.U8 [R29+UR4+0x1800], R25 ;  /* 0x001800191d007988 */ /* 0x0001e80008000004 */
[----:B------:R-:W4:Y:S04]  /*5e440*/  LDL.LU R18, [R1+0x2b0] ;  /* 0x0002b00001127983 */ /* 0x000f280000300800 */
        /* <DEDUP_REMOVED lines=24> */
[----:B0-----:R-:W4:Y:S04]  /*5e5d0*/  LDL.LU R27, [R1+0xc] ;  /* 0x00000c00011b7983 */ /* 0x001f280000300800 */
        /* <DEDUP_REMOVED lines=40> */
[----:B------:R-:W-:Y:S01]  /*5e860*/  STS.U8 [R29+UR4+0x3840], R27 ;  /* 0x0038401b1d007988 */ /* 0x000fe20008000004 */
[----:B0-----:R-:W-:-:S03]  /*5e870*/  LOP3.LUT R7, R29, 0x10, RZ, 0x3c, !PT ;  /* 0x000000101d077812 */ /* 0x001fc600078e3cff */
[----:B---3--:R-:W-:Y:S04]  /*5e880*/  STS.U8 [R29+UR4+0x3a00], R26 ;  /* 0x003a001a1d007988 */ /* 0x008fe80008000004 */
[----:B--2---:R0:W-:Y:S04]  /*5e890*/  STS.U8 [R29+UR4+0x3a40], R25 ;  /* 0x003a40191d007988 */ /* 0x0041e80008000004 */
        /* <DEDUP_REMOVED lines=19> */
[----:B------:R-:W4:Y:S04]  /*5e9d0*/  LDL.LU R22, [R1+0x714] ;  /* 0x0007140001167983 */ /* 0x000f280000300800 */
[----:B------:R-:W4:Y:S04]  /*5e9e0*/  LDL.LU R23, [R1+0x6f8] ;  /* 0x0006f80001177983 */ /* 0x000f280000300800 */
[----:B------:R-:W4:Y:S04]  /*5e9f0*/  LDL.LU R24, [R1+0x6f4] ;  /* 0x0006f40001187983 */ /* 0x000f280000300800 */
[----:B------:R-:W4:Y:S01]  /*5ea00*/  LDL.LU R27, [R1+0x6d8] ;  /* 0x0006d800011b7983 */ /* 0x000f220000300800 */
[----:B0-----:R-:W-:-:S03]  /*5ea10*/  LOP3.LUT R18, R28, 0x3f, RZ, 0xc0, !PT ;  /* 0x0000003f1c127812 */ /* 0x001fc600078ec0ff */
[----:B------:R-:W4:Y:S04]  /*5ea20*/  LDL.LU R28, [R1+0x6d4] ;  /* 0x0006d400011c7983 */ /* 0x000f280000300800 */
[----:B------:R-:W4:Y:S04]  /*5ea30*/  LDL.LU R29, [R1+0x6b8] ;  /* 0x0006b800011d7983 */ /* 0x000f280000300800 */
[----:B------:R0:W-:Y:S04]  /*5ea40*/  STS.U8 [R18+UR4+0x3c40], R17 ;  /* 0x003c401112007988 */ /* 0x0001e80008000004 */
[----:B------:R1:W-:Y:S04]  /*5ea50*/  STS.U8 [R18+UR4+0x3e00], R10 ;  /* 0x003e000a12007988 */ /* 0x0003e80008000004 */
[----:B------:R1:W-:Y:S04]  /*5ea60*/  STS.U8 [R18+UR4+0x3e40], R9 ;  /* 0x003e400912007988 */ /* 0x0003e80008000004 */
[----:B0-----:R-:W2:Y:S04]  /*5ea70*/  LDL.LU R17, [R1+0x838] ;  /* 0x0008380001117983 */ /* 0x001ea80000300800 */
[----:B-1----:R-:W3:Y:S04]  /*5ea80*/  LDL.LU R10, [R1+0x854] ;  /* 0x00085400010a7983 */ /* 0x002ee80000300800 */
[----:B------:R-:W4:Y:S04]  /*5ea90*/  LDL.LU R9, [R1+0x858] ;  /* 0x0008580001097983 */ /* 0x000f280000300800 */
[----:B------:R0:W-:Y:S04]  /*5eaa0*/  STL [R1+0x5d2c], R18 ;  /* 0x005d2c1201007387 */ /* 0x0001e80000100800 */
        /* <DEDUP_REMOVED lines=81> */
[----:B------:R1:W-:Y:S04]  /*5efc0*/  STS.U8 [R7+UR4+0x2680], R17 ;  /* 0x0026801107007988 */ /* 0x0003e80008000004 */
[----:B------:R-:W-:Y:S04]  /*5efd0*/  STS.U8 [R7+UR4+0x26c0], R25 ;  /* 0x0026c01907007988 */ /* 0x000fe80008000004 */
[----:B------:R1:W-:Y:S04]  /*5efe0*/  STS.U8 [R7+UR4+0x2880], R26 ;  /* 0x0028801a07007988 */ /* 0x0003e80008000004 */
[----:B------:R1:W-:Y:S04]  /*5eff0*/  STS.U8 [R7+UR4+0x28c0], R0 ;  /* 0x0028c00007007988 */ /* 0x0003e80008000004 */
[----:B------:R1:W-:Y:S04]  /*5f000*/  STS.U8 [R7+UR4+0x2a80], R2 ;  /* 0x002a800207007988 */ /* 0x0003e80008000004 */
[----:B------:R1:W-:Y:S04]  /*5f010*/  STS.U8 [R7+UR4+0x2ac0], R3 ;  /* 0x002ac00307007988 */ /* 0x0003e80008000004 */
[----:B------:R1:W-:Y:S04]  /*5f020*/  STS.U8 [R7+UR4+0x2c80], R4 ;  /* 0x002c800407007988 */ /* 0x0003e80008000004 */
[----:B------:R1:W-:Y:S04]  /*5f030*/  STS.U8 [R7+UR4+0x2cc0], R5 ;  /* 0x002cc00507007988 */ /* 0x0003e80008000004 */
[----:B------:R-:W-:Y:S04]  /*5f040*/  STS.U8 [R7+UR4+0x2e80], R6 ;  /* 0x002e800607007988 */ /* 0x000fe80008000004 */
[----:B------:R-:W-:Y:S04]  /*5f050*/  STS.U8 [R7+UR4+0x2ec0], R11 ;  /* 0x002ec00b07007988 */ /* 0x000fe80008000004 */
[----:B0-----:R-:W3:Y:S04]  /*5f060*/  LDL.LU R9, [R1+0x80c] ;  /* 0x00080c0001097983 */ /* 0x001ee80000300800 */
[----:B------:R-:W-:Y:S04]  /*5f070*/  STS.U8 [R7+UR4+0x3080], R12 ;  /* 0x0030800c07007988 */ /* 0x000fe80008000004 */
[----:B-1----:R-:W3:Y:S04]  /*5f080*/  LDL.LU R10, [R1+0x7f0] ;  /* 0x0007f000010a7983 */ /* 0x002ee80000300800 */
[----:B------:R-:W-:Y:S04]  /*5f090*/  STS.U8 [R7+UR4+0x30c0], R13 ;  /* 0x0030c00d07007988 */ /* 0x000fe80008000004 */
[----:B------:R-:W3:Y:S04]  /*5f0a0*/  LDL.LU R17, [R1+0x7ec] ;  /* 0x0007ec0001117983 */ /* 0x000ee80000300800 */
        /* <DEDUP_REMOVED lines=10> */
[----:B------:R0:W-:Y:S04]  /*5f150*/  STS.U8 [R7+UR4+0x36c0], R27 ;  /* 0x0036c01b07007988 */ /* 0x0001e80008000004 */
[----:B------:R-:W3:Y:S04]  /*5f160*/  LDL.LU R5, [R1+0x78c] ;  /* 0x00078c0001057983 */ /* 0x000ee80000300800 */
[----:B------:R1:W-:Y:S04]  /*5f170*/  STS.U8 [R7+UR4+0x3880], R28 ;  /* 0x0038801c07007988 */ /* 0x0003e80008000004 */
        /* <DEDUP_REMOVED lines=8> */
[----:B-1----:R-:W3:Y:S04]  /*5f200*/  LDL.LU R28, [R1+0x6f0] ;  /* 0x0006f000011c7983 */ /* 0x002ee80000300800 */
[----:B------:R-:W3:Y:S04]  /*5f210*/  LDL.LU R21, [R1+0x6ec] ;  /* 0x0006ec0001157983 */ /* 0x000ee80000300800 */
[----:B------:R0:W-:Y:S04]  /*5f220*/  STS.U8 [R7+UR4+0x38c0], R29 ;  /* 0x0038c01d07007988 */ /* 0x0001e80008000004 */
[----:B------:R-:W3:Y:S04]  /*5f230*/  LDL.LU R22, [R1+0x6d0] ;  /* 0x0006d00001167983 */ /* 0x000ee80000300800 */
[----:B0-----:R-:W3:Y:S01]  /*5f240*/  LDL.LU R29, [R1+0x6cc] ;  /* 0x0006cc00011d7983 */ /* 0x001ee20000300800 */
[----:B------:R-:W-:-:S03]  /*5f250*/  LOP3.LUT R25, R18, 0x20, RZ, 0x3c, !PT ;  /* 0x0000002012197812 */ /* 0x000fc600078e3cff */
[----:B--2---:R0:W-:Y:S04]  /*5f260*/  STS.U8 [R7+UR4+0x3a80], R24 ;  /* 0x003a801807007988 */ /* 0x0041e80008000004 */
[----:B----4-:R1:W-:Y:S04]  /*5f270*/  STS.U8 [R7+UR4+0x3ac0], R23 ;  /* 0x003ac01707007988 */ /* 0x0103e80008000004 */
[----:B---3--:R2:W-:Y:S04]  /*5f280*/  STS.U8 [R7+UR4+0x3c80], R16 ;  /* 0x003c801007007988 */ /* 0x0085e80008000004 */
[----:B------:R-:W-:Y:S04]  /*5f290*/  STS.U8 [R7+UR4+0x3cc0], R15 ;  /* 0x003cc00f07007988 */ /* 0x000fe80008000004 */
[----:B------:R-:W-:Y:S04]  /*5f2a0*/  STS.U8 [R7+UR4+0x3e80], R8 ;  /* 0x003e800807007988 */ /* 0x000fe80008000004 */
[----:B0-----:R-:W3:Y:S04]  /*5f2b0*/  LDL.LU R24, [R1+0x810] ;  /* 0x0008100001187983 */ /* 0x001ee80000300800 */
[----:B-1----:R-:W4:Y:S04]  /*5f2c0*/  LDL.LU R23, [R1+0x82c] ;  /* 0x00082c0001177983 */ /* 0x002f280000300800 */
[----:B--2---:R-:W2:Y:S04]  /*5f2d0*/  LDL.LU R16, [R1+0x830] ;  /* 0x0008300001107983 */ /* 0x004ea80000300800 */
[----:B------:R0:W-:Y:S04]  /*5f2e0*/  STL [R1+0x5d0c], R18 ;  /* 0x005d0c1201007387 */ /* 0x0001e80000100800 */
[----:B0-----:R-:W3:Y:S04]  /*5f2f0*/  LDL.LU R18, [R1+0x84c] ;  /* 0x00084c0001127983 */ /* 0x001ee80000300800 */
[----:B------:R-:W4:Y:S04]  /*5f300*/  LDL.LU R15, [R1+0x850] ;  /* 0x00085000010f7983 */ /* 0x000f280000300800 */
[----:B------:R-:W2:Y:S01]  /*5f310*/  LDL.LU R7, [R1+0x5d14] ;  /* 0x005d140001077983 */ /* 0x000ea20000300800 */
[----:B------:R-:W0:Y:S02]  /*5f320*/  S2R R8, SR_TID.X ;  /* 0x0000000000087919 */ /* 0x000e240000002100 */
[----:B0-----:R-:W-:-:S04]  /*5f330*/  LOP3.LUT R8, R8, 0x3f, RZ, 0xc0, !PT ;  /* 0x0000003f08087812 */ /* 0x001fc800078ec0ff */
[----:B------:R-:W-:-:S05]  /*5f340*/  LOP3.LUT R8, R8, 0x10, RZ, 0x3c, !PT ;  /* 0x0000001008087812 */ /* 0x000fca00078e3cff */
[----:B--2---:R-:W-:Y:S04]  /*5f350*/  STS.U8 [R8+UR4+0x3ec0], R7 ;  /* 0x003ec00708007988 */ /* 0x004fe80008000004 */
        /* <DEDUP_REMOVED lines=23> */
[----:B0-----:R-:W2:Y:S04]  /*5f4d0*/  LDL.LU R27, [R1+0x6b0] ;  /* 0x0006b000011b7983 */ /* 0x001ea80000300800 */
[----:B-1----:R-:W3:Y:S04]  /*5f4e0*/  LDL.LU R28, [R1+0x6ac] ;  /* 0x0006ac00011c7983 */ /* 0x002ee80000300800 */
[----:B------:R-:W4:Y:S04]  /*5f4f0*/  LDL.LU R18, [R1+0x35c] ;  /* 0x00035c0001127983 */ /* 0x000f280000300800 */
[----:B------:R-:W-:Y:S04]  /*5f500*/  STS.U8 [R25+UR4+0x1740], R21 ;  /* 0x0017401519007988 */ /* 0x000fe80008000004 */
[----:B------:R-:W-:Y:S04]  /*5f510*/  STS.U8 [R25+UR4+0x1900], R22 ;  /* 0x0019001619007988 */ /* 0x000fe80008000004 */
[----:B------:R-:W-:Y:S04]  /*5f520*/  STS.U8 [R25+UR4+0x1940], R29 ;  /* 0x0019401d19007988 */ /* 0x000fe80008000004 */
[----:B----4-:R0:W-:Y:S04]  /*5f530*/  STL [R1+0x5d10], R18 ;  /* 0x005d101201007387 */ /* 0x0101e80000100800 */
        /* <DEDUP_REMOVED lines=27> */
[----:B---3--:R1:W-:Y:S04]  /*5f6f0*/  STS.U8 [R25+UR4+0x1b40], R28 ;  /* 0x001b401c19007988 */ /* 0x0083e80008000004 */
[----:B0-----:R-:W3:Y:S04]  /*5f700*/  LDL.LU R27, [R1+0x1c] ;  /* 0x00001c00011b7983 */ /* 0x001ee80000300800 */
[----:B-1----:R-:W3:Y:S04]  /*5f710*/  LDL.LU R28, [R1] ;  /* 0x00000000011c7983 */ /* 0x002ee80000300800 */
[----:B----4-:R0:W-:Y:S04]  /*5f720*/  STS.U8 [R25+UR4+0x1d00], R18 ;  /* 0x001d001219007988 */ /* 0x0101e80008000004 */
[----:B0-----:R-:W4:Y:S04]  /*5f730*/  LDL.LU R18, [R1+0x5d10] ;  /* 0x005d100001127983 */ /* 0x001f280000300800 */
[----:B----4-:R0:W-:Y:S04]  /*5f740*/  STS.U8 [R25+UR4+0x1d40], R18 ;  /* 0x001d401219007988 */ /* 0x0101e80008000004 */
[----:B------:R1:W-:Y:S04]  /*5f750*/  STS.U8 [R25+UR4+0x1f00], R0 ;  /* 0x001f000019007988 */ /* 0x0003e80008000004 */
[----:B------:R4:W-:Y:S04]  /*5f760*/  STS.U8 [R25+UR4+0x1f40], R2 ;  /* 0x001f400219007988 */ /* 0x0009e80008000004 */
[----:B------:R2:W-:Y:S04]  /*5f770*/  STS.U8 [R25+UR4+0x2100], R3 ;  /* 0x0021000319007988 */ /* 0x0005e80008000004 */
[----:B------:R3:W-:Y:S04]  /*5f780*/  STS.U8 [R25+UR4+0x2140], R4 ;  /* 0x0021400419007988 */ /* 0x0007e80008000004 */
[----:B------:R3:W-:Y:S04]  /*5f790*/  STS.U8 [R25+UR4+0x2300], R5 ;  /* 0x0023000519007988 */ /* 0x0007e80008000004 */
[----:B0-----:R-:W3:Y:S04]  /*5f7a0*/  LDL.LU R18, [R1+0x5d0c] ;  /* 0x005d0c0001127983 */ /* 0x001ee80000300800 */
[----:B-1----:R-:W3:Y:S04]  /*5f7b0*/  LDL.LU R0, [R1+0x5d08] ;  /* 0x005d080001007983 */ /* 0x002ee80000300800 */
[----:B----4-:R-:W4:Y:S04]  /*5f7c0*/  LDL.LU R2, [R1+0x5d04] ;  /* 0x005d040001027983 */ /* 0x010f280000300800 */
[----:B--2---:R-:W4:Y:S04]  /*5f7d0*/  LDL.LU R3, [R1+0x5d00] ;  /* 0x005d000001037983 */ /* 0x004f280000300800 */
[----:B---3--:R-:W2:Y:S04]  /*5f7e0*/  LDL.LU R4, [R1+0x5cfc] ;  /* 0x005cfc0001047983 */ /* 0x008ea80000300800 */
        /* <DEDUP_REMOVED lines=14> */
[----:B0-----:R-:W4:Y:S04]  /*5f8d0*/  LDL.LU R29, [R1+0x5cdc] ;  /* 0x005cdc00011d7983 */ /* 0x001f280000300800 */
        /* <DEDUP_REMOVED lines=11> */
[----:B------:R1:W-:Y:S04]  /*5f990*/  STS.U8 [R25+UR4+0x3540], R26 ;  /* 0x0035401a19007988 */ /* 0x0003e80008000004 */
[----:B0-----:R-:W2:Y:S04]  /*5f9a0*/  LDL.LU R12, [R1+0x848] ;  /* 0x00084800010c7983 */ /* 0x001ea80000300800 */
[----:B------:R0:W-:Y:S04]  /*5f9b0*/  STS.U8 [R25+UR4+0x3700], R20 ;  /* 0x0037001419007988 */ /* 0x0001e80008000004 */
[----:B------:R0:W-:Y:S04]  /*5f9c0*/  STS.U8 [R25+UR4+0x3740], R27 ;  /* 0x0037401b19007988 */ /* 0x0001e80008000004 */
[----:B------:R0:W-:Y:S04]  /*5f9d0*/  STS.U8 [R25+UR4+0x3900], R28 ;  /* 0x0039001c19007988 */ /* 0x0001e80008000004 */
[----:B-1----:R-:W2:Y:S04]  /*5f9e0*/  LDL.LU R19, [R1+0x844] ;  /* 0x0008440001137983 */ /* 0x002ea80000300800 */
[----:B------:R-:W2:Y:S04]  /*5f9f0*/  LDL.LU R7, [R1+0x808] ;  /* 0x0008080001077983 */ /* 0x000ea80000300800 */
[----:B------:R-:W2:Y:S04]  /*5fa00*/  LDL.LU R8, [R1+0x804] ;  /* 0x0008040001087983 */ /* 0x000ea80000300800 */
[----:B------:R-:W2:Y:S04]  /*5fa10*/  LDL.LU R15, [R1+0x7e8] ;  /* 0x0007e800010f7983 */ /* 0x000ea80000300800 */
[----:B------:R-:W2:Y:S04]  /*5fa20*/  LDL.LU R26, [R1+0x7e4] ;  /* 0x0007e400011a7983 */ /* 0x000ea80000300800 */
[----:B0-----:R-:W2:Y:S04]  /*5fa30*/  LDL.LU R20, [R1+0x7c8] ;  /* 0x0007c80001147983 */ /* 0x001ea80000300800 */
[----:B------:R-:W2:Y:S04]  /*5fa40*/  LDL.LU R27, [R1+0x7c4] ;  /* 0x0007c400011b7983 */ /* 0x000ea80000300800 */
[----:B------:R-:W2:Y:S04]  /*5fa50*/  LDL.LU R28, [R1+0x7a8] ;  /* 0x0007a800011c7983 */ /* 0x000ea80000300800 */
[----:B----4-:R-:W-:Y:S04]  /*5fa60*/  STS.U8 [R25+UR4+0x3940], R29 ;  /* 0x0039401d19007988 */ /* 0x010fe80008000004 */
[----:B---3--:R-:W-:Y:S04]  /*5fa70*/  STS.U8 [R25+UR4+0x3b00], R22 ;  /* 0x003b001619007988 */ /* 0x008fe80008000004 */
[----:B--2---:R-:W-:Y:S04]  /*5fa80*/  STS.U8 [R25+UR4+0x3b40], R21 ;  /* 0x003b401519007988 */ /* 0x004fe80008000004 */
[----:B------:R-:W-:Y:S04]  /*5fa90*/  STS.U8 [R25+UR4+0x3d00], R14 ;  /* 0x003d000e19007988 */ /* 0x000fe80008000004 */
[----:B------:R-:W-:Y:S04]  /*5faa0*/  STS.U8 [R25+UR4+0x3d40], R13 ;  /* 0x003d400d19007988 */ /* 0x000fe80008000004 */
[----:B------:R0:W-:Y:S04]  /*5fab0*/  STS.U8 [R25+UR4+0x3f00], R6 ;  /* 0x003f000619007988 */ /* 0x0001e80008000004 */
[----:B------:R1:W-:Y:S04]  /*5fac0*/  STS.U8 [R25+UR4+0x3f40], R5 ;  /* 0x003f400519007988 */ /* 0x0003e80008000004 */
[----:B0-----:R-:W2:Y:S04]  /*5fad0*/  LDL.LU R6, [R1+0x824] ;  /* 0x0008240001067983 */ /* 0x001ea80000300800 */
[----:B-1----:R-:W3:Y:S04]  /*5fae0*/  LDL.LU R5, [R1+0x828] ;  /* 0x0008280001057983 */ /* 0x002ee80000300800 */
        /* <DEDUP_REMOVED lines=13> */
[----:B------:R-:W4:Y:S04]  /*5fbc0*/  LDL.LU R18, [R1+0x704] ;  /* 0x0007040001127983 */ /* 0x000f280000300800 */
[----:B------:R-:W4:Y:S04]  /*5fbd0*/  LDL.LU R25, [R1+0x6e8] ;  /* 0x0006e80001197983 */ /* 0x000f280000300800 */
[----:B0-----:R-:W4:Y:S04]  /*5fbe0*/  LDL.LU R12, [R1+0x6e4] ;  /* 0x0006e400010c7983 */ /* 0x001f280000300800 */
[----:B-1----:R-:W4:Y:S04]  /*5fbf0*/  LDL.LU R19, [R1+0x6c8] ;  /* 0x0006c80001137983 */ /* 0x002f280000300800 */
[----:B---3--:R-:W-:Y:S04]  /*5fc00*/  STS.U8 [R23+UR4+0x380], R5 ;  /* 0x0003800517007988 */ /* 0x008fe80008000004 */
[----:B--2---:R-:W-:Y:S04]  /*5fc10*/  STS.U8 [R23+UR4+0x3c0], R6 ;  /* 0x0003c00617007988 */ /* 0x004fe80008000004 */
[----:B------:R-:W-:Y:S04]  /*5fc20*/  STS.U8 [R23+UR4+0x580], R7 ;  /* 0x0005800717007988 */ /* 0x000fe80008000004 */
[----:B------:R-:W-:Y:S04]  /*5fc30*/  STS.U8 [R23+UR4+0x5c0], R8 ;  /* 0x0005c00817007988 */ /* 0x000fe80008000004 */
[----:B------:R-:W-:Y:S04]  /*5fc40*/  STS.U8 [R23+UR4+0x780], R15 ;  /* 0x0007800f17007988 */ /* 0x000fe80008000004 */
[----:B------:R0:W-:Y:S04]  /*5fc50*/  STS.U8 [R23+UR4+0x7c0], R26 ;  /* 0x0007c01a17007988 */ /* 0x0001e80008000004 */
[----:B------:R1:W-:Y:S04]  /*5fc60*/  STS.U8 [R23+UR4+0x980], R20 ;  /* 0x0009801417007988 */ /* 0x0003e80008000004 */
[----:B------:R2:W-:Y:S04]  /*5fc70*/  STS.U8 [R23+UR4+0x9c0], R27 ;  /* 0x0009c01b17007988 */ /* 0x0005e80008000004 */
[----:B------:R3:W-:Y:S04]  /*5fc80*/  STS.U8 [R23+UR4+0xb80], R28 ;  /* 0x000b801c17007988 */ /* 0x0007e80008000004 */
[----:B0-----:R-:W4:Y:S04]  /*5fc90*/  LDL.LU R26, [R1+0x6c4] ;  /* 0x0006c400011a7983 */ /* 0x001f280000300800 */
[----:B------:R-:W4:Y:S04]  /*5fca0*/  LDL.LU R7, [R1+0x6a8] ;  /* 0x0006a80001077983 */ /* 0x000f280000300800 */
[----:B------:R-:W4:Y:S04]  /*5fcb0*/  LDL.LU R8, [R1+0x6a4] ;  /* 0x0006a40001087983 */ /* 0x000f280000300800 */
[----:B------:R-:W4:Y:S04]  /*5fcc0*/  LDL.LU R15, [R1+0x358] ;  /* 0x00035800010f7983 */ /* 0x000f280000300800 */
[----:B-1----:R-:W4:Y:S04]  /*5fcd0*/  LDL.LU R20, [R1+0x354] ;  /* 0x0003540001147983 */ /* 0x002f280000300800 */
[----:B--2---:R-:W2:Y:S04]  /*5fce0*/  LDL.LU R27, [R1+0x2f8] ;  /* 0x0002f800011b7983 */ /* 0x004ea80000300800 */
[----:B---3--:R-:W3:Y:S04]  /*5fcf0*/  LDL.LU R28, [R1+0x2f4] ;  /* 0x0002f400011c7983 */ /* 0x008ee80000300800 */
[----:B----4-:R-:W-:Y:S04]  /*5fd00*/  STS.U8 [R23+UR4+0xbc0], R13 ;  /* 0x000bc00d17007988 */ /* 0x010fe80008000004 */
        /* <DEDUP_REMOVED lines=11> */
[----:B------:R1:W-:Y:S04]  /*5fdc0*/  STS.U8 [R23+UR4+0x17c0], R12 ;  /* 0x0017c00c17007988 */ /* 0x0003e80008000004 */
[----:B0-----:R-:W4:Y:S04]  /*5fdd0*/  LDL.LU R16, [R1+0x2b8] ;  /* 0x0002b80001107983 */ /* 0x001f280000300800 */
[----:B------:R0:W-:Y:S04]  /*5fde0*/  STS.U8 [R23+UR4+0x1980], R19 ;  /* 0x0019801317007988 */ /* 0x0001e80008000004 */
[----:B-1----:R-:W4:Y:S04]  /*5fdf0*/  LDL.LU R12, [R1+0x2b4] ;  /* 0x0002b400010c7983 */ /* 0x002f280000300800 */
[----:B0-----:R-:W4:Y:S04]  /*5fe00*/  LDL.LU R19, [R1+0x278] ;  /* 0x0002780001137983 */ /* 0x001f280000300800 */
[----:B------:R-:W4:Y:S04]  /*5fe10*/  LDL.LU R24, [R1+0x274] ;  /* 0x0002740001187983 */ /* 0x000f280000300800 */
[----:B------:R-:W4:Y:S04]  /*5fe20*/  LDL.LU R9, [R1+0x228] ;  /* 0x0002280001097983 */ /* 0x000f280000300800 */
[----:B------:R-:W4:Y:S04]  /*5fe30*/  LDL.LU R10, [R1+0x224] ;  /* 0x00022400010a7983 */ /* 0x000f280000300800 */
[----:B------:R-:W4:Y:S04]  /*5fe40*/  LDL.LU R17, [R1+0x1d8] ;  /* 0x0001d80001117983 */ /* 0x000f280000300800 */
[----:B------:R-:W4:Y:S04]  /*5fe50*/  LDL.LU R18, [R1+0x1d4] ;  /* 0x0001d40001127983 */ /* 0x000f280000300800 */
[----:B------:R-:W4:Y:S04]  /*5fe60*/  LDL.LU R25, [R1+0x198] ;  /* 0x0001980001197983 */ /* 0x000f280000300800 */
[----:B------:R0:W-:Y:S04]  /*5fe70*/  STS.U8 [R23+UR4+0x19c0], R26 ;  /* 0x0019c01a17007988 */ /* 0x0001e80008000004 */
[----:B------:R-:W-:Y:S04]  /*5fe80*/  STS.U8 [R23+UR4+0x1b80], R7 ;  /* 0x001b800717007988 */ /* 0x000fe80008000004 */
[----:B------:R-:W-:Y:S04]  /*5fe90*/  STS.U8 [R23+UR4+0x1bc0], R8 ;  /* 0x001bc00817007988 */ /* 0x000fe80008000004 */
[----:B------:R-:W-:Y:S04]  /*5fea0*/  STS.U8 [R23+UR4+0x1d80], R15 ;  /* 0x001d800f17007988 */ /* 0x000fe80008000004 */
[----:B------:R1:W-:Y:S04]  /*5feb0*/  STS.U8 [R23+UR4+0x1dc0], R20 ;  /* 0x001dc01417007988 */ /* 0x0003e80008000004 */
[----:B--2---:R2:W-:Y:S04]  /*5fec0*/  STS.U8 [R23+UR4+0x1f80], R27 ;  /* 0x001f801b17007988 */ /* 0x0045e80008000004 */
[----:B---3--:R3:W-:Y:S04]  /*5fed0*/  STS.U8 [R23+UR4+0x1fc0], R28 ;  /* 0x001fc01c17007988 */ /* 0x0087e80008000004 */
[----:B0-----:R-:W4:Y:S04]  /*5fee0*/  LDL.LU R26, [R1+0x194] ;  /* 0x00019400011a7983 */ /* 0x001f280000300800 */
[----:B-1----:R-:W4:Y:S04]  /*5fef0*/  LDL.LU R20, [R1+0x148] ;  /* 0x0001480001147983 */ /* 0x002f280000300800 */
[----:B--2---:R-:W2:Y:S04]  /*5ff00*/  LDL.LU R27, [R1+0x144] ;  /* 0x00014400011b7983 */ /* 0x004ea80000300800 */
[----:B---3--:R-:W3:Y:S04]  /*5ff10*/  LDL.LU R28, [R1+0x118] ;  /* 0x00011800011c7983 */ /* 0x008ee80000300800 */
        /* <DEDUP_REMOVED lines=12> */
[----:B------:R1:W-:Y:S04]  /*5ffe0*/  STS.U8 [R23+UR4+0x2380], R19 ;  /* 0x0023801317007988 */ /* 0x0003e80008000004 */
[----:B------:R1:W-:Y:S04]  /*5fff0*/  STS.U8 [R23+UR4+0x23c0], R24 ;  /* 0x0023c01817007988 */ /* 0x0003e80008000004 */
[----:B------:R1:W-:Y:S04]  /*60000*/  STS.U8 [R23+UR4+0x2580], R9 ;  /* 0x0025800917007988 */ /* 0x0003e80008000004 */
[----:B0-----:R-:W4:Y:S04]  /*60010*/  LDL.LU R16, [R1+0x14] ;  /* 0x0000140001107983 */ /* 0x001f280000300800 */
[----:B-1----:R-:W4:Y:S04]  /*60020*/  LDL.LU R12, [R1+0x5cd8] ;  /* 0x005cd800010c7983 */ /* 0x002f280000300800 */
[----:B------:R-:W4:Y:S04]  /*60030*/  LDL.LU R19, [R1+0x5cd4] ;  /* 0x005cd40001137983 */ /* 0x000f280000300800 */
[----:B------:R0:W-:Y:S04]  /*60040*/  STS.U8 [R23+UR4+0x25c0], R10 ;  /* 0x0025c00a17007988 */ /* 0x0001e80008000004 */
[----:B------:R-:W4:Y:S04]  /*60050*/  LDL.LU R24, [R1+0x85c] ;  /* 0x00085c0001187983 */ /* 0x000f280000300800 */
[----:B------:R-:W4:Y:S04]  /*60060*/  LDL.LU R9, [R1+0x86c] ;  /* 0x00086c0001097983 */ /* 0x000f280000300800 */
[----:B------:R1:W-:Y:S04]  /*60070*/  STS.U8 [R23+UR4+0x2780], R17 ;  /* 0x0027801117007988 */ /* 0x0003e80008000004 */
[----:B------:R1:W-:Y:S04]  /*60080*/  STS.U8 [R23+UR4+0x27c0], R18 ;  /* 0x0027c01217007988 */ /* 0x0003e80008000004 */
[----:B------:R1:W-:Y:S04]  /*60090*/  STS.U8 [R23+UR4+0x2980], R25 ;  /* 0x0029801917007988 */ /* 0x0003e80008000004 */
[----:B0-----:R-:W4:Y:S04]  /*600a0*/  LDL.LU R10, [R1+0x868] ;  /* 0x00086800010a7983 */ /* 0x001f280000300800 */
[----:B-1----:R-:W4:Y:S04]  /*600b0*/  LDL.LU R17, [R1+0x874] ;  /* 0x0008740001117983 */ /* 0x002f280000300800 */
[----:B------:R-:W4:Y:S04]  /*600c0*/  LDL.LU R18, [R1+0x870] ;  /* 0x0008700001127983 */ /* 0x000f280000300800 */
[----:B------:R-:W4:Y:S04]  /*600d0*/  LDL.LU R25, [R1+0x87c] ;  /* 0x00087c0001197983 */ /* 0x000f280000300800 */
[----:B------:R0:W-:Y:S04]  /*600e0*/  STS.U8 [R23+UR4+0x29c0], R26 ;  /* 0x0029c01a17007988 */ /* 0x0001e80008000004 */
[----:B------:R1:W-:Y:S04]  /*600f0*/  STS.U8 [R23+UR4+0x2b80], R20 ;  /* 0x002b801417007988 */ /* 0x0003e80008000004 */
[----:B--2---:R2:W-:Y:S04]  /*60100*/  STS.U8 [R23+UR4+0x2bc0], R27 ;  /* 0x002bc01b17007988 */ /* 0x0045e80008000004 */
[----:B---3--:R3:W-:Y:S04]  /*60110*/  STS.U8 [R23+UR4+0x2d80], R28 ;  /* 0x002d801c17007988 */ /* 0x0087e80008000004 */
[----:B0-----:R-:W4:Y:S04]  /*60120*/  LDL.LU R26, [R1+0x878] ;  /* 0x00087800011a7983 */ /* 0x001f280000300800 */
[----:B-1----:R-:W4:Y:S04]  /*60130*/  LDL.LU R20, [R1+0x5cd0] ;  /* 0x005cd00001147983 */ /* 0x002f280000300800 */
[----:B--2---:R-:W2:Y:S04]  /*60140*/  LDL.LU R27, [R1+0x5ccc] ;  /* 0x005ccc00011b7983 */ /* 0x004ea80000300800 */
[----:B---3--:R-:W3:Y:S04]  /*60150*/  LDL.LU R28, [R1+0x5cc8] ;  /* 0x005cc800011c7983 */ /* 0x008ee80000300800 */
[----:B------:R-:W-:Y:S04]  /*60160*/  STS.U8 [R23+UR4+0x2dc0], R5 ;  /* 0x002dc00517007988 */ /* 0x000fe80008000004 */
[----:B------:R0:W-:Y:S04]  /*60170*/  STS.U8 [R23+UR4+0x2f80], R6 ;  /* 0x002f800617007988 */ /* 0x0001e80008000004 */
[----:B0-----:R-:W2:Y:S04]  /*60180*/  LDL R6, [R1+0x1460] ;  /* 0x0014600001067983 */ /* 0x001ea80000100800 */
        /* <DEDUP_REMOVED lines=8> */
[----:B------:R-:W-:Y:S04]  /*60210*/  STS.U8 [R23+UR4+0x37c0], R16 ;  /* 0x0037c01017007988 */ /* 0x000fe80008000004 */
[----:B---3--:R-:W-:Y:S04]  /*60220*/  STS.U8 [R23+UR4+0x3980], R28 ;  /* 0x0039801c17007988 */ /* 0x008fe80008000004 */
[----:B--2---:R-:W-:Y:S04]  /*60230*/  STS.U8 [R23+UR4+0x39c0], R27 ;  /* 0x0039c01b17007988 */ /* 0x004fe80008000004 */
[----:B------:R-:W-:Y:S04]  /*60240*/  STS.U8 [R23+UR4+0x3b80], R20 ;  /* 0x003b801417007988 */ /* 0x000fe80008000004 */
[----:B------:R-:W-:Y:S04]  /*60250*/  STS.U8 [R23+UR4+0x3bc0], R19 ;  /* 0x003bc01317007988 */ /* 0x000fe80008000004 */
[----:B------:R-:W-:Y:S04]  /*60260*/  STS.U8 [R23+UR4+0x3d80], R12 ;  /* 0x003d800c17007988 */ /* 0x000fe80008000004 */
[----:B------:R-:W-:Y:S04]  /*60270*/  STS.U8 [R23+UR4+0x3dc0], R11 ;  /* 0x003dc00b17007988 */ /* 0x000fe80008000004 */
[----:B------:R-:W-:Y:S04]  /*60280*/  STS.U8 [R23+UR4+0x3f80], R4 ;  /* 0x003f800417007988 */ /* 0x000fe80008000004 */
[----:B------:R-:W-:Y:S01]  /*60290*/  STS.U8 [R23+UR4+0x3fc0], R24 ;  /* 0x003fc01817007988 */ /* 0x000fe20008000004 */
[----:B------:R-:W-:Y:S06]  /*602a0*/  BAR.SYNC.DEFER_BLOCKING 0x0 ;  /* 0x0000000000007b1d */ /* 0x000fec0000010000 */
[----:B------:R-:W0:Y:S04]  /*602b0*/  LDSM.16.M88.4 R12, [R6+UR4] ;  /* 0x00000004060c783b */ /* 0x000e280008000200 */
[----:B0-----:R0:W-:Y:S04]  /*602c0*/  STL.64 [R1+0x2cc0], R12 ;  /* 0x002cc00c01007387 */ /* 0x0011e80000100a00 */
[----:B------:R1:W-:Y:S01]  /*602d0*/  STL.64 [R1+0x2cc8], R14 ;  /* 0x002cc80e01007387 */ /* 0x0003e20000100a00 */
[----:B------:R-:W-:-:S02]  /*602e0*/  IMAD.MOV.U32 R5, RZ, RZ, R12 ;  /* 0x000000ffff057224 */ /* 0x000fc400078e000c */
[----:B------:R-:W-:Y:S02]  /*602f0*/  IMAD.MOV.U32 R4, RZ, RZ, R13 ;  /* 0x000000ffff047224 */ /* 0x000fe400078e000d */
[----:B0-----:R-:W-:Y:S02]  /*60300*/  IMAD R12, R2, 0x100, R3 ;  /* 0x00000100020c7824 */ /* 0x001fe400078e0203 */
[----:B-1----:R-:W-:Y:S02]  /*60310*/  IMAD R14, R18, 0x100, R17 ;  /* 0x00000100120e7824 */ /* 0x002fe400078e0211 */
[----:B------:R-:W-:Y:S02]  /*60320*/  IMAD R15, R26, 0x100, R25 ;  /* 0x000001001a0f7824 */ /* 0x000fe400078e0219 */
[----:B------:R-:W-:Y:S02]  /*60330*/  IMAD R13, R10, 0x100, R9 ;  /* 0x000001000a0d7824 */ /* 0x000fe400078e0209 */
[----:B------:R-:W-:Y:S01]  /*60340*/  IMAD.MOV.U32 R3, RZ, RZ, R6 ;  /* 0x000000ffff037224 */ /* 0x000fe200078e0006 */
[----:B------:R-:W-:-:S02]  /*60350*/  F2FP.F16.E4M3.UNPACK_B R12, R12 ;  /* 0x0000000cff0c723e */ /* 0x000fc400020006ff */
[----:B------:R-:W-:Y:S02]  /*60360*/  F2FP.F16.E4M3.UNPACK_B R14, R14 ;  /* 0x0000000eff0e723e */ /* 0x000fe400020006ff */
[----:B------:R-:W-:Y:S02]  /*60370*/  F2FP.F16.E4M3.UNPACK_B R15, R15 ;  /* 0x0000000fff0f723e */ /* 0x000fe400020006ff */
[----:B------:R-:W-:-:S03]  /*60380*/  F2FP.F16.E4M3.UNPACK_B R13, R13 ;  /* 0x0000000dff0d723e */ /* 0x000fc600020006ff */
[----:B------:R-:W-:Y:S04]  /*60390*/  STL.64 [R1+0x5cc0], R14 ;  /* 0x005cc00e01007387 */ /* 0x000fe80000100a00 */
[----:B------:R-:W-:Y:S04]  /*603a0*/  STL.64 [R1+0x5cb8], R12 ;  /* 0x005cb80c01007387 */ /* 0x000fe80000100a00 */
[----:B------:R-:W0:Y:S01]  /*603b0*/  LDSM.16.M88.4 R12, [R3+UR4+0x200] ;  /* 0x00020004030c783b */ /* 0x000e220008000200 */
[----:B------:R-:W-:Y:S02]  /*603c0*/  F2FP.F16.E4M3.UNPACK_B R8, R5 ;  /* 0x00000005ff08723e */ /* 0x000fe400020006ff */
[----:B------:R-:W-:-:S02]  /*603d0*/  F2FP.F16.E4M3.UNPACK_B R2, R4 ;  /* 0x00000004ff02723e */ /* 0x000fc400020006ff */
[----:B------:R-:W1:Y:S04]  /*603e0*/  LDSM.16.M88.4 R4, [R3+UR4+0x400] ;  /* 0x000400040304783b */ /* 0x000e680008000200 */
[----:B0-----:R-:W-:Y:S04]  /*603f0*/  STL.64 [R1+0x2cd0], R12 ;  /* 0x002cd00c01007387 */ /* 0x001fe80000100a00 */
[----:B------:R-:W-:Y:S04]  /*60400*/  STL.64 [R1+0x2cd8], R14 ;  /* 0x002cd80e01007387 */ /* 0x000fe80000100a00 */
[----:B------:R-:W-:Y:S04]  /*60410*/  STL [R1+0x98], R8 ;  /* 0x0000980801007387 */ /* 0x000fe80000100800 */
[----:B------:R-:W0:Y:S04]  /*60420*/  LDSM.16.M88.4 R12, [R3+UR4+0x600] ;  /* 0x00060004030c783b */ /* 0x000e280008000200 */
[----:B------:R-:W-:Y:S04]  /*60430*/  STL [R1+0x9c], R2 ;  /* 0x00009c0201007387 */ /* 0x000fe80000100800 */
[----:B------:R-:W2:Y:S04]  /*60440*/  LDSM.16.M88.4 R8, [R3+UR4+0x800] ;  /* 0x000800040308783b */ /* 0x000ea80008000200 */
[----:B-1----:R-:W-:Y:S04]  /*60450*/  STL.64 [R1+0x2ce0], R4 ;  /* 0x002ce00401007387 */ /* 0x002fe80000100a00 */
[----:B------:R-:W-:Y:S04]  /*60460*/  STL.64 [R1+0x2ce8], R6 ;  /* 0x002ce80601007387 */ /* 0x000fe80000100a00 */
[----:B------:R-:W1:Y:S04]  /*60470*/  LDSM.16.M88.4 R4, [R3+UR4+0xa00] ;  /* 0x000a00040304783b */ /* 0x000e680008000200 */
[----:B0-----:R-:W-:Y:S04]  /*60480*/  STL.64 [R1+0x2cf0], R12 ;  /* 0x002cf00c01007387 */ /* 0x001fe80000100a00 */
[----:B------:R-:W-:Y:S04]  /*60490*/  STL.64 [R1+0x2cf8], R14 ;  /* 0x002cf80e01007387 */ /* 0x000fe80000100a00 */
[----:B------:R-:W0:Y:S04]  /*604a0*/  LDSM.16.M88.4 R12, [R3+UR4+0xc00] ;  /* 0x000c0004030c783b */ /* 0x000e280008000200 */
[----:B--2---:R-:W-:Y:S04]  /*604b0*/  STL.64 [R1+0x2d00], R8 ;  /* 0x002d000801007387 */ /* 0x004fe80000100a00 */
[----:B------:R-:W-:Y:S04]  /*604c0*/  STL.64 [R1+0x2d08], R10 ;  /* 0x002d080a01007387 */ /* 0x000fe80000100a00 */
        /* <DEDUP_REMOVED lines=42> */
[----:B--2---:R-:W-:Y:S04]  /*60770*/  STL.64 [R1+0x2df0], R8 ;  /* 0x002df00801007387 */ /* 0x004fe80000100a00 */
[----:B------:R-:W-:Y:S01]  /*60780*/  STL.64 [R1+0x2df8], R10 ;  /* 0x002df80a01007387 */ /* 0x000fe20000100a00 */
[----:B-1----:R-:W-:-:S03]  /*60790*/  IMAD.MOV.U32 R28, RZ, RZ, R4 ;  /* 0x000000ffff1c7224 */ /* 0x002fc600078e0004 */
[----:B------:R-:W-:Y:S04]  /*607a0*/  LDSM.16.M88.4 R12, [R3+UR4+0x3a00] ;  /* 0x003a0004030c783b */ /* 0x000fe80008000200 */
[----:B------:R-:W-:Y:S04]  /*607b0*/  STL.64 [R1+0x2e00], R4 ;  /* 0x002e000401007387 */ /* 0x000fe80000100a00 */
[----:B------:R-:W-:Y:S01]  /*607c0*/  STL.64 [R1+0x2e08], R6 ;  /* 0x002e080601007387 */ /* 0x000fe20000100a00 */
[----:B------:R-:W-:-:S03]  /*607d0*/  IMAD.MOV.U32 R29, RZ, RZ, R5 ;  /* 0x000000ffff1d7224 */ /* 0x000fc600078e0005 */
[----:B------:R-:W0:Y:S04]  /*607e0*/  LDSM.16.M88.4 R4, [R3+UR4+0x2a00] ;  /* 0x002a00040304783b */ /* 0x000e280008000200 */
[----:B0-----:R-:W-:Y:S01]  /*607f0*/  STL.64 [R1+0x2e10], R4 ;  /* 0x002e100401007387 */ /* 0x001fe20000100a00 */
[----:B------:R-:W-:-:S03]  /*60800*/  IMAD.MOV.U32 R26, RZ, RZ, R4 ;  /* 0x000000ffff1a7224 */ /* 0x000fc600078e0004 */
        /* <DEDUP_REMOVED lines=33> */
[----:B0-----:R-:W-:Y:S04]  /*60a20*/  STL.64 [R1+0x2e80], R4 ;  /* 0x002e800401007387 */ /* 0x001fe80000100a00 */
[----:B------:R0:W-:Y:S04]  /*60a30*/  STL.64 [R1+0x2e88], R6 ;  /* 0x002e880601007387 */ /* 0x0001e80000100a00 */
[----:B------:R-:W-:Y:S04]  /*60a40*/  STL.64 [R1+0x2e90], R12 ;  /* 0x002e900c01007387 */ /* 0x000fe80000100a00 */
[----:B------:R-:W-:Y:S01]  /*60a50*/  STL.64 [R1+0x2e98], R14 ;  /* 0x002e980e01007387 */ /* 0x000fe20000100a00 */
[----:B0-----:R-:W-:-:S02]  /*60a60*/  IMAD.MOV.U32 R6, RZ, RZ, R12 ;  /* 0x000000ffff067224 */ /* 0x001fc400078e000c */
[----:B------:R-:W-:Y:S02]  /*60a70*/  IMAD.MOV.U32 R7, RZ, RZ, R13 ;  /* 0x000000ffff077224 */ /* 0x000fe400078e000d */
[----:B------:R-:W0:Y:S01]  /*60a80*/  LDSM.16.M88.4 R12, [R3+UR4+0x3c00] ;  /* 0x003c0004030c783b */ /* 0x000e220008000200 */
[----:B------:R-:W-:Y:S02]  /*60a90*/  IMAD.MOV.U32 R8, RZ, RZ, R4 ;  /* 0x000000ffff087224 */ /* 0x000fe400078e0004 */
[----:B------:R-:W-:Y:S01]  /*60aa0*/  IMAD.MOV.U32 R9, RZ, RZ, R5 ;  /* 0x000000ffff097224 */ /* 0x000fe200078e0005 */
[----:B0-----:R-:W-:Y:S01]  /*60ab0*/  STL.64 [R1+0x2ea0], R12 ;  /* 0x002ea00c01007387 */ /* 0x001fe20000100a00 */
[----:B------:R-:W-:-:S03]  /*60ac0*/  IMAD.MOV.U32 R4, RZ, RZ, R12 ;  /* 0x000000ffff047224 */ /* 0x000fc600078e000c */
[----:B------:R-:W-:Y:S01]  /*60ad0*/  STL.64 [R1+0x2ea8], R14 ;  /* 0x002ea80e01007387 */ /* 0x000fe20000100a00 */
[----:B------:R-:W-:-:S03]  /*60ae0*/  IMAD.MOV.U32 R5, RZ, RZ, R13 ;  /* 0x000000ffff057224 */ /* 0x000fc600078e000d */
[----:B------:R-:W0:Y:S04]  /*60af0*/  LDSM.16.M88.4 R12, [R3+UR4+0x3e00] ;  /* 0x003e0004030c783b */ /* 0x000e280008000200 */
[----:B0-----:R-:W-:Y:S04]  /*60b00*/  STL.64 [R1+0x2eb0], R12 ;  /* 0x002eb00c01007387 */ /* 0x001fe80000100a00 */
[----:B------:R0:W-:Y:S01]  /*60b10*/  STL.64 [R1+0x2eb8], R14 ;  /* 0x002eb80e01007387 */ /* 0x0001e20000100a00 */
[----:B------:R-:W-:Y:S02]  /*60b20*/  IMAD.MOV.U32 R2, RZ, RZ, R12 ;  /* 0x000000ffff027224 */ /* 0x000fe400078e000c */
[----:B------:R-:W-:Y:S01]  /*60b30*/  IMAD.MOV.U32 R3, RZ, RZ, R13 ;  /* 0x000000ffff037224 */ /* 0x000fe200078e000d */
[----:B0-----:R-:W2:Y:S04]  /*60b40*/  LDL.LU.64 R14, [R1+0x5cc0] ;  /* 0x005cc000010e7983 */ /* 0x001ea80000300a00 */
[----:B------:R-:W2:Y:S04]  /*60b50*/  LDL.LU.64 R12, [R1+0x5cb8] ;  /* 0x005cb800010c7983 */ /* 0x000ea80000300a00 */
[----:B------:R0:W-:Y:S04]  /*60b60*/  STL.64 [R1+0xe4e8], R26 ;  /* 0x00e4e81a01007387 */ /* 0x0001e80000100a00 */
[----:B0-----:R-:W3:Y:S04]  /*60b70*/  LDL R26, [R1+0x2d10] ;  /* 0x002d1000011a7983 */ /* 0x001ee80000100800 */
[----:B------:R-:W3:Y:S04]  /*60b80*/  LDL R27, [R1+0x2d14] ;  /* 0x002d1400011b7983 */ /* 0x000ee80000100800 */
[----:B------:R0:W-:Y:S04]  /*60b90*/  STL.64 [R1+0xe4e0], R24 ;  /* 0x00e4e01801007387 */ /* 0x0001e80000100a00 */
[----:B---3--:R1:W-:Y:S04]  /*60ba0*/  STL.64 [R1+0xe538], R26 ;  /* 0x00e5381a01007387 */ /* 0x0083e80000100a00 */
[----:B0-----:R-:W3:Y:S04]  /*60bb0*/  LDL.LU.64 R24, [R1+0xc0] ;  /* 0x0000c00001187983 */ /* 0x001ee80000300a00 */
[----:B-1----:R-:W4:Y:S04]  /*60bc0*/  LDL.LU.64 R26, [R1+0xc8] ;  /* 0x0000c800011a7983 */ /* 0x002f280000300a00 */
[----:B----4-:R0:W-:Y:S04]  /*60bd0*/  STL.64 [R1+0xe550], R26 ;  /* 0x00e5501a01007387 */ /* 0x0101e80000100a00 */
[----:B0-----:R-:W2:Y:S04]  /*60be0*/  LDL R26, [R1+0x98] ;  /* 0x00009800011a7983 */ /* 0x001ea80000100800 */
[----:B------:R-:W2:Y:S04]  /*60bf0*/  LDL R27, [R1+0x9c] ;  /* 0x00009c00011b7983 */ /* 0x000ea80000100800 */
[----:B---3--:R0:W-:Y:S04]  /*60c00*/  STL.64 [R1+0xe548], R24 ;  /* 0x00e5481801007387 */ /* 0x0081e80000100a00 */
[----:B0-----:R-:W3:Y:S04]  /*60c10*/  LDL R24, [R1+0x2cf0] ;  /* 0x002cf00001187983 */ /* 0x001ee80000100800 */
[----:B------:R-:W4:Y:S04]  /*60c20*/  LDL R25, [R1+0x2cf4] ;  /* 0x002cf40001197983 */ /* 0x000f280000100800 */
[----:B------:R0:W-:Y:S04]  /*60c30*/  STL.64 [R1+0xe4d8], R22 ;  /* 0x00e4d81601007387 */ /* 0x0001e80000100a00 */
[----:B0-----:R-:W2:Y:S04]  /*60c40*/  LDL R23, [R1+0x2ce4] ;  /* 0x002ce40001177983 */ /* 0x001ea80000100800 */
[----:B------:R-:W2:Y:S04]  /*60c50*/  LDL R22, [R1+0x2ce0] ;  /* 0x002ce00001167983 */ /* 0x000ea80000100800 */
[----:B------:R0:W-:Y:S04]  /*60c60*/  STL.64 [R1+0xe4d0], R20 ;  /* 0x00e4d01401007387 */ /* 0x0001e80000100a00 */
[----:B0-----:R-:W3:Y:S04]  /*60c70*/  LDL R20, [R1+0x2d00] ;  /* 0x002d000001147983 */ /* 0x001ee80000100800 */
[----:B------:R-:W3:Y:S04]  /*60c80*/  LDL R21, [R1+0x2d04] ;  /* 0x002d040001157983 */ /* 0x000ee80000100800 */
[----:B--2---:R-:W-:Y:S04]  /*60c90*/  STL.64 [R1+0xe560], R22 ;  /* 0x00e5601601007387 */ /* 0x004fe80000100a00 */
[----:B---3--:R0:W-:Y:S04]  /*60ca0*/  STL.64 [R1+0xe558], R20 ;  /* 0x00e5581401007387 */ /* 0x0081e80000100a00 */
[----:B0-----:R-:W2:Y:S04]  /*60cb0*/  LDL.LU.64 R20, [R1+0x8d0] ;  /* 0x0008d00001147983 */ /* 0x001ea80000300a00 */
[----:B------:R-:W2:Y:S04]  /*60cc0*/  LDL.LU.64 R22, [R1+0x8d8] ;  /* 0x0008d80001167983 */ /* 0x000ea80000300a00 */
[----:B------:R0:W-:Y:S04]  /*60cd0*/  STL.64 [R1+0xe4c8], R18 ;  /* 0x00e4c81201007387 */ /* 0x0001e80000100a00 */
[----:B0-----:R-:W3:Y:S04]  /*60ce0*/  LDL R18, [R1+0x2cd0] ;  /* 0x002cd00001127983 */ /* 0x001ee80000100800 */
[----:B------:R-:W3:Y:S04]  /*60cf0*/  LDL R19, [R1+0x2cd4] ;  /* 0x002cd40001137983 */ /* 0x000ee80000100800 */
[----:B------:R-:W-:Y:S04]  /*60d00*/  STL.64 [R1+0xe4c0], R16 ;  /* 0x00e4c01001007387 */ /* 0x000fe80000100a00 */
[----:B------:R-:W-:Y:S04]  /*60d10*/  STL.64 [R1+0xe4b8], R10 ;  /* 0x00e4b80a01007387 */ /* 0x000fe80000100a00 */
[----:B------:R0:W-:Y:S04]  /*60d20*/  STL.64 [R1+0xe4b0], R8 ;  /* 0x00e4b00801007387 */ /* 0x0001e80000100a00 */
[----:B0-----:R-:W3:Y:S04]  /*60d30*/  LDL.LU.64 R8, [R1+0xb0] ;  /* 0x0000b00001087983 */ /* 0x001ee80000300a00 */
[----:B------:R-:W3:Y:S04]  /*60d40*/  LDL.LU.64 R10, [R1+0xb8] ;  /* 0x0000b800010a7983 */ /* 0x000ee80000300a00 */
[----:B------:R-:W-:Y:S04]  /*60d50*/  STL.64 [R1+0xe4a8], R6 ;  /* 0x00e4a80601007387 */ /* 0x000fe80000100a00 */
[----:B------:R0:W-:Y:S04]  /*60d60*/  STL.64 [R1+0xe4a0], R4 ;  /* 0x00e4a00401007387 */ /* 0x0001e80000100a00 */
[----:B------:R-:W-:Y:S01]  /*60d70*/  STL [R1+0x5cb8], R0 ;  /* 0x005cb80001007387 */ /* 0x000fe20000100800 */
[----:B0-----:R-:W-:-:S02]  /*60d80*/  IMAD.MOV.U32 R4, RZ, RZ, R24 ;  /* 0x000000ffff047224 */ /* 0x001fc400078e0018 */
[----:B----4-:R-:W-:Y:S02]  /*60d90*/  IMAD.MOV.U32 R5, RZ, RZ, R25 ;  /* 0x000000ffff057224 */ /* 0x010fe400078e0019 */
[----:B--2---:R-:W-:Y:S01]  /*60da0*/  HMMA.16816.F32 R24, R12, R26, R20 ;  /* 0x0000001a0c18723c */ /* 0x004fe20000001814 */
[----:B------:R-:W2:Y:S04]  /*60db0*/  LDL.LU.64 R22, [R1+0xe560] ;  /* 0x00e5600001167983 */ /* 0x000ea80000300a00 */
[----:B------:R-:W4:-:S15]  /*60dc0*/  LDL.LU.64 R20, [R1+0xe558] ;  /* 0x00e5580001147983 */ /* 0x000f1e0000300a00 */
[----:B------:R-:W-:-:S03]  /*60dd0*/  NOP ;  /* 0x0000000000007918 */ /* 0x000fc60000000000 */
[----:B------:R-:W-:Y:S04]  /*60de0*/  STL.64 [R1+0x2780], R24 ;  /* 0x0027801801007387 */ /* 0x000fe80000100a00 */
[----:B------:R0:W-:Y:S04]  /*60df0*/  STL.64 [R1+0x2788], R26 ;  /* 0x0027881a01007387 */ /* 0x0001e80000100a00 */
[----:B0-----:R-:W4:Y:S04]  /*60e00*/  LDL.LU.64 R26, [R1+0xe550] ;  /* 0x00e55000011a7983 */ /* 0x001f280000300a00 */
[----:B------:R-:W4:Y:S01]  /*60e10*/  LDL.LU.64 R24, [R1+0xe548] ;  /* 0x00e5480001187983 */ /* 0x000f220000300a00 */
[----:B---3--:R-:W-:-:S02]  /*60e20*/  F2FP.F16.E4M3.UNPACK_B R6, R18 ;  /* 0x00000012ff06723e */ /* 0x008fc400020006ff */
[----:B------:R-:W-:Y:S01]  /*60e30*/  F2FP.F16.E4M3.UNPACK_B R7, R19 ;  /* 0x00000013ff07723e */ /* 0x000fe200020006ff */
[----:B------:R-:W3:Y:S04]  /*60e40*/  LDL R16, [R1+0x2d30] ;  /* 0x002d300001107983 */ /* 0x000ee80000100800 */
[----:B------:R-:W3:Y:S04]  /*60e50*/  LDL R17, [R1+0x2d34] ;  /* 0x002d340001117983 */ /* 0x000ee80000100800 */
[----:B------:R-:W-:Y:S01]  /*60e60*/  STL [R1+0x90], R6 ;  /* 0x0000900601007387 */ /* 0x000fe20000100800 */
[----:B------:R-:W-:Y:S03]  /*60e70*/  HMMA.16816.F32 R8, R12, R6, R8 ;  /* 0x000000060c08723c */ /* 0x000fe60000001808 */
[----:B---3--:R0:W-:Y:S04]  /*60e80*/  STL.64 [R1+0xe540], R16 ;  /* 0x00e5401001007387 */ /* 0x0081e80000100a00 */
[----:B------:R1:W-:Y:S04]  /*60e90*/  STL [R1+0x94], R7 ;  /* 0x0000940701007387 */ /* 0x0003e80000100800 */
[----:B0-----:R-:W3:Y:S04]  /*60ea0*/  LDL.LU.64 R16, [R1+0xe0] ;  /* 0x0000e00001107983 */ /* 0x001ee80000300a00 */
[----:B------:R-:W3:Y:S04]  /*60eb0*/  LDL.LU.64 R18, [R1+0xe8] ;  /* 0x0000e80001127983 */ /* 0x000ee80000300a00 */
[----:B------:R-:W3:Y:S04]  /*60ec0*/  LDL R6, [R1+0x2d20] ;  /* 0x002d200001067983 */ /* 0x000ee80000100800 */
[----:B-1----:R-:W3:Y:S04]  /*60ed0*/  LDL R7, [R1+0x2d24] ;  /* 0x002d240001077983 */ /* 0x002ee80000100800 */
[----:B------:R2:W-:Y:S01]  /*60ee0*/  STL.64 [R1+0x27b0], R8 ;  /* 0x0027b00801007387 */ /* 0x0005e20000100a00 */
[----:B------:R-:W-:-:S02]  /*60ef0*/  F2FP.F16.E4M3.UNPACK_B R4, R4 ;  /* 0x00000004ff04723e */ /* 0x000fc400020006ff */
[----:B------:R-:W-:Y:S01]  /*60f00*/  F2FP.F16.E4M3.UNPACK_B R5, R5 ;  /* 0x00000005ff05723e */ /* 0x000fe200020006ff */
[----:B------:R-:W-:Y:S01]  /*60f10*/  STL.64 [R1+0x27b8], R10 ;  /* 0x0027b80a01007387 */ /* 0x000fe20000100a00 */
[----:B--2---:R-:W-:Y:S02]  /*60f20*/  F2FP.F16.E4M3.UNPACK_B R8, R22 ;  /* 0x00000016ff08723e */ /* 0x004fe400020006ff */
[----:B------:R-:W-:-:S05]  /*60f30*/  F2FP.F16.E4M3.UNPACK_B R9, R23 ;  /* 0x00000017ff09723e */ /* 0x000fca00020006ff */
[----:B------:R4:W-:Y:S02]  /*60f40*/  STL.64 [R1+0x88], R8 ;  /* 0x0000880801007387 */ /* 0x0009e40000100a00 */
[----:B----4-:R-:W-:Y:S02]  /*60f50*/  HMMA.16816.F32 R8, R12, R8, R24 ;  /* 0x000000080c08723c */ /* 0x010fe40000001818 */
[----:B------:R-:W2:Y:S04]  /*60f60*/  LDL.LU.64 R24, [R1+0xf0] ;  /* 0x0000f00001187983 */ /* 0x000ea80000300a00 */
[----:B------:R-:W2:-:S15]  /*60f70*/  LDL.LU.64 R26, [R1+0xf8] ;  /* 0x0000f800011a7983 */ /* 0x000e9e0000300a00 */
[----:B------:R-:W-:-:S02]  /*60f80*/  NOP ;  /* 0x0000000000007918 */ /* 0x000fc40000000000 */
[----:B------:R0:W-:Y:S04]  /*60f90*/  STL.64 [R1+0x27d0], R8 ;  /* 0x0027d00801007387 */ /* 0x0001e80000100a00 */
[----:B------:R1:W-:Y:S04]  /*60fa0*/  STL.64 [R1+0x27d8], R10 ;  /* 0x0027d80a01007387 */ /* 0x0003e80000100a00 */
[----:B0-----:R-:W4:Y:S04]  /*60fb0*/  LDL.LU.64 R8, [R1+0x100] ;  /* 0x0001000001087983 */ /* 0x001f280000300a00 */
[----:B-1----:R-:W4:Y:S04]  /*60fc0*/  LDL.LU.64 R10, [R1+0x108] ;  /* 0x00010800010a7983 */ /* 0x002f280000300a00 */
[----:B------:R-:W4:Y:S04]  /*60fd0*/  LDL R22, [R1+0x2d40] ;  /* 0x002d400001167983 */ /* 0x000f280000100800 */
[----:B------:R-:W4:Y:S04]  /*60fe0*/  LDL R23, [R1+0x2d44] ;  /* 0x002d440001177983 */ /* 0x000f280000100800 */
[----:B------:R-:W-:Y:S01]  /*60ff0*/  STL.64 [R1+0x80], R4 ;  /* 0x0000800401007387 */ /* 0x000fe20000100a00 */
[----:B---3--:R-:W-:-:S15]  /*61000*/  HMMA.16816.F32 R16, R12, R4, R16 ;  /* 0x000000040c10723c */ /* 0x008fde0000001810 */
[----:B------:R-:W-:-:S08]  /*61010*/  NOP ;  /* 0x0000000000007918 */ /* 0x000fd00000000000 */
[----:B------:R0:W-:Y:S04]  /*61020*/  STL.64 [R1+0x27f0], R16 ;  /* 0x0027f01001007387 */ /* 0x0001e80000100a00 */
[----:B------:R1:W-:Y:S04]  /*61030*/  STL.64 [R1+0x27f8], R18 ;  /* 0x0027f81201007387 */ /* 0x0003e80000100a00 */
[----:B0-----:R-:W3:Y:S01]  /*61040*/  LDL.LU.64 R16, [R1+0xe540] ;  /* 0x00e5400001107983 */ /* 0x001ee20000300a00 */
[----:B------:R-:W-:Y:S02]  /*61050*/  F2FP.F16.E4M3.UNPACK_B R4, R20 ;  /* 0x00000014ff04723e */ /* 0x000fe400020006ff */
[----:B------:R-:W-:Y:S01]  /*61060*/  F2FP.F16.E4M3.UNPACK_B R5, R21 ;  /* 0x00000015ff05723e */ /* 0x000fe200020006ff */
[----:B-1----:R-:W4:Y:S04]  /*61070*/  LDL R18, [R1+0x2d50] ;  /* 0x002d500001127983 */ /* 0x002f280000100800 */
[----:B------:R-:W4:Y:S04]  /*61080*/  LDL R19, [R1+0x2d54] ;  /* 0x002d540001137983 */ /* 0x000f280000100800 */
[----:B------:R-:W-:Y:S01]  /*61090*/  STL [R1+0x78], R4 ;  /* 0x0000780401007387 */ /* 0x000fe20000100800 */
[----:B--2---:R-:W-:Y:S03]  /*610a0*/  HMMA.16816.F32 R24, R12, R4, R24 ;  /* 0x000000040c18723c */ /* 0x004fe60000001818 */
[----:B----4-:R-:W-:Y:S04]  /*610b0*/  STL.64 [R1+0xe530], R18 ;  /* 0x00e5301201007387 */ /* 0x010fe80000100a00 */
[----:B------:R-:W-:Y:S04]  /*610c0*/  STL [R1+0x7c], R5 ;  /* 0x00007c0501007387 */ /* 0x000fe80000100800 */
[----:B---3--:R0:W-:Y:S04]  /*610d0*/  STL.64 [R1+0xe528], R16 ;  /* 0x00e5281001007387 */ /* 0x0081e80000100a00 */
[----:B0-----:R-:W2:Y:S04]  /*610e0*/  LDL.LU.64 R16, [R1+0x130] ;  /* 0x0001300001107983 */ /* 0x001ea80000300a00 */
[----:B------:R-:W2:Y:S04]  /*610f0*/  LDL.LU.64 R18, [R1+0x138] ;  /* 0x0001380001127983 */ /* 0x000ea80000300a00 */
[----:B------:R-:W3:Y:S04]  /*61100*/  LDL R20, [R1+0x2d60] ;  /* 0x002d600001147983 */ /* 0x000ee80000100800 */
[----:B------:R-:W4:Y:S04]  /*61110*/  LDL R21, [R1+0x2d64] ;  /* 0x002d640001157983 */ /* 0x000f280000100800 */
[----:B------:R-:W-:Y:S04]  /*61120*/  STL.64 [R1+0x2810], R24 ;  /* 0x0028101801007387 */ /* 0x000fe80000100a00 */
[----:B------:R0:W-:Y:S04]  /*61130*/  STL.64 [R1+0x2818], R26 ;  /* 0x0028181a01007387 */ /* 0x0001e80000100a00 */
[----:B0-----:R-:W2:Y:S02]  /*61140*/  LDL.LU.64 R26, [R1+0xe538] ;  /* 0x00e53800011a7983 */ /* 0x001ea40000300a00 */
[----:B--2---:R-:W-:-:S02]  /*61150*/  F2FP.F16.E4M3.UNPACK_B R4, R26 ;  /* 0x0000001aff04723e */ /* 0x004fc400020006ff */
[----:B------:R-:W-:-:S05]  /*61160*/  F2FP.F16.E4M3.UNPACK_B R5, R27 ;  /* 0x0000001bff05723e */ /* 0x000fca00020006ff */
[----:B------:R-:W-:Y:S02]  /*61170*/  STL.64 [R1+0x70], R4 ;  /* 0x0000700401007387 */ /* 0x000fe40000100a00 */
[----:B------:R-:W-:Y:S02]  /*61180*/  HMMA.16816.F32 R24, R12, R4, R8 ;  /* 0x000000040c18723c */ /* 0x000fe40000001808 */
[----:B------:R-:W2:Y:S04]  /*61190*/  LDL.LU.64 R8, [R1+0x160] ;  /* 0x0001600001087983 */ /* 0x000ea80000300a00 */
[----:B------:R-:W2:-:S15]  /*611a0*/  LDL.LU.64 R10, [R1+0x168] ;  /* 0x00016800010a7983 */ /* 0x000e9e0000300a00 */
[----:B------:R-:W-:-:S02]  /*611b0*/  NOP ;  /* 0x0000000000007918 */ /* 0x000fc40000000000 */
[----:B------:R-:W-:Y:S04]  /*611c0*/  STL.64 [R1+0x2830], R24 ;  /* 0x0028301801007387 */ /* 0x000fe80000100a00 */
[----:B------:R0:W-:Y:S04]  /*611d0*/  STL.64 [R1+0x2838], R26 ;  /* 0x0028381a01007387 */ /* 0x0001e80000100a00 */
[----:B0-----:R-:W3:Y:S04]  /*611e0*/  LDL R26, [R1+0x2d70] ;  /* 0x002d7000011a7983 */ /* 0x001ee80000100800 */
[----:B------:R-:W3:Y:S01]  /*611f0*/  LDL R27, [R1+0x2d74] ;  /* 0x002d7400011b7983 */ /* 0x000ee20000100800 */
[----:B------:R-:W-:-:S02]  /*61200*/  F2FP.F16.E4M3.UNPACK_B R4, R6 ;  /* 0x00000006ff04723e */ /* 0x000fc400020006ff */
[----:B------:R-:W-:Y:S01]  /*61210*/  F2FP.F16.E4M3.UNPACK_B R5, R7 ;  /* 0x00000007ff05723e */ /* 0x000fe200020006ff */
[----:B---3--:R0:W-:Y:S04]  /*61220*/  STL.64 [R1+0xe510], R26 ;  /* 0x00e5101a01007387 */ /* 0x0081e80000100a00 */
[----:B------:R-:W3:Y:S04]  /*61230*/  LDL.LU.64 R24, [R1+0x150] ;  /* 0x0001500001187983 */ /* 0x000ee80000300a00 */
[----:B0-----:R-:W3:Y:S04]  /*61240*/  LDL.LU.64 R26, [R1+0x158] ;  /* 0x00015800011a7983 */ /* 0x001ee80000300a00 */
[----:B------:R0:W-:Y:S02]  /*61250*/  STL.64 [R1+0x68], R4 ;  /* 0x0000680401007387 */ /* 0x0001e40000100a00 */
[----:B0-----:R-:W-:Y:S02]  /*61260*/  HMMA.16816.F32 R4, R12, R4, R16 ;  /* 0x000000040c04723c */ /* 0x001fe40000001810 */
[----:B------:R-:W4:Y:S04]  /*61270*/  LDL.LU.64 R18, [R1+0xe530] ;  /* 0x00e5300001127983 */ /* 0x000f280000300a00 */
[----:B------:R-:W2:-:S15]  /*61280*/  LDL.LU.64 R16, [R1+0xe528] ;  /* 0x00e5280001107983 */ /* 0x000e9e0000300a00 */
[----:B------:R-:W-:-:S02]  /*61290*/  NOP ;  /* 0x0000000000007918 */ /* 0x000fc40000000000 */
[----:B------:R2:W-:Y:S04]  /*612a0*/  STL.64 [R1+0x2850], R4 ;  /* 0x0028500401007387 */ /* 0x0005e80000100a00 */
[----:B------:R-:W-:Y:S01]  /*612b0*/  STL.64 [R1+0x2858], R6 ;  /* 0x0028580601007387 */ /* 0x000fe20000100a00 */
[----:B--2---:R-:W-:Y:S02]  /*612c0*/  F2FP.F16.E4M3.UNPACK_B R4, R16 ;  /* 0x00000010ff04723e */ /* 0x004fe400020006ff */
[----:B------:R-:W-:-:S05]  /*612d0*/  F2FP.F16.E4M3.UNPACK_B R5, R17 ;  /* 0x00000011ff05723e */ /* 0x000fca00020006ff */
[----:B------:R3:W-:Y:S02]  /*612e0*/  STL.64 [R1+0x60], R4 ;  /* 0x0000600401007387 */ /* 0x0007e40000100a00 */
[----:B---3--:R-:W-:Y:S02]  /*612f0*/  HMMA.16816.F32 R4, R12, R4, R24 ;  /* 0x000000040c04723c */ /* 0x008fe40000001818 */
[----:B------:R-:W2:Y:S04]  /*61300*/  LDL.LU.64 R24, [R1+0x1a0] ;  /* 0x0001a00001187983 */ /* 0x000ea80000300a00 */
[----:B------:R-:W3:-:S15]  /*61310*/  LDL.LU.64 R26, [R1+0x1a8] ;  /* 0x0001a800011a7983 */ /* 0x000ede0000300a00 */
[----:B------:R-:W-:-:S02]  /*61320*/  NOP ;  /* 0x0000000000007918 */ /* 0x000fc40000000000 */
[----:B------:R0:W-:Y:S04]  /*61330*/  STL.64 [R1+0x2870], R4 ;  /* 0x0028700401007387 */ /* 0x0001e80000100a00 */
[----:B------:R-:W-:Y:S01]  /*61340*/  STL.64 [R1+0x2878], R6 ;  /* 0x0028780601007387 */ /* 0x000fe20000100a00 */
[----:B0-----:R-:W-:Y:S02]  /*61350*/  F2FP.F16.E4M3.UNPACK_B R4, R22 ;  /* 0x00000016ff04723e */ /* 0x001fe400020006ff */
[----:B------:R-:W-:Y:S01]  /*61360*/  F2FP.F16.E4M3.UNPACK_B R5, R23 ;  /* 0x00000017ff05723e */ /* 0x000fe200020006ff */
[----:B---3--:R-:W-:Y:S04]  /*61370*/  STL.64 [R1+0xe520], R26 ;  /* 0x00e5201a01007387 */ /* 0x008fe80000100a00 */
[----:B--2---:R0:W-:Y:S04]  /*61380*/  STL.64 [R1+0xe518], R24 ;  /* 0x00e5181801007387 */ /* 0x0041e80000100a00 */
[----:B0-----:R-:W2:Y:S04]  /*61390*/  LDL.LU.64 R24, [R1+0x170] ;  /* 0x0001700001187983 */ /* 0x001ea80000300a00 */
[----:B------:R-:W2:Y:S01]  /*613a0*/  LDL.LU.64 R26, [R1+0x178] ;  /* 0x00017800011a7983 */ /* 0x000ea20000300a00 */
[----:B------:R-:W-:Y:S06]  /*613b0*/  HMMA.16816.F32 R8, R12, R4, R8 ;  /* 0x000000040c08723c */ /* 0x000fec0000001808 */
[----:B------:R-:W-:Y:S01]  /*613c0*/  IMAD.MOV.U32 R0, RZ, RZ, R5 ;  /* 0x000000ffff007224 */ /* 0x000fe200078e0005 */
[----:B------:R-:W3:Y:S04]  /*613d0*/  LDL R22, [R1+0x2d80] ;  /* 0x002d800001167983 */ /* 0x000ee80000100800 */
[----:B------:R-:W3:Y:S04]  /*613e0*/  LDL R23, [R1+0x2d84] ;  /* 0x002d840001177983 */ /* 0x000ee80000100800 */
[----:B------:R4:W-:Y:S08]  /*613f0*/  STL.64 [R1+0x58], R4 ;  /* 0x0000580401007387 */ /* 0x0009f00000100a00 */
[----:B------:R0:W-:Y:S01]  /*61400*/  STL.64 [R1+0x2890], R8 ;  /* 0x0028900801007387 */ /* 0x0001e20000100a00 */
[----:B----4-:R-:W-:-:S02]  /*61410*/  F2FP.F16.E4M3.UNPACK_B R4, R18 ;  /* 0x00000012ff04723e */ /* 0x010fc400020006ff */
[----:B------:R-:W-:Y:S01]  /*61420*/  F2FP.F16.E4M3.UNPACK_B R5, R19 ;  /* 0x00000013ff05723e */ /* 0x000fe200020006ff */
[----:B------:R1:W-:Y:S04]  /*61430*/  STL.64 [R1+0x2898], R10 ;  /* 0x0028980a01007387 */ /* 0x0003e80000100a00 */
[----:B0-----:R-:W4:Y:S04]  /*61440*/  LDL.LU.64 R8, [R1+0x1b0] ;  /* 0x0001b00001087983 */ /* 0x001f280000300a00 */
[----:B-1----:R-:W4:Y:S04]  /*61450*/  LDL.LU.64 R10, [R1+0x1b8] ;  /* 0x0001b800010a7983 */ /* 0x002f280000300a00 */
[----:B------:R-:W-:Y:S04]  /*61460*/  STL [R1+0xe418], R0 ;  /* 0x00e4180001007387 */ /* 0x000fe80000100800 */
[----:B------:R-:W3:Y:S04]  /*61470*/  LDL R18, [R1+0x2d90] ;  /* 0x002d900001127983 */ /* 0x000ee80000100800 */
[----:B------:R-:W3:Y:S04]  /*61480*/  LDL R19, [R1+0x2d94] ;  /* 0x002d940001137983 */ /* 0x000ee80000100800 */
[----:B------:R2:W-:Y:S02]  /*61490*/  STL.64 [R1+0x50], R4 ;  /* 0x0000500401007387 */ /* 0x0005e40000100a00 */
[----:B--2---:R-:W-:Y:S02]  /*614a0*/  HMMA.16816.F32 R4, R12, R4, R24 ;  /* 0x000000040c04723c */ /* 0x004fe40000001818 */
[----:B------:R-:W2:Y:S04]  /*614b0*/  LDL.LU.64 R26, [R1+0xe520] ;  /* 0x00e52000011a7983 */ /* 0x000ea80000300a00 */
[----:B------:R-:W2:-:S15]  /*614c0*/  LDL.LU.64 R24, [R1+0xe518] ;  /* 0x00e5180001187983 */ /* 0x000e9e0000300a00 */
[----:B------:R-:W-:-:S02]  /*614d0*/  NOP ;  /* 0x0000000000007918 */ /* 0x000fc40000000000 */
[----:B------:R0:W-:Y:S04]  /*614e0*/  STL.64 [R1+0x28b0], R4 ;  /* 0x0028b00401007387 */ /* 0x0001e80000100a00 */
[----:B------:R-:W-:Y:S01]  /*614f0*/  STL.64 [R1+0x28b8], R6 ;  /* 0x0028b80601007387 */ /* 0x000fe20000100a00 */
[----:B0-----:R-:W-:Y:S02]  /*61500*/  F2FP.F16.E4M3.UNPACK_B R4, R20 ;  /* 0x00000014ff04723e */ /* 0x001fe400020006ff */
[----:B------:R-:W-:-:S05]  /*61510*/  F2FP.F16.E4M3.UNPACK_B R5, R21 ;  /* 0x00000015ff05723e */ /* 0x000fca00020006ff */
[----:B------:R-:W-:Y:S02]  /*61520*/  STL.64 [R1+0x48], R4 ;  /* 0x0000480401007387 */ /* 0x000fe40000100a00 */
[----:B--2---:R-:W-:-:S15]  /*61530*/  HMMA.16816.F32 R24, R12, R4, R24 ;  /* 0x000000040c18723c */ /* 0x004fde0000001818 */
[----:B------:R-:W-:-:S08]  /*61540*/  NOP ;  /* 0x0000000000007918 */ /* 0x000fd00000000000 */
[----:B------:R-:W-:Y:S04]  /*61550*/  STL.64 [R1+0x28d0], R24 ;  /* 0x0028d01801007387 */ /* 0x000fe80000100a00 */
[----:B------:R0:W-:Y:S04]  /*61560*/  STL.64 [R1+0x28d8], R26 ;  /* 0x0028d81a01007387 */ /* 0x0001e80000100a00 */
[----:B0-----:R-:W2:Y:S01]  /*61570*/  LDL.LU.64 R26, [R1+0xe510] ;  /* 0x00e51000011a7983 */ /* 0x001ea20000300a00 */
[----:B------:R-:W-:-:S03]  /*61580*/  IMAD.MOV.U32 R0, RZ, RZ, R4 ;  /* 0x000000ffff007224 */ /* 0x000fc600078e0004 */
[----:B------:R-:W3:Y:S04]  /*61590*/  LDL R6, [R1+0x2da0] ;  /* 0x002da00001067983 */ /* 0x000ee80000100800 */
[----:B------:R-:W3:Y:S04]  /*615a0*/  LDL R7, [R1+0x2da4] ;  /* 0x002da40001077983 */ /* 0x000ee80000100800 */
[----:B------:R-:W3:Y:S04]  /*615b0*/  LDL R20, [R1+0x2db0] ;  /* 0x002db00001147983 */ /* 0x000ee80000100800 */
[----:B------:R-:W3:Y:S04]  /*615c0*/  LDL R21, [R1+0x2db4] ;  /* 0x002db40001157983 */ /* 0x000ee80000100800 */
[----:B------:R-:W-:Y:S01]  /*615d0*/  STL [R1+0xe41c], R0 ;  /* 0x00e41c0001007387 */ /* 0x000fe20000100800 */
[----:B--2---:R-:W-:-:S02]  /*615e0*/  F2FP.F16.E4M3.UNPACK_B R4, R26 ;  /* 0x0000001aff04723e */ /* 0x004fc400020006ff */
[----:B------:R-:W-:-:S05]  /*615f0*/  F2FP.F16.E4M3.UNPACK_B R5, R27 ;  /* 0x0000001bff05723e */ /* 0x000fca00020006ff */
[----:B------:R-:W-:Y:S02]  /*61600*/  STL.64 [R1+0x40], R4 ;  /* 0x0000400401007387 */ /* 0x000fe40000100a00 */
[----:B----4-:R-:W-:Y:S02]  /*61610*/  HMMA.16816.F32 R24, R12, R4, R8 ;  /* 0x000000040c18723c */ /* 0x010fe40000001808 */
[----:B------:R-:W2:Y:S04]  /*61620*/  LDL.LU.64 R8, [R1+0x1f0] ;  /* 0x0001f00001087983 */ /* 0x000ea80000300a00 */
[----:B------:R-:W2:-:S15]  /*61630*/  LDL.LU.64 R10, [R1+0x1f8] ;  /* 0x0001f800010a7983 */ /* 0x000e9e0000300a00 */
[----:B------:R-:W-:-:S02]  /*61640*/  NOP ;  /* 0x0000000000007918 */ /* 0x000fc40000000000 */
[----:B------:R0:W-:Y:S04]  /*61650*/  STL.64 [R1+0x28f0], R24 ;  /* 0x0028f01801007387 */ /* 0x0001e80000100a00 */
[----:B------:R1:W-:Y:S04]  /*61660*/  STL.64 [R1+0x28f8], R26 ;  /* 0x0028f81a01007387 */ /* 0x0003e80000100a00 */
[----:B0-----:R-:W4:Y:S04]  /*61670*/  LDL R24, [R1+0x2dc0] ;  /* 0x002dc00001187983 */ /* 0x001f280000100800 */
[----:B-1----:R-:W3:Y:S04]  /*61680*/  LDL R26, [R1+0x2dd0] ;  /* 0x002dd000011a7983 */ /* 0x002ee80000100800 */
[----:B------:R-:W3:Y:S04]  /*61690*/  LDL R27, [R1+0x2dd4] ;  /* 0x002dd400011b7983 */ /* 0x000ee80000100800 */
[----:B------:R-:W4:Y:S04]  /*616a0*/  LDL R25, [R1+0x2dc4] ;  /* 0x002dc40001197983 */ /* 0x000f280000100800 */
[----:B---3--:R-:W-:Y:S04]  /*616b0*/  STL.64 [R1+0xe508], R26 ;  /* 0x00e5081a01007387 */ /* 0x008fe80000100a00 */
[----:B----4-:R0:W-:Y:S04]  /*616c0*/  STL.64 [R1+0xe500], R24 ;  /* 0x00e5001801007387 */ /* 0x0101e80000100a00 */
[----:B0-----:R-:W3:Y:S04]  /*616d0*/  LDL.LU.64 R24, [R1+0x1e0] ;  /* 0x0001e00001187983 */ /* 0x001ee80000300a00 */
[----:B------:R-:W3:Y:S01]  /*616e0*/  LDL.LU.64 R26, [R1+0x1e8] ;  /* 0x0001e800011a7983 */ /* 0x000ee20000300a00 */
[----:B------:R-:W-:-:S02]  /*616f0*/  F2FP.F16.E4M3.UNPACK_B R4, R22 ;  /* 0x00000016ff04723e */ /* 0x000fc400020006ff */
[----:B------:R-:W-:-:S05]  /*61700*/  F2FP.F16.E4M3.UNPACK_B R5, R23 ;  /* 0x00000017ff05723e */ /* 0x000fca00020006ff */
[----:B------:R-:W-:Y:S02]  /*61710*/  STL.64 [R1+0x38], R4 ;  /* 0x0000380401007387 */ /* 0x000fe40000100a00 */
[----:B---3--:R-:W-:-:S15]  /*61720*/  HMMA.16816.F32 R24, R12, R4, R24 ;  /* 0x000000040c18723c */ /* 0x008fde0000001818 */
[----:B------:R-:W-:-:S08]  /*61730*/  NOP ;  /* 0x0000000000007918 */ /* 0x000fd00000000000 */
[----:B------:R0:W-:Y:S04]  /*61740*/  STL.64 [R1+0x2910], R24 ;  /* 0x0029101801007387 */ /* 0x0001e80000100a00 */
[----:B------:R1:W-:Y:S04]  /*61750*/  STL.64 [R1+0x2918], R26 ;  /* 0x0029181a01007387 */ /* 0x0003e80000100a00 */
[----:B0-----:R-:W3:Y:S04]  /*61760*/  LDL.LU.64 R24, [R1+0x210] ;  /* 0x0002100001187983 */ /* 0x001ee80000300a00 */
[----:B-1----:R-:W3:Y:S04]  /*61770*/  LDL.LU.64 R26, [R1+0x218] ;  /* 0x00021800011a7983 */ /* 0x002ee80000300a00 */
[----:B------:R-:W4:Y:S04]  /*61780*/  LDL R22, [R1+0x2de0] ;  /* 0x002de00001167983 */ /* 0x000f280000100800 */
[----:B------:R-:W4:Y:S01]  /*61790*/  LDL R23, [R1+0x2de4] ;  /* 0x002de40001177983 */ /* 0x000f220000100800 */
[----:B------:R-:W-:-:S02]  /*617a0*/  F2FP.F16.E4M3.UNPACK_B R4, R18 ;  /* 0x00000012ff04723e */ /* 0x000fc400020006ff */
[----:B------:R-:W-:-:S07]  /*617b0*/  F2FP.F16.E4M3.UNPACK_B R5, R19 ;  /* 0x00000013ff05723e */ /* 0x000fce00020006ff */
[----:B--2---:R-:W-:Y:S01]  /*617c0*/  HMMA.16816.F32 R16, R12, R4, R8 ;  /* 0x000000040c10723c */ /* 0x004fe20000001808 */
[----:B----4-:R-:W-:Y:S05]  /*617d0*/  STL.64 [R1+0xe4f8], R22 ;  /* 0x00e4f81601007387 */ /* 0x010fea0000100a00 */
[----:B------:R-:W-:Y:S04]  /*617e0*/  STL.64 [R1+0x30], R4 ;  /* 0x0000300401007387 */ /* 0x000fe80000100a00 */
[----:B------:R-:W2:-:S13]  /*617f0*/  LDL.LU.64 R8, [R1+0x240] ;  /* 0x0002400001087983 */ /* 0x000e9a0000300a00 */
[----:B------:R-:W-:Y:S04]  /*61800*/  STL.64 [R1+0x2930], R16 ;  /* 0x0029301001007387 */ /* 0x000fe80000100a00 */
[----:B------:R0:W-:Y:S04]  /*61810*/  STL.64 [R1+0x2938], R18 ;  /* 0x0029381201007387 */ /* 0x0001e80000100a00 */
[----:B------:R-:W2:Y:S04]  /*61820*/  LDL.LU.64 R10, [R1+0x248] ;  /* 0x00024800010a7983 */ /* 0x000ea80000300a00 */
[----:B0-----:R-:W4:Y:S04]  /*61830*/  LDL R18, [R1+0x2df0] ;  /* 0x002df00001127983 */ /* 0x001f280000100800 */
[----:B------:R-:W4:Y:S01]  /*61840*/  LDL R19, [R1+0x2df4] ;  /* 0x002df40001137983 */ /* 0x000f220000100800 */
[----:B------:R-:W-:Y:S01]  /*61850*/  IMAD.MOV.U32 R0, RZ, RZ, R5 ;  /* 0x000000ffff007224 */ /* 0x000fe200078e0005 */
[----:B------:R-:W-:-:S02]  /*61860*/  F2FP.F16.E4M3.UNPACK_B R4, R6 ;  /* 0x00000006ff04723e */ /* 0x000fc400020006ff */
[----:B------:R-:W-:Y:S01]  /*61870*/  F2FP.F16.E4M3.UNPACK_B R5, R7 ;  /* 0x00000007ff05723e */ /* 0x000fe200020006ff */
[----:B----4-:R0:W-:Y:S04]  /*61880*/  STL.64 [R1+0xe4f0], R18 ;  /* 0x00e4f01201007387 */ /* 0x0101e80000100a00 */
[----:B------:R-:W4:Y:S04]  /*61890*/  LDL.LU.64 R16, [R1+0x230] ;  /* 0x0002300001107983 */ /* 0x000f280000300a00 */
[----:B0-----:R-:W4:Y:S04]  /*618a0*/  LDL.LU.64 R18, [R1+0x238] ;  /* 0x0002380001127983 */ /* 0x001f280000300a00 */
[----:B------:R-:W-:Y:S04]  /*618b0*/  STL [R1+0xe420], R0 ;  /* 0x00e4200001007387 */ /* 0x000fe80000100800 */
[----:B------:R3:W-:Y:S02]  /*618c0*/  STL.64 [R1+0x28], R4 ;  /* 0x0000280401007387 */ /* 0x0007e40000100a00 */
[----:B---3--:R-:W-:Y:S02]  /*618d0*/  HMMA.16816.F32 R4, R12, R4, R24 ;  /* 0x000000040c04723c */ /* 0x008fe40000001818 */
[----:B------:R-:W3:Y:S04]  /*618e0*/  LDL.LU.64 R26, [R1+0xe508] ;  /* 0x00e50800011a7983 */ /* 0x000ee80000300a00 */
[----:B------:R-:W2:-:S15]  /*618f0*/  LDL.LU.64 R24, [R1+0xe500] ;  /* 0x00e5000001187983 */ /* 0x000e9e0000300a00 */
[----:B------:R-:W-:-:S02]  /*61900*/  NOP ;  /* 0x0000000000007918 */ /* 0x000fc40000000000 */
[----:B------:R0:W-:Y:S04]  /*61910*/  STL.64 [R1+0x2950], R4 ;  /* 0x0029500401007387 */ /* 0x0001e80000100a00 */
[----:B------:R-:W-:Y:S01]  /*61920*/  STL.64 [R1+0x2958], R6 ;  /* 0x0029580601007387 */ /* 0x000fe20000100a00 */
[----:B0-----:R-:W-:Y:S02]  /*61930*/  F2FP.F16.E4M3.UNPACK_B R4, R20 ;  /* 0x00000014ff04723e */ /* 0x001fe400020006ff */
[----:B------:R-:W-:Y:S02]  /*61940*/  F2FP.F16.E4M3.UNPACK_B R5, R21 ;  /* 0x00000015ff05723e */ /* 0x000fe400020006ff */
[----:B------:R-:W3:Y:S04]  /*61950*/  LDL.LU.64 R20, [R1+0x260] ;  /* 0x0002600001147983 */ /* 0x000ee80000300a00 */
[----:B------:R-:W3:Y:S01]  /*61960*/  LDL.LU.64 R22, [R1+0x268] ;  /* 0x0002680001167983 */ /* 0x000ee20000300a00 */
[----:B------:R-:W-:-:S03]  /*61970*/  IMAD.MOV.U32 R0, RZ, RZ, R5 ;  /* 0x000000ffff007224 */ /* 0x000fc600078e0005 */
[----:B------:R2:W-:Y:S01]  /*61980*/  STL.64 [R1+0x20], R4 ;  /* 0x0000200401007387 */ /* 0x0005e20000100a00 */
[----:B----4-:R-:W-:-:S15]  /*61990*/  HMMA.16816.F32 R16, R12, R4, R16 ;  /* 0x000000040c10723c */ /* 0x010fde0000001810 */
[----:B------:R-:W-:-:S08]  /*619a0*/  NOP ;  /* 0x0000000000007918 */ /* 0x000fd00000000000 */
[----:B------:R0:W-:Y:S01]  /*619b0*/  STL.64 [R1+0x2970], R16 ;  /* 0x0029701001007387 */ /* 0x0001e20000100a00 */
[----:B--2---:R-:W-:Y:S02]  /*619c0*/  F2FP.F16.E4M3.UNPACK_B R4, R24 ;  /* 0x00000018ff04723e */ /* 0x004fe400020006ff */
[----:B------:R-:W-:Y:S01]  /*619d0*/  F2FP.F16.E4M3.UNPACK_B R5, R25 ;  /* 0x00000019ff05723e */ /* 0x000fe200020006ff */
[----:B------:R1:W-:Y:S04]  /*619e0*/  STL.64 [R1+0x2978], R18 ;  /* 0x0029781201007387 */ /* 0x0003e80000100a00 */
[----:B0-----:R-:W2:Y:S04]  /*619f0*/  LDL.LU.64 R16, [R1+0x280] ;  /* 0x0002800001107983 */ /* 0x001ea80000300a00 */
[----:B-1----:R-:W2:Y:S04]  /*61a00*/  LDL.LU.64 R18, [R1+0x288] ;  /* 0x0002880001127983 */ /* 0x002ea80000300a00 */
[----:B------:R-:W-:Y:S04]  /*61a10*/  STL [R1+0xe458], R0 ;  /* 0x00e4580001007387 */ /* 0x000fe80000100800 */
[----:B------:R0:W-:Y:S02]  /*61a20*/  STL.64 [R1+0x18], R4 ;  /* 0x0000180401007387 */ /* 0x0001e40000100a00 */
[----:B0-----:R-:W-:Y:S07]  /*61a30*/  HMMA.16816.F32 R4, R12, R4, R8 ;  /* 0x000000040c04723c */ /* 0x001fee0000001808 */
[----:B---3--:R-:W-:-:S02]  /*61a40*/  F2FP.F16.E4M3.UNPACK_B R8, R26 ;  /* 0x0000001aff08723e */ /* 0x008fc400020006ff */
[----:B------:R-:W-:-:S07]  /*61a50*/  F2FP.F16.E4M3.UNPACK_B R9, R27 ;  /* 0x0000001bff09723e */ /* 0x000fce00020006ff */
[----:B------:R-:W-:Y:S07]  /*61a60*/  HMMA.16816.F32 R20, R12, R8, R20 ;  /* 0x000000080c14723c */ /* 0x000fee0000001814 */
[----:B------:R0:W-:Y:S04]  /*61a70*/  STL.64 [R1+0x2990], R4 ;  /* 0x0029900401007387 */ /* 0x0001e80000100a00 */
[----:B------:R1:W-:Y:S04]  /*61a80*/  STL.64 [R1+0x2998], R6 ;  /* 0x0029980601007387 */ /* 0x0003e80000100a00 */
[----:B------:R-:W3:Y:S04]  /*61a90*/  LDL.LU.64 R24, [R1+0x290] ;  /* 0x0002900001187983 */ /* 0x000ee80000300a00 */
[----:B------:R-:W3:Y:S04]  /*61aa0*/  LDL.LU.64 R26, [R1+0x298] ;  /* 0x00029800011a7983 */ /* 0x000ee80000300a00 */
[----:B------:R-:W-:Y:S04]  /*61ab0*/  STL [R1+0x10], R8 ;  /* 0x0000100801007387 */ /* 0x000fe80000100800 */
[----:B0-----:R-:W4:Y:S04]  /*61ac0*/  LDL.LU.64 R4, [R1+0x2c0] ;  /* 0x0002c00001047983 */ /* 0x001f280000300a00 */
[----:B------:R-:W-:Y:S04]  /*61ad0*/  STL [R1+0x14], R9 ;  /* 0x0000140901007387 */ /* 0x000fe80000100800 */
[----:B-1----:R-:W4:Y:S04]  /*61ae0*/  LDL.LU.64 R6, [R1+0x2c8] ;  /* 0x0002c80001067983 */ /* 0x002f280000300a00 */
[----:B------:R-:W-:Y:S04]  /*61af0*/  STL.64 [R1+0x29b0], R20 ;  /* 0x0029b01401007387 */ /* 0x000fe80000100a00 */
[----:B------:R0:W-:Y:S04]  /*61b00*/  STL.64 [R1+0x29b8], R22 ;  /* 0x0029b81601007387 */ /* 0x0001e80000100a00 */
[----:B0-----:R-:W2:Y:S01]  /*61b10*/  LDL.LU.64 R22, [R1+0xe4f8] ;  /* 0x00e4f80001167983 */ /* 0x001ea20000300a00 */
[----:B------:R-:W-:-:S05]  /*61b20*/  IMAD.MOV.U32 R0, RZ, RZ, R9 ;  /* 0x000000ffff007224 */ /* 0x000fca00078e0009 */
[----:B------:R-:W-:Y:S04]  /*61b30*/  STL [R1+0xe498], R0 ;  /* 0x00e4980001007387 */ /* 0x000fe80000100800 */
[----:B------:R-:W4:Y:S01]  /*61b40*/  LDL.LU.64 R20, [R1+0x2d0] ;  /* 0x0002d00001147983 */ /* 0x000f220000300a00 */
[----:B--2---:R-:W-:Y:S02]  /*61b50*/  F2FP.F16.E4M3.UNPACK_B R8, R22 ;  /* 0x00000016ff08723e */ /* 0x004fe400020006ff */
[----:B------:R-:W-:Y:S02]  /*61b60*/  F2FP.F16.E4M3.UNPACK_B R9, R23 ;  /* 0x00000017ff09723e */ /* 0x000fe400020006ff */
[----:B------:R-:W2:Y:S05]  /*61b70*/  LDL.LU.64 R22, [R1+0x2d8] ;  /* 0x0002d80001167983 */ /* 0x000eaa0000300a00 */
[----:B------:R-:W-:Y:S06]  /*61b80*/  HMMA.16816.F32 R16, R12, R8, R16 ;  /* 0x000000080c10723c */ /* 0x000fec0000001810 */
[----:B------:R-:W-:-:S15]  /*61b90*/  STL.64 [R1+0x8], R8 ;  /* 0x0000080801007387 */ /* 0x000fde0000100a00 */
[----:B------:R-:W-:-:S02]  /*61ba0*/  NOP ;  /* 0x0000000000007918 */ /* 0x000fc40000000000 */
[----:B------:R-:W-:Y:S04]  /*61bb0*/  STL.64 [R1+0x29d0], R16 ;  /* 0x0029d01001007387 */ /* 0x000fe80000100a00 */
[----:B------:R0:W-:Y:S04]  /*61bc0*/  STL.64 [R1+0x29d8], R18 ;  /* 0x0029d81201007387 */ /* 0x0001e80000100a00 */
[----:B0-----:R-:W3:Y:S01]  /*61bd0*/  LDL.LU.64 R18, [R1+0xe4f0] ;  /* 0x00e4f00001127983 */ /* 0x001ee20000300a00 */
[----:B------:R-:W-:-:S03]  /*61be0*/  IMAD.MOV.U32 R0, RZ, RZ, R9 ;  /* 0x000000ffff007224 */ /* 0x000fc600078e0009 */
[----:B------:R-:W2:Y:S04]  /*61bf0*/  LDL.LU.64 R8, [R1+0x300] ;  /* 0x0003000001087983 */ /* 0x000ea80000300a00 */
[----:B------:R-:W2:Y:S01]  /*61c00*/  LDL.LU.64 R10, [R1+0x308] ;  /* 0x00030800010a7983 */ /* 0x000ea20000300a00 */
[----:B---3--:R-:W-:Y:S02]  /*61c10*/  F2FP.F16.E4M3.UNPACK_B R16, R18 ;  /* 0x00000012ff10723e */ /* 0x008fe400020006ff */
[----:B------:R-:W-:-:S05]  /*61c20*/  F2FP.F16.E4M3.UNPACK_B R17, R19 ;  /* 0x00000013ff11723e */ /* 0x000fca00020006ff */
[----:B------:R0:W-:Y:S02]  /*61c30*/  STL.64 [R1], R16 ;  /* 0x0000001001007387 */ /* 0x0001e40000100a00 */
[C---:B0-----:R-:W-:Y:S02]  /*61c40*/  HMMA.16816.F32 R16, R12.reuse, R16, R24 ;  /* 0x000000100c10723c */ /* 0x041fe40000001818 */
[----:B------:R-:W3:Y:S01]  /*61c50*/  LDL.LU.64 R26, [R1+0xe4e8] ;  /* 0x00e4e800011a7983 */ /* 0x000ee20000300a00 */
[----:B------:R-:W-:Y:S02]  /*61c60*/  F2FP.F16.E4M3.UNPACK_B R28, R28 ;  /* 0x0000001cff1c723e */ /* 0x000fe400020006ff */
[----:B------:R-:W-:Y:S01]  /*61c70*/  F2FP.F16.E4M3.UNPACK_B R29, R29 ;  /* 0x0000001dff1d723e */ /* 0x000fe200020006ff */
[----:B------:R-:W2:Y:S06]  /*61c80*/  LDL.LU.64 R24, [R1+0xe4e0] ;  /* 0x00e4e00001187983 */ /* 0x000eac0000300a00 */
[----:B----4-:R-:W-:Y:S11]  /*61c90*/  HMMA.16816.F32 R4, R12, R28, R4 ;  /* 0x0000001c0c04723c */ /* 0x010ff60000001804 */
[----:B------:R0:W-:Y:S04]  /*61ca0*/  STL.64 [R1+0x29f0], R16 ;  /* 0x0029f01001007387 */ /* 0x0001e80000100a00 */
[----:B------:R1:W-:Y:S04]  /*61cb0*/  STL.64 [R1+0x29f8], R18 ;  /* 0x0029f81201007387 */ /* 0x0003e80000100a00 */
[----:B0-----:R-:W4:Y:S04]  /*61cc0*/  LDL.LU.64 R16, [R1+0x310] ;  /* 0x0003100001107983 */ /* 0x001f280000300a00 */
[----:B-1----:R-:W4:Y:S04]  /*61cd0*/  LDL.LU.64 R18, [R1+0x318] ;  /* 0x0003180001127983 */ /* 0x002f280000300a00 */
[----:B------:R0:W-:Y:S04]  /*61ce0*/  STL.64 [R1+0x2a10], R4 ;  /* 0x002a100401007387 */ /* 0x0001e80000100a00 */
[----:B------:R1:W-:Y:S04]  /*61cf0*/  STL.64 [R1+0x2a18], R6 ;  /* 0x002a180601007387 */ /* 0x0003e80000100a00 */
[----:B0-----:R-:W4:Y:S04]  /*61d00*/  LDL.LU.64 R4, [R1+0x330] ;  /* 0x0003300001047983 */ /* 0x001f280000300a00 */
[----:B-1----:R-:W4:Y:S01]  /*61d10*/  LDL.LU.64 R6, [R1+0x338] ;  /* 0x0003380001067983 */ /* 0x002f220000300a00 */
[----:B---3--:R-:W-:-:S02]  /*61d20*/  F2FP.F16.E4M3.UNPACK_B R26, R26 ;  /* 0x0000001aff1a723e */ /* 0x008fc400020006ff */
[----:B------:R-:W-:-:S07]  /*61d30*/  F2FP.F16.E4M3.UNPACK_B R27, R27 ;  /* 0x0000001bff1b723e */ /* 0x000fce00020006ff */
[----:B--2---:R-:W-:-:S15]  /*61d40*/  HMMA.16816.F32 R20, R12, R26, R20 ;  /* 0x0000001a0c14723c */ /* 0x004fde0000001814 */
[----:B------:R-:W-:-:S08]  /*61d50*/  NOP ;  /* 0x0000000000007918 */ /* 0x000fd00000000000 */
[----:B------:R-:W-:Y:S04]  /*61d60*/  STL.64 [R1+0x2a30], R20 ;  /* 0x002a301401007387 */ /* 0x000fe80000100a00 */
[----:B------:R0:W-:Y:S04]  /*61d70*/  STL.64 [R1+0x2a38], R22 ;  /* 0x002a381601007387 */ /* 0x0001e80000100a00 */
[----:B0-----:R-:W2:Y:S01]  /*61d80*/  LDL.LU.64 R22, [R1+0xe4d8] ;  /* 0x00e4d80001167983 */ /* 0x001ea20000300a00 */
[----:B------:R-:W-:Y:S02]  /*61d90*/  F2FP.F16.E4M3.UNPACK_B R24, R24 ;  /* 0x00000018ff18723e */ /* 0x000fe400020006ff */
[----:B------:R-:W-:Y:S01]  /*61da0*/  F2FP.F16.E4M3.UNPACK_B R25, R25 ;  /* 0x00000019ff19723e */ /* 0x000fe200020006ff */
[----:B------:R-:W3:Y:S06]  /*61db0*/  LDL.LU.64 R20, [R1+0xe4d0] ;  /* 0x00e4d00001147983 */ /* 0x000eec0000300a00 */
[----:B------:R-:W-:-:S15]  /*61dc0*/  HMMA.16816.F32 R8, R12, R24, R8 ;  /* 0x000000180c08723c */ /* 0x000fde0000001808 */
[----:B------:R-:W-:-:S08]  /*61dd0*/  NOP ;  /* 0x0000000000007918 */ /* 0x000fd00000000000 */
[----:B------:R0:W-:Y:S04]  /*61de0*/  STL.64 [R1+0x2a50], R8 ;  /* 0x002a500801007387 */ /* 0x0001e80000100a00 */
[----:B------:R1:W-:Y:S04]  /*61df0*/  STL.64 [R1+0x2a58], R10 ;  /* 0x002a580a01007387 */ /* 0x0003e80000100a00 */
[----:B0-----:R-:W3:Y:S04]  /*61e00*/  LDL.LU.64 R8, [R1+0x340] ;  /* 0x0003400001087983 */ /* 0x001ee80000300a00 */
[----:B-1----:R-:W3:Y:S04]  /*61e10*/  LDL.LU.64 R10, [R1+0x348] ;  /* 0x00034800010a7983 */ /* 0x002ee80000300a00 */
[----:B------:R-:W-:Y:S04]  /*61e20*/  STL.64 [R1+0xe2f8], R26 ;  /* 0x00e2f81a01007387 */ /* 0x000fe80000100a00 */
[----:B------:R0:W-:Y:S04]  /*61e30*/  STL.64 [R1+0xe2f0], R24 ;  /* 0x00e2f01801007387 */ /* 0x0001e80000100a00 */
[----:B0-----:R-:W3:Y:S04]  /*61e40*/  LDL.LU.64 R24, [R1+0x360] ;  /* 0x0003600001187983 */ /* 0x001ee80000300a00 */
[----:B------:R-:W3:Y:S01]  /*61e50*/  LDL.LU.64 R26, [R1+0x368] ;  /* 0x00036800011a7983 */ /* 0x000ee20000300a00 */
[----:B--2---:R-:W-:-:S02]  /*61e60*/  F2FP.F16.E4M3.UNPACK_B R22, R22 ;  /* 0x00000016ff16723e */ /* 0x004fc400020006ff */
[----:B------:R-:W-:-:S07]  /*61e70*/  F2FP.F16.E4M3.UNPACK_B R23, R23 ;  /* 0x00000017ff17723e */ /* 0x000fce00020006ff */
[----:B----4-:R-:W-:-:S15]  /*61e80*/  HMMA.16816.F32 R16, R12, R22, R16 ;  /* 0x000000160c10723c */ /* 0x010fde0000001810 */
[----:B------:R-:W-:-:S08]  /*61e90*/  NOP ;  /* 0x0000000000007918 */ /* 0x000fd00000000000 */
[----:B------:R-:W-:Y:S04]  /*61ea0*/  STL.64 [R1+0x2a70], R16 ;  /* 0x002a701001007387 */ /* 0x000fe80000100a00 */
[----:B------:R0:W-:Y:S04]  /*61eb0*/  STL.64 [R1+0x2a78], R18 ;  /* 0x002a781201007387 */ /* 0x0001e80000100a00 */
[----:B0-----:R-:W2:Y:S01]  /*61ec0*/  LDL.LU.64 R18, [R1+0xe4c8] ;  /* 0x00e4c80001127983 */ /* 0x001ea20000300a00 */
[----:B---3--:R-:W-:Y:S02]  /*61ed0*/  F2FP.F16.E4M3.UNPACK_B R20, R20 ;  /* 0x00000014ff14723e */ /* 0x008fe400020006ff */
[----:B------:R-:W-:Y:S01]  /*61ee0*/  F2FP.F16.E4M3.UNPACK_B R21, R21 ;  /* 0x00000015ff15723e */ /* 0x000fe200020006ff */
[----:B------:R-:W3:Y:S06]  /*61ef0*/  LDL.LU.64 R16, [R1+0xe4c0] ;  /* 0x00e4c00001107983 */ /* 0x000eec0000300a00 */
[----:B------:R-:W-:-:S15]  /*61f00*/  HMMA.16816.F32 R4, R12, R20, R4 ;  /* 0x000000140c04723c */ /* 0x000fde0000001804 */
[----:B------:R-:W-:-:S08]  /*61f10*/  NOP ;  /* 0x0000000000007918 */ /* 0x000fd00000000000 */
[----:B------:R0:W-:Y:S04]  /*61f20*/  STL.64 [R1+0x2a90], R4 ;  /* 0x002a900401007387 */ /* 0x0001e80000100a00 */
[----:B------:R1:W-:Y:S04]  /*61f30*/  STL.64 [R1+0x2a98], R6 ;  /* 0x002a980601007387 */ /* 0x0003e80000100a00 */
[----:B0-----:R-:W4:Y:S04]  /*61f40*/  LDL.LU.64 R4, [R1+0x370] ;  /* 0x0003700001047983 */ /* 0x001f280000300a00 */
[----:B-1----:R-:W4:Y:S04]  /*61f50*/  LDL.LU.64 R6, [R1+0x378] ;  /* 0x0003780001067983 */ /* 0x002f280000300a00 */
[----:B------:R-:W-:Y:S04]  /*61f60*/  STL.64 [R1+0xe2e8], R22 ;  /* 0x00e2e81601007387 */ /* 0x000fe80000100a00 */
[----:B------:R0:W-:Y:S04]  /*61f70*/  STL.64 [R1+0xe2e0], R20 ;  /* 0x00e2e01401007387 */ /* 0x0001e80000100a00 */
[----:B0-----:R-:W4:Y:S04]  /*61f80*/  LDL.LU.64 R20, [R1+0x380] ;  /* 0x0003800001147983 */ /* 0x001f280000300a00 */
[----:B------:R-:W4:Y:S01]  /*61f90*/  LDL.LU.64 R22, [R1+0x388] ;  /* 0x0003880001167983 */ /* 0x000f220000300a00 */
[----:B--2---:R-:W-:-:S02]  /*61fa0*/  F2FP.F16.E4M3.UNPACK_B R18, R18 ;  /* 0x00000012ff12723e */ /* 0x004fc400020006ff */
[----:B------:R-:W-:-:S07]  /*61fb0*/  F2FP.F16.E4M3.UNPACK_B R19, R19 ;  /* 0x00000013ff13723e */ /* 0x000fce00020006ff */
[----:B------:R-:W-:-:S15]  /*61fc0*/  HMMA.16816.F32 R8, R12, R18, R8 ;  /* 0x000000120c08723c */ /* 0x000fde0000001808 */
[----:B------:R-:W-:-:S08]  /*61fd0*/  NOP ;  /* 0x0000000000007918 */ /* 0x000fd00000000000 */
[----:B------:R-:W-:Y:S04]  /*61fe0*/  STL.64 [R1+0x2ab0], R8 ;  /* 0x002ab00801007387 */ /* 0x000fe80000100a00 */
[----:B------:R0:W-:Y:S04]  /*61ff0*/  STL.64 [R1+0x2ab8], R10 ;  /* 0x002ab80a01007387 */ /* 0x0001e80000100a00 */
[----:B0-----:R-:W2:Y:S04]  /*62000*/  LDL.LU.64 R10, [R1+0xe4b8] ;  /* 0x00e4b800010a7983 */ /* 0x001ea80000300a00 */
[----:B------:R-:W4:Y:S01]  /*62010*/  LDL.LU.64 R8, [R1+0xe4b0] ;  /* 0x00e4b00001087983 */ /* 0x000f220000300a00 */
[----:B---3--:R-:W-:-:S02]  /*62020*/  F2FP.F16.E4M3.UNPACK_B R16, R16 ;  /* 0x00000010ff10723e */ /* 0x008fc400020006ff */
[----:B------:R-:W-:-:S07]  /*62030*/  F2FP.F16.E4M3.UNPACK_B R17, R17 ;  /* 0x00000011ff11723e */ /* 0x000fce00020006ff */
        /* <DEDUP_REMOVED lines=12> */
[----:B----4-:R-:W-:Y:S01]  /*62100*/  HMMA.16816.F32 R4, R12, R10, R4 ;  /* 0x0000000a0c04723c */ /* 0x010fe20000001804 */
[----:B------:R-:W-:Y:S02]  /*62110*/  F2FP.F16.E4M3.UNPACK_B R8, R8 ;  /* 0x00000008ff08723e */ /* 0x000fe400020006ff */
[----:B------:R-:W-:-:S15]  /*62120*/  F2FP.F16.E4M3.UNPACK_B R9, R9 ;  /* 0x00000009ff09723e */ /* 0x000fde00020006ff */
[----:B------:R-:W-:-:S05]  /*62130*/  NOP ;  /* 0x0000000000007918 */ /* 0x000fca0000000000 */
[----:B------:R-:W-:Y:S04]  /*62140*/  STL.64 [R1+0x2b00], R4 ;  /* 0x002b000401007387 */ /* 0x000fe80000100a00 */
[----:B------:R0:W-:Y:S04]  /*62150*/  STL.64 [R1+0x2b08], R6 ;  /* 0x002b080601007387 */ /* 0x0001e80000100a00 */
[----:B0-----:R-:W2:Y:S04]  /*62160*/  LDL.LU.64 R6, [R1+0xe4a8] ;  /* 0x00e4a80001067983 */ /* 0x001ea80000300a00 */
[----:B------:R-:W4:Y:S01]  /*62170*/  LDL.LU.64 R4, [R1+0xe4a0] ;  /* 0x00e4a00001047983 */ /* 0x000f220000300a00 */
[----:B------:R-:W-:Y:S03]  /*62180*/  HMMA.16816.F32 R20, R12, R8, R20 ;  /* 0x000000080c14723c */ /* 0x000fe60000001814 */
[----:B------:R-:W-:Y:S04]  /*62190*/  STL.64 [R1+0xe2c8], R10 ;  /* 0x00e2c80a01007387 */ /* 0x000fe80000100a00 */
[----:B------:R-:W-:-:S15]  /*621a0*/  STL.64 [R1+0xe2c0], R8 ;  /* 0x00e2c00801007387 */ /* 0x000fde0000100a00 */
[----:B------:R-:W-:-:S01]  /*621b0*/  NOP ;  /* 0x0000000000007918 */ /* 0x000fc20000000000 */
[----:B------:R0:W-:Y:S04]  /*621c0*/  STL.64 [R1+0x2b70], R20 ;  /* 0x002b701401007387 */ /* 0x0001e80000100a00 */
[----:B------:R1:W-:Y:S04]  /*621d0*/  STL.64 [R1+0x2b78], R22 ;  /* 0x002b781601007387 */ /* 0x0003e80000100a00 */
[----:B0-----:R-:W3:Y:S04]  /*621e0*/  LDL.LU.64 R20, [R1+0x3b0] ;  /* 0x0003b00001147983 */ /* 0x001ee80000300a00 */
[----:B-1----:R-:W3:Y:S01]  /*621f0*/  LDL.LU.64 R22, [R1+0x3b8] ;  /* 0x0003b80001167983 */ /* 0x002ee20000300a00 */
[----:B------:R-:W-:-:S02]  /*62200*/  F2FP.F16.E4M3.UNPACK_B R2, R2 ;  /* 0x00000002ff02723e */ /* 0x000fc400020006ff */
[----:B------:R-:W-:Y:S02]  /*62210*/  F2FP.F16.E4M3.UNPACK_B R3, R3 ;  /* 0x00000003ff03723e */ /* 0x000fe400020006ff */
[----:B--2---:R-:W-:Y:S02]  /*62220*/  F2FP.F16.E4M3.UNPACK_B R6, R6 ;  /* 0x00000006ff06723e */ /* 0x004fe400020006ff */
[----:B------:R-:W-:Y:S02]  /*62230*/  F2FP.F16.E4M3.UNPACK_B R7, R7 ;  /* 0x00000007ff07723e */ /* 0x000fe400020006ff */
[----:B----4-:R-:W-:Y:S02]  /*62240*/  F2FP.F16.E4M3.UNPACK_B R4, R4 ;  /* 0x00000004ff04723e */ /* 0x010fe400020006ff */
[----:B------:R-:W-:-:S03]  /*62250*/  F2FP.F16.E4M3.UNPACK_B R5, R5 ;  /* 0x00000005ff05723e */ /* 0x000fc600020006ff */
[C---:B---3--:R-:W-:Y:S06]  /*62260*/  HMMA.16816.F32 R8, R12.reuse, R6, R16 ;  /* 0x000000060c08723c */ /* 0x048fec0000001810 */
[----:B------:R-:W-:-:S15]  /*62270*/  HMMA.16816.F32 R16, R12, R4, R24 ;  /* 0x000000040c10723c */ /* 0x000fde0000001818 */
[----:B------:R-:W-:-:S02]  /*62280*/  NOP ;  /* 0x0000000000007918 */ /* 0x000fc40000000000 */
[----:B------:R0:W-:Y:S04]  /*62290*/  STL.64 [R1+0x2b60], R8 ;  /* 0x002b600801007387 */ /* 0x0001e80000100a00 */
[----:B------:R1:W-:Y:S04]  /*622a0*/  STL.64 [R1+0x2b68], R10 ;  /* 0x002b680a01007387 */ /* 0x0003e80000100a00 */
[----:B0-----:R-:W2:Y:S04]  /*622b0*/  LDL.LU R8, [R1+0x884] ;  /* 0x0008840001087983 */ /* 0x001ea80000300800 */
[----:B------:R-:W2:Y:S04]  /*622c0*/  LDL.LU R9, [R1+0x880] ;  /* 0x0008800001097983 */ /* 0x000ea80000300800 */
[----:B------:R0:W-:Y:S04]  /*622d0*/  STL.64 [R1+0x2b50], R16 ;  /* 0x002b501001007387 */ /* 0x0001e80000100a00 */
[----:B------:R3:W-:Y:S04]  /*622e0*/  STL.64 [R1+0x2b58], R18 ;  /* 0x002b581201007387 */ /* 0x0007e80000100a00 */
[----:B-1----:R-:W4:Y:S04]  /*622f0*/  LDL.LU R10, [R1+0x88c] ;  /* 0x00088c00010a7983 */ /* 0x002f280000300800 */
[----:B------:R-:W4:Y:S04]  /*62300*/  LDL.LU R11, [R1+0x888] ;  /* 0x00088800010b7983 */ /* 0x000f280000300800 */
[----:B0-----:R-:W2:Y:S04]  /*62310*/  LDL.LU R16, [R1+0x894] ;  /* 0x0008940001107983 */ /* 0x001ea80000300800 */
[----:B------:R-:W2:Y:S04]  /*62320*/  LDL.LU R17, [R1+0x890] ;  /* 0x0008900001117983 */ /* 0x000ea80000300800 */
[----:B---3--:R-:W3:Y:S04]  /*62330*/  LDL.LU R18, [R1+0x89c] ;  /* 0x00089c0001127983 */ /* 0x008ee80000300800 */
[----:B------:R-:W3:Y:S04]  /*62340*/  LDL.LU R19, [R1+0x898] ;  /* 0x0008980001137983 */ /* 0x000ee80000300800 */
[----:B------:R-:W-:Y:S04]  /*62350*/  STL.64 [R1+0xe2b8], R6 ;  /* 0x00e2b80601007387 */ /* 0x000fe80000100a00 */
[----:B------:R0:W-:Y:S02]  /*62360*/  STL.64 [R1+0xe2b0], R4 ;  /* 0x00e2b00401007387 */ /* 0x0001e40000100a00 */
[----:B0-----:R-:W-:Y:S02]  /*62370*/  HMMA.16816.F32 R4, R12, R2, R20 ;  /* 0x000000020c04723c */ /* 0x001fe40000001814 */
[----:B------:R-:W4:-:S15]  /*62380*/  LDL R22, [R1+0x70] ;  /* 0x0000700001167983 */ /* 0x000f1e0000100800 */
[----:B------:R-:W-:-:S06]  /*62390*/  NOP ;  /* 0x0000000000007918 */ /* 0x000fcc0000000000 */
[----:B------:R-:W-:Y:S04]  /*623a0*/  STL.64 [R1+0x2af0], R4 ;  /* 0x002af00401007387 */ /* 0x000fe80000100a00 */
[----:B------:R-:W-:Y:S04]  /*623b0*/  STL.64 [R1+0x2af8], R6 ;  /* 0x002af80601007387 */ /* 0x000fe80000100a00 */
[----:B------:R-:W4:Y:S04]  /*623c0*/  LDL R23, [R1+0x74] ;  /* 0x0000740001177983 */ /* 0x000f280000100800 */
[----:B------:R-:W2:Y:S04]  /*623d0*/  LDL R20, [R1+0x78] ;  /* 0x0000780001147983 */ /* 0x000ea80000100800 */
[----:B------:R-:W2:Y:S04]  /*623e0*/  LDL R21, [R1+0x7c] ;  /* 0x00007c0001157983 */ /* 0x000ea80000100800 */
[----:B----4-:R0:W-:Y:S04]  /*623f0*/  STL.64 [R1+0xe428], R22 ;  /* 0x00e4281601007387 */ /* 0x0101e80000100a00 */
[----:B--2---:R1:W-:Y:S04]  /*62400*/  STL.64 [R1+0xe440], R20 ;  /* 0x00e4401401007387 */ /* 0x0043e80000100a00 */
[----:B0-----:R-:W2:Y:S04]  /*62410*/  LDL R22, [R1+0x80] ;  /* 0x0000800001167983 */ /* 0x001ea80000100800 */
[----:B------:R-:W2:Y:S04]  /*62420*/  LDL R23, [R1+0x84] ;  /* 0x0000840001177983 */ /* 0x000ea80000100800 */
[----:B------:R-:W4:Y:S04]  /*62430*/  LDL R24, [R1+0x68] ;  /* 0x0000680001187983 */ /* 0x000f280000100800 */
[----:B------:R-:W4:Y:S04]  /*62440*/  LDL R25, [R1+0x6c] ;  /* 0x00006c0001197983 */ /* 0x000f280000100800 */
[----:B------:R-:W4:Y:S04]  /*62450*/  LDL R26, [R1+0x60] ;  /* 0x00006000011a7983 */ /* 0x000f280000100800 */
[----:B------:R-:W4:Y:S04]  /*62460*/  LDL R27, [R1+0x64] ;  /* 0x00006400011b7983 */ /* 0x000f280000100800 */
[----:B-1----:R-:W4:Y:S04]  /*62470*/  LDL R20, [R1+0x88] ;  /* 0x0000880001147983 */ /* 0x002f280000100800 */
[----:B------:R-:W4:Y:S04]  /*62480*/  LDL R21, [R1+0x8c] ;  /* 0x00008c0001157983 */ /* 0x000f280000100800 */
[----:B--2---:R0:W-:Y:S04]  /*62490*/  STL.64 [R1+0xe468], R22 ;  /* 0x00e4681601007387 */ /* 0x0041e80000100a00 */
[----:B0-----:R-:W2:Y:S04]  /*624a0*/  LDL R22, [R1+0x90] ;  /* 0x0000900001167983 */ /* 0x001ea80000100800 */
[----:B------:R-:W2:Y:S01]  /*624b0*/  LDL R23, [R1+0x94] ;  /* 0x0000940001177983 */ /* 0x000ea20000100800 */
[----:B------:R-:W-:-:S02]  /*624c0*/  IMAD R14, R17, 0x100, R16 ;  /* 0x00000100110e7824 */ /* 0x000fc400078e0210 */
[----:B---3--:R-:W-:Y:S01]  /*624d0*/  IMAD R15, R19, 0x100, R18 ;  /* 0x00000100130f7824 */ /* 0x008fe200078e0212 */
[----:B----4-:R0:W-:Y:S01]  /*624e0*/  STL.64 [R1+0xe460], R20 ;  /* 0x00e4601401007387 */ /* 0x0101e20000100a00 */
[----:B------:R-:W-:-:S03]  /*624f0*/  IMAD.MOV.U32 R17, RZ, RZ, R0 ;  /* 0x000000ffff117224 */ /* 0x000fc600078e0000 */
[----:B0-----:R-:W3:Y:S04]  /*62500*/  LDL R20, [R1+0x98] ;  /* 0x0000980001147983 */ /* 0x001ee80000100800 */
[----:B------:R-:W3:Y:S04]  /*62510*/  LDL R21, [R1+0x9c] ;  /* 0x00009c0001157983 */ /* 0x000ee80000100800 */
[----:B--2---:R-:W-:Y:S04]  /*62520*/  STL.64 [R1+0xe480], R22 ;  /* 0x00e4801601007387 */ /* 0x004fe80000100a00 */
[----:B------:R-:W-:Y:S04]  /*62530*/  STL.64 [R1+0xe438], R26 ;  /* 0x00e4381a01007387 */ /* 0x000fe80000100a00 */
[----:B------:R0:W-:Y:S04]  /*62540*/  STL.64 [R1+0xe430], R24 ;  /* 0x00e4301801007387 */ /* 0x0001e80000100a00 */
[----:B------:R-:W2:Y:S04]  /*62550*/  LDL R18, [R1] ;  /* 0x0000000001127983 */ /* 0x000ea80000100800 */
[----:B------:R-:W2:Y:S04]  /*62560*/  LDL R19, [R1+0x4] ;  /* 0x0000040001137983 */ /* 0x000ea80000100800 */
[----:B------:R-:W4:Y:S04]  /*62570*/  LDL R16, [R1+0x8] ;  /* 0x0000080001107983 */ /* 0x000f280000100800 */
[----:B------:R-:W3:Y:S04]  /*62580*/  LDL.LU R0, [R1+0xe498] ;  /* 0x00e4980001007983 */ /* 0x000ee80000300800 */
[----:B0-----:R-:W2:Y:S04]  /*62590*/  LDL.LU.64 R24, [R1+0x640] ;  /* 0x0006400001187983 */ /* 0x001ea80000300a00 */
[----:B------:R-:W4:Y:S04]  /*625a0*/  LDL.LU.64 R26, [R1+0x648] ;  /* 0x00064800011a7983 */ /* 0x000f280000300a00 */
[----:B----4-:R-:W-:Y:S04]  /*625b0*/  STL.64 [R1+0xe450], R26 ;  /* 0x00e4501a01007387 */ /* 0x010fe80000100a00 */
[----:B--2---:R0:W-:Y:S04]  /*625c0*/  STL.64 [R1+0xe448], R24 ;  /* 0x00e4481801007387 */ /* 0x0041e80000100a00 */
[----:B0-----:R-:W2:Y:S04]  /*625d0*/  LDL.LU.64 R24, [R1+0x650] ;  /* 0x0006500001187983 */ /* 0x001ea80000300a00 */
[----:B------:R-:W4:Y:S04]  /*625e0*/  LDL.LU.64 R26, [R1+0x658] ;  /* 0x00065800011a7983 */ /* 0x000f280000300a00 */
[----:B----4-:R-:W-:Y:S04]  /*625f0*/  STL.64 [R1+0xe478], R26 ;  /* 0x00e4781a01007387 */ /* 0x010fe80000100a00 */
[----:B--2---:R0:W-:Y:S04]  /*62600*/  STL.64 [R1+0xe470], R24 ;  /* 0x00e4701801007387 */ /* 0x0041e80000100a00 */
[----:B0-----:R-:W2:Y:S04]  /*62610*/  LDL.LU.64 R24, [R1+0x670] ;  /* 0x0006700001187983 */ /* 0x001ea80000300a00 */
[----:B------:R-:W4:Y:S01]  /*62620*/  LDL.LU.64 R26, [R1+0x678] ;  /* 0x00067800011a7983 */ /* 0x000f220000300a00 */
[----:B------:R-:W-:-:S02]  /*62630*/  IMAD R12, R9, 0x100, R8 ;  /* 0x00000100090c7824 */ /* 0x000fc400078e0208 */
[----:B------:R-:W-:Y:S01]  /*62640*/  IMAD R13, R11, 0x100, R10 ;  /* 0x000001000b0d7824 */ /* 0x000fe200078e020a */
[----:B------:R-:W-:Y:S01]  /*62650*/  F2FP.F16.E4M3.UNPACK_B R14, R14 ;  /* 0x0000000eff0e723e */ /* 0x000fe200020006ff */
[----:B----4-:R-:W-:Y:S04]  /*62660*/  STL.64 [R1+0xe490], R26 ;  /* 0x00e4901a01007387 */ /* 0x010fe80000100a00 */
[----:B--2---:R0:W-:Y:S04]  /*62670*/  STL.64 [R1+0xe488], R24 ;  /* 0x00e4881801007387 */ /* 0x0041e80000100a00 */
[----:B0-----:R-:W3:Y:S04]  /*62680*/  LDL.LU.64 R24, [R1+0x690] ;  /* 0x0006900001187983 */ /* 0x001ee80000300a00 */
[----:B------:R-:W3:Y:S01]  /*62690*/  LDL.LU.64 R26, [R1+0x698] ;  /* 0x00069800011a7983 */ /* 0x000ee20000300a00 */
[----:B------:R-:W-:-:S02]  /*626a0*/  F2FP.F16.E4M3.UNPACK_B R12, R12 ;  /* 0x0000000cff0c723e */ /* 0x000fc400020006ff */
[----:B------:R-:W-:Y:S01]  /*626b0*/  F2FP.F16.E4M3.UNPACK_B R13, R13 ;  /* 0x0000000dff0d723e */ /* 0x000fe200020006ff */
[----:B------:R-:W2:Y:S01]  /*626c0*/  LDL.LU.64 R4, [R1+0x620] ;  /* 0x0006200001047983 */ /* 0x000ea20000300a00 */
[----:B------:R-:W-:-:S03]  /*626d0*/  F2FP.F16.E4M3.UNPACK_B R15, R15 ;  /* 0x0000000fff0f723e */ /* 0x000fc600020006ff */
[----:B------:R-:W2:Y:S04]  /*626e0*/  LDL.LU.64 R6, [R1+0x628] ;  /* 0x0006280001067983 */ /* 0x000ea80000300a00 */
[----:B------:R-:W4:Y:S04]  /*626f0*/  LDL.LU.64 R8, [R1+0x610] ;  /* 0x0006100001087983 */ /* 0x000f280000300a00 */
[----:B------:R-:W4:Y:S04]  /*62700*/  LDL.LU.64 R10, [R1+0x618] ;  /* 0x00061800010a7983 */ /* 0x000f280000300a00 */
[----:B------:R-:W-:Y:S04]  /*62710*/  STL.64 [R1+0xe320], R18 ;  /* 0x00e3201201007387 */ /* 0x000fe80000100a00 */
[----:B------:R0:W-:Y:S04]  /*62720*/  STL.64 [R1+0xe338], R16 ;  /* 0x00e3381001007387 */ /* 0x0001e80000100a00 */
[----:B0-----:R-:W2:Y:S04]  /*62730*/  LDL.LU.64 R16, [R1+0x660] ;  /* 0x0006600001107983 */ /* 0x001ea80000300a00 */
[----:B------:R-:W2:Y:S01]  /*62740*/  LDL.LU.64 R18, [R1+0x668] ;  /* 0x0006680001127983 */ /* 0x000ea20000300a00 */
[----:B---3--:R-:W-:Y:S03]  /*62750*/  HMMA.16816.F32 R20, R12, R20, R24 ;  /* 0x000000140c14723c */ /* 0x008fe60000001818 */
[----:B------:R-:W3:Y:S04]  /*62760*/  LDL.LU.64 R26, [R1+0xe490] ;  /* 0x00e49000011a7983 */ /* 0x000ee80000300a00 */
[----:B------:R-:W3:-:S15]  /*62770*/  LDL.LU.64 R24, [R1+0xe488] ;  /* 0x00e4880001187983 */ /* 0x000ede0000300a00 */
[----:B------:R-:W-:-:S01]  /*62780*/  NOP ;  /* 0x0000000000007918 */ /* 0x000fc20000000000 */
[----:B------:R-:W-:Y:S04]  /*62790*/  STL.64 [R1+0x2b40], R20 ;  /* 0x002b401401007387 */ /* 0x000fe80000100a00 */
[----:B------:R0:W-:Y:S04]  /*627a0*/  STL.64 [R1+0x2b48], R22 ;  /* 0x002b481601007387 */ /* 0x0001e80000100a00 */
[----:B0-----:R-:W3:Y:S02]  /*627b0*/  LDL.LU.64 R22, [R1+0xe480] ;  /* 0x00e4800001167983 */ /* 0x001ee40000300a00 */
[----:B---3--:R-:W-:Y:S02]  /*627c0*/  HMMA.16816.F32 R20, R12, R22, R24 ;  /* 0x000000160c14723c */ /* 0x008fe40000001818 */
[----:B------:R-:W3:Y:S04]  /*627d0*/  LDL.LU.64 R26, [R1+0xe478] ;  /* 0x00e47800011a7983 */ /* 0x000ee80000300a00 */
[----:B------:R-:W3:-:S15]  /*627e0*/  LDL.LU.64 R24, [R1+0xe470] ;  /* 0x00e4700001187983 */ /* 0x000ede0000300a00 */
[----:B------:R-:W-:-:S02]  /*627f0*/  NOP ;  /* 0x0000000000007918 */ /* 0x000fc40000000000 */
[----:B------:R-:W-:Y:S04]  /*62800*/  STL.64 [R1+0x2b30], R20 ;  /* 0x002b301401007387 */ /* 0x000fe80000100a00 */
[----:B------:R0:W-:Y:S04]  /*62810*/  STL.64 [R1+0x2b38], R22 ;  /* 0x002b381601007387 */ /* 0x0001e80000100a00 */
[----:B0-----:R-:W3:Y:S04]  /*62820*/  LDL.LU.64 R22, [R1+0xe468] ;  /* 0x00e4680001167983 */ /* 0x001ee80000300a00 */
[----:B------:R-:W2:Y:S02]  /*62830*/  LDL.LU.64 R20, [R1+0xe460] ;  /* 0x00e4600001147983 */ /* 0x000ea40000300a00 */
[----:B--2---:R-:W-:-:S15]  /*62840*/  HMMA.16816.F32 R16, R12, R20, R16 ;  /* 0x000000140c10723c */ /* 0x004fde0000001810 */
[----:B------:R-:W-:-:S08]  /*62850*/  NOP ;  /* 0x0000000000007918 */ /* 0x000fd00000000000 */
[----:B------:R-:W-:Y:S04]  /*62860*/  STL.64 [R1+0x2b20], R16 ;  /* 0x002b201001007387 */ /* 0x000fe80000100a00 */
[----:B------:R0:W-:Y:S04]  /*62870*/  STL.64 [R1+0x2b28], R18 ;  /* 0x002b281201007387 */ /* 0x0001e80000100a00 */
[----:B0-----:R-:W2:Y:S01]  /*62880*/  LDL R18, [R1+0x10] ;  /* 0x0000100001127983 */ /* 0x001ea20000100800 */
[----:B---3--:R-:W-:Y:S01]  /*62890*/  HMMA.16816.F32 R20, R12, R22, R24 ;  /* 0x000000160c14723c */ /* 0x008fe20000001818 */
[----:B------:R-:W-:-:S02]  /*628a0*/  IMAD.MOV.U32 R19, RZ, RZ, R0 ;  /* 0x000000ffff137224 */ /* 0x000fc400078e0000 */
[----:B------:R-:W3:Y:S04]  /*628b0*/  LDL.LU R0, [R1+0xe458] ;  /* 0x00e4580001007983 */ /* 0x000ee80000300800 */
[----:B--2---:R0:W-:Y:S04]  /*628c0*/  STL.64 [R1+0xe350], R18 ;  /* 0x00e3501201007387 */ /* 0x0041e80000100a00 */
[----:B------:R-:W2:Y:S04]  /*628d0*/  LDL.LU.64 R16, [R1+0x630] ;  /* 0x0006300001107983 */ /* 0x000ea80000300a00 */
[----:B0-----:R-:W2:Y:S04]  /*628e0*/  LDL.LU.64 R18, [R1+0x638] ;  /* 0x0006380001127983 */ /* 0x001ea80000300a00 */
[----:B------:R-:W4:Y:S04]  /*628f0*/  LDL.LU.64 R26, [R1+0xe450] ;  /* 0x00e45000011a7983 */ /* 0x000f280000300a00 */
[----:B------:R-:W4:Y:S04]  /*62900*/  LDL.LU.64 R24, [R1+0xe448] ;  /* 0x00e4480001187983 */ /* 0x000f280000300a00 */
[----:B------:R0:W-:Y:S04]  /*62910*/  STL.64 [R1+0x2b10], R20 ;  /* 0x002b101401007387 */ /* 0x0001e80000100a00 */
[----:B------:R4:W-:Y:S04]  /*62920*/  STL.64 [R1+0x2b18], R22 ;  /* 0x002b181601007387 */ /* 0x0009e80000100a00 */
[----:B0-----:R-:W4:Y:S02]  /*62930*/  LDL.LU.64 R20, [R1+0xe440] ;  /* 0x00e4400001147983 */ /* 0x001f240000300a00 */
[----:B----4-:R-:W-:Y:S02]  /*62940*/  HMMA.16816.F32 R20, R12, R20, R24 ;  /* 0x000000140c14723c */ /* 0x010fe40000001818 */
[----:B------:R-:W4:Y:S04]  /*62950*/  LDL.LU.64 R26, [R1+0xe438] ;  /* 0x00e43800011a7983 */ /* 0x000f280000300a00 */
[----:B------:R-:W3:-:S15]  /*62960*/  LDL.LU.64 R24, [R1+0xe430] ;  /* 0x00e4300001187983 */ /* 0x000ede0000300a00 */
[----:B------:R-:W-:-:S02]  /*62970*/  NOP ;  /* 0x0000000000007918 */ /* 0x000fc40000000000 */
[----:B------:R-:W-:Y:S04]  /*62980*/  STL.64 [R1+0x2ae0], R20 ;  /* 0x002ae01401007387 */ /* 0x000fe80000100a00 */
[----:B------:R0:W-:Y:S04]  /*62990*/  STL.64 [R1+0x2ae8], R22 ;  /* 0x002ae81601007387 */ /* 0x0001e80000100a00 */
[----:B0-----:R-:W2:Y:S02]  /*629a0*/  LDL.LU.64 R22, [R1+0xe428] ;  /* 0x00e4280001167983 */ /* 0x001ea40000300a00 */
[----:B--2---:R-:W-:Y:S02]  /*629b0*/  HMMA.16816.F32 R20, R12, R22, R16 ;  /* 0x000000160c14723c */ /* 0x004fe40000001810 */
[----:B------:R-:W2:-:S15]  /*629c0*/  LDL R16, [R1+0x18] ;  /* 0x0000180001107983 */ /* 0x000e9e0000100800 */
[----:B------:R-:W-:-:S06]  /*629d0*/  NOP ;  /* 0x0000000000007918 */ /* 0x000fcc0000000000 */
[----:B------:R-:W-:Y:S04]  /*629e0*/  STL.64 [R1+0x2ac0], R20 ;  /* 0x002ac01401007387 */ /* 0x000fe80000100a00 */
[----:B------:R-:W-:Y:S04]  /*629f0*/  STL.64 [R1+0x2ac8], R22 ;  /* 0x002ac81601007387 */ /* 0x000fe80000100a00 */
[----:B------:R-:W2:Y:S01]  /*62a00*/  LDL R17, [R1+0x1c] ;  /* 0x00001c0001117983 */ /* 0x000ea20000100800 */
[C---:B----4-:R-:W-:Y:S03]  /*62a10*/  HMMA.16816.F32 R8, R12.reuse, R26, R8 ;  /* 0x0000001a0c08723c */ /* 0x050fe60000001808 */
[----:B--2---:R3:W-:Y:S03]  /*62a20*/  STL.64 [R1+0xe368], R16 ;  /* 0x00e3681001007387 */ /* 0x0047e60000100a00 */
[----:B---3--:R-:W-:Y:S01]  /*62a30*/  HMMA.16816.F32 R16, R12, R24, R4 ;  /* 0x000000180c10723c */ /* 0x008fe20000001804 */
[----:B------:R-:W2:Y:S06]  /*62a40*/  LDL R6, [R1+0x20] ;  /* 0x0000200001067983 */ /* 0x000eac0000100800 */
[----:B------:R-:W-:-:S15]  /*62a50*/  IMAD.MOV.U32 R7, RZ, RZ, R0 ;  /* 0x000000ffff077224 */ /* 0x000fde00078e0000 */
[----:B------:R-:W-:-:S01]  /*62a60*/  NOP ;  /* 0x0000000000007918 */ /* 0x000fc20000000000 */
[----:B------:R-:W-:Y:S04]  /*62a70*/  STL.64 [R1+0x2aa0], R16 ;  /* 0x002aa01001007387 */ /* 0x000fe80000100a00 */
[----:B------:R-:W-:Y:S04]  /*62a80*/  STL.64 [R1+0x2aa8], R18 ;  /* 0x002aa81201007387 */ /* 0x000fe80000100a00 */
[----:B------:R-:W3:Y:S04]  /*62a90*/  LDL.LU R0, [R1+0xe420] ;  /* 0x00e4200001007983 */ /* 0x000ee80000300800 */
[----:B--2---:R0:W-:Y:S04]  /*62aa0*/  STL.64 [R1+0xe370], R6 ;  /* 0x00e3700601007387 */ /* 0x0041e80000100a00 */
[----:B------:R-:W2:Y:S04]  /*62ab0*/  LDL R4, [R1+0x28] ;  /* 0x0000280001047983 */ /* 0x000ea80000100800 */
[----:B------:R-:W-:Y:S04]  /*62ac0*/  STL.64 [R1+0x2a80], R8 ;  /* 0x002a800801007387 */ /* 0x000fe80000100a00 */
[----:B------:R-:W-:Y:S04]  /*62ad0*/  STL.64 [R1+0x2a88], R10 ;  /* 0x002a880a01007387 */ /* 0x000fe80000100a00 */
[----:B------:R-:W2:Y:S04]  /*62ae0*/  LDL R5, [R1+0x2c] ;  /* 0x00002c0001057983 */ /* 0x000ea80000100800 */
[----:B0-----:R-:W4:Y:S01]  /*62af0*/  LDL R6, [R1+0x30] ;  /* 0x0000300001067983 */ /* 0x001f220000100800 */
[----:B---3--:R-:W-:-:S03]  /*62b00*/  IMAD.MOV.U32 R7, RZ, RZ, R0 ;  /* 0x000000ffff077224 */ /* 0x008fc600078e0000 */
[----:B------:R-:W3:Y:S04]  /*62b10*/  LDL.LU R0, [R1+0xe41c] ;  /* 0x00e41c0001007983 */ /* 0x000ee80000300800 */
[----:B--2---:R0:W-:Y:S04]  /*62b20*/  STL.64 [R1+0xe388], R4 ;  /* 0x00e3880401007387 */ /* 0x0041e80000100a00 */
[----:B0-----:R-:W2:Y:S04]  /*62b30*/  LDL R4, [R1+0x38] ;  /* 0x0000380001047983 */ /* 0x001ea80000100800 */
[----:B------:R-:W2:Y:S04]  /*62b40*/  LDL R5, [R1+0x3c] ;  /* 0x00003c0001057983 */ /* 0x000ea80000100800 */
[----:B----4-:R0:W-:Y:S04]  /*62b50*/  STL.64 [R1+0xe3a0], R6 ;  /* 0x00e3a00601007387 */ /* 0x0101e80000100a00 */
[----:B0-----:R-:W4:Y:S04]  /*62b60*/  LDL R6, [R1+0x40] ;  /* 0x0000400001067983 */ /* 0x001f280000100800 */
[----:B------:R-:W4:Y:S04]  /*62b70*/  LDL R7, [R1+0x44] ;  /* 0x0000440001077983 */ /* 0x000f280000100800 */
[----:B--2---:R3:W-:Y:S02]  /*62b80*/  STL.64 [R1+0xe3b8], R4 ;  /* 0x00e3b80401007387 */ /* 0x0047e40000100a00 */
[----:B---3--:R-:W-:-:S02]  /*62b90*/  IMAD.MOV.U32 R4, RZ, RZ, R0 ;  /* 0x000000ffff047224 */ /* 0x008fc400078e0000 */
[----:B------:R-:W2:Y:S04]  /*62ba0*/  LDL.LU R0, [R1+0xe418] ;  /* 0x00e4180001007983 */ /* 0x000ea80000300800 */
[----:B------:R-:W3:Y:S04]  /*62bb0*/  LDL R5, [R1+0x4c] ;  /* 0x00004c0001057983 */ /* 0x000ee80000100800 */
[----:B----4-:R0:W-:Y:S04]  /*62bc0*/  STL.64 [R1+0xe3d0], R6 ;  /* 0x00e3d00601007387 */ /* 0x0101e80000100a00 */
[----:B0-----:R-:W4:Y:S04]  /*62bd0*/  LDL R6, [R1+0x50] ;  /* 0x0000500001067983 */ /* 0x001f280000100800 */
[----:B------:R-:W4:Y:S04]  /*62be0*/  LDL R7, [R1+0x54] ;  /* 0x0000540001077983 */ /* 0x000f280000100800 */
[----:B---3--:R0:W-:Y:S04]  /*62bf0*/  STL.64 [R1+0xe3e8], R4 ;  /* 0x00e3e80401007387 */ /* 0x0081e80000100a00 */
[----:B0-----:R-:W3:Y:S04]  /*62c00*/  LDL R4, [R1+0x58] ;  /* 0x0000580001047983 */ /* 0x001ee80000100800 */
[----:B----4-:R-:W-:Y:S04]  /*62c10*/  STL.64 [R1+0xe400], R6 ;  /* 0x00e4000601007387 */ /* 0x010fe80000100a00 */
[----:B------:R-:W4:Y:S04]  /*62c20*/  LDL.LU.64 R16, [R1+0x590] ;  /* 0x0005900001107983 */ /* 0x000f280000300a00 */
[----:B------:R-:W2:Y:S04]  /*62c30*/  LDL.LU.64 R18, [R1+0x598] ;  /* 0x0005980001127983 */ /* 0x000ea80000300a00 */
[----:B--2---:R-:W-:Y:S04]  /*62c40*/  STL.64 [R1+0xe380], R18 ;  /* 0x00e3801201007387 */ /* 0x004fe80000100a00 */
[----:B----4-:R0:W-:Y:S04]  /*62c50*/  STL.64 [R1+0xe378], R16 ;  /* 0x00e3781001007387 */ /* 0x0101e80000100a00 */
        /* <DEDUP_REMOVED lines=24> */
[----:B0-----:R-:W3:Y:S04]  /*62de0*/  LDL.LU.64 R16, [R1+0x600] ;  /* 0x0006000001107983 */ /* 0x001ee80000300a00 */
[----:B------:R-:W3:Y:S04]  /*62df0*/  LDL.LU.64 R18, [R1+0x608] ;  /* 0x0006080001127983 */ /* 0x000ee80000300a00 */
[----:B------:R-:W2:Y:S04]  /*62e00*/  LDL.LU.64 R24, [R1+0x540] ;  /* 0x0005400001187983 */ /* 0x000ea80000300a00 */
        /* <DEDUP_REMOVED lines=9> */
[----:B------:R-:W-:-:S07]  /*62ea0*/  IMAD.MOV.U32 R5, RZ, RZ, R0 ;  /* 0x000000ffff057224 */ /* 0x000fce00078e0000 */
[C---:B---3--:R-:W-:Y:S01]  /*62eb0*/  HMMA.16816.F32 R4, R12.reuse, R4, R16 ;  /* 0x000000040c04723c */ /* 0x048fe20000001810 */
[----:B----4-:R-:W-:Y:S04]  /*62ec0*/  STL.64 [R1+0xe348], R26 ;  /* 0x00e3481a01007387 */ /* 0x010fe80000100a00 */
[----:B--2---:R0:W-:Y:S04]  /*62ed0*/  STL.64 [R1+0xe340], R24 ;  /* 0x00e3401801007387 */ /* 0x0041e80000100a00 */
[----:B0-----:R-:W2:Y:S04]  /*62ee0*/  LDL.LU.64 R24, [R1+0x570] ;  /* 0x0005700001187983 */ /* 0x001ea80000300a00 */
[----:B------:R-:W3:Y:S04]  /*62ef0*/  LDL.LU.64 R26, [R1+0x578] ;  /* 0x00057800011a7983 */ /* 0x000ee80000300a00 */
[----:B---3--:R-:W-:Y:S04]  /*62f00*/  STL.64 [R1+0xe360], R26 ;  /* 0x00e3601a01007387 */ /* 0x008fe80000100a00 */
[----:B--2---:R0:W-:Y:S04]  /*62f10*/  STL.64 [R1+0xe358], R24 ;  /* 0x00e3581801007387 */ /* 0x0041e80000100a00 */
[----:B0-----:R-:W2:Y:S04]  /*62f20*/  LDL.LU.64 R24, [R1+0x580] ;  /* 0x0005800001187983 */ /* 0x001ea80000300a00 */
[----:B------:R-:W2:Y:S04]  /*62f30*/  LDL.LU.64 R26, [R1+0x588] ;  /* 0x00058800011a7983 */ /* 0x000ea80000300a00 */
[----:B------:R-:W3:Y:S04]  /*62f40*/  LDL.LU.64 R20, [R1+0x530] ;  /* 0x0005300001147983 */ /* 0x000ee80000300a00 */
[----:B------:R-:W3:Y:S04]  /*62f50*/  LDL.LU.64 R22, [R1+0x538] ;  /* 0x0005380001167983 */ /* 0x000ee80000300a00 */
[----:B------:R-:W4:Y:S04]  /*62f60*/  LDL.LU.64 R8, [R1+0x520] ;  /* 0x0005200001087983 */ /* 0x000f280000300a00 */
[----:B------:R-:W4:Y:S04]  /*62f70*/  LDL.LU.64 R10, [R1+0x528] ;  /* 0x00052800010a7983 */ /* 0x000f280000300a00 */
[----:B------:R-:W2:Y:S04]  /*62f80*/  LDL.LU.64 R18, [R1+0xe410] ;  /* 0x00e4100001127983 */ /* 0x000ea80000300a00 */
[----:B------:R-:W2:Y:S04]  /*62f90*/  LDL.LU.64 R16, [R1+0xe408] ;  /* 0x00e4080001107983 */ /* 0x000ea80000300a00 */
[----:B------:R-:W-:Y:S04]  /*62fa0*/  STL.64 [R1+0x2a60], R4 ;  /* 0x002a600401007387 */ /* 0x000fe80000100a00 */
[----:B------:R0:W-:Y:S04]  /*62fb0*/  STL.64 [R1+0x2a68], R6 ;  /* 0x002a680601007387 */ /* 0x0001e80000100a00 */
[----:B0-----:R-:W2:Y:S02]  /*62fc0*/  LDL.LU.64 R6, [R1+0xe400] ;  /* 0x00e4000001067983 */ /* 0x001ea40000300a00 */
[----:B--2---:R-:W-:Y:S02]  /*62fd0*/  HMMA.16816.F32 R4, R12, R6, R16 ;  /* 0x000000060c04723c */ /* 0x004fe40000001810 */
[----:B------:R-:W2:Y:S04]  /*62fe0*/  LDL.LU.64 R18, [R1+0xe3f8] ;  /* 0x00e3f80001127983 */ /* 0x000ea80000300a00 */
[----:B------:R-:W2:-:S15]  /*62ff0*/  LDL.LU.64 R16, [R1+0xe3f0] ;  /* 0x00e3f00001107983 */ /* 0x000e9e0000300a00 */
[----:B------:R-:W-:-:S02]  /*63000*/  NOP ;  /* 0x0000000000007918 */ /* 0x000fc40000000000 */
[----:B------:R0:W-:Y:S04]  /*63010*/  STL.64 [R1+0x2a40], R4 ;  /* 0x002a400401007387 */ /* 0x0001e80000100a00 */
[----:B------:R2:W-:Y:S04]  /*63020*/  STL.64 [R1+0x2a48], R6 ;  /* 0x002a480601007387 */ /* 0x0005e80000100a00 */
[----:B0-----:R-:W2:Y:S02]  /*63030*/  LDL.LU.64 R4, [R1+0xe3e8] ;  /* 0x00e3e80001047983 */ /* 0x001ea40000300a00 */
[----:B--2---:R-:W-:Y:S02]  /*63040*/  HMMA.16816.F32 R4, R12, R4, R16 ;  /* 0x000000040c04723c */ /* 0x004fe40000001810 */
[----:B------:R-:W2:Y:S04]  /*63050*/  LDL.LU.64 R18, [R1+0xe3e0] ;  /* 0x00e3e00001127983 */ /* 0x000ea80000300a00 */
[----:B------:R-:W2:-:S15]  /*63060*/  LDL.LU.64 R16, [R1+0xe3d8] ;  /* 0x00e3d80001107983 */ /* 0x000e9e0000300a00 */
[----:B------:R-:W-:-:S02]  /*63070*/  NOP ;  /* 0x0000000000007918 */ /* 0x000fc40000000000 */
        /* <DEDUP_REMOVED lines=32> */
[----:B------:R-:W2:-:S15]  /*63280*/  LDL.LU.64 R16, [R1+0xe368] ;  /* 0x00e3680001107983 */ /* 0x000e9e0000300a00 */
[----:B------:R-:W-:-:S06]  /*63290*/  NOP ;  /* 0x0000000000007918 */ /* 0x000fcc0000000000 */
[----:B------:R0:W-:Y:S04]  /*632a0*/  STL.64 [R1+0x2980], R4 ;  /* 0x0029800401007387 */ /* 0x0001e80000100a00 */
[----:B------:R1:W-:Y:S04]  /*632b0*/  STL.64 [R1+0x2988], R6 ;  /* 0x0029880601007387 */ /* 0x0003e80000100a00 */
[----:B0-----:R-:W4:Y:S04]  /*632c0*/  LDL.LU.64 R4, [R1+0x500] ;  /* 0x0005000001047983 */ /* 0x001f280000300a00 */
[----:B-1----:R-:W4:Y:S01]  /*632d0*/  LDL.LU.64 R6, [R1+0x508] ;  /* 0x0005080001067983 */ /* 0x002f220000300a00 */
[----:B--2---:R-:W-:Y:S03]  /*632e0*/  HMMA.16816.F32 R16, R12, R16, R24 ;  /* 0x000000100c10723c */ /* 0x004fe60000001818 */
[----:B------:R-:W2:Y:S04]  /*632f0*/  LDL.LU.64 R26, [R1+0xe360] ;  /* 0x00e36000011a7983 */ /* 0x000ea80000300a00 */
[----:B------:R-:W2:-:S15]  /*63300*/  LDL.LU.64 R24, [R1+0xe358] ;  /* 0x00e3580001187983 */ /* 0x000e9e0000300a00 */
[----:B------:R-:W-:-:S01]  /*63310*/  NOP ;  /* 0x0000000000007918 */ /* 0x000fc20000000000 */
        /* <DEDUP_REMOVED lines=23> */
[----:B0-----:R-:W4:Y:S04]  /*63490*/  LDL.LU.64 R18, [R1+0xe308] ;  /* 0x00e3080001127983 */ /* 0x001f280000300a00 */
[----:B------:R-:W4:Y:S01]  /*634a0*/  LDL.LU.64 R16, [R1+0xe300] ;  /* 0x00e3000001107983 */ /* 0x000f220000300a00 */
[----:B--2---:R-:W-:-:S15]  /*634b0*/  HMMA.16816.F32 R24, R12, R28, R24 ;  /* 0x0000001c0c18723c */ /* 0x004fde0000001818 */
[----:B------:R-:W-:-:S08]  /*634c0*/  NOP ;  /* 0x0000000000007918 */ /* 0x000fd00000000000 */
[----:B------:R-:W-:Y:S04]  /*634d0*/  STL.64 [R1+0x28e0], R24 ;  /* 0x0028e01801007387 */ /* 0x000fe80000100a00 */
[----:B------:R0:W-:Y:S04]  /*634e0*/  STL.64 [R1+0x28e8], R26 ;  /* 0x0028e81a01007387 */ /* 0x0001e80000100a00 */
[----:B0-----:R-:W3:Y:S04]  /*634f0*/  LDL.LU.64 R26, [R1+0xe2f8] ;  /* 0x00e2f800011a7983 */ /* 0x001ee80000300a00 */
[----:B------:R-:W4:Y:S01]  /*63500*/  LDL.LU.64 R24, [R1+0xe2f0] ;  /* 0x00e2f00001187983 */ /* 0x000f220000300a00 */
[C---:B---3--:R-:W-:Y:S06]  /*63510*/  HMMA.16816.F32 R20, R12.reuse, R26, R20 ;  /* 0x0000001a0c14723c */ /* 0x048fec0000001814 */
[----:B----4-:R-:W-:-:S15]  /*63520*/  HMMA.16816.F32 R8, R12, R24, R8 ;  /* 0x000000180c08723c */ /* 0x010fde0000001808 */
[----:B------:R-:W-:-:S02]  /*63530*/  NOP ;  /* 0x0000000000007918 */ /* 0x000fc40000000000 */
[----:B------:R-:W-:Y:S04]  /*63540*/  STL.64 [R1+0x28c0], R20 ;  /* 0x0028c01401007387 */ /* 0x000fe80000100a00 */
[----:B------:R0:W-:Y:S04]  /*63550*/  STL.64 [R1+0x28c8], R22 ;  /* 0x0028c81601007387 */ /* 0x0001e80000100a00 */
[----:B0-----:R-:W2:Y:S04]  /*63560*/  LDL.LU.64 R22, [R1+0xe2e8] ;  /* 0x00e2e80001167983 */ /* 0x001ea80000300a00 */
[----:B------:R-:W3:Y:S04]  /*63570*/  LDL.LU.64 R20, [R1+0xe2e0] ;  /* 0x00e2e00001147983 */ /* 0x000ee80000300a00 */
[----:B------:R0:W-:Y:S04]  /*63580*/  STL.64 [R1+0x28a0], R8 ;  /* 0x0028a00801007387 */ /* 0x0001e80000100a00 */
[----:B------:R1:W-:Y:S04]  /*63590*/  STL.64 [R1+0x28a8], R10 ;  /* 0x0028a80a01007387 */ /* 0x0003e80000100a00 */
[----:B0-----:R-:W4:Y:S04]  /*635a0*/  LDL.LU.64 R8, [R1+0x4e0] ;  /* 0x0004e00001087983 */ /* 0x001f280000300a00 */
[----:B-1----:R-:W2:Y:S04]  /*635b0*/  LDL.LU.64 R10, [R1+0x4e8] ;  /* 0x0004e800010a7983 */ /* 0x002ea80000300a00 */
[----:B--2---:R-:W-:Y:S04]  /*635c0*/  STL.64 [R1+0xe2d8], R10 ;  /* 0x00e2d80a01007387 */ /* 0x004fe80000100a00 */
[----:B----4-:R0:W-:Y:S04]  /*635d0*/  STL.64 [R1+0xe2d0], R8 ;  /* 0x00e2d00801007387 */ /* 0x0101e80000100a00 */
[----:B0-----:R-:W2:Y:S04]  /*635e0*/  LDL.LU.64 R8, [R1+0x4f0] ;  /* 0x0004f00001087983 */ /* 0x001ea80000300a00 */
[----:B------:R-:W2:Y:S04]  /*635f0*/  LDL.LU.64 R10, [R1+0x4f8] ;  /* 0x0004f800010a7983 */ /* 0x000ea80000300a00 */
[----:B------:R-:W-:Y:S04]  /*63600*/  STL.64 [R1+0xe150], R26 ;  /* 0x00e1501a01007387 */ /* 0x000fe80000100a00 */
[----:B------:R0:W-:Y:S04]  /*63610*/  STL.64 [R1+0xe148], R24 ;  /* 0x00e1481801007387 */ /* 0x0001e80000100a00 */
[----:B0-----:R-:W4:Y:S04]  /*63620*/  LDL.LU.64 R24, [R1+0x510] ;  /* 0x0005100001187983 */ /* 0x001f280000300a00 */
[----:B------:R-:W4:Y:S02]  /*63630*/  LDL.LU.64 R26, [R1+0x518] ;  /* 0x00051800011a7983 */ /* 0x000f240000300a00 */
[----:B----4-:R-:W-:-:S15]  /*63640*/  HMMA.16816.F32 R24, R12, R22, R24 ;  /* 0x000000160c18723c */ /* 0x010fde0000001818 */
[----:B------:R-:W-:-:S08]  /*63650*/  NOP ;  /* 0x0000000000007918 */ /* 0x000fd00000000000 */
[----:B------:R-:W-:Y:S04]  /*63660*/  STL.64 [R1+0x2880], R24 ;  /* 0x0028801801007387 */ /* 0x000fe80000100a00 */
[----:B------:R3:W-:Y:S02]  /*63670*/  STL.64 [R1+0x2888], R26 ;  /* 0x0028881a01007387 */ /* 0x0007e40000100a00 */
[----:B---3--:R-:W-:Y:S02]  /*63680*/  HMMA.16816.F32 R24, R12, R20, R4 ;  /* 0x000000140c18723c */ /* 0x008fe40000001804 */
[----:B------:R-:W3:Y:S04]  /*63690*/  LDL.LU.64 R4, [R1+0x4c0] ;  /* 0x0004c00001047983 */ /* 0x000ee80000300a00 */
[----:B------:R-:W3:-:S15]  /*636a0*/  LDL.LU.64 R6, [R1+0x4c8] ;  /* 0x0004c80001067983 */ /* 0x000ede0000300a00 */
[----:B------:R-:W-:-:S02]  /*636b0*/  NOP ;  /* 0x0000000000007918 */ /* 0x000fc40000000000 */
[----:B------:R0:W-:Y:S04]  /*636c0*/  STL.64 [R1+0x2860], R24 ;  /* 0x0028601801007387 */ /* 0x0001e80000100a00 */
[----:B------:R-:W-:Y:S04]  /*636d0*/  STL.64 [R1+0x2868], R26 ;  /* 0x0028681a01007387 */ /* 0x000fe80000100a00 */
[----:B0-----:R-:W4:Y:S04]  /*636e0*/  LDL.LU R24, [R1+0x8ac] ;  /* 0x0008ac0001187983 */ /* 0x001f280000300800 */
[----:B------:R-:W4:Y:S04]  /*636f0*/  LDL.LU R25, [R1+0x8a8] ;  /* 0x0008a80001197983 */ /* 0x000f280000300800 */
[----:B------:R0:W-:Y:S04]  /*63700*/  STL.64 [R1+0xe130], R22 ;  /* 0x00e1301601007387 */ /* 0x0001e80000100a00 */
[----:B0-----:R-:W3:Y:S04]  /*63710*/  LDL.LU R22, [R1+0x8a4] ;  /* 0x0008a40001167983 */ /* 0x001ee80000300800 */
[----:B------:R-:W3:Y:S01]  /*63720*/  LDL.LU R23, [R1+0x8a0] ;  /* 0x0008a00001177983 */ /* 0x000ee20000300800 */
[C---:B--2---:R-:W-:Y:S03]  /*63730*/  HMMA.16816.F32 R8, R12.reuse, R18, R8 ;  /* 0x000000120c08723c */ /* 0x044fe60000001808 */
[----:B------:R0:W-:Y:S04]  /*63740*/  STL.64 [R1+0xe128], R20 ;  /* 0x00e1281401007387 */ /* 0x0001e80000100a00 */
[----:B---3--:R1:W-:Y:S04]  /*63750*/  STL.64 [R1+0xe2a8], R22 ;  /* 0x00e2a81601007387 */ /* 0x0083e80000100a00 */
[----:B0-----:R-:W2:Y:S04]  /*63760*/  LDL.LU.64 R20, [R1+0x4b0] ;  /* 0x0004b00001147983 */ /* 0x001ea80000300a00 */
[----:B-1----:R-:W2:Y:S08]  /*63770*/  LDL.LU.64 R22, [R1+0x4b8] ;  /* 0x0004b80001167983 */ /* 0x002eb00000300a00 */
[----:B------:R-:W-:Y:S04]  /*63780*/  STL.64 [R1+0x2840], R8 ;  /* 0x0028400801007387 */ /* 0x000fe80000100a00 */
[----:B------:R0:W-:Y:S04]  /*63790*/  STL.64 [R1+0x2848], R10 ;  /* 0x0028480a01007387 */ /* 0x0001e80000100a00 */
[----:B0-----:R-:W3:Y:S04]  /*637a0*/  LDL.LU.64 R10, [R1+0xe2d8] ;  /* 0x00e2d800010a7983 */ /* 0x001ee80000300a00 */
[----:B------:R-:W3:Y:S02]  /*637b0*/  LDL.LU.64 R8, [R1+0xe2d0] ;  /* 0x00e2d00001087983 */ /* 0x000ee40000300a00 */
[----:B---3--:R-:W-:-:S15]  /*637c0*/  HMMA.16816.F32 R8, R12, R16, R8 ;  /* 0x000000100c08723c */ /* 0x008fde0000001808 */
[----:B------:R-:W-:-:S08]  /*637d0*/  NOP ;  /* 0x0000000000007918 */ /* 0x000fd00000000000 */
[----:B------:R-:W-:Y:S04]  /*637e0*/  STL.64 [R1+0x2820], R8 ;  /* 0x0028200801007387 */ /* 0x000fe80000100a00 */
[----:B------:R0:W-:Y:S04]  /*637f0*/  STL.64 [R1+0x2828], R10 ;  /* 0x0028280a01007387 */ /* 0x0001e80000100a00 */
[----:B0-----:R-:W3:Y:S04]  /*63800*/  LDL.LU.64 R10, [R1+0xe2c8] ;  /* 0x00e2c800010a7983 */ /* 0x001ee80000300a00 */
[----:B------:R-:W4:Y:S04]  /*63810*/  LDL.LU.64 R8, [R1+0xe2c0] ;  /* 0x00e2c00001087983 */ /* 0x000f280000300a00 */
[----:B------:R-:W-:Y:S04]  /*63820*/  STL.64 [R1+0xe110], R18 ;  /* 0x00e1101201007387 */ /* 0x000fe80000100a00 */
[----:B------:R0:W-:Y:S04]  /*63830*/  STL.64 [R1+0xe108], R16 ;  /* 0x00e1081001007387 */ /* 0x0001e80000100a00 */
[----:B0-----:R-:W3:Y:S04]  /*63840*/  LDL.LU.64 R16, [R1+0x4d0] ;  /* 0x0004d00001107983 */ /* 0x001ee80000300a00 */
[----:B------:R-:W3:Y:S01]  /*63850*/  LDL.LU.64 R18, [R1+0x4d8] ;  /* 0x0004d80001127983 */ /* 0x000ee20000300a00 */
[C---:B----4-:R-:W-:Y:S06]  /*63860*/  HMMA.16816.F32 R4, R12.reuse, R8, R4 ;  /* 0x000000080c04723c */ /* 0x050fec0000001804 */
[----:B---3--:R-:W-:-:S15]  /*63870*/  HMMA.16816.F32 R16, R12, R10, R16 ;  /* 0x0000000a0c10723c */ /* 0x008fde0000001810 */
[----:B------:R-:W-:-:S08]  /*63880*/  NOP ;  /* 0x0000000000007918 */ /* 0x000fd00000000000 */
[----:B------:R0:W-:Y:S04]  /*63890*/  STL.64 [R1+0x2800], R16 ;  /* 0x0028001001007387 */ /* 0x0001e80000100a00 */
[----:B------:R1:W-:Y:S04]  /*638a0*/  STL.64 [R1+0x2808], R18 ;  /* 0x0028081201007387 */ /* 0x0003e80000100a00 */
[----:B0-----:R-:W3:Y:S04]  /*638b0*/  LDL.LU.64 R16, [R1+0x3a0] ;  /* 0x0003a00001107983 */ /* 0x001ee80000300a00 */
[----:B-1----:R-:W3:Y:S04]  /*638c0*/  LDL.LU.64 R18, [R1+0x3a8] ;  /* 0x0003a80001127983 */ /* 0x002ee80000300a00 */
[----:B------:R-:W-:Y:S04]  /*638d0*/  STL [R1+0xe100], R10 ;  /* 0x00e1000a01007387 */ /* 0x000fe80000100800 */
[----:B------:R-:W-:Y:S04]  /*638e0*/  STL [R1+0xe0fc], R11 ;  /* 0x00e0fc0b01007387 */ /* 0x000fe80000100800 */
[----:B------:R-:W-:Y:S04]  /*638f0*/  STL.64 [R1+0x27e0], R4 ;  /* 0x0027e00401007387 */ /* 0x000fe80000100a00 */
[----:B------:R0:W-:Y:S04]  /*63900*/  STL.64 [R1+0x27e8], R6 ;  /* 0x0027e80601007387 */ /* 0x0001e80000100a00 */
[----:B0-----:R-:W2:Y:S04]  /*63910*/  LDL.LU.64 R6, [R1+0xe2b8] ;  /* 0x00e2b80001067983 */ /* 0x001ea80000300a00 */
[----:B------:R-:W4:Y:S04]  /*63920*/  LDL.LU.64 R4, [R1+0xe2b0] ;  /* 0x00e2b00001047983 */ /* 0x000f280000300a00 */
[----:B------:R-:W3:Y:S04]  /*63930*/  LDL.LU R26, [R1+0x8b4] ;  /* 0x0008b400011a7983 */ /* 0x000ee80000300800 */
[----:B------:R-:W3:Y:S04]  /*63940*/  LDL.LU R27, [R1+0x8b0] ;  /* 0x0008b000011b7983 */ /* 0x000ee80000300800 */
[----:B------:R-:W-:Y:S04]  /*63950*/  STL [R1+0xe104], R8 ;  /* 0x00e1040801007387 */ /* 0x000fe80000100800 */
[----:B------:R0:W-:Y:S04]  /*63960*/  STL [R1+0xe0f8], R9 ;  /* 0x00e0f80901007387 */ /* 0x0001e80000100800 */
[----:B0-----:R-:W4:Y:S04]  /*63970*/  LDL.LU.64 R8, [R1+0x4a0] ;  /* 0x0004a00001087983 */ /* 0x001f280000300a00 */
[----:B------:R-:W4:Y:S01]  /*63980*/  LDL.LU.64 R10, [R1+0x4a8] ;  /* 0x0004a800010a7983 */ /* 0x000f220000300a00 */
[C---:B--2---:R-:W-:Y:S06]  /*63990*/  HMMA.16816.F32 R20, R12.reuse, R6, R20 ;  /* 0x000000060c14723c */ /* 0x044fec0000001814 */
[----:B----4-:R-:W-:-:S15]  /*639a0*/  HMMA.16816.F32 R8, R12, R4, R8 ;  /* 0x000000040c08723c */ /* 0x010fde0000001808 */
[----:B------:R-:W-:-:S02]  /*639b0*/  NOP ;  /* 0x0000000000007918 */ /* 0x000fc40000000000 */
[----:B------:R-:W-:Y:S04]  /*639c0*/  STL.64 [R1+0x27c0], R20 ;  /* 0x0027c01401007387 */ /* 0x000fe80000100a00 */
[----:B------:R0:W-:Y:S04]  /*639d0*/  STL.64 [R1+0x27c8], R22 ;  /* 0x0027c81601007387 */ /* 0x0001e80000100a00 */
[----:B0-----:R-:W2:Y:S04]  /*639e0*/  LDL.LU.64 R22, [R1+0xe2a8] ;  /* 0x00e2a80001167983 */ /* 0x001ea80000300a00 */
[----:B------:R-:W-:Y:S04]  /*639f0*/  STL.64 [R1+0x27a0], R8 ;  /* 0x0027a00801007387 */ /* 0x000fe80000100a00 */
[----:B------:R0:W-:Y:S04]  /*63a00*/  STL.64 [R1+0x27a8], R10 ;  /* 0x0027a80a01007387 */ /* 0x0001e80000100a00 */
[----:B0-----:R-:W4:Y:S04]  /*63a10*/  LDL.LU R10, [R1+0x8bc] ;  /* 0x0008bc00010a7983 */ /* 0x001f280000300800 */
[----:B------:R-:W4:Y:S04]  /*63a20*/  LDL.LU R0, [R1+0x8b8] ;  /* 0x0008b80001007983 */ /* 0x000f280000300800 */
[----:B------:R-:W2:Y:S01]  /*63a30*/  LDL.64 R8, [R1+0x68] ;  /* 0x0000680001087983 */ /* 0x000ea20000100a00 */
[----:B---3--:R-:W-:Y:S03]  /*63a40*/  HMMA.16816.F32 R12, R12, R2, R16 ;  /* 0x000000020c0c723c */ /* 0x008fe60000001810 */
[----:B--2---:R-:W-:Y:S04]  /*63a50*/  STL.64 [R1+0xe240], R8 ;  /* 0x00e2400801007387 */ /* 0x004fe80000100a00 */
[----:B------:R-:W-:Y:S04]  /*63a60*/  STL.64 [R1+0xe0e0], R6 ;  /* 0x00e0e00601007387 */ /* 0x000fe80000100a00 */
[----:B------:R0:W-:Y:S04]  /*63a70*/  STL.64 [R1+0xe0d8], R4 ;  /* 0x00e0d80401007387 */ /* 0x0001e80000100a00 */
[----:B------:R-:W2:Y:S04]  /*63a80*/  LDL R18, [R1+0x70] ;  /* 0x0000700001127983 */ /* 0x000ea80000100800 */
[----:B0-----:R-:W3:Y:S04]  /*63a90*/  LDL.64 R4, [R1+0x60] ;  /* 0x0000600001047983 */ /* 0x001ee80000100a00 */
[----:B------:R-:W-:Y:S04]  /*63aa0*/  STL.64 [R1+0x2770], R12 ;  /* 0x0027700c01007387 */ /* 0x000fe80000100a00 */
[----:B------:R-:W-:Y:S04]  /*63ab0*/  STL.64 [R1+0x2778], R14 ;  /* 0x0027780e01007387 */ /* 0x000fe80000100a00 */
[----:B------:R-:W2:Y:S04]  /*63ac0*/  LDL R19, [R1+0x74] ;  /* 0x0000740001137983 */ /* 0x000ea80000100800 */
[----:B--2---:R0:W-:Y:S04]  /*63ad0*/  STL.64 [R1+0xe248], R18 ;  /* 0x00e2481201007387 */ /* 0x0041e80000100a00 */
[----:B------:R-:W2:Y:S04]  /*63ae0*/  LDL R16, [R1+0x78] ;  /* 0x0000780001107983 */ /* 0x000ea80000100800 */
[----:B------:R-:W2:Y:S04]  /*63af0*/  LDL R17, [R1+0x7c] ;  /* 0x00007c0001117983 */ /* 0x000ea80000100800 */
[----:B--2---:R-:W-:Y:S04]  /*63b00*/  STL.64 [R1+0xe260], R16 ;  /* 0x00e2601001007387 */ /* 0x004fe80000100a00 */
[----:B0-----:R-:W2:Y:S04]  /*63b10*/  LDL R18, [R1+0x80] ;  /* 0x0000800001127983 */ /* 0x001ea80000100800 */
[----:B------:R-:W2:Y:S01]  /*63b20*/  LDL R19, [R1+0x84] ;  /* 0x0000840001137983 */ /* 0x000ea20000100800 */
[----:B------:R-:W-:-:S03]  /*63b30*/  IMAD R12, R23, 0x100, R22 ;  /* 0x00000100170c7824 */ /* 0x000fc600078e0216 */
[----:B------:R-:W4:Y:S04]  /*63b40*/  LDL R20, [R1+0x90] ;  /* 0x0000900001147983 */ /* 0x000f280000100800 */
[----:B------:R-:W4:Y:S04]  /*63b50*/  LDL R21, [R1+0x94] ;  /* 0x0000940001157983 */ /* 0x000f280000100800 */
[----:B--2---:R-:W-:Y:S04]  /*63b60*/  STL.64 [R1+0xe278], R18 ;  /* 0x00e2781201007387 */ /* 0x004fe80000100a00 */
[----:B------:R-:W2:Y:S04]  /*63b70*/  LDL.64 R22, [R1+0x88] ;  /* 0x0000880001167983 */ /* 0x000ea80000100a00 */
[----:B--2---:R0:W-:Y:S04]  /*63b80*/  STL.64 [R1+0xe280], R22 ;  /* 0x00e2801601007387 */ /* 0x0041e80000100a00 */
[----:B------:R-:W2:Y:S01]  /*63b90*/  LDL.64 R6, [R1+0x58] ;  /* 0x0000580001067983 */ /* 0x000ea20000100a00 */
[----:B------:R-:W-:-:S02]  /*63ba0*/  IMAD R14, R27, 0x100, R26 ;  /* 0x000001001b0e7824 */ /* 0x000fc400078e021a */
[----:B------:R-:W-:Y:S01]  /*63bb0*/  IMAD R13, R25, 0x100, R24 ;  /* 0x00000100190d7824 */ /* 0x000fe200078e0218 */
[----:B0-----:R-:W4:Y:S04]  /*63bc0*/  LDL.64 R22, [R1+0x98] ;  /* 0x0000980001167983 */ /* 0x001f280000100a00 */
[----:B--2---:R-:W-:Y:S04]  /*63bd0*/  STL.64 [R1+0xe238], R6 ;  /* 0x00e2380601007387 */ /* 0x004fe80000100a00 */
[----:B---3--:R-:W-:Y:S04]  /*63be0*/  STL.64 [R1+0xe230], R4 ;  /* 0x00e2300401007387 */ /* 0x008fe80000100a00 */
[----:B------:R-:W2:Y:S04]  /*63bf0*/  LDL R26, [R1+0x48] ;  /* 0x00004800011a7983 */ /* 0x000ea80000100800 */
[----:B------:R-:W2:Y:S04]  /*63c00*/  LDL R27, [R1+0x4c] ;  /* 0x00004c00011b7983 */ /* 0x000ea80000100800 */
[----:B------:R-:W3:Y:S04]  /*63c10*/  LDL.64 R24, [R1+0x50] ;  /* 0x0000500001187983 */ /* 0x000ee80000100a00 */
[----:B--2---:R-:W-:Y:S04]  /*63c20*/  STL.64 [R1+0xe228], R26 ;  /* 0x00e2281a01007387 */ /* 0x004fe80000100a00 */
[----:B---3--:R-:W-:Y:S04]  /*63c30*/  STL.64 [R1+0xe220], R24 ;  /* 0x00e2201801007387 */ /* 0x008fe80000100a00 */
[----:B------:R-:W2:Y:S04]  /*63c40*/  LDL.LU.64 R16, [R1+0x470] ;  /* 0x0004700001107983 */ /* 0x000ea80000300a00 */
[----:B------:R-:W3:Y:S04]  /*63c50*/  LDL.LU.64 R18, [R1+0x478] ;  /* 0x0004780001127983 */ /* 0x000ee80000300a00 */
[----:B---3--:R-:W-:Y:S04]  /*63c60*/  STL.64 [R1+0xe290], R18 ;  /* 0x00e2901201007387 */ /* 0x008fe80000100a00 */
[----:B--2---:R0:W-:Y:S04]  /*63c70*/  STL.64 [R1+0xe288], R16 ;  /* 0x00e2881001007387 */ /* 0x0041e80000100a00 */
[----:B0-----:R-:W2:Y:S04]  /*63c80*/  LDL.LU.64 R16, [R1+0x480] ;  /* 0x0004800001107983 */ /* 0x001ea80000300a00 */
[----:B------:R-:W3:Y:S01]  /*63c90*/  LDL.LU.64 R18, [R1+0x488] ;  /* 0x0004880001127983 */ /* 0x000ee20000300a00 */
[----:B----4-:R-:W-:-:S03]  /*63ca0*/  IMAD R15, R0, 0x100, R10 ;  /* 0x00000100000f7824 */ /* 0x010fc600078e020a */
[----:B---3--:R-:W-:Y:S04]  /*63cb0*/  STL.64 [R1+0xe2a0], R18 ;  /* 0x00e2a01201007387 */ /* 0x008fe80000100a00 */
[----:B--2---:R0:W-:Y:S04]  /*63cc0*/  STL.64 [R1+0xe298], R16 ;  /* 0x00e2981001007387 */ /* 0x0041e80000100a00 */
[----:B0-----:R-:W2:Y:S04]  /*63cd0*/  LDL.LU.64 R16, [R1+0x490] ;  /* 0x0004900001107983 */ /* 0x001ea80000300a00 */
[----:B------:R-:W2:Y:S04]  /*63ce0*/  LDL.LU.64 R18, [R1+0x498] ;  /* 0x0004980001127983 */ /* 0x000ea80000300a00 */
[----:B------:R-:W3:Y:S04]  /*63cf0*/  LDL.LU.64 R8, [R1+0x440] ;  /* 0x0004400001087983 */ /* 0x000ee80000300a00 */
[----:B------:R-:W4:Y:S01]  /*63d00*/  LDL.LU.64 R10, [R1+0x448] ;  /* 0x00044800010a7983 */ /* 0x000f220000300a00 */
[----:B------:R-:W-:-:S02]  /*63d10*/  F2FP.F16.E4M3.UNPACK_B R12, R12 ;  /* 0x0000000cff0c723e */ /* 0x000fc400020006ff */
[----:B------:R-:W-:Y:S02]  /*63d20*/  F2FP.F16.E4M3.UNPACK_B R13, R13 ;  /* 0x0000000dff0d723e */ /* 0x000fe400020006ff */
[----:B------:R-:W-:Y:S02]  /*63d30*/  F2FP.F16.E4M3.UNPACK_B R14, R14 ;  /* 0x0000000eff0e723e */ /* 0x000fe400020006ff */
[----:B------:R-:W-:Y:S01]  /*63d40*/  F2FP.F16.E4M3.UNPACK_B R15, R15 ;  /* 0x0000000fff0f723e */ /* 0x000fe200020006ff */
[----:B----4-:R-:W-:Y:S04]  /*63d50*/  STL.64 [R1+0xe258], R10 ;  /* 0x00e2580a01007387 */ /* 0x010fe80000100a00 */
[----:B---3--:R0:W-:Y:S04]  /*63d60*/  STL.64 [R1+0xe250], R8 ;  /* 0x00e2500801007387 */ /* 0x0081e80000100a00 */
[----:B0-----:R-:W3:Y:S04]  /*63d70*/  LDL.LU.64 R8, [R1+0x450] ;  /* 0x0004500001087983 */ /* 0x001ee80000300a00 */
[----:B------:R-:W4:Y:S01]  /*63d80*/  LDL.LU.64 R10, [R1+0x458] ;  /* 0x00045800010a7983 */ /* 0x000f220000300a00 */
[----:B--2---:R-:W-:Y:S03]  /*63d90*/  HMMA.16816.F32 R16, R12, R22, R16 ;  /* 0x000000160c10723c */ /* 0x004fe60000001810 */
[----:B----4-:R-:W-:Y:S04]  /*63da0*/  STL.64 [R1+0xe270], R10 ;  /* 0x00e2700a01007387 */ /* 0x010fe80000100a00 */
[----:B---3--:R0:W-:Y:S04]  /*63db0*/  STL.64 [R1+0xe268], R8 ;  /* 0x00e2680801007387 */ /* 0x0081e80000100a00 */
[----:B0-----:R-:W2:Y:S04]  /*63dc0*/  LDL.LU.64 R8, [R1+0x460] ;  /* 0x0004600001087983 */ /* 0x001ea80000300a00 */
[----:B------:R-:W2:Y:S04]  /*63dd0*/  LDL.LU.64 R10, [R1+0x468] ;  /* 0x00046800010a7983 */ /* 0x000ea80000300a00 */
[----:B------:R-:W3:Y:S04]  /*63de0*/  LDL.LU.64 R4, [R1+0x430] ;  /* 0x0004300001047983 */ /* 0x000ee80000300a00 */
[----:B------:R-:W3:Y:S04]  /*63df0*/  LDL.LU.64 R6, [R1+0x438] ;  /* 0x0004380001067983 */ /* 0x000ee80000300a00 */
[----:B------:R-:W4:Y:S04]  /*63e00*/  LDL.LU.64 R24, [R1+0x420] ;  /* 0x0004200001187983 */ /* 0x000f280000300a00 */
[----:B------:R-:W4:Y:S04]  /*63e10*/  LDL.LU.64 R26, [R1+0x428] ;  /* 0x00042800011a7983 */ /* 0x000f280000300a00 */
[----:B------:R-:W-:Y:S04]  /*63e20*/  STL.64 [R1+0x2750], R16 ;  /* 0x0027501001007387 */ /* 0x000fe80000100a00 */
[----:B------:R0:W-:Y:S04]  /*63e30*/  STL.64 [R1+0x2758], R18 ;  /* 0x0027581201007387 */ /* 0x0001e80000100a00 */
[----:B0-----:R-:W2:Y:S04]  /*63e40*/  LDL.LU.64 R18, [R1+0xe2a0] ;  /* 0x00e2a00001127983 */ /* 0x001ea80000300a00 */
[----:B------:R-:W2:Y:S01]  /*63e50*/  LDL.LU.64 R16, [R1+0xe298] ;  /* 0x00e2980001107983 */ /* 0x000ea20000300a00 */
[----:B------:R-:W-:-:S05]  /*63e60*/  IMAD.MOV.U32 R0, RZ, RZ, R23 ;  /* 0x000000ffff007224 */ /* 0x000fca00078e0017 */
[----:B------:R-:W-:Y:S01]  /*63e70*/  STL [R1+0xe0d0], R0 ;  /* 0x00e0d00001007387 */ /* 0x000fe20000100800 */
[----:B--2---:R-:W-:Y:S03]  /*63e80*/  HMMA.16816.F32 R20, R12, R20, R16 ;  /* 0x000000140c14723c */ /* 0x004fe60000001810 */
[----:B------:R-:W2:Y:S04]  /*63e90*/  LDL.LU.64 R18, [R1+0xe290] ;  /* 0x00e2900001127983 */ /* 0x000ea80000300a00 */
[----:B------:R-:W2:-:S15]  /*63ea0*/  LDL.LU.64 R16, [R1+0xe288] ;  /* 0x00e2880001107983 */ /* 0x000e9e0000300a00 */
[----:B------:R-:W-:-:S01]  /*63eb0*/  NOP ;  /* 0x0000000000007918 */ /* 0x000fc20000000000 */
[----:B------:R-:W-:Y:S04]  /*63ec0*/  STL.64 [R1+0x1e80], R20 ;  /* 0x001e801401007387 */ /* 0x000fe80000100a00 */
[----:B------:R0:W-:Y:S04]  /*63ed0*/  STL.64 [R1+0x1e88], R22 ;  /* 0x001e881601007387 */ /* 0x0001e80000100a00 */
[----:B0-----:R-:W2:Y:S02]  /*63ee0*/  LDL.LU.64 R22, [R1+0xe280] ;  /* 0x00e2800001167983 */ /* 0x001ea40000300a00 */
[----:B--2---:R-:W-:-:S15]  /*63ef0*/  HMMA.16816.F32 R16, R12, R22, R16 ;  /* 0x000000160c10723c */ /* 0x004fde0000001810 */
[----:B------:R-:W-:-:S08]  /*63f00*/  NOP ;  /* 0x0000000000007918 */ /* 0x000fd00000000000 */
[----:B------:R-:W-:Y:S04]  /*63f10*/  STL.64 [R1+0x1e70], R16 ;  /* 0x001e701001007387 */ /* 0x000fe80000100a00 */
[----:B------:R0:W-:Y:S04]  /*63f20*/  STL.64 [R1+0x1e78], R18 ;  /* 0x001e781201007387 */ /* 0x0001e80000100a00 */
[----:B0-----:R-:W2:Y:S01]  /*63f30*/  LDL.LU.64 R18, [R1+0xe278] ;  /* 0x00e2780001127983 */ /* 0x001ea20000300a00 */
[----:B------:R-:W-:-:S03]  /*63f40*/  IMAD.MOV.U32 R0, RZ, RZ, R22 ;  /* 0x000000ffff007224 */ /* 0x000fc600078e0016 */
[----:B------:R-:W4:Y:S04]  /*63f50*/  LDL.LU.64 R20, [R1+0x400] ;  /* 0x0004000001147983 */ /* 0x000f280000300a00 */
[----:B------:R-:W4:Y:S01]  /*63f60*/  LDL.LU.64 R22, [R1+0x408] ;  /* 0x0004080001167983 */ /* 0x000f220000300a00 */
[----:B--2---:R-:W-:Y:S03]  /*63f70*/  HMMA.16816.F32 R16, R12, R18, R8 ;  /* 0x000000120c10723c */ /* 0x004fe60000001808 */
[----:B------:R-:W2:Y:S04]  /*63f80*/  LDL.LU.64 R10, [R1+0xe270] ;  /* 0x00e27000010a7983 */ /* 0x000ea80000300a00 */
[----:B------:R-:W2:-:S15]  /*63f90*/  LDL.LU.64 R8, [R1+0xe268] ;  /* 0x00e2680001087983 */ /* 0x000e9e0000300a00 */
[----:B------:R-:W-:-:S01]  /*63fa0*/  NOP ;  /* 0x0000000000007918 */ /* 0x000fc20000000000 */
        /* <DEDUP_REMOVED lines=11> */
[----:B------:R-:W3:-:S15]  /*64060*/  LDL.LU.64 R8, [R1+0xe240] ;  /* 0x00e2400001087983 */ /* 0x000ede0000300a00 */
[----:B------:R-:W-:-:S06]  /*64070*/  NOP ;  /* 0x0000000000007918 */ /* 0x000fcc0000000000 */
[----:B------:R0:W-:Y:S04]  /*64080*/  STL.64 [R1+0x1e20], R16 ;  /* 0x001e201001007387 */ /* 0x0001e80000100a00 */
[----:B------:R1:W-:Y:S04]  /*64090*/  STL.64 [R1+0x1e28], R18 ;  /* 0x001e281201007387 */ /* 0x0003e80000100a00 */
[----:B0-----:R-:W2:Y:S04]  /*640a0*/  LDL.LU.64 R16, [R1+0x3f0] ;  /* 0x0003f00001107983 */ /* 0x001ea80000300a00 */
[----:B-1----:R-:W2:Y:S01]  /*640b0*/  LDL.LU.64 R18, [R1+0x3f8] ;  /* 0x0003f80001127983 */ /* 0x002ea20000300a00 */
[----:B---3--:R-:W-:-:S15]  /*640c0*/  HMMA.16816.F32 R4, R12, R8, R4 ;  /* 0x000000080c04723c */ /* 0x008fde0000001804 */
[----:B------:R-:W-:-:S08]  /*640d0*/  NOP ;  /* 0x0000000000007918 */ /* 0x000fd00000000000 */
[----:B------:R-:W-:Y:S04]  /*640e0*/  STL.64 [R1+0x1e00], R4 ;  /* 0x001e000401007387 */ /* 0x000fe80000100a00 */
[----:B------:R0:W-:Y:S04]  /*640f0*/  STL.64 [R1+0x1e08], R6 ;  /* 0x001e080601007387 */ /* 0x0001e80000100a00 */
[----:B0-----:R-:W3:Y:S04]  /*64100*/  LDL.LU.64 R6, [R1+0xe238] ;  /* 0x00e2380001067983 */ /* 0x001ee80000300a00 */
[----:B------:R-:W4:Y:S01]  /*64110*/  LDL.LU.64 R4, [R1+0xe230] ;  /* 0x00e2300001047983 */ /* 0x000f220000300a00 */
[----:B------:R-:W-:Y:S01]  /*64120*/  IMAD.MOV.U32 R11, RZ, RZ, R8 ;  /* 0x000000ffff0b7224 */ /* 0x000fe200078e0008 */
[----:B----4-:R-:W-:Y:S06]  /*64130*/  HMMA.16816.F32 R24, R12, R4, R24 ;  /* 0x000000040c18723c */ /* 0x010fec0000001818 */
[----:B------:R-:W-:-:S02]  /*64140*/  IMAD.MOV.U32 R10, RZ, RZ, R5 ;  /* 0x000000ffff0a7224 */ /* 0x000fc400078e0005 */
[----:B------:R-:W-:-:S15]  /*64150*/  IMAD.MOV.U32 R8, RZ, RZ, R4 ;  /* 0x000000ffff087224 */ /* 0x000fde00078e0004 */
[----:B------:R-:W-:Y:S04]  /*64160*/  STL.64 [R1+0x1df0], R24 ;  /* 0x001df01801007387 */ /* 0x000fe80000100a00 */
[----:B------:R0:W-:Y:S04]  /*64170*/  STL.64 [R1+0x1df8], R26 ;  /* 0x001df81a01007387 */ /* 0x0001e80000100a00 */
[----:B0-----:R-:W2:Y:S04]  /*64180*/  LDL.LU.64 R26, [R1+0xe228] ;  /* 0x00e22800011a7983 */ /* 0x001ea80000300a00 */
[----:B------:R-:W4:Y:S04]  /*64190*/  LDL.LU.64 R24, [R1+0xe220] ;  /* 0x00e2200001187983 */ /* 0x000f280000300a00 */
[----:B------:R-:W-:Y:S04]  /*641a0*/  STL.64 [R1+0xe120], R10 ;  /* 0x00e1200a01007387 */ /* 0x000fe80000100a00 */
[----:B------:R0:W-:Y:S04]  /*641b0*/  STL.64 [R1+0xe118], R8 ;  /* 0x00e1180801007387 */ /* 0x0001e80000100a00 */
[----:B0-----:R-:W2:Y:S04]  /*641c0*/  LDL.LU.64 R8, [R1+0x410] ;  /* 0x0004100001087983 */ /* 0x001ea80000300a00 */
[----:B------:R-:W2:Y:S01]  /*641d0*/  LDL.LU.64 R10, [R1+0x418] ;  /* 0x00041800010a7983 */ /* 0x000ea20000300a00 */
[----:B---3--:R-:W-:-:S02]  /*641e0*/  IMAD.MOV.U32 R5, RZ, RZ, R6 ;  /* 0x000000ffff057224 */ /* 0x008fc400078e0006 */
[----:B------:R-:W-:Y:S01]  /*641f0*/  IMAD.MOV.U32 R4, RZ, RZ, R7 ;  /* 0x000000ffff047224 */ /* 0x000fe200078e0007 */
[----:B--2---:R-:W-:-:S15]  /*64200*/  HMMA.16816.F32 R8, R12, R6, R8 ;  /* 0x000000060c08723c */ /* 0x004fde0000001808 */
[----:B------:R-:W-:-:S08]  /*64210*/  NOP ;  /* 0x0000000000007918 */ /* 0x000fd00000000000 */
[----:B------:R-:W-:Y:S04]  /*64220*/  STL.64 [R1+0x1de0], R8 ;  /* 0x001de00801007387 */ /* 0x000fe80000100a00 */
[----:B------:R4:W-:Y:S02]  /*64230*/  STL.64 [R1+0x1de8], R10 ;  /* 0x001de80a01007387 */ /* 0x0009e40000100a00 */
[----:B----4-:R-:W-:Y:S06]  /*64240*/  HMMA.16816.F32 R8, R12, R24, R20 ;  /* 0x000000180c08723c */ /* 0x010fec0000001814 */
[----:B------:R-:W-:-:S02]  /*64250*/  IMAD.MOV.U32 R7, RZ, RZ, R24 ;  /* 0x000000ffff077224 */ /* 0x000fc400078e0018 */
[----:B------:R-:W-:-:S15]  /*64260*/  IMAD.MOV.U32 R6, RZ, RZ, R25 ;  /* 0x000000ffff067224 */ /* 0x000fde00078e0019 */
[----:B------:R-:W-:Y:S04]  /*64270*/  STL.64 [R1+0x1dd0], R8 ;  /* 0x001dd00801007387 */ /* 0x000fe80000100a00 */
[----:B------:R-:W-:Y:S04]  /*64280*/  STL.64 [R1+0x1dd8], R10 ;  /* 0x001dd80a01007387 */ /* 0x000fe80000100a00 */
[----:B------:R-:W-:Y:S04]  /*64290*/  STL.64 [R1+0xe140], R6 ;  /* 0x00e1400601007387 */ /* 0x000fe80000100a00 */
[----:B------:R0:W-:Y:S04]  /*642a0*/  STL.64 [R1+0xe138], R4 ;  /* 0x00e1380401007387 */ /* 0x0001e80000100a00 */
[----:B------:R-:W2:Y:S01]  /*642b0*/  LDL.LU.64 R24, [R1+0xa30] ;  /* 0x000a300001187983 */ /* 0x000ea20000300a00 */
[----:B0-----:R-:W-:Y:S03]  /*642c0*/  HMMA.16816.F32 R4, R12, R26, R16 ;  /* 0x0000001a0c04723c */ /* 0x001fe60000001810 */
[----:B------:R-:W3:-:S15]  /*642d0*/  LDL.LU.64 R26, [R1+0xa38] ;  /* 0x000a3800011a7983 */ /* 0x000ede0000300a00 */
[----:B------:R-:W-:-:S05]  /*642e0*/  NOP ;  /* 0x0000000000007918 */ /* 0x000fca0000000000 */
[----:B------:R-:W-:Y:S04]  /*642f0*/  STL.64 [R1+0x1dc0], R4 ;  /* 0x001dc00401007387 */ /* 0x000fe80000100a00 */
[----:B------:R-:W-:Y:S04]  /*64300*/  STL.64 [R1+0x1dc8], R6 ;  /* 0x001dc80601007387 */ /* 0x000fe80000100a00 */
[----:B---3--:R0:W-:Y:S04]  /*64310*/  STL.64 [R1+0xe160], R26 ;  /* 0x00e1601a01007387 */ /* 0x0081e80000100a00 */
[----:B0-----:R-:W3:Y:S04]  /*64320*/  LDL R26, [R1] ;  /* 0x00000000011a7983 */ /* 0x001ee80000100800 */
[----:B------:R-:W3:Y:S04]  /*64330*/  LDL R27, [R1+0x4] ;  /* 0x00000400011b7983 */ /* 0x000ee80000100800 */
[----:B--2---:R0:W-:Y:S04]  /*64340*/  STL.64 [R1+0xe158], R24 ;  /* 0x00e1581801007387 */ /* 0x0041e80000100a00 */
[----:B0-----:R-:W2:Y:S04]  /*64350*/  LDL R24, [R1+0x8] ;  /* 0x0000080001187983 */ /* 0x001ea80000100800 */
[----:B------:R-:W2:Y:S04]  /*64360*/  LDL R25, [R1+0xc] ;  /* 0x00000c0001197983 */ /* 0x000ea80000100800 */
[----:B---3--:R0:W-:Y:S04]  /*64370*/  STL.64 [R1+0xe178], R26 ;  /* 0x00e1781a01007387 */ /* 0x0081e80000100a00 */
[----:B0-----:R-:W3:Y:S04]  /*64380*/  LDL R26, [R1+0x10] ;  /* 0x00001000011a7983 */ /* 0x001ee80000100800 */
        /* <DEDUP_REMOVED lines=11> */
[----:B------:R-:W3:Y:S04]  /*64440*/  LDL R18, [R1+0x38] ;  /* 0x0000380001127983 */ /* 0x000ee80000100800 */
[----:B------:R-:W3:Y:S04]  /*64450*/  LDL R19, [R1+0x3c] ;  /* 0x00003c0001137983 */ /* 0x000ee80000100800 */
[----:B0-----:R-:W4:Y:S04]  /*64460*/  LDL R26, [R1+0x30] ;  /* 0x00003000011a7983 */ /* 0x001f280000100800 */
[----:B------:R-:W4:Y:S04]  /*64470*/  LDL R27, [R1+0x34] ;  /* 0x00003400011b7983 */ /* 0x000f280000100800 */
[----:B------:R-:W4:Y:S04]  /*64480*/  LDL R16, [R1+0x40] ;  /* 0x0000400001107983 */ /* 0x000f280000100800 */
[----:B------:R-:W4:Y:S04]  /*64490*/  LDL R17, [R1+0x44] ;  /* 0x0000440001117983 */ /* 0x000f280000100800 */
[----:B---3--:R-:W-:Y:S04]  /*644a0*/  STL.64 [R1+0xe208], R18 ;  /* 0x00e2081201007387 */ /* 0x008fe80000100a00 */
[----:B------:R-:W3:Y:S04]  /*644b0*/  LDL.LU.64 R8, [R1+0x3d0] ;  /* 0x0003d00001087983 */ /* 0x000ee80000300a00 */
[----:B------:R-:W2:Y:S04]  /*644c0*/  LDL.LU.64 R10, [R1+0x3d8] ;  /* 0x0003d800010a7983 */ /* 0x000ea80000300a00 */
[----:B--2---:R-:W-:Y:S04]  /*644d0*/  STL.64 [R1+0xe218], R10 ;  /* 0x00e2180a01007387 */ /* 0x004fe80000100a00 */
[----:B---3--:R0:W-:Y:S04]  /*644e0*/  STL.64 [R1+0xe210], R8 ;  /* 0x00e2100801007387 */ /* 0x0081e80000100a00 */
[----:B0-----:R-:W4:Y:S04]  /*644f0*/  LDL.LU.64 R8, [R1+0x3e0] ;  /* 0x0003e00001087983 */ /* 0x001f280000300a00 */
[----:B------:R-:W4:Y:S04]  /*64500*/  LDL.LU.64 R10, [R1+0x3e8] ;  /* 0x0003e800010a7983 */ /* 0x000f280000300a00 */
[----:B------:R-:W-:Y:S04]  /*64510*/  STL.64 [R1+0xe1f0], R24 ;  /* 0x00e1f01801007387 */ /* 0x000fe80000100a00 */
[----:B------:R-:W2:Y:S04]  /*64520*/  LDL.LU.64 R4, [R1+0xa20] ;  /* 0x000a200001047983 */ /* 0x000ea80000300a00 */
[----:B------:R-:W3:Y:S04]  /*64530*/  LDL.LU.64 R6, [R1+0xa28] ;  /* 0x000a280001067983 */ /* 0x000ee80000300a00 */
[----:B---3--:R-:W-:Y:S04]  /*64540*/  STL.64 [R1+0xe170], R6 ;  /* 0x00e1700601007387 */ /* 0x008fe80000100a00 */
[----:B--2---:R0:W-:Y:S04]  /*64550*/  STL.64 [R1+0xe168], R4 ;  /* 0x00e1680401007387 */ /* 0x0041e80000100a00 */
[----:B0-----:R-:W2:Y:S04]  /*64560*/  LDL.LU.64 R4, [R1+0xa40] ;  /* 0x000a400001047983 */ /* 0x001ea80000300a00 */
        /* <DEDUP_REMOVED lines=16> */
[----:B------:R-:W3:Y:S01]  /*64670*/  LDL.LU.64 R6, [R1+0xa88] ;  /* 0x000a880001067983 */ /* 0x000ee20000300a00 */
[C---:B----4-:R-:W-:Y:S03]  /*64680*/  HMMA.16816.F32 R16, R12.reuse, R16, R8 ;  /* 0x000000100c10723c */ /* 0x050fe60000001808 */
[----:B---3--:R-:W-:Y:S04]  /*64690*/  STL.64 [R1+0xe1e8], R6 ;  /* 0x00e1e80601007387 */ /* 0x008fe80000100a00 */
        /* <DEDUP_REMOVED lines=13> */
[----:B0-----:R-:W4:Y:S01]  /*64770*/  LDL.LU.64 R18, [R1+0xe208] ;  /* 0x00e2080001127983 */ /* 0x001f220000300a00 */
[C---:B--2---:R-:W-:Y:S06]  /*64780*/  HMMA.16816.F32 R24, R12.reuse, R26, R4 ;  /* 0x0000001a0c18723c */ /* 0x044fec0000001804 */
[----:B----4-:R-:W-:Y:S01]  /*64790*/  HMMA.16816.F32 R16, R12, R18, R8 ;  /* 0x000000120c10723c */ /* 0x010fe20000001808 */
[----:B------:R-:W2:Y:S04]  /*647a0*/  LDL.LU.64 R8, [R1+0xa00] ;  /* 0x000a000001087983 */ /* 0x000ea80000300a00 */
[----:B------:R-:W2:-:S15]  /*647b0*/  LDL.LU.64 R10, [R1+0xa08] ;  /* 0x000a0800010a7983 */ /* 0x000e9e0000300a00 */
[----:B------:R-:W-:-:S03]  /*647c0*/  NOP ;  /* 0x0000000000007918 */ /* 0x000fc60000000000 */
[----:B------:R0:W-:Y:S04]  /*647d0*/  STL.64 [R1+0x1da0], R16 ;  /* 0x001da01001007387 */ /* 0x0001e80000100a00 */
[----:B------:R1:W-:Y:S04]  /*647e0*/  STL.64 [R1+0x1da8], R18 ;  /* 0x001da81201007387 */ /* 0x0003e80000100a00 */
[----:B0-----:R-:W4:Y:S04]  /*647f0*/  LDL.LU.64 R16, [R1+0x9f0] ;  /* 0x0009f00001107983 */ /* 0x001f280000300a00 */
[----:B-1----:R-:W4:Y:S04]  /*64800*/  LDL.LU.64 R18, [R1+0x9f8] ;  /* 0x0009f80001127983 */ /* 0x002f280000300a00 */
[----:B------:R-:W3:Y:S04]  /*64810*/  LDL.LU.64 R6, [R1+0xe200] ;  /* 0x00e2000001067983 */ /* 0x000ee80000300a00 */
[----:B------:R-:W3:Y:S04]  /*64820*/  LDL.LU.64 R4, [R1+0xe1f8] ;  /* 0x00e1f80001047983 */ /* 0x000ee80000300a00 */
[----:B------:R0:W-:Y:S04]  /*64830*/  STL.64 [R1+0x1d80], R24 ;  /* 0x001d801801007387 */ /* 0x0001e80000100a00 */
        /* <DEDUP_REMOVED lines=8> */
[----:B0-----:R-:W3:Y:S02]  /*648c0*/  LDL.LU.64 R26, [R1+0xe1d8] ;  /* 0x00e1d800011a7983 */ /* 0x001ee40000300a00 */
[----:B---3--:R-:W-:Y:S02]  /*648d0*/  HMMA.16816.F32 R24, R12, R26, R4 ;  /* 0x0000001a0c18723c */ /* 0x008fe40000001804 */
[----:B------:R-:W3:Y:S04]  /*648e0*/  LDL.LU.64 R6, [R1+0xe1d0] ;  /* 0x00e1d00001067983 */ /* 0x000ee80000300a00 */
[----:B------:R-:W3:-:S15]  /*648f0*/  LDL.LU.64 R4, [R1+0xe1c8] ;  /* 0x00e1c80001047983 */ /* 0x000ede0000300a00 */
[----:B------:R-:W-:-:S02]  /*64900*/  NOP ;  /* 0x0000000000007918 */ /* 0x000fc40000000000 */
        /* <DEDUP_REMOVED lines=30> */
[----:B0-----:R-:W2:Y:S04]  /*64af0*/  LDL.LU.64 R26, [R1+0xe160] ;  /* 0x00e16000011a7983 */ /* 0x001ea80000300a00 */
[----:B------:R-:W2:Y:S02]  /*64b00*/  LDL.LU.64 R24, [R1+0xe158] ;  /* 0x00e1580001187983 */ /* 0x000ea40000300a00 */
[----:B--2---:R-:W-:-:S15]  /*64b10*/  HMMA.16816.F32 R24, R12, R28, R24 ;  /* 0x0000001c0c18723c */ /* 0x004fde0000001818 */
[----:B------:R-:W-:-:S08]  /*64b20*/  NOP ;  /* 0x0000000000007918 */ /* 0x000fd00000000000 */
[----:B------:R-:W-:Y:S04]  /*64b30*/  STL.64 [R1+0x1cf0], R24 ;  /* 0x001cf01801007387 */ /* 0x000fe80000100a00 */
[----:B------:R0:W-:Y:S04]  /*64b40*/  STL.64 [R1+0x1cf8], R26 ;  /* 0x001cf81a01007387 */ /* 0x0001e80000100a00 */
[----:B0-----:R-:W3:Y:S04]  /*64b50*/  LDL.LU.64 R26, [R1+0xe150] ;  /* 0x00e15000011a7983 */ /* 0x001ee80000300a00 */
[----:B------:R-:W2:Y:S04]  /*64b60*/  LDL.LU.64 R24, [R1+0xe148] ;  /* 0x00e1480001187983 */ /* 0x000ea80000300a00 */
[----:B------:R-:W-:Y:S01]  /*64b70*/  STL.64 [R1+0xe038], R28 ;  /* 0x00e0381c01007387 */ /* 0x000fe20000100a00 */
[C---:B---3--:R-:W-:Y:S06]  /*64b80*/  HMMA.16816.F32 R4, R12.reuse, R26, R4 ;  /* 0x0000001a0c04723c */ /* 0x048fec0000001804 */
[----:B--2---:R-:W-:-:S15]  /*64b90*/  HMMA.16816.F32 R20, R12, R24, R20 ;  /* 0x000000180c14723c */ /* 0x004fde0000001814 */
[----:B------:R-:W-:-:S02]  /*64ba0*/  NOP ;  /* 0x0000000000007918 */ /* 0x000fc40000000000 */
[----:B------:R-:W-:Y:S04]  /*64bb0*/  STL.64 [R1+0x1ce0], R4 ;  /* 0x001ce00401007387 */ /* 0x000fe80000100a00 */
[----:B------:R0:W-:Y:S04]  /*64bc0*/  STL.64 [R1+0x1ce8], R6 ;  /* 0x001ce80601007387 */ /* 0x0001e80000100a00 */
[----:B0-----:R-:W2:Y:S04]  /*64bd0*/  LDL.LU.64 R6, [R1+0xe140] ;  /* 0x00e1400001067983 */ /* 0x001ea80000300a00 */
[----:B------:R-:W3:Y:S04]  /*64be0*/  LDL.LU.64 R4, [R1+0xe138] ;  /* 0x00e1380001047983 */ /* 0x000ee80000300a00 */
[----:B------:R-:W-:Y:S04]  /*64bf0*/  STL.64 [R1+0x1cd0], R20 ;  /* 0x001cd01401007387 */ /* 0x000fe80000100a00 */
[----:B------:R0:W-:Y:S04]  /*64c00*/  STL.64 [R1+0x1cd8], R22 ;  /* 0x001cd81601007387 */ /* 0x0001e80000100a00 */
[----:B0-----:R-:W4:Y:S04]  /*64c10*/  LDL.LU.64 R22, [R1+0xe130] ;  /* 0x00e1300001167983 */ /* 0x001f280000300a00 */
[----:B------:R-:W2:Y:S04]  /*64c20*/  LDL.LU.64 R20, [R1+0xe128] ;  /* 0x00e1280001147983 */ /* 0x000ea80000300a00 */
[----:B------:R-:W-:Y:S04]  /*64c30*/  STL.64 [R1+0xdf40], R26 ;  /* 0x00df401a01007387 */ /* 0x000fe80000100a00 */
[----:B------:R0:W-:Y:S04]  /*64c40*/  STL.64 [R1+0xdf38], R24 ;  /* 0x00df381801007387 */ /* 0x0001e80000100a00 */
[----:B0-----:R-:W3:Y:S04]  /*64c50*/  LDL.LU.64 R24, [R1+0x9e0] ;  /* 0x0009e00001187983 */ /* 0x001ee80000300a00 */
[----:B------:R-:W3:Y:S01]  /*64c60*/  LDL.LU.64 R26, [R1+0x9e8] ;  /* 0x0009e800011a7983 */ /* 0x000ee20000300a00 */
[C---:B----4-:R-:W-:Y:S06]  /*64c70*/  HMMA.16816.F32 R8, R12.reuse, R22, R8 ;  /* 0x000000160c08723c */ /* 0x050fec0000001808 */
[----:B--2---:R-:W-:-:S15]  /*64c80*/  HMMA.16816.F32 R16, R12, R20, R16 ;  /* 0x000000140c10723c */ /* 0x004fde0000001810 */
[----:B------:R-:W-:-:S02]  /*64c90*/  NOP ;  /* 0x0000000000007918 */ /* 0x000fc40000000000 */
[----:B------:R-:W-:Y:S04]  /*64ca0*/  STL.64 [R1+0x1cb0], R8 ;  /* 0x001cb00801007387 */ /* 0x000fe80000100a00 */
[----:B------:R0:W-:Y:S04]  /*64cb0*/  STL.64 [R1+0x1cb8], R10 ;  /* 0x001cb80a01007387 */ /* 0x0001e80000100a00 */
[----:B0-----:R-:W2:Y:S04]  /*64cc0*/  LDL.LU.64 R10, [R1+0xe120] ;  /* 0x00e12000010a7983 */ /* 0x001ea80000300a00 */
[----:B------:R-:W4:Y:S04]  /*64cd0*/  LDL.LU.64 R8, [R1+0xe118] ;  /* 0x00e1180001087983 */ /* 0x000f280000300a00 */
[----:B------:R-:W-:Y:S04]  /*64ce0*/  STL.64 [R1+0x1c80], R16 ;  /* 0x001c801001007387 */ /* 0x000fe80000100a00 */
[----:B------:R0:W-:Y:S04]  /*64cf0*/  STL.64 [R1+0x1c88], R18 ;  /* 0x001c881201007387 */ /* 0x0001e80000100a00 */
[----:B0-----:R-:W3:Y:S04]  /*64d00*/  LDL.LU.64 R18, [R1+0xe110] ;  /* 0x00e1100001127983 */ /* 0x001ee80000300a00 */
[----:B------:R-:W2:Y:S04]  /*64d10*/  LDL.LU.64 R16, [R1+0xe108] ;  /* 0x00e1080001107983 */ /* 0x000ea80000300a00 */
[----:B------:R-:W-:Y:S04]  /*64d20*/  STL.64 [R1+0xdf20], R22 ;  /* 0x00df201601007387 */ /* 0x000fe80000100a00 */
[----:B------:R0:W-:Y:S04]  /*64d30*/  STL.64 [R1+0xdf18], R20 ;  /* 0x00df181401007387 */ /* 0x0001e80000100a00 */
[----:B0-----:R-:W2:Y:S04]  /*64d40*/  LDL.LU.64 R20, [R1+0x9d0] ;  /* 0x0009d00001147983 */ /* 0x001ea80000300a00 */
[----:B------:R-:W2:Y:S01]  /*64d50*/  LDL.LU.64 R22, [R1+0x9d8] ;  /* 0x0009d80001167983 */ /* 0x000ea20000300a00 */
[C---:B---3--:R-:W-:Y:S06]  /*64d60*/  HMMA.16816.F32 R24, R12.reuse, R18, R24 ;  /* 0x000000120c18723c */ /* 0x048fec0000001818 */
[----:B--2---:R-:W-:-:S15]  /*64d70*/  HMMA.16816.F32 R20, R12, R16, R20 ;  /* 0x000000100c14723c */ /* 0x004fde0000001814 */
[----:B------:R-:W-:-:S02]  /*64d80*/  NOP ;  /* 0x0000000000007918 */ /* 0x000fc40000000000 */
[----:B------:R0:W-:Y:S04]  /*64d90*/  STL.64 [R1+0x1c70], R24 ;  /* 0x001c701801007387 */ /* 0x0001e80000100a00 */
[----:B------:R1:W-:Y:S01]  /*64da0*/  STL.64 [R1+0x1c78], R26 ;  /* 0x001c781a01007387 */ /* 0x0003e20000100a00 */
[----:B0-----:R-:W-:Y:S02]  /*64db0*/  IMAD.MOV.U32 R24, RZ, RZ, R5 ;  /* 0x000000ffff187224 */ /* 0x001fe400078e0005 */
[----:B------:R-:W-:Y:S02]  /*64dc0*/  IMAD.MOV.U32 R25, RZ, RZ, R4 ;  /* 0x000000ffff197224 */ /* 0x000fe400078e0004 */
[----:B-1----:R-:W-:Y:S02]  /*64dd0*/  IMAD.MOV.U32 R26, RZ, RZ, R7 ;  /* 0x000000ffff1a7224 */ /* 0x002fe400078e0007 */
[----:B------:R-:W-:Y:S01]  /*64de0*/  IMAD.MOV.U32 R27, RZ, RZ, R6 ;  /* 0x000000ffff1b7224 */ /* 0x000fe200078e0006 */
[----:B------:R0:W-:Y:S04]  /*64df0*/  STL.64 [R1+0x1c60], R20 ;  /* 0x001c601401007387 */ /* 0x0001e80000100a00 */
[----:B------:R4:W-:Y:S04]  /*64e00*/  STL.64 [R1+0x1c68], R22 ;  /* 0x001c681601007387 */ /* 0x0009e80000100a00 */
[----:B------:R-:W2:Y:S04]  /*64e10*/  LDL.LU.64 R4, [R1+0x9b0] ;  /* 0x0009b00001047983 */ /* 0x000ea80000300a00 */
[----:B------:R-:W3:Y:S01]  /*64e20*/  LDL.LU.64 R6, [R1+0x9b8] ;  /* 0x0009b80001067983 */ /* 0x000ee20000300a00 */
[----:B0-----:R-:W-:-:S02]  /*64e30*/  IMAD.MOV.U32 R20, RZ, RZ, R11 ;  /* 0x000000ffff147224 */ /* 0x001fc400078e000b */
[----:B----4-:R-:W-:Y:S02]  /*64e40*/  IMAD.MOV.U32 R22, RZ, RZ, R8 ;  /* 0x000000ffff167224 */ /* 0x010fe400078e0008 */
[----:B------:R-:W-:Y:S01]  /*64e50*/  IMAD.MOV.U32 R23, RZ, RZ, R10 ;  /* 0x000000ffff177224 */ /* 0x000fe200078e000a */
[----:B---3--:R-:W-:Y:S04]  /*64e60*/  STL.64 [R1+0xe0f0], R6 ;  /* 0x00e0f00601007387 */ /* 0x008fe80000100a00 */
[----:B--2---:R0:W-:Y:S04]  /*64e70*/  STL.64 [R1+0xe0e8], R4 ;  /* 0x00e0e80401007387 */ /* 0x0041e80000100a00 */
[----:B0-----:R-:W2:Y:S04]  /*64e80*/  LDL.LU.64 R4, [R1+0x9c0] ;  /* 0x0009c00001047983 */ /* 0x001ea80000300a00 */
[----:B------:R-:W2:Y:S04]  /*64e90*/  LDL.LU.64 R6, [R1+0x9c8] ;  /* 0x0009c80001067983 */ /* 0x000ea80000300a00 */
[----:B------:R0:W-:Y:S04]  /*64ea0*/  STL.64 [R1+0xe030], R26 ;  /* 0x00e0301a01007387 */ /* 0x0001e80000100a00 */
[----:B0-----:R-:W3:Y:S04]  /*64eb0*/  LDL.LU R26, [R1+0x8cc] ;  /* 0x0008cc00011a7983 */ /* 0x001ee80000300800 */
[----:B------:R-:W3:Y:S04]  /*64ec0*/  LDL.LU R27, [R1+0x8c8] ;  /* 0x0008c800011b7983 */ /* 0x000ee80000300800 */
[----:B------:R0:W-:Y:S04]  /*64ed0*/  STL.64 [R1+0xe028], R24 ;  /* 0x00e0281801007387 */ /* 0x0001e80000100a00 */
[----:B0-----:R-:W4:Y:S04]  /*64ee0*/  LDL.LU R24, [R1+0x8c4] ;  /* 0x0008c40001187983 */ /* 0x001f280000300800 */
[----:B------:R-:W4:Y:S04]  /*64ef0*/  LDL.LU R25, [R1+0x8c0] ;  /* 0x0008c00001197983 */ /* 0x000f280000300800 */
[----:B------:R-:W3:Y:S04]  /*64f00*/  LDL.LU R8, [R1+0xe104] ;  /* 0x00e1040001087983 */ /* 0x000ee80000300800 */
[----:B------:R-:W2:Y:S04]  /*64f10*/  LDL.LU R10, [R1+0xe100] ;  /* 0x00e10000010a7983 */ /* 0x000ea80000300800 */
[----:B------:R-:W2:Y:S01]  /*64f20*/  LDL.LU R11, [R1+0xe0fc] ;  /* 0x00e0fc00010b7983 */ /* 0x000ea20000300800 */
[----:B------:R-:W-:-:S03]  /*64f30*/  IMAD.MOV.U32 R21, RZ, RZ, R9 ;  /* 0x000000ffff157224 */ /* 0x000fc600078e0009 */
[----:B------:R-:W3:Y:S04]  /*64f40*/  LDL.LU R9, [R1+0xe0f8] ;  /* 0x00e0f80001097983 */ /* 0x000ee80000300800 */
[----:B------:R-:W-:Y:S04]  /*64f50*/  STL.64 [R1+0xe048], R22 ;  /* 0x00e0481601007387 */ /* 0x000fe80000100a00 */
[----:B------:R0:W-:Y:S04]  /*64f60*/  STL.64 [R1+0xe040], R20 ;  /* 0x00e0401401007387 */ /* 0x0001e80000100a00 */
[----:B0-----:R-:W4:Y:S04]  /*64f70*/  LDL.LU.64 R20, [R1+0x8e0] ;  /* 0x0008e00001147983 */ /* 0x001f280000300a00 */
[----:B------:R-:W4:Y:S04]  /*64f80*/  LDL.LU.64 R22, [R1+0x8e8] ;  /* 0x0008e80001167983 */ /* 0x000f280000300a00 */
[----:B------:R-:W4:Y:S04]  /*64f90*/  LDL.64 R28, [R1+0x70] ;  /* 0x00007000011c7983 */ /* 0x000f280000100a00 */
        /* <DEDUP_REMOVED lines=14> */
[----:B0-----:R-:W2:Y:S04]  /*65080*/  LDL.LU.64 R6, [R1+0xe0e0] ;  /* 0x00e0e00001067983 */ /* 0x001ea80000300a00 */
[----:B------:R-:W3:Y:S04]  /*65090*/  LDL.LU.64 R4, [R1+0xe0d8] ;  /* 0x00e0d80001047983 */ /* 0x000ee80000300a00 */
        /* <DEDUP_REMOVED lines=8> */
[----:B------:R-:W-:Y:S04]  /*65120*/  STL.64 [R1+0xdee8], R6 ;  /* 0x00dee80601007387 */ /* 0x000fe80000100a00 */
[----:B---3--:R0:W-:Y:S01]  /*65130*/  STL.64 [R1+0xdee0], R4 ;  /* 0x00dee00401007387 */ /* 0x0081e20000100a00 */
[C---:B----4-:R-:W-:Y:S06]  /*65140*/  HMMA.16816.F32 R8, R12.reuse, R4, R16 ;  /* 0x000000040c08723c */ /* 0x050fec0000001810 */
[----:B0-----:R-:W-:-:S15]  /*65150*/  HMMA.16816.F32 R4, R12, R2, R20 ;  /* 0x000000020c04723c */ /* 0x001fde0000001814 */
[----:B------:R-:W-:-:S02]  /*65160*/  NOP ;  /* 0x0000000000007918 */ /* 0x000fc40000000000 */
[----:B------:R-:W-:Y:S04]  /*65170*/  STL.64 [R1+0x1950], R8 ;  /* 0x0019500801007387 */ /* 0x000fe80000100a00 */
[----:B------:R-:W-:Y:S04]  /*65180*/  STL.64 [R1+0x1958], R10 ;  /* 0x0019580a01007387 */ /* 0x000fe80000100a00 */
[----:B------:R-:W-:Y:S04]  /*65190*/  STL.64 [R1+0x1910], R4 ;  /* 0x0019100401007387 */ /* 0x000fe80000100a00 */
[----:B------:R-:W-:Y:S04]  /*651a0*/  STL.64 [R1+0x1918], R6 ;  /* 0x0019180601007387 */ /* 0x000fe80000100a00 */
[----:B------:R-:W2:Y:S04]  /*651b0*/  LDL.LU.64 R20, [R1+0x930] ;  /* 0x0009300001147983 */ /* 0x000ea80000300a00 */
[----:B------:R-:W3:Y:S04]  /*651c0*/  LDL.LU.64 R22, [R1+0x938] ;  /* 0x0009380001167983 */ /* 0x000ee80000300a00 */
[----:B---3--:R0:W-:Y:S04]  /*651d0*/  STL.64 [R1+0xe058], R22 ;  /* 0x00e0581601007387 */ /* 0x0081e80000100a00 */
[----:B0-----:R-:W3:Y:S04]  /*651e0*/  LDL R22, [R1+0x78] ;  /* 0x0000780001167983 */ /* 0x001ee80000100800 */
[----:B------:R-:W3:Y:S04]  /*651f0*/  LDL R23, [R1+0x7c] ;  /* 0x00007c0001177983 */ /* 0x000ee80000100800 */
[----:B--2---:R0:W-:Y:S04]  /*65200*/  STL.64 [R1+0xe050], R20 ;  /* 0x00e0501401007387 */ /* 0x0041e80000100a00 */
[----:B0-----:R-:W2:Y:S04]  /*65210*/  LDL R20, [R1+0x80] ;  /* 0x0000800001147983 */ /* 0x001ea80000100800 */
[----:B------:R-:W2:Y:S04]  /*65220*/  LDL R21, [R1+0x84] ;  /* 0x0000840001157983 */ /* 0x000ea80000100800 */
[----:B---3--:R0:W-:Y:S02]  /*65230*/  STL.64 [R1+0xe070], R22 ;  /* 0x00e0701601007387 */ /* 0x0081e40000100a00 */
[----:B0-----:R-:W-:-:S02]  /*65240*/  IMAD.MOV.U32 R22, RZ, RZ, R0 ;  /* 0x000000ffff167224 */ /* 0x001fc400078e0000 */
[----:B------:R-:W3:Y:S04]  /*65250*/  LDL.LU R0, [R1+0xe0d0] ;  /* 0x00e0d00001007983 */ /* 0x000ee80000300800 */
[----:B------:R-:W4:Y:S04]  /*65260*/  LDL R23, [R1+0x8c] ;  /* 0x00008c0001177983 */ /* 0x000f280000100800 */
[----:B--2---:R0:W-:Y:S04]  /*65270*/  STL.64 [R1+0xe088], R20 ;  /* 0x00e0881401007387 */ /* 0x0041e80000100a00 */
[----:B0-----:R-:W2:Y:S04]  /*65280*/  LDL R20, [R1+0x90] ;  /* 0x0000900001147983 */ /* 0x001ea80000100800 */
[----:B------:R-:W2:Y:S01]  /*65290*/  LDL R21, [R1+0x94] ;  /* 0x0000940001157983 */ /* 0x000ea20000100800 */
[----:B------:R-:W-:-:S02]  /*652a0*/  IMAD R12, R25, 0x100, R24 ;  /* 0x00000100190c7824 */ /* 0x000fc400078e0218 */
[----:B------:R-:W-:Y:S01]  /*652b0*/  IMAD R13, R27, 0x100, R26 ;  /* 0x000001001b0d7824 */ /* 0x000fe200078e021a */
[----:B----4-:R0:W-:Y:S04]  /*652c0*/  STL.64 [R1+0xe0a0], R22 ;  /* 0x00e0a01601007387 */ /* 0x0101e80000100a00 */
[----:B0-----:R-:W4:Y:S01]  /*652d0*/  LDL R22, [R1+0x98] ;  /* 0x0000980001167983 */ /* 0x001f220000100800 */
[----:B---3--:R-:W-:-:S03]  /*652e0*/  IMAD.MOV.U32 R23, RZ, RZ, R0 ;  /* 0x000000ffff177224 */ /* 0x008fc600078e0000 */
[----:B------:R-:W3:Y:S04]  /*652f0*/  LDL.LU R14, [R1+0xb60] ;  /* 0x000b6000010e7983 */ /* 0x000ee80000300800 */
[----:B------:R-:W4:Y:S04]  /*65300*/  LDL.LU R15, [R1+0xb6c] ;  /* 0x000b6c00010f7983 */ /* 0x000f280000300800 */
[----:B------:R-:W4:Y:S04]  /*65310*/  LDL.LU R0, [R1+0xb68] ;  /* 0x000b680001007983 */ /* 0x000f280000300800 */
[----:B--2---:R0:W-:Y:S04]  /*65320*/  STL.64 [R1+0xe0b8], R20 ;  /* 0x00e0b81401007387 */ /* 0x0041e80000100a00 */
[----:B0-----:R-:W3:Y:S04]  /*65330*/  LDL.LU R21, [R1+0xb64] ;  /* 0x000b640001157983 */ /* 0x001ee80000300800 */
        /* <DEDUP_REMOVED lines=18> */
[----:B---3--:R-:W-:-:S02]  /*65460*/  IMAD R14, R14, 0x100, R21 ;  /* 0x000001000e0e7824 */ /* 0x008fc400078e0215 */
[----:B------:R-:W-:Y:S01]  /*65470*/  IMAD R15, R0, 0x100, R15 ;  /* 0x00000100000f7824 */ /* 0x000fe200078e020f */
[----:B------:R-:W-:Y:S01]  /*65480*/  F2FP.F16.E4M3.UNPACK_B R12, R12 ;  /* 0x0000000cff0c723e */ /* 0x000fe200020006ff */
[----:B----4-:R-:W-:Y:S04]  /*65490*/  STL.64 [R1+0xe0c8], R26 ;  /* 0x00e0c81a01007387 */ /* 0x010fe80000100a00 */
[----:B--2---:R0:W-:Y:S04]  /*654a0*/  STL.64 [R1+0xe0c0], R24 ;  /* 0x00e0c01801007387 */ /* 0x0041e80000100a00 */
[----:B0-----:R-:W2:Y:S04]  /*654b0*/  LDL.LU.64 R24, [R1+0x980] ;  /* 0x0009800001187983 */ /* 0x001ea80000300a00 */
[----:B------:R-:W2:Y:S01]  /*654c0*/  LDL.LU.64 R26, [R1+0x988] ;  /* 0x00098800011a7983 */ /* 0x000ea20000300a00 */
[----:B------:R-:W-:-:S02]  /*654d0*/  F2FP.F16.E4M3.UNPACK_B R13, R13 ;  /* 0x0000000dff0d723e */ /* 0x000fc400020006ff */
[----:B------:R-:W-:Y:S01]  /*654e0*/  F2FP.F16.E4M3.UNPACK_B R14, R14 ;  /* 0x0000000eff0e723e */ /* 0x000fe200020006ff */
[----:B------:R-:W3:Y:S01]  /*654f0*/  LDL.LU.64 R16, [R1+0x910] ;  /* 0x0009100001107983 */ /* 0x000ee20000300a00 */
[----:B------:R-:W-:-:S03]  /*65500*/  F2FP.F16.E4M3.UNPACK_B R15, R15 ;  /* 0x0000000fff0f723e */ /* 0x000fc600020006ff */
[----:B------:R-:W3:Y:S04]  /*65510*/  LDL.LU.64 R18, [R1+0x918] ;  /* 0x0009180001127983 */ /* 0x000ee80000300a00 */
[----:B------:R-:W4:Y:S04]  /*65520*/  LDL.LU.64 R8, [R1+0x900] ;  /* 0x0009000001087983 */ /* 0x000f280000300a00 */
[----:B------:R-:W4:Y:S04]  /*65530*/  LDL.LU.64 R10, [R1+0x908] ;  /* 0x00090800010a7983 */ /* 0x000f280000300a00 */
        /* <DEDUP_REMOVED lines=43> */
[----:B------:R-:W2:Y:S01]  /*657f0*/  LDL.LU.64 R20, [R1+0xe040] ;  /* 0x00e0400001147983 */ /* 0x000ea20000300a00 */
[----:B------:R-:W-:-:S03]  /*65800*/  IMAD.MOV.U32 R0, RZ, RZ, R29 ;  /* 0x000000ffff007224 */ /* 0x000fc600078e001d */
[----:B------:R-:W4:Y:S01]  /*65810*/  LDL.LU.64 R28, [R1+0xe038] ;  /* 0x00e03800011c7983 */ /* 0x000f220000300a00 */
[----:B--2---:R-:W-:-:S15]  /*65820*/  HMMA.16816.F32 R24, R12, R20, R24 ;  /* 0x000000140c18723c */ /* 0x004fde0000001818 */
[----:B------:R-:W-:-:S08]  /*65830*/  NOP ;  /* 0x0000000000007918 */ /* 0x000fd00000000000 */
[----:B------:R-:W-:Y:S04]  /*65840*/  STL.64 [R1+0xe70], R24 ;  /* 0x000e701801007387 */ /* 0x000fe80000100a00 */
[----:B------:R0:W-:Y:S04]  /*65850*/  STL.64 [R1+0xe78], R26 ;  /* 0x000e781a01007387 */ /* 0x0001e80000100a00 */
[----:B0-----:R-:W2:Y:S04]  /*65860*/  LDL.LU.64 R26, [R1+0xe030] ;  /* 0x00e03000011a7983 */ /* 0x001ea80000300a00 */
[----:B------:R-:W4:Y:S01]  /*65870*/  LDL.LU.64 R24, [R1+0xe028] ;  /* 0x00e0280001187983 */ /* 0x000f220000300a00 */
[----:B---3--:R-:W-:-:S15]  /*65880*/  HMMA.16816.F32 R16, R12, R22, R16 ;  /* 0x000000160c10723c */ /* 0x008fde0000001810 */
[----:B------:R-:W-:-:S08]  /*65890*/  NOP ;  /* 0x0000000000007918 */ /* 0x000fd00000000000 */
[----:B------:R-:W-:Y:S04]  /*658a0*/  STL.64 [R1+0xe40], R16 ;  /* 0x000e401001007387 */ /* 0x000fe80000100a00 */
[----:B------:R-:W-:Y:S01]  /*658b0*/  STL.64 [R1+0xe48], R18 ;  /* 0x000e481201007387 */ /* 0x000fe20000100a00 */
[C---:B----4-:R-:W-:Y:S03]  /*658c0*/  HMMA.16816.F32 R8, R12.reuse, R24, R8 ;  /* 0x000000180c08723c */ /* 0x050fe60000001808 */
[----:B------:R-:W3:Y:S03]  /*658d0*/  LDL.LU.64 R24, [R1+0xb50] ;  /* 0x000b500001187983 */ /* 0x000ee60000300a00 */
[----:B--2---:R-:W-:-:S15]  /*658e0*/  HMMA.16816.F32 R4, R12, R26, R4 ;  /* 0x0000001a0c04723c */ /* 0x004fde0000001804 */
[----:B------:R-:W-:-:S02]  /*658f0*/  NOP ;  /* 0x0000000000007918 */ /* 0x000fc40000000000 */
[----:B------:R-:W-:Y:S04]  /*65900*/  STL.64 [R1+0xe20], R8 ;  /* 0x000e200801007387 */ /* 0x000fe80000100a00 */
[----:B------:R-:W-:Y:S04]  /*65910*/  STL.64 [R1+0xe28], R10 ;  /* 0x000e280a01007387 */ /* 0x000fe80000100a00 */
[----:B------:R-:W2:Y:S04]  /*65920*/  LDL.LU.64 R26, [R1+0xb58] ;  /* 0x000b5800011a7983 */ /* 0x000ea80000300a00 */
[----:B------:R-:W-:Y:S04]  /*65930*/  STL.64 [R1+0xc00], R4 ;  /* 0x000c000401007387 */ /* 0x000fe80000100a00 */
[----:B------:R-:W-:Y:S04]  /*65940*/  STL.64 [R1+0xc08], R6 ;  /* 0x000c080601007387 */ /* 0x000fe80000100a00 */
[----:B--2---:R0:W-:Y:S04]  /*65950*/  STL.64 [R1+0xdf50], R26 ;  /* 0x00df501a01007387 */ /* 0x0041e80000100a00 */
[----:B0-----:R-:W2:Y:S04]  /*65960*/  LDL R26, [R1] ;  /* 0x00000000011a7983 */ /* 0x001ea80000100800 */
        /* <DEDUP_REMOVED lines=17> */
[----:B------:R-:W2:Y:S04]  /*65a80*/  LDL R10, [R1+0x38] ;  /* 0x00003800010a7983 */ /* 0x000ea80000100800 */
[----:B------:R-:W2:Y:S04]  /*65a90*/  LDL R11, [R1+0x3c] ;  /* 0x00003c00010b7983 */ /* 0x000ea80000100800 */
[----:B------:R-:W4:Y:S04]  /*65aa0*/  LDL R8, [R1+0x40] ;  /* 0x0000400001087983 */ /* 0x000f280000100800 */
[----:B------:R-:W4:Y:S04]  /*65ab0*/  LDL R9, [R1+0x44] ;  /* 0x0000440001097983 */ /* 0x000f280000100800 */
[----:B0-----:R-:W3:Y:S04]  /*65ac0*/  LDL R26, [R1+0x30] ;  /* 0x00003000011a7983 */ /* 0x001ee80000100800 */
[----:B------:R-:W3:Y:S04]  /*65ad0*/  LDL R27, [R1+0x34] ;  /* 0x00003400011b7983 */ /* 0x000ee80000100800 */
[----:B--2---:R0:W-:Y:S04]  /*65ae0*/  STL.64 [R1+0xdff8], R10 ;  /* 0x00dff80a01007387 */ /* 0x0041e80000100a00 */
[----:B0-----:R-:W2:Y:S04]  /*65af0*/  LDL R10, [R1+0x48] ;  /* 0x00004800010a7983 */ /* 0x001ea80000100800 */
[----:B------:R-:W2:Y:S04]  /*65b00*/  LDL R11, [R1+0x4c] ;  /* 0x00004c00010b7983 */ /* 0x000ea80000100800 */
[----:B----4-:R-:W-:Y:S04]  /*65b10*/  STL.64 [R1+0xe010], R8 ;  /* 0x00e0100801007387 */ /* 0x010fe80000100a00 */
[----:B------:R-:W4:Y:S04]  /*65b20*/  LDL.LU.64 R4, [R1+0xad0] ;  /* 0x000ad00001047983 */ /* 0x000f280000300a00 */
[----:B------:R-:W3:Y:S04]  /*65b30*/  LDL.LU.64 R6, [R1+0xad8] ;  /* 0x000ad80001067983 */ /* 0x000ee80000300a00 */
[----:B---3--:R-:W-:Y:S04]  /*65b40*/  STL.64 [R1+0xe008], R6 ;  /* 0x00e0080601007387 */ /* 0x008fe80000100a00 */
[----:B----4-:R0:W-:Y:S04]  /*65b50*/  STL.64 [R1+0xe000], R4 ;  /* 0x00e0000401007387 */ /* 0x0101e80000100a00 */
[----:B0-----:R-:W3:Y:S04]  /*65b60*/  LDL.LU.64 R4, [R1+0xac0] ;  /* 0x000ac00001047983 */ /* 0x001ee80000300a00 */
[----:B------:R-:W4:Y:S04]  /*65b70*/  LDL.LU.64 R6, [R1+0xac8] ;  /* 0x000ac80001067983 */ /* 0x000f280000300a00 */
[----:B----4-:R-:W-:Y:S04]  /*65b80*/  STL.64 [R1+0xe020], R6 ;  /* 0x00e0200601007387 */ /* 0x010fe80000100a00 */
[----:B---3--:R0:W-:Y:S04]  /*65b90*/  STL.64 [R1+0xe018], R4 ;  /* 0x00e0180401007387 */ /* 0x0081e80000100a00 */
[----:B0-----:R-:W2:Y:S04]  /*65ba0*/  LDL.LU.64 R4, [R1+0xab0] ;  /* 0x000ab00001047983 */ /* 0x001ea80000300a00 */
[----:B------:R-:W2:Y:S04]  /*65bb0*/  LDL.LU.64 R6, [R1+0xab8] ;  /* 0x000ab80001067983 */ /* 0x000ea80000300a00 */
[----:B------:R-:W-:Y:S04]  /*65bc0*/  STL.64 [R1+0xdfe0], R24 ;  /* 0x00dfe01801007387 */ /* 0x000fe80000100a00 */
[----:B------:R-:W3:Y:S04]  /*65bd0*/  LDL.LU.64 R16, [R1+0xc10] ;  /* 0x000c100001107983 */ /* 0x000ee80000300a00 */
[----:B------:R-:W4:Y:S04]  /*65be0*/  LDL.LU.64 R18, [R1+0xc18] ;  /* 0x000c180001127983 */ /* 0x000f280000300a00 */
[----:B----4-:R-:W-:Y:S04]  /*65bf0*/  STL.64 [R1+0xdf60], R18 ;  /* 0x00df601201007387 */ /* 0x010fe80000100a00 */
[----:B---3--:R0:W-:Y:S04]  /*65c00*/  STL.64 [R1+0xdf58], R16 ;  /* 0x00df581001007387 */ /* 0x0081e80000100a00 */
[----:B0-----:R-:W3:Y:S04]  /*65c10*/  LDL.LU.64 R16, [R1+0xb40] ;  /* 0x000b400001107983 */ /* 0x001ee80000300a00 */
        /* <DEDUP_REMOVED lines=16> */
[----:B------:R-:W4:Y:S01]  /*65d20*/  LDL.LU.64 R18, [R1+0xb08] ;  /* 0x000b080001127983 */ /* 0x000f220000300a00 */
[C---:B--2---:R-:W-:Y:S03]  /*65d30*/  HMMA.16816.F32 R8, R12.reuse, R10, R4 ;  /* 0x0000000a0c08723c */ /* 0x044fe60000001804 */
[----:B----4-:R-:W-:Y:S04]  /*65d40*/  STL.64 [R1+0xdfd8], R18 ;  /* 0x00dfd81201007387 */ /* 0x010fe80000100a00 */
[----:B---3--:R0:W-:Y:S04]  /*65d50*/  STL.64 [R1+0xdfd0], R16 ;  /* 0x00dfd01001007387 */ /* 0x0081e80000100a00 */
        /* <DEDUP_REMOVED lines=10> */
[----:B------:R0:W-:Y:S04]  /*65e00*/  STL.64 [R1+0xbf0], R8 ;  /* 0x000bf00801007387 */ /* 0x0001e80000100a00 */
[----:B------:R4:W-:Y:S04]  /*65e10*/  STL.64 [R1+0xbf8], R10 ;  /* 0x000bf80a01007387 */ /* 0x0009e80000100a00 */
[----:B0-----:R-:W4:Y:S02]  /*65e20*/  LDL.LU.64 R8, [R1+0xe010] ;  /* 0x00e0100001087983 */ /* 0x001f240000300a00 */
[----:B----4-:R-:W-:Y:S02]  /*65e30*/  HMMA.16816.F32 R8, R12, R8, R4 ;  /* 0x000000080c08723c */ /* 0x010fe40000001804 */
[----:B------:R-:W4:Y:S04]  /*65e40*/  LDL.LU.64 R6, [R1+0xe008] ;  /* 0x00e0080001067983 */ /* 0x000f280000300a00 */
[----:B------:R-:W4:-:S15]  /*65e50*/  LDL.LU.64 R4, [R1+0xe000] ;  /* 0x00e0000001047983 */ /* 0x000f1e0000300a00 */
[----:B------:R-:W-:-:S02]  /*65e60*/  NOP ;  /* 0x0000000000007918 */ /* 0x000fc40000000000 */
[----:B------:R-:W-:Y:S04]  /*65e70*/  STL.64 [R1+0xbe0], R8 ;  /* 0x000be00801007387 */ /* 0x000fe80000100a00 */
[----:B------:R0:W-:Y:S04]  /*65e80*/  STL.64 [R1+0xbe8], R10 ;  /* 0x000be80a01007387 */ /* 0x0001e80000100a00 */
[----:B0-----:R-:W4:Y:S01]  /*65e90*/  LDL.LU.64 R10, [R1+0xdff8] ;  /* 0x00dff800010a7983 */ /* 0x001f220000300a00 */
[C---:B--2---:R-:W-:Y:S03]  /*65ea0*/  HMMA.16816.F32 R24, R12.reuse, R26, R16 ;  /* 0x0000001a0c18723c */ /* 0x044fe60000001810 */
[----:B------:R-:W2:Y:S03]  /*65eb0*/  LDL.LU.64 R8, [R1+0xc30] ;  /* 0x000c300001087983 */ /* 0x000ea60000300a00 */
[----:B----4-:R-:W-:Y:S01]  /*65ec0*/  HMMA.16816.F32 R4, R12, R10, R4 ;  /* 0x0000000a0c04723c */ /* 0x010fe20000001804 */
[----:B------:R-:W2:-:S15]  /*65ed0*/  LDL.LU.64 R10, [R1+0xc38] ;  /* 0x000c3800010a7983 */ /* 0x000e9e0000300a00 */
[----:B------:R-:W-:-:S07]  /*65ee0*/  NOP ;  /* 0x0000000000007918 */ /* 0x000fce0000000000 */
        /* <DEDUP_REMOVED lines=57> */
[----:B------:R-:W2:Y:S01]  /*66280*/  LDL.LU.64 R24, [R1+0xdf38] ;  /* 0x00df380001187983 */ /* 0x000ea20000300a00 */
        /* <DEDUP_REMOVED lines=13> */
[----:B0-----:R-:W3:Y:S04]  /*66360*/  LDL.LU R24, [R1+0xf0c] ;  /* 0x000f0c0001187983 */ /* 0x001ee80000300800 */
[----:B------:R-:W3:Y:S04]  /*66370*/  LDL.LU R25, [R1+0xf08] ;  /* 0x000f080001197983 */ /* 0x000ee80000300800 */
[----:B---3--:R4:W-:Y:S02]  /*66380*/  STL.64 [R1+0xdef0], R24 ;  /* 0x00def01801007387 */ /* 0x0089e40000100a00 */
[----:B----4-:R-:W-:Y:S02]  /*66390*/  HMMA.16816.F32 R24, R12, R22, R8 ;  /* 0x000000160c18723c */ /* 0x010fe40000001808 */
[----:B------:R-:W3:-:S15]  /*663a0*/  LDL.LU.64 R8, [R1+0xc60] ;  /* 0x000c600001087983 */ /* 0x000ede0000300a00 */
[----:B------:R-:W-:-:S06]  /*663b0*/  NOP ;  /* 0x0000000000007918 */ /* 0x000fcc0000000000 */
[----:B------:R-:W-:Y:S04]  /*663c0*/  STL.64 [R1+0xb20], R24 ;  /* 0x000b201801007387 */ /* 0x000fe80000100a00 */
[----:B------:R-:W-:Y:S04]  /*663d0*/  STL.64 [R1+0xb28], R26 ;  /* 0x000b281a01007387 */ /* 0x000fe80000100a00 */
[----:B------:R-:W4:Y:S01]  /*663e0*/  LDL.LU.64 R10, [R1+0xc68] ;  /* 0x000c6800010a7983 */ /* 0x000f220000300a00 */
[----:B--2---:R-:W-:-:S15]  /*663f0*/  HMMA.16816.F32 R4, R12, R20, R4 ;  /* 0x000000140c04723c */ /* 0x004fde0000001804 */
[----:B------:R-:W-:-:S08]  /*66400*/  NOP ;  /* 0x0000000000007918 */ /* 0x000fd00000000000 */
[----:B------:R-:W-:Y:S04]  /*66410*/  STL.64 [R1+0xb10], R4 ;  /* 0x000b100401007387 */ /* 0x000fe80000100a00 */
[----:B------:R-:W-:Y:S04]  /*66420*/  STL.64 [R1+0xb18], R6 ;  /* 0x000b180601007387 */ /* 0x000fe80000100a00 */
        /* <DEDUP_REMOVED lines=8> */
[----:B------:R0:W-:Y:S04]  /*664b0*/  STL.64 [R1+0xdda8], R22 ;  /* 0x00dda81601007387 */ /* 0x0001e80000100a00 */
[----:B0-----:R-:W2:Y:S04]  /*664c0*/  LDL.LU R22, [R1+0xf04] ;  /* 0x000f040001167983 */ /* 0x001ea80000300800 */
[----:B------:R-:W2:Y:S04]  /*664d0*/  LDL.LU R23, [R1+0xf00] ;  /* 0x000f000001177983 */ /* 0x000ea80000300800 */
[----:B------:R0:W-:Y:S04]  /*664e0*/  STL.64 [R1+0xdda0], R20 ;  /* 0x00dda01401007387 */ /* 0x0001e80000100a00 */
[----:B0-----:R-:W3:Y:S04]  /*664f0*/  LDL.LU R20, [R1+0xe9c] ;  /* 0x000e9c0001147983 */ /* 0x001ee80000300800 */
[----:B------:R-:W3:Y:S04]  /*66500*/  LDL.LU R21, [R1+0xe98] ;  /* 0x000e980001157983 */ /* 0x000ee80000300800 */
[----:B--2---:R-:W-:Y:S04]  /*66510*/  STL.64 [R1+0xdec8], R22 ;  /* 0x00dec81601007387 */ /* 0x004fe80000100a00 */
[----:B---3--:R0:W-:Y:S04]  /*66520*/  STL.64 [R1+0xdec0], R20 ;  /* 0x00dec01401007387 */ /* 0x0081e80000100a00 */
[----:B0-----:R-:W2:Y:S04]  /*66530*/  LDL.LU.64 R20, [R1+0xca0] ;  /* 0x000ca00001147983 */ /* 0x001ea80000300a00 */
[----:B------:R-:W3:Y:S01]  /*66540*/  LDL.LU.64 R22, [R1+0xca8] ;  /* 0x000ca80001167983 */ /* 0x000ee20000300a00 */
[C---:B------:R-:W-:Y:S03]  /*66550*/  HMMA.16816.F32 R8, R12.reuse, R18, R8 ;  /* 0x000000120c08723c */ /* 0x040fe60000001808 */
[----:B---3--:R-:W-:Y:S04]  /*66560*/  STL.64 [R1+0xded8], R22 ;  /* 0x00ded81601007387 */ /* 0x008fe80000100a00 */
[----:B--2---:R0:W-:Y:S04]  /*66570*/  STL.64 [R1+0xded0], R20 ;  /* 0x00ded01401007387 */ /* 0x0041e80000100a00 */
[----:B0-----:R-:W2:Y:S04]  /*66580*/  LDL.LU.64 R20, [R1+0xcb0] ;  /* 0x000cb00001147983 */ /* 0x001ea80000300a00 */
[----:B------:R-:W2:Y:S08]  /*66590*/  LDL.LU.64 R22, [R1+0xcb8] ;  /* 0x000cb80001167983 */ /* 0x000eb00000300a00 */
        /* <DEDUP_REMOVED lines=10> */
[----:B------:R0:W-:Y:S04]  /*66640*/  STL.64 [R1+0xdd88], R18 ;  /* 0x00dd881201007387 */ /* 0x0001e80000100a00 */
[----:B0-----:R-:W2:Y:S04]  /*66650*/  LDL.LU R18, [R1+0xe94] ;  /* 0x000e940001127983 */ /* 0x001ea80000300800 */
[----:B------:R-:W2:Y:S04]  /*66660*/  LDL.LU R19, [R1+0xe90] ;  /* 0x000e900001137983 */ /* 0x000ea80000300800 */
[----:B------:R-:W-:Y:S01]  /*66670*/  STL.64 [R1+0xdd80], R16 ;  /* 0x00dd801001007387 */ /* 0x000fe20000100a00 */
[C---:B---3--:R-:W-:Y:S06]  /*66680*/  HMMA.16816.F32 R24, R12.reuse, R10, R24 ;  /* 0x0000000a0c18723c */ /* 0x048fec0000001818 */
[----:B----4-:R-:W-:-:S15]  /*66690*/  HMMA.16816.F32 R4, R12, R8, R4 ;  /* 0x000000080c04723c */ /* 0x010fde0000001804 */
[----:B------:R-:W-:-:S02]  /*666a0*/  NOP ;  /* 0x0000000000007918 */ /* 0x000fc40000000000 */
[----:B------:R0:W-:Y:S04]  /*666b0*/  STL.64 [R1+0xae0], R24 ;  /* 0x000ae01801007387 */ /* 0x0001e80000100a00 */
[----:B------:R-:W-:Y:S04]  /*666c0*/  STL.64 [R1+0xae8], R26 ;  /* 0x000ae81a01007387 */ /* 0x000fe80000100a00 */
[----:B0-----:R-:W3:Y:S04]  /*666d0*/  LDL.LU.64 R24, [R1+0xdef0] ;  /* 0x00def00001187983 */ /* 0x001ee80000300a00 */
[----:B------:R-:W-:Y:S04]  /*666e0*/  STL.64 [R1+0xad0], R4 ;  /* 0x000ad00401007387 */ /* 0x000fe80000100a00 */
[----:B------:R0:W-:Y:S04]  /*666f0*/  STL.64 [R1+0xad8], R6 ;  /* 0x000ad80601007387 */ /* 0x0001e80000100a00 */
[----:B0-----:R-:W2:Y:S04]  /*66700*/  LDL.LU.64 R6, [R1+0xdee8] ;  /* 0x00dee80001067983 */ /* 0x001ea80000300a00 */
[----:B------:R-:W4:Y:S04]  /*66710*/  LDL.LU.64 R4, [R1+0xdee0] ;  /* 0x00dee00001047983 */ /* 0x000f280000300a00 */
[----:B------:R-:W3:Y:S04]  /*66720*/  LDL.64 R26, [R1+0x98] ;  /* 0x00009800011a7983 */ /* 0x000ee80000100a00 */
[----:B------:R-:W-:Y:S04]  /*66730*/  STL.64 [R1+0xdd68], R10 ;  /* 0x00dd680a01007387 */ /* 0x000fe80000100a00 */
[----:B------:R0:W-:Y:S04]  /*66740*/  STL.64 [R1+0xdd60], R8 ;  /* 0x00dd600801007387 */ /* 0x0001e80000100a00 */
[----:B0-----:R-:W3:Y:S04]  /*66750*/  LDL.LU.64 R8, [R1+0xc90] ;  /* 0x000c900001087983 */ /* 0x001ee80000300a00 */
[----:B------:R-:W3:Y:S01]  /*66760*/  LDL.LU.64 R10, [R1+0xc98] ;  /* 0x000c9800010a7983 */ /* 0x000ee20000300a00 */
[----:B--2---:R-:W-:-:S15]  /*66770*/  HMMA.16816.F32 R20, R12, R6, R20 ;  /* 0x000000060c14723c */ /* 0x004fde0000001814 */
[----:B------:R-:W-:-:S08]  /*66780*/  NOP ;  /* 0x0000000000007918 */ /* 0x000fd00000000000 */
[----:B------:R-:W-:Y:S04]  /*66790*/  STL.64 [R1+0x2c40], R20 ;  /* 0x002c401401007387 */ /* 0x000fe80000100a00 */
[----:B------:R0:W-:Y:S04]  /*667a0*/  STL.64 [R1+0x2c48], R22 ;  /* 0x002c481601007387 */ /* 0x0001e80000100a00 */
[----:B0-----:R-:W4:Y:S04]  /*667b0*/  LDL.LU.64 R22, [R1+0xded8] ;  /* 0x00ded80001167983 */ /* 0x001f280000300a00 */
[----:B------:R-:W4:Y:S02]  /*667c0*/  LDL.LU.64 R20, [R1+0xded0] ;  /* 0x00ded00001147983 */ /* 0x000f240000300a00 */
[----:B----4-:R-:W-:-:S15]  /*667d0*/  HMMA.16816.F32 R20, R12, R4, R20 ;  /* 0x000000040c14723c */ /* 0x010fde0000001814 */
[----:B------:R-:W-:-:S08]  /*667e0*/  NOP ;  /* 0x0000000000007918 */ /* 0x000fd00000000000 */
[----:B------:R-:W-:Y:S04]  /*667f0*/  STL.64 [R1+0xcc0], R20 ;  /* 0x000cc01401007387 */ /* 0x000fe80000100a00 */
[----:B------:R0:W-:Y:S04]  /*66800*/  STL.64 [R1+0xcc8], R22 ;  /* 0x000cc81601007387 */ /* 0x0001e80000100a00 */
[----:B0-----:R-:W2:Y:S04]  /*66810*/  LDL.LU.64 R22, [R1+0xdec8] ;  /* 0x00dec80001167983 */ /* 0x001ea80000300a00 */
[----:B------:R-:W4:Y:S04]  /*66820*/  LDL.LU.64 R20, [R1+0xdec0] ;  /* 0x00dec00001147983 */ /* 0x000f280000300a00 */
[----:B------:R-:W-:Y:S04]  /*66830*/  STL.64 [R1+0xdd48], R6 ;  /* 0x00dd480601007387 */ /* 0x000fe80000100a00 */
[----:B------:R3:W-:Y:S02]  /*66840*/  STL.64 [R1+0xdd40], R4 ;  /* 0x00dd400401007387 */ /* 0x0007e40000100a00 */
[----:B---3--:R-:W-:Y:S07]  /*66850*/  HMMA.16816.F32 R4, R12, R2, R8 ;  /* 0x000000020c04723c */ /* 0x008fee0000001808 */
[----:B------:R-:W-:-:S15]  /*66860*/  IMAD R12, R19, 0x100, R18 ;  /* 0x00000100130c7824 */ /* 0x000fde00078e0212 */
[----:B------:R-:W-:-:S01]  /*66870*/  NOP ;  /* 0x0000000000007918 */ /* 0x000fc20000000000 */
[----:B------:R0:W-:Y:S04]  /*66880*/  STL.64 [R1+0xac0], R4 ;  /* 0x000ac00401007387 */ /* 0x0001e80000100a00 */
[----:B------:R1:W-:Y:S04]  /*66890*/  STL.64 [R1+0xac8], R6 ;  /* 0x000ac80601007387 */ /* 0x0003e80000100a00 */
[----:B------:R-:W3:Y:S04]  /*668a0*/  LDL R8, [R1+0x90] ;  /* 0x0000900001087983 */ /* 0x000ee80000100800 */
[----:B------:R-:W3:Y:S04]  /*668b0*/  LDL R9, [R1+0x94] ;  /* 0x0000940001097983 */ /* 0x000ee80000100800 */
[----:B------:R-:W3:Y:S04]  /*668c0*/  LDL.64 R10, [R1+0x88] ;  /* 0x00008800010a7983 */ /* 0x000ee80000100a00 */
[----:B------:R-:W3:Y:S01]  /*668d0*/  LDL R18, [R1+0x70] ;  /* 0x0000700001127983 */ /* 0x000ee20000100800 */
[----:B--2---:R-:W-:-:S03]  /*668e0*/  IMAD R14, R23, 0x100, R22 ;  /* 0x00000100170e7824 */ /* 0x004fc600078e0216 */
[----:B------:R-:W2:Y:S04]  /*668f0*/  LDL R22, [R1+0x60] ;  /* 0x0000600001167983 */ /* 0x000ea80000100800 */
[----:B------:R-:W2:Y:S04]  /*66900*/  LDL R23, [R1+0x64] ;  /* 0x0000640001177983 */ /* 0x000ea80000100800 */
[----:B0-----:R-:W2:Y:S04]  /*66910*/  LDL.LU.64 R4, [R1+0xcf0] ;  /* 0x000cf00001047983 */ /* 0x001ea80000300a00 */
[----:B-1----:R-:W2:Y:S04]  /*66920*/  LDL.LU.64 R6, [R1+0xcf8] ;  /* 0x000cf80001067983 */ /* 0x002ea80000300a00 */
[----:B------:R-:W2:Y:S01]  /*66930*/  LDL.64 R16, [R1+0x78] ;  /* 0x0000780001107983 */ /* 0x000ea20000100a00 */
[----:B------:R-:W-:-:S02]  /*66940*/  IMAD.MOV.U32 R19, RZ, RZ, R0 ;  /* 0x000000ffff137224 */ /* 0x000fc400078e0000 */
[----:B----4-:R-:W-:-:S03]  /*66950*/  IMAD R13, R21, 0x100, R20 ;  /* 0x00000100150d7824 */ /* 0x010fc600078e0214 */
[----:B---3--:R-:W-:Y:S04]  /*66960*/  STL.64 [R1+0xdeb8], R18 ;  /* 0x00deb81201007387 */ /* 0x008fe80000100a00 */
[----:B--2---:R0:W-:Y:S04]  /*66970*/  STL.64 [R1+0xdeb0], R16 ;  /* 0x00deb01001007387 */ /* 0x0041e80000100a00 */
[----:B0-----:R-:W2:Y:S04]  /*66980*/  LDL.LU.64 R16, [R1+0xcd0] ;  /* 0x000cd00001107983 */ /* 0x001ea80000300a00 */
[----:B------:R-:W2:Y:S04]  /*66990*/  LDL.LU.64 R18, [R1+0xcd8] ;  /* 0x000cd80001127983 */ /* 0x000ea80000300a00 */
[----:B------:R-:W3:Y:S01]  /*669a0*/  LDL.64 R20, [R1+0x68] ;  /* 0x0000680001147983 */ /* 0x000ee20000100a00 */
[----:B------:R-:W-:Y:S01]  /*669b0*/  IMAD R15, R25, 0x100, R24 ;  /* 0x00000100190f7824 */ /* 0x000fe200078e0218 */
[----:B------:R-:W-:-:S02]  /*669c0*/  F2FP.F16.E4M3.UNPACK_B R12, R12 ;  /* 0x0000000cff0c723e */ /* 0x000fc400020006ff */
[----:B------:R-:W-:Y:S02]  /*669d0*/  F2FP.F16.E4M3.UNPACK_B R13, R13 ;  /* 0x0000000dff0d723e */ /* 0x000fe400020006ff */
[----:B------:R-:W-:Y:S02]  /*669e0*/  F2FP.F16.E4M3.UNPACK_B R14, R14 ;  /* 0x0000000eff0e723e */ /* 0x000fe400020006ff */
[----:B------:R-:W-:Y:S01]  /*669f0*/  F2FP.F16.E4M3.UNPACK_B R15, R15 ;  /* 0x0000000fff0f723e */ /* 0x000fe200020006ff */
[----:B------:R-:W-:Y:S01]  /*66a00*/  STL.64 [R1+0xdea8], R22 ;  /* 0x00dea81601007387 */ /* 0x000fe20000100a00 */
[----:B------:R-:W-:-:S05]  /*66a10*/  IMAD.MOV.U32 R0, RZ, RZ, R27 ;  /* 0x000000ffff007224 */ /* 0x000fca00078e001b */
[C---:B--2---:R-:W-:Y:S01]  /*66a20*/  HMMA.16816.F32 R16, R12.reuse, R26, R16 ;  /* 0x0000001a0c10723c */ /* 0x044fe20000001810 */
[----:B---3--:R0:W-:Y:S04]  /*66a30*/  STL.64 [R1+0xdea0], R20 ;  /* 0x00dea01401007387 */ /* 0x0081e80000100a00 */
[----:B0-----:R-:W2:Y:S04]  /*66a40*/  LDL.LU.64 R20, [R1+0xce0] ;  /* 0x000ce00001147983 */ /* 0x001ea80000300a00 */
[----:B------:R-:W2:Y:S04]  /*66a50*/  LDL.LU.64 R22, [R1+0xce8] ;  /* 0x000ce80001167983 */ /* 0x000ea80000300a00 */
[----:B------:R-:W3:Y:S10]  /*66a60*/  LDL R26, [R1] ;  /* 0x00000000011a7983 */ /* 0x000ef40000100800 */
[----:B------:R0:W-:Y:S04]  /*66a70*/  STL.64 [R1+0xab0], R16 ;  /* 0x000ab01001007387 */ /* 0x0001e80000100a00 */
[----:B------:R1:W-:Y:S04]  /*66a80*/  STL.64 [R1+0xab8], R18 ;  /* 0x000ab81201007387 */ /* 0x0003e80000100a00 */
[----:B------:R-:W3:Y:S04]  /*66a90*/  LDL R27, [R1+0x4] ;  /* 0x00000400011b7983 */ /* 0x000ee80000100800 */
[----:B------:R-:W4:Y:S04]  /*66aa0*/  LDL R24, [R1+0x8] ;  /* 0x0000080001187983 */ /* 0x000f280000100800 */
[----:B------:R-:W4:Y:S01]  /*66ab0*/  LDL R25, [R1+0xc] ;  /* 0x00000c0001197983 */ /* 0x000f220000100800 */
[C---:B------:R-:W-:Y:S03]  /*66ac0*/  HMMA.16816.F32 R4, R12.reuse, R10, R4 ;  /* 0x0000000a0c04723c */ /* 0x040fe60000001804 */
[----:B0-----:R-:W4:Y:S04]  /*66ad0*/  LDL.LU.64 R16, [R1+0xd00] ;  /* 0x000d000001107983 */ /* 0x001f280000300a00 */
[----:B-1----:R-:W4:Y:S01]  /*66ae0*/  LDL.LU.64 R18, [R1+0xd08] ;  /* 0x000d080001127983 */ /* 0x002f220000300a00 */
[----:B--2---:R-:W-:Y:S03]  /*66af0*/  HMMA.16816.F32 R20, R12, R8, R20 ;  /* 0x000000080c14723c */ /* 0x004fe60000001814 */
[----:B---3--:R-:W-:Y:S04]  /*66b00*/  STL.64 [R1+0xddb0], R26 ;  /* 0x00ddb01a01007387 */ /* 0x008fe80000100a00 */
[----:B----4-:R0:W-:Y:S04]  /*66b10*/  STL.64 [R1+0xddc8], R24 ;  /* 0x00ddc81801007387 */ /* 0x0101e80000100a00 */
[----:B0-----:R-:W2:Y:S04]  /*66b20*/  LDL R24, [R1+0x80] ;  /* 0x0000800001187983 */ /* 0x001ea80000100800 */
[----:B------:R-:W2:Y:S04]  /*66b30*/  LDL R25, [R1+0x84] ;  /* 0x0000840001197983 */ /* 0x000ea80000100800 */
[----:B------:R0:W-:Y:S04]  /*66b40*/  STL [R1+0xdd20], R0 ;  /* 0x00dd200001007387 */ /* 0x0001e80000100800 */
[----:B------:R1:W-:Y:S04]  /*66b50*/  STL.64 [R1+0xaa0], R20 ;  /* 0x000aa01401007387 */ /* 0x0003e80000100a00 */
[----:B------:R3:W-:Y:S01]  /*66b60*/  STL.64 [R1+0xaa8], R22 ;  /* 0x000aa81601007387 */ /* 0x0007e20000100a00 */
[----:B0-----:R-:W-:-:S03]  /*66b70*/  IMAD.MOV.U32 R0, RZ, RZ, R11 ;  /* 0x000000ffff007224 */ /* 0x001fc600078e000b */
[----:B-1----:R-:W4:Y:S04]  /*66b80*/  LDL.LU.64 R20, [R1+0xd10] ;  /* 0x000d100001147983 */ /* 0x002f280000300a00 */
[----:B---3--:R-:W4:Y:S04]  /*66b90*/  LDL.LU.64 R22, [R1+0xd18] ;  /* 0x000d180001167983 */ /* 0x008f280000300a00 */
[----:B------:R-:W3:Y:S04]  /*66ba0*/  LDL.LU.64 R8, [R1+0xd30] ;  /* 0x000d300001087983 */ /* 0x000ee80000300a00 */
[----:B------:R0:W-:Y:S04]  /*66bb0*/  STL.64 [R1+0xa90], R4 ;  /* 0x000a900401007387 */ /* 0x0001e80000100a00 */
[----:B------:R1:W-:Y:S04]  /*66bc0*/  STL.64 [R1+0xa98], R6 ;  /* 0x000a980601007387 */ /* 0x0003e80000100a00 */
[----:B------:R-:W3:Y:S04]  /*66bd0*/  LDL.LU.64 R10, [R1+0xd38] ;  /* 0x000d3800010a7983 */ /* 0x000ee80000300a00 */
[----:B0-----:R-:W3:Y:S04]  /*66be0*/  LDL.LU.64 R4, [R1+0xd40] ;  /* 0x000d400001047983 */ /* 0x001ee80000300a00 */
[----:B-1----:R-:W3:Y:S04]  /*66bf0*/  LDL.LU.64 R6, [R1+0xd48] ;  /* 0x000d480001067983 */ /* 0x002ee80000300a00 */
[----:B------:R-:W2:Y:S04]  /*66c00*/  LDL R26, [R1+0x10] ;  /* 0x00001000011a7983 */ /* 0x000ea80000100800 */
[----:B------:R-:W2:Y:S04]  /*66c10*/  LDL R27, [R1+0x14] ;  /* 0x00001400011b7983 */ /* 0x000ea80000100800 */
[----:B--2---:R0:W-:Y:S02]  /*66c20*/  STL.64 [R1+0xdde0], R26 ;  /* 0x00dde01a01007387 */ /* 0x0041e40000100a00 */
[----:B0-----:R-:W-:Y:S02]  /*66c30*/  HMMA.16816.F32 R24, R12, R24, R16 ;  /* 0x000000180c18723c */ /* 0x001fe40000001810 */
[----:B------:R-:W-:Y:S04]  /*66c40*/  STL [R1+0xdd24], R0 ;  /* 0x00dd240001007387 */ /* 0x000fe80000100800 */
[----:B------:R-:W2:Y:S04]  /*66c50*/  LDL.LU.64 R18, [R1+0xdeb8] ;  /* 0x00deb80001127983 */ /* 0x000ea80000300a00 */
[----:B------:R-:W4:-:S13]  /*66c60*/  LDL.LU.64 R16, [R1+0xdeb0] ;  /* 0x00deb00001107983 */ /* 0x000f1a0000300a00 */
[----:B------:R0:W-:Y:S04]  /*66c70*/  STL.64 [R1+0xa80], R24 ;  /* 0x000a801801007387 */ /* 0x0001e80000100a00 */
[----:B------:R-:W-:Y:S04]  /*66c80*/  STL.64 [R1+0xa88], R26 ;  /* 0x000a881a01007387 */ /* 0x000fe80000100a00 */
[----:B0-----:R-:W3:Y:S04]  /*66c90*/  LDL R24, [R1+0x18] ;  /* 0x0000180001187983 */ /* 0x001ee80000100800 */
[----:B------:R-:W3:Y:S04]  /*66ca0*/  LDL R25, [R1+0x1c] ;  /* 0x00001c0001197983 */ /* 0x000ee80000100800 */
[----:B---3--:R0:W-:Y:S04]  /*66cb0*/  STL.64 [R1+0xddf8], R24 ;  /* 0x00ddf81801007387 */ /* 0x0081e80000100a00 */
[----:B0-----:R-:W2:Y:S04]  /*66cc0*/  LDL.LU.64 R24, [R1+0xd20] ;  /* 0x000d200001187983 */ /* 0x001ea80000300a00 */
[----:B------:R-:W2:Y:S01]  /*66cd0*/  LDL.LU.64 R26, [R1+0xd28] ;  /* 0x000d2800011a7983 */ /* 0x000ea20000300a00 */
[----:B----4-:R-:W-:Y:S06]  /*66ce0*/  HMMA.16816.F32 R20, R12, R16, R20 ;  /* 0x000000100c14723c */ /* 0x010fec0000001814 */
[----:B------:R-:W-:-:S15]  /*66cf0*/  IMAD.MOV.U32 R0, RZ, RZ, R16 ;  /* 0x000000ffff007224 */ /* 0x000fde00078e0010 */
[----:B------:R-:W-:-:S02]  /*66d00*/  NOP ;  /* 0x0000000000007918 */ /* 0x000fc40000000000 */
[----:B------:R-:W-:Y:S04]  /*66d10*/  STL.64 [R1+0xa70], R20 ;  /* 0x000a701401007387 */ /* 0x000fe80000100a00 */
[----:B------:R0:W-:Y:S04]  /*66d20*/  STL.64 [R1+0xa78], R22 ;  /* 0x000a781601007387 */ /* 0x0001e80000100a00 */
[----:B0-----:R-:W3:Y:S04]  /*66d30*/  LDL.LU.64 R22, [R1+0xdea8] ;  /* 0x00dea80001167983 */ /* 0x001ee80000300a00 */
[----:B------:R-:W4:Y:S04]  /*66d40*/  LDL.LU.64 R20, [R1+0xdea0] ;  /* 0x00dea00001147983 */ /* 0x000f280000300a00 */
[----:B------:R-:W-:Y:S01]  /*66d50*/  STL [R1+0xdd28], R0 ;  /* 0x00dd280001007387 */ /* 0x000fe20000100800 */
[----:B--2---:R-:W-:Y:S03]  /*66d60*/  HMMA.16816.F32 R16, R12, R18, R24 ;  /* 0x000000120c10723c */ /* 0x004fe60000001818 */
[----:B------:R-:W2:-:S15]  /*66d70*/  LDL R26, [R1+0x20] ;  /* 0x00002000011a7983 */ /* 0x000e9e0000100800 */
[----:B------:R-:W-:-:S05]  /*66d80*/  NOP ;  /* 0x0000000000007918 */ /* 0x000fca0000000000 */
[----:B------:R-:W-:Y:S04]  /*66d90*/  STL.64 [R1+0xa60], R16 ;  /* 0x000a601001007387 */ /* 0x000fe80000100a00 */
[----:B------:R-:W-:Y:S04]  /*66da0*/  STL.64 [R1+0xa68], R18 ;  /* 0x000a681201007387 */ /* 0x000fe80000100a00 */
[----:B------:R-:W2:Y:S01]  /*66db0*/  LDL R27, [R1+0x24] ;  /* 0x00002400011b7983 */ /* 0x000ea20000100800 */
[C---:B---3--:R-:W-:Y:S06]  /*66dc0*/  HMMA.16816.F32 R4, R12.reuse, R22, R4 ;  /* 0x000000160c04723c */ /* 0x048fec0000001804 */
[----:B----4-:R-:W-:Y:S01]  /*66dd0*/  HMMA.16816.F32 R8, R12, R20, R8 ;  /* 0x000000140c08723c */ /* 0x010fe20000001808 */
[----:B--2---:R0:W-:-:S15]  /*66de0*/  STL.64 [R1+0xde10], R26 ;  /* 0x00de101a01007387 */ /* 0x0041de0000100a00 */
[----:B------:R-:W-:-:S07]  /*66df0*/  NOP ;  /* 0x0000000000007918 */ /* 0x000fce0000000000 */
[----:B------:R-:W-:Y:S04]  /*66e00*/  STL.64 [R1+0xa50], R8 ;  /* 0x000a500801007387 */ /* 0x000fe80000100a00 */
[----:B------:R-:W-:Y:S04]  /*66e10*/  STL.64 [R1+0xa58], R10 ;  /* 0x000a580a01007387 */ /* 0x000fe80000100a00 */
[----:B------:R-:W2:Y:S04]  /*66e20*/  LDL R24, [R1+0x28] ;  /* 0x0000280001187983 */ /* 0x000ea80000100800 */
[----:B------:R-:W-:Y:S04]  /*66e30*/  STL.64 [R1+0xa40], R4 ;  /* 0x000a400401007387 */ /* 0x000fe80000100a00 */
[----:B------:R-:W-:Y:S04]  /*66e40*/  STL.64 [R1+0xa48], R6 ;  /* 0x000a480601007387 */ /* 0x000fe80000100a00 */
[----:B------:R-:W2:Y:S04]  /*66e50*/  LDL R25, [R1+0x2c] ;  /* 0x00002c0001197983 */ /* 0x000ea80000100800 */
        /* <DEDUP_REMOVED lines=11> */
[----:B---3--:R0:W-:Y:S01]  /*66f10*/  STL.64 [R1+0xde70], R26 ;  /* 0x00de701a01007387 */ /* 0x0081e20000100a00 */
[----:B------:R-:W-:-:S03]  /*66f20*/  IMAD.MOV.U32 R0, RZ, RZ, R21 ;  /* 0x000000ffff007224 */ /* 0x000fc600078e0015 */
[----:B------:R-:W3:Y:S04]  /*66f30*/  LDL R10, [R1+0x58] ;  /* 0x00005800010a7983 */ /* 0x000ee80000100800 */
[----:B------:R-:W3:Y:S04]  /*66f40*/  LDL R11, [R1+0x5c] ;  /* 0x00005c00010b7983 */ /* 0x000ee80000100800 */
[----:B0-----:R-:W4:Y:S04]  /*66f50*/  LDL R26, [R1+0x50] ;  /* 0x00005000011a7983 */ /* 0x001f280000100800 */
[----:B------:R-:W4:Y:S04]  /*66f60*/  LDL R27, [R1+0x54] ;  /* 0x00005400011b7983 */ /* 0x000f280000100800 */
[----:B------:R-:W3:Y:S04]  /*66f70*/  LDL.LU.64 R4, [R1+0xd50] ;  /* 0x000d500001047983 */ /* 0x000ee80000300a00 */
[----:B------:R-:W3:Y:S04]  /*66f80*/  LDL.LU.64 R6, [R1+0xd58] ;  /* 0x000d580001067983 */ /* 0x000ee80000300a00 */
[----:B--2---:R-:W-:Y:S04]  /*66f90*/  STL.64 [R1+0xde88], R24 ;  /* 0x00de881801007387 */ /* 0x004fe80000100a00 */
        /* <DEDUP_REMOVED lines=38> */
[C---:B---3--:R-:W-:Y:S03]  /*67200*/  HMMA.16816.F32 R4, R12.reuse, R10, R4 ;  /* 0x0000000a0c04723c */ /* 0x048fe60000001804 */
[----:B----4-:R-:W-:Y:S04]  /*67210*/  STL.64 [R1+0xde98], R22 ;  /* 0x00de981601007387 */ /* 0x010fe80000100a00 */
        /* <DEDUP_REMOVED lines=88> */
[----:B------:R-:W2:Y:S01]  /*677a0*/  LDL.LU.64 R24, [R1+0xdd90] ;  /* 0x00dd900001187983 */ /* 0x000ea20000300a00 */
[----:B---3--:R-:W-:Y:S06]  /*677b0*/  HMMA.16816.F32 R16, R12, R28, R16 ;  /* 0x0000001c0c10723c */ /* 0x008fec0000001810 */
[----:B------:R0:W-:Y:S04]  /*677c0*/  STL.64 [R1+0xdbf8], R28 ;  /* 0x00dbf81c01007387 */ /* 0x0001e80000100a00 */
[----:B0-----:R-:W3:-:S13]  /*677d0*/  LDL.LU R28, [R1+0x2b94] ;  /* 0x002b9400011c7983 */ /* 0x001eda0000300800 */
[----:B------:R0:W-:Y:S04]  /*677e0*/  STL.64 [R1+0x970], R16 ;  /* 0x0009701001007387 */ /* 0x0001e80000100a00 */
[----:B------:R1:W-:Y:S04]  /*677f0*/  STL.64 [R1+0x978], R18 ;  /* 0x0009781201007387 */ /* 0x0003e80000100a00 */
[----:B------:R-:W3:Y:S04]  /*67800*/  LDL.LU R29, [R1+0x2b90] ;  /* 0x002b9000011d7983 */ /* 0x000ee80000300800 */
[----:B0-----:R-:W3:Y:S01]  /*67810*/  LDL.LU.64 R16, [R1+0xe60] ;  /* 0x000e600001107983 */ /* 0x001ee20000300a00 */
[C---:B----4-:R-:W-:Y:S06]  /*67820*/  HMMA.16816.F32 R8, R12.reuse, R26, R8 ;  /* 0x0000001a0c08723c */ /* 0x050fec0000001808 */
[----:B--2---:R-:W-:-:S15]  /*67830*/  HMMA.16816.F32 R4, R12, R24, R4 ;  /* 0x000000180c04723c */ /* 0x004fde0000001804 */
[----:B------:R-:W-:-:S02]  /*67840*/  NOP ;  /* 0x0000000000007918 */ /* 0x000fc40000000000 */
[----:B------:R0:W-:Y:S04]  /*67850*/  STL.64 [R1+0x960], R8 ;  /* 0x0009600801007387 */ /* 0x0001e80000100a00 */
[----:B------:R2:W-:Y:S04]  /*67860*/  STL.64 [R1+0x968], R10 ;  /* 0x0009680a01007387 */ /* 0x0005e80000100a00 */
[----:B-1----:R-:W3:Y:S04]  /*67870*/  LDL.LU.64 R18, [R1+0xe68] ;  /* 0x000e680001127983 */ /* 0x002ee80000300a00 */
[----:B------:R-:W-:Y:S04]  /*67880*/  STL.64 [R1+0x950], R4 ;  /* 0x0009500401007387 */ /* 0x000fe80000100a00 */
[----:B------:R-:W-:Y:S04]  /*67890*/  STL.64 [R1+0x958], R6 ;  /* 0x0009580601007387 */ /* 0x000fe80000100a00 */
[----:B0-----:R-:W4:Y:S04]  /*678a0*/  LDL.LU.64 R8, [R1+0xec0] ;  /* 0x000ec00001087983 */ /* 0x001f280000300a00 */
[----:B--2---:R-:W2:Y:S04]  /*678b0*/  LDL.LU.64 R10, [R1+0xec8] ;  /* 0x000ec800010a7983 */ /* 0x004ea80000300a00 */
[----:B--2---:R-:W-:Y:S04]  /*678c0*/  STL.64 [R1+0xdd78], R10 ;  /* 0x00dd780a01007387 */ /* 0x004fe80000100a00 */
[----:B----4-:R0:W-:Y:S04]  /*678d0*/  STL.64 [R1+0xdd70], R8 ;  /* 0x00dd700801007387 */ /* 0x0101e80000100a00 */
[----:B0-----:R-:W2:Y:S04]  /*678e0*/  LDL.LU.64 R8, [R1+0xeb0] ;  /* 0x000eb00001087983 */ /* 0x001ea80000300a00 */
[----:B------:R-:W2:Y:S04]  /*678f0*/  LDL.LU.64 R10, [R1+0xeb8] ;  /* 0x000eb800010a7983 */ /* 0x000ea80000300a00 */
[----:B------:R-:W4:Y:S04]  /*67900*/  LDL.LU.64 R4, [R1+0xef0] ;  /* 0x000ef00001047983 */ /* 0x000f280000300a00 */
[----:B------:R-:W2:Y:S01]  /*67910*/  LDL.LU.64 R6, [R1+0xef8] ;  /* 0x000ef80001067983 */ /* 0x000ea20000300a00 */
[C---:B---3--:R-:W-:Y:S03]  /*67920*/  HMMA.16816.F32 R16, R12.reuse, R22, R16 ;  /* 0x000000160c10723c */ /* 0x048fe60000001810 */
[----:B--2---:R-:W-:Y:S04]  /*67930*/  STL.64 [R1+0xdd58], R6 ;  /* 0x00dd580601007387 */ /* 0x004fe80000100a00 */
[----:B----4-:R0:W-:Y:S04]  /*67940*/  STL.64 [R1+0xdd50], R4 ;  /* 0x00dd500401007387 */ /* 0x0101e80000100a00 */
        /* <DEDUP_REMOVED lines=8> */
[----:B---3--:R-:W-:Y:S04]  /*679d0*/  STL.64 [R1+0xdd38], R26 ;  /* 0x00dd381a01007387 */ /* 0x008fe80000100a00 */
[----:B----4-:R0:W-:Y:S04]  /*679e0*/  STL.64 [R1+0xdd30], R24 ;  /* 0x00dd301801007387 */ /* 0x0101e80000100a00 */
[----:B0-----:R-:W3:Y:S04]  /*679f0*/  LDL.LU.64 R24, [R1+0xe80] ;  /* 0x000e800001187983 */ /* 0x001ee80000300a00 */
[----:B------:R-:W3:Y:S04]  /*67a00*/  LDL.LU.64 R26, [R1+0xe88] ;  /* 0x000e8800011a7983 */ /* 0x000ee80000300a00 */
[----:B------:R-:W-:Y:S04]  /*67a10*/  STL.64 [R1+0x940], R16 ;  /* 0x0009401001007387 */ /* 0x000fe80000100a00 */
[----:B------:R0:W-:Y:S04]  /*67a20*/  STL.64 [R1+0x948], R18 ;  /* 0x0009481201007387 */ /* 0x0001e80000100a00 */
[----:B0-----:R-:W4:Y:S04]  /*67a30*/  LDL.LU.64 R18, [R1+0xdd88] ;  /* 0x00dd880001127983 */ /* 0x001f280000300a00 */
[----:B------:R-:W2:Y:S01]  /*67a40*/  LDL.LU.64 R16, [R1+0xdd80] ;  /* 0x00dd800001107983 */ /* 0x000ea20000300a00 */
[C---:B---3--:R-:W-:Y:S06]  /*67a50*/  HMMA.16816.F32 R24, R12.reuse, R20, R24 ;  /* 0x000000140c18723c */ /* 0x048fec0000001818 */
[----:B----4-:R-:W-:-:S15]  /*67a60*/  HMMA.16816.F32 R8, R12, R18, R8 ;  /* 0x000000120c08723c */ /* 0x010fde0000001808 */
[----:B------:R-:W-:-:S02]  /*67a70*/  NOP ;  /* 0x0000000000007918 */ /* 0x000fc40000000000 */
[----:B------:R0:W-:Y:S04]  /*67a80*/  STL.64 [R1+0x930], R24 ;  /* 0x0009301801007387 */ /* 0x0001e80000100a00 */
[----:B------:R1:W-:Y:S04]  /*67a90*/  STL.64 [R1+0x938], R26 ;  /* 0x0009381a01007387 */ /* 0x0003e80000100a00 */
[----:B0-----:R-:W3:Y:S04]  /*67aa0*/  LDL.LU.64 R24, [R1+0xf20] ;  /* 0x000f200001187983 */ /* 0x001ee80000300a00 */
[----:B-1----:R-:W3:Y:S04]  /*67ab0*/  LDL.LU.64 R26, [R1+0xf28] ;  /* 0x000f2800011a7983 */ /* 0x002ee80000300a00 */
[----:B------:R0:W-:Y:S04]  /*67ac0*/  STL.64 [R1+0xdbe0], R22 ;  /* 0x00dbe01601007387 */ /* 0x0001e80000100a00 */
[----:B0-----:R-:W4:Y:S04]  /*67ad0*/  LDL.LU R22, [R1+0x2b84] ;  /* 0x002b840001167983 */ /* 0x001f280000300800 */
[----:B------:R-:W4:Y:S04]  /*67ae0*/  LDL.LU R23, [R1+0x2b80] ;  /* 0x002b800001177983 */ /* 0x000f280000300800 */
[----:B------:R-:W-:Y:S04]  /*67af0*/  STL.64 [R1+0xdbd8], R20 ;  /* 0x00dbd81401007387 */ /* 0x000fe80000100a00 */
        /* <DEDUP_REMOVED lines=8> */
[----:B0-----:R-:W2:Y:S04]  /*67b80*/  LDL.LU.64 R10, [R1+0xdd68] ;  /* 0x00dd6800010a7983 */ /* 0x001ea80000300a00 */
[----:B------:R-:W3:Y:S04]  /*67b90*/  LDL.LU.64 R8, [R1+0xdd60] ;  /* 0x00dd600001087983 */ /* 0x000ee80000300a00 */
        /* <DEDUP_REMOVED lines=18> */
[----:B0-----:R-:W3:Y:S04]  /*67cc0*/  LDL.LU.64 R8, [R1+0xf50] ;  /* 0x000f500001087983 */ /* 0x001ee80000300a00 */
[----:B------:R-:W3:Y:S01]  /*67cd0*/  LDL.LU.64 R10, [R1+0xf58] ;  /* 0x000f5800010a7983 */ /* 0x000ee20000300a00 */
[----:B--2---:R-:W-:-:S15]  /*67ce0*/  HMMA.16816.F32 R24, R12, R6, R24 ;  /* 0x000000060c18723c */ /* 0x004fde0000001818 */
[----:B------:R-:W-:-:S08]  /*67cf0*/  NOP ;  /* 0x0000000000007918 */ /* 0x000fd00000000000 */
[----:B------:R-:W-:Y:S04]  /*67d00*/  STL.64 [R1+0xcb0], R24 ;  /* 0x000cb01801007387 */ /* 0x000fe80000100a00 */
[----:B------:R0:W-:Y:S01]  /*67d10*/  STL.64 [R1+0xcb8], R26 ;  /* 0x000cb81a01007387 */ /* 0x0001e20000100a00 */
[C---:B---3--:R-:W-:Y:S03]  /*67d20*/  HMMA.16816.F32 R8, R12.reuse, R4, R8 ;  /* 0x000000040c08723c */ /* 0x048fe60000001808 */
[----:B0-----:R-:W2:Y:S04]  /*67d30*/  LDL.LU.64 R26, [R1+0xdd38] ;  /* 0x00dd3800011a7983 */ /* 0x001ea80000300a00 */
[----:B------:R-:W3:Y:S04]  /*67d40*/  LDL.LU.64 R24, [R1+0xdd30] ;  /* 0x00dd300001187983 */ /* 0x000ee80000300a00 */
[----:B------:R-:W-:Y:S04]  /*67d50*/  STL.64 [R1+0xdbb0], R6 ;  /* 0x00dbb00601007387 */ /* 0x000fe80000100a00 */
[----:B------:R4:W-:Y:S02]  /*67d60*/  STL.64 [R1+0xdba8], R4 ;  /* 0x00dba80401007387 */ /* 0x0009e40000100a00 */
[----:B----4-:R-:W-:Y:S06]  /*67d70*/  HMMA.16816.F32 R4, R12, R2, R16 ;  /* 0x000000020c04723c */ /* 0x010fec0000001810 */
[----:B------:R0:W-:Y:S04]  /*67d80*/  STL.64 [R1+0xca0], R8 ;  /* 0x000ca00801007387 */ /* 0x0001e80000100a00 */
[----:B------:R1:W-:-:S13]  /*67d90*/  STL.64 [R1+0xca8], R10 ;  /* 0x000ca80a01007387 */ /* 0x0003da0000100a00 */
[----:B------:R-:W-:Y:S04]  /*67da0*/  STL.64 [R1+0x8e0], R4 ;  /* 0x0008e00401007387 */ /* 0x000fe80000100a00 */
[----:B------:R-:W-:Y:S04]  /*67db0*/  STL.64 [R1+0x8e8], R6 ;  /* 0x0008e80601007387 */ /* 0x000fe80000100a00 */
[----:B------:R-:W4:Y:S04]  /*67dc0*/  LDL R18, [R1+0x58] ;  /* 0x0000580001127983 */ /* 0x000f280000100800 */
[----:B------:R-:W4:Y:S04]  /*67dd0*/  LDL R19, [R1+0x5c] ;  /* 0x00005c0001137983 */ /* 0x000f280000100800 */
[----:B------:R-:W2:Y:S01]  /*67de0*/  LDL.64 R16, [R1+0x60] ;  /* 0x0000600001107983 */ /* 0x000ea20000100a00 */
[----:B------:R-:W-:-:S02]  /*67df0*/  IMAD R14, R29, 0x100, R28 ;  /* 0x000001001d0e7824 */ /* 0x000fc400078e021c */
[----:B------:R-:W-:Y:S01]  /*67e00*/  IMAD.MOV.U32 R29, RZ, RZ, R0 ;  /* 0x000000ffff1d7224 */ /* 0x000fe200078e0000 */
[----:B------:R-:W3:Y:S04]  /*67e10*/  LDL R28, [R1+0x68] ;  /* 0x00006800011c7983 */ /* 0x000ee80000100800 */
[----:B------:R-:W3:Y:S04]  /*67e20*/  LDL.LU R0, [R1+0xdd28] ;  /* 0x00dd280001007983 */ /* 0x000ee80000300800 */
[----:B----4-:R-:W-:Y:S04]  /*67e30*/  STL.64 [R1+0xdc98], R18 ;  /* 0x00dc981201007387 */ /* 0x010fe80000100a00 */
[----:B--2---:R-:W-:Y:S04]  /*67e40*/  STL.64 [R1+0xdc90], R16 ;  /* 0x00dc901001007387 */ /* 0x004fe80000100a00 */
[----:B0-----:R-:W2:Y:S04]  /*67e50*/  LDL.64 R8, [R1+0x50] ;  /* 0x0000500001087983 */ /* 0x001ea80000100a00 */
[----:B-1----:R-:W4:Y:S04]  /*67e60*/  LDL R10, [R1+0x70] ;  /* 0x00007000010a7983 */ /* 0x002f280000100800 */
[----:B------:R-:W4:Y:S01]  /*67e70*/  LDL R11, [R1+0x74] ;  /* 0x00007400010b7983 */ /* 0x000f220000100800 */
[----:B------:R-:W-:-:S03]  /*67e80*/  IMAD R15, R27, 0x100, R26 ;  /* 0x000001001b0f7824 */ /* 0x000fc600078e021a */
[----:B------:R-:W4:Y:S04]  /*67e90*/  LDL R26, [R1+0x30] ;  /* 0x00003000011a7983 */ /* 0x000f280000100800 */
[----:B------:R-:W4:Y:S04]  /*67ea0*/  LDL R27, [R1+0x34] ;  /* 0x00003400011b7983 */ /* 0x000f280000100800 */
[----:B------:R-:W4:Y:S04]  /*67eb0*/  LDL R20, [R1+0x40] ;  /* 0x0000400001147983 */ /* 0x000f280000100800 */
        /* <DEDUP_REMOVED lines=8> */
[----:B----4-:R0:W-:Y:S04]  /*67f40*/  STL.64 [R1+0xdcd8], R10 ;  /* 0x00dcd80a01007387 */ /* 0x0101e80000100a00 */
[----:B0-----:R-:W4:Y:S01]  /*67f50*/  LDL R10, [R1+0x88] ;  /* 0x00008800010a7983 */ /* 0x001f220000100800 */
[----:B--2---:R-:W-:-:S03]  /*67f60*/  IMAD.MOV.U32 R11, RZ, RZ, R0 ;  /* 0x000000ffff0b7224 */ /* 0x004fc600078e0000 */
[----:B------:R-:W2:Y:S04]  /*67f70*/  LDL.LU R0, [R1+0xdd20] ;  /* 0x00dd200001007983 */ /* 0x000ea80000300800 */
[----:B---3--:R0:W-:Y:S04]  /*67f80*/  STL.64 [R1+0xdcd0], R8 ;  /* 0x00dcd00801007387 */ /* 0x0081e80000100a00 */
[----:B----4-:R1:W-:Y:S04]  /*67f90*/  STL.64 [R1+0xdcf0], R10 ;  /* 0x00dcf00a01007387 */ /* 0x0103e80000100a00 */
[----:B0-----:R-:W3:Y:S04]  /*67fa0*/  LDL R8, [R1+0x90] ;  /* 0x0000900001087983 */ /* 0x001ee80000100800 */
[----:B------:R-:W3:Y:S01]  /*67fb0*/  LDL R9, [R1+0x94] ;  /* 0x0000940001097983 */ /* 0x000ee20000100800 */
[----:B------:R-:W-:-:S03]  /*67fc0*/  IMAD R12, R23, 0x100, R22 ;  /* 0x00000100170c7824 */ /* 0x000fc600078e0216 */
[----:B------:R-:W4:Y:S04]  /*67fd0*/  LDL R22, [R1+0x48] ;  /* 0x0000480001167983 */ /* 0x000f280000100800 */
[----:B------:R-:W4:Y:S04]  /*67fe0*/  LDL R23, [R1+0x4c] ;  /* 0x00004c0001177983 */ /* 0x000f280000100800 */
[----:B-1----:R-:W4:Y:S04]  /*67ff0*/  LDL R10, [R1+0x98] ;  /* 0x00009800010a7983 */ /* 0x002f280000100800 */
[----:B---3--:R-:W-:Y:S04]  /*68000*/  STL.64 [R1+0xdd08], R8 ;  /* 0x00dd080801007387 */ /* 0x008fe80000100a00 */
[----:B------:R-:W3:Y:S04]  /*68010*/  LDL.LU.64 R16, [R1+0xfc0] ;  /* 0x000fc00001107983 */ /* 0x000ee80000300a00 */
[----:B------:R-:W2:Y:S04]  /*68020*/  LDL.LU.64 R18, [R1+0xfc8] ;  /* 0x000fc80001127983 */ /* 0x000ea80000300a00 */
[----:B--2---:R-:W-:Y:S04]  /*68030*/  STL.64 [R1+0xdcb0], R18 ;  /* 0x00dcb01201007387 */ /* 0x004fe80000100a00 */
[----:B---3--:R0:W-:Y:S04]  /*68040*/  STL.64 [R1+0xdca8], R16 ;  /* 0x00dca81001007387 */ /* 0x0081e80000100a00 */
        /* <DEDUP_REMOVED lines=14> */
[----:B------:R-:W-:Y:S01]  /*68130*/  IMAD R13, R25, 0x100, R24 ;  /* 0x00000100190d7824 */ /* 0x000fe200078e0218 */
[----:B------:R-:W-:Y:S01]  /*68140*/  F2FP.F16.E4M3.UNPACK_B R12, R12 ;  /* 0x0000000cff0c723e */ /* 0x000fe200020006ff */
[----:B------:R-:W-:Y:S01]  /*68150*/  IMAD.MOV.U32 R11, RZ, RZ, R0 ;  /* 0x000000ffff0b7224 */ /* 0x000fe200078e0000 */
[----:B------:R-:W-:Y:S01]  /*68160*/  F2FP.F16.E4M3.UNPACK_B R14, R14 ;  /* 0x0000000eff0e723e */ /* 0x000fe200020006ff */
[----:B---3--:R-:W-:Y:S04]  /*68170*/  STL.64 [R1+0xdd18], R18 ;  /* 0x00dd181201007387 */ /* 0x008fe80000100a00 */
[----:B--2---:R0:W-:Y:S04]  /*68180*/  STL.64 [R1+0xdd10], R16 ;  /* 0x00dd101001007387 */ /* 0x0041e80000100a00 */
[----:B0-----:R-:W2:Y:S04]  /*68190*/  LDL.LU.64 R16, [R1+0xf60] ;  /* 0x000f600001107983 */ /* 0x001ea80000300a00 */
[----:B------:R-:W2:Y:S04]  /*681a0*/  LDL.LU.64 R18, [R1+0xf68] ;  /* 0x000f680001127983 */ /* 0x000ea80000300a00 */
[----:B------:R-:W3:Y:S04]  /*681b0*/  LDL.LU.64 R4, [R1+0xfe0] ;  /* 0x000fe00001047983 */ /* 0x000ee80000300a00 */
[----:B------:R-:W3:Y:S04]  /*681c0*/  LDL.LU.64 R6, [R1+0xfe8] ;  /* 0x000fe80001067983 */ /* 0x000ee80000300a00 */
[----:B------:R0:W-:Y:S04]  /*681d0*/  STL.64 [R1+0xdc70], R20 ;  /* 0x00dc701401007387 */ /* 0x0001e80000100a00 */
[----:B----4-:R1:W-:Y:S04]  /*681e0*/  STL.64 [R1+0xdc88], R22 ;  /* 0x00dc881601007387 */ /* 0x0103e80000100a00 */
[----:B0-----:R-:W4:Y:S04]  /*681f0*/  LDL.LU.64 R20, [R1+0xf90] ;  /* 0x000f900001147983 */ /* 0x001f280000300a00 */
[----:B-1----:R-:W4:Y:S04]  /*68200*/  LDL.LU.64 R22, [R1+0xf98] ;  /* 0x000f980001167983 */ /* 0x002f280000300a00 */
[----:B------:R-:W3:Y:S01]  /*68210*/  LDL.64 R24, [R1+0x38] ;  /* 0x0000380001187983 */ /* 0x000ee20000100a00 */
[----:B------:R-:W-:-:S02]  /*68220*/  F2FP.F16.E4M3.UNPACK_B R13, R13 ;  /* 0x0000000dff0d723e */ /* 0x000fc400020006ff */
[----:B------:R-:W-:Y:S01]  /*68230*/  F2FP.F16.E4M3.UNPACK_B R15, R15 ;  /* 0x0000000fff0f723e */ /* 0x000fe200020006ff */
[----:B------:R-:W-:Y:S06]  /*68240*/  STL.64 [R1+0xdc80], R26 ;  /* 0x00dc801a01007387 */ /* 0x000fec0000100a00 */
[C---:B--2---:R-:W-:Y:S01]  /*68250*/  HMMA.16816.F32 R8, R12.reuse, R10, R16 ;  /* 0x0000000a0c08723c */ /* 0x044fe20000001810 */
[----:B---3--:R0:W-:Y:S04]  /*68260*/  STL.64 [R1+0xdc78], R24 ;  /* 0x00dc781801007387 */ /* 0x0081e80000100a00 */
[----:B0-----:R-:W2:Y:S04]  /*68270*/  LDL.LU.64 R24, [R1+0xfd0] ;  /* 0x000fd00001187983 */ /* 0x001ea80000300a00 */
[----:B------:R-:W2:Y:S04]  /*68280*/  LDL.LU.64 R26, [R1+0xfd8] ;  /* 0x000fd800011a7983 */ /* 0x000ea80000300a00 */
[----:B------:R-:W3:Y:S04]  /*68290*/  LDL.LU.64 R18, [R1+0xdd18] ;  /* 0x00dd180001127983 */ /* 0x000ee80000300a00 */
[----:B------:R-:W3:Y:S06]  /*682a0*/  LDL.LU.64 R16, [R1+0xdd10] ;  /* 0x00dd100001107983 */ /* 0x000eec0000300a00 */
        /* <DEDUP_REMOVED lines=16> */
[----:B0-----:R-:W4:Y:S04]  /*683b0*/  LDL.LU.64 R10, [R1+0xdcd8] ;  /* 0x00dcd800010a7983 */ /* 0x001f280000300a00 */
[----:B------:R-:W3:Y:S01]  /*683c0*/  LDL.LU.64 R8, [R1+0xdcd0] ;  /* 0x00dcd00001087983 */ /* 0x000ee20000300a00 */
[C---:B----4-:R-:W-:Y:S06]  /*683d0*/  HMMA.16816.F32 R20, R12.reuse, R10, R20 ;  /* 0x0000000a0c14723c */ /* 0x050fec0000001814 */
[----:B---3--:R-:W-:-:S15]  /*683e0*/  HMMA.16816.F32 R8, R12, R8, R16 ;  /* 0x000000080c08723c */ /* 0x008fde0000001810 */
[----:B------:R-:W-:-:S02]  /*683f0*/  NOP ;  /* 0x0000000000007918 */ /* 0x000fc40000000000 */
[----:B------:R0:W-:Y:S04]  /*68400*/  STL.64 [R1+0x8a0], R20 ;  /* 0x0008a01401007387 */ /* 0x0001e80000100a00 */
[----:B------:R1:W-:Y:S04]  /*68410*/  STL.64 [R1+0x8a8], R22 ;  /* 0x0008a81601007387 */ /* 0x0003e80000100a00 */
[----:B0-----:R-:W3:Y:S04]  /*68420*/  LDL.LU.64 R20, [R1+0xff0] ;  /* 0x000ff00001147983 */ /* 0x001ee80000300a00 */
[----:B-1----:R-:W3:Y:S04]  /*68430*/  LDL.LU.64 R22, [R1+0xff8] ;  /* 0x000ff80001167983 */ /* 0x002ee80000300a00 */
[----:B------:R-:W4:Y:S04]  /*68440*/  LDL.LU.64 R18, [R1+0xdcc8] ;  /* 0x00dcc80001127983 */ /* 0x000f280000300a00 */
[----:B------:R-:W4:Y:S04]  /*68450*/  LDL.LU.64 R16, [R1+0xdcc0] ;  /* 0x00dcc00001107983 */ /* 0x000f280000300a00 */
[----:B------:R-:W-:Y:S04]  /*68460*/  STL.64 [R1+0x890], R8 ;  /* 0x0008900801007387 */ /* 0x000fe80000100a00 */
[----:B------:R0:W-:Y:S04]  /*68470*/  STL.64 [R1+0x898], R10 ;  /* 0x0008980a01007387 */ /* 0x0001e80000100a00 */
[----:B0-----:R-:W4:Y:S02]  /*68480*/  LDL.LU.64 R10, [R1+0xdcb8] ;  /* 0x00dcb800010a7983 */ /* 0x001f240000300a00 */
[----:B----4-:R-:W-:Y:S02]  /*68490*/  HMMA.16816.F32 R8, R12, R10, R16 ;  /* 0x0000000a0c08723c */ /* 0x010fe40000001810 */
[----:B------:R-:W4:Y:S04]  /*684a0*/  LDL.LU.64 R18, [R1+0xdcb0] ;  /* 0x00dcb00001127983 */ /* 0x000f280000300a00 */
[----:B------:R-:W4:-:S15]  /*684b0*/  LDL.LU.64 R16, [R1+0xdca8] ;  /* 0x00dca80001107983 */ /* 0x000f1e0000300a00 */
[----:B------:R-:W-:-:S02]  /*684c0*/  NOP ;  /* 0x0000000000007918 */ /* 0x000fc40000000000 */
[----:B------:R0:W-:Y:S04]  /*684d0*/  STL.64 [R1+0x880], R8 ;  /* 0x0008800801007387 */ /* 0x0001e80000100a00 */
[----:B------:R-:W-:Y:S04]  /*684e0*/  STL.64 [R1+0x888], R10 ;  /* 0x0008880a01007387 */ /* 0x000fe80000100a00 */
[----:B0-----:R-:W3:Y:S01]  /*684f0*/  LDL.LU.64 R8, [R1+0xdca0] ;  /* 0x00dca00001087983 */ /* 0x001ee20000300a00 */
[----:B----4-:R-:W-:-:S15]  /*68500*/  HMMA.16816.F32 R16, R12, R28, R16 ;  /* 0x0000001c0c10723c */ /* 0x010fde0000001810 */
[----:B------:R-:W-:-:S08]  /*68510*/  NOP ;  /* 0x0000000000007918 */ /* 0x000fd00000000000 */
[----:B------:R-:W-:Y:S04]  /*68520*/  STL.64 [R1+0x870], R16 ;  /* 0x0008701001007387 */ /* 0x000fe80000100a00 */
[----:B------:R0:W-:Y:S04]  /*68530*/  STL.64 [R1+0x878], R18 ;  /* 0x0008781201007387 */ /* 0x0001e80000100a00 */
[----:B0-----:R-:W4:Y:S04]  /*68540*/  LDL.LU.64 R18, [R1+0xdc98] ;  /* 0x00dc980001127983 */ /* 0x001f280000300a00 */
[----:B------:R-:W2:Y:S04]  /*68550*/  LDL.LU.64 R16, [R1+0xdc90] ;  /* 0x00dc900001107983 */ /* 0x000ea80000300a00 */
[----:B------:R-:W3:Y:S01]  /*68560*/  LDL.64 R28, [R1] ;  /* 0x00000000011c7983 */ /* 0x000ee20000100a00 */
[C---:B----4-:R-:W-:Y:S06]  /*68570*/  HMMA.16816.F32 R4, R12.reuse, R18, R4 ;  /* 0x000000120c04723c */ /* 0x050fec0000001804 */
[----:B--2---:R-:W-:Y:S06]  /*68580*/  HMMA.16816.F32 R24, R12, R16, R24 ;  /* 0x000000100c18723c */ /* 0x004fec0000001818 */
[----:B------:R-:W-:-:S05]  /*68590*/  IMAD.MOV.U32 R0, RZ, RZ, R17 ;  /* 0x000000ffff007224 */ /* 0x000fca00078e0011 */
[----:B------:R-:W-:-:S12]  /*685a0*/  STL [R1+0xdb40], R0 ;  /* 0x00db400001007387 */ /* 0x000fd80000100800 */
[----:B------:R0:W-:Y:S04]  /*685b0*/  STL.64 [R1+0x860], R24 ;  /* 0x0008601801007387 */ /* 0x0001e80000100a00 */
[----:B------:R1:W-:Y:S04]  /*685c0*/  STL.64 [R1+0x868], R26 ;  /* 0x0008681a01007387 */ /* 0x0003e80000100a00 */
[----:B0-----:R-:W2:Y:S04]  /*685d0*/  LDL.LU.64 R24, [R1+0x1000] ;  /* 0x0010000001187983 */ /* 0x001ea80000300a00 */
[----:B-1----:R-:W2:Y:S04]  /*685e0*/  LDL.LU.64 R26, [R1+0x1008] ;  /* 0x00100800011a7983 */ /* 0x002ea80000300a00 */
[----:B------:R0:W-:Y:S04]  /*685f0*/  STL.64 [R1+0x850], R4 ;  /* 0x0008500401007387 */ /* 0x0001e80000100a00 */
[----:B------:R1:W-:Y:S04]  /*68600*/  STL.64 [R1+0x858], R6 ;  /* 0x0008580601007387 */ /* 0x0003e80000100a00 */
[----:B------:R-:W4:Y:S04]  /*68610*/  LDL.LU.64 R16, [R1+0x1020] ;  /* 0x0010200001107983 */ /* 0x000f280000300a00 */
[----:B------:R-:W4:Y:S04]  /*68620*/  LDL.LU.64 R18, [R1+0x1028] ;  /* 0x0010280001127983 */ /* 0x000f280000300a00 */
[----:B0-----:R-:W4:Y:S04]  /*68630*/  LDL.LU.64 R4, [R1+0x1030] ;  /* 0x0010300001047983 */ /* 0x001f280000300a00 */
[----:B-1----:R-:W4:Y:S04]  /*68640*/  LDL.LU.64 R6, [R1+0x1038] ;  /* 0x0010380001067983 */ /* 0x002f280000300a00 */
[----:B------:R-:W2:Y:S01]  /*68650*/  LDL.64 R10, [R1+0x10] ;  /* 0x00001000010a7983 */ /* 0x000ea20000100a00 */
[----:B---3--:R-:W-:Y:S06]  /*68660*/  HMMA.16816.F32 R20, R12, R8, R20 ;  /* 0x000000080c14723c */ /* 0x008fec0000001814 */
[----:B------:R-:W-:Y:S01]  /*68670*/  IMAD.MOV.U32 R0, RZ, RZ, R8 ;  /* 0x000000ffff007224 */ /* 0x000fe200078e0008 */
[----:B--2---:R-:W-:-:S15]  /*68680*/  STL.64 [R1+0xdc38], R10 ;  /* 0x00dc380a01007387 */ /* 0x004fde0000100a00 */
[----:B------:R-:W-:-:S01]  /*68690*/  NOP ;  /* 0x0000000000007918 */ /* 0x000fc20000000000 */
[----:B------:R-:W-:Y:S04]  /*686a0*/  STL.64 [R1+0x840], R20 ;  /* 0x0008401401007387 */ /* 0x000fe80000100a00 */
[----:B------:R0:W-:Y:S04]  /*686b0*/  STL.64 [R1+0x848], R22 ;  /* 0x0008481601007387 */ /* 0x0001e80000100a00 */
[----:B0-----:R-:W2:Y:S04]  /*686c0*/  LDL.LU.64 R22, [R1+0xdc88] ;  /* 0x00dc880001167983 */ /* 0x001ea80000300a00 */
[----:B------:R-:W3:Y:S04]  /*686d0*/  LDL.64 R10, [R1+0x20] ;  /* 0x00002000010a7983 */ /* 0x000ee80000100a00 */
[----:B------:R-:W4:Y:S04]  /*686e0*/  LDL R8, [R1+0x18] ;  /* 0x0000180001087983 */ /* 0x000f280000100800 */
[----:B------:R-:W4:Y:S01]  /*686f0*/  LDL R9, [R1+0x1c] ;  /* 0x00001c0001097983 */ /* 0x000f220000100800 */
[C---:B--2---:R-:W-:Y:S03]  /*68700*/  HMMA.16816.F32 R20, R12.reuse, R22, R24 ;  /* 0x000000160c14723c */ /* 0x044fe60000001818 */
[----:B---3--:R-:W-:Y:S04]  /*68710*/  STL.64 [R1+0xdc68], R10 ;  /* 0x00dc680a01007387 */ /* 0x008fe80000100a00 */
[----:B----4-:R0:W-:Y:S04]  /*68720*/  STL.64 [R1+0xdc60], R8 ;  /* 0x00dc600801007387 */ /* 0x0101e80000100a00 */
[----:B0-----:R-:W2:Y:S04]  /*68730*/  LDL.LU.64 R8, [R1+0x1010] ;  /* 0x0010100001087983 */ /* 0x001ea80000300a00 */
[----:B------:R-:W2:Y:S04]  /*68740*/  LDL.LU.64 R10, [R1+0x1018] ;  /* 0x00101800010a7983 */ /* 0x000ea80000300a00 */
[----:B------:R-:W-:Y:S04]  /*68750*/  STL [R1+0xdb44], R0 ;  /* 0x00db440001007387 */ /* 0x000fe80000100800 */
[----:B------:R-:W3:Y:S04]  /*68760*/  LDL.LU.64 R26, [R1+0xdc80] ;  /* 0x00dc8000011a7983 */ /* 0x000ee80000300a00 */
[----:B------:R-:W4:Y:S04]  /*68770*/  LDL.LU.64 R24, [R1+0xdc78] ;  /* 0x00dc780001187983 */ /* 0x000f280000300a00 */
[----:B------:R0:W-:Y:S04]  /*68780*/  STL.64 [R1+0x830], R20 ;  /* 0x0008301401007387 */ /* 0x0001e80000100a00 */
[----:B------:R1:W-:Y:S04]  /*68790*/  STL.64 [R1+0x838], R22 ;  /* 0x0008381601007387 */ /* 0x0003e80000100a00 */
[----:B0-----:R-:W2:Y:S04]  /*687a0*/  LDL.LU.64 R20, [R1+0xdc70] ;  /* 0x00dc700001147983 */ /* 0x001ea80000300a00 */
[----:B-1----:R-:W4:Y:S04]  /*687b0*/  LDL R22, [R1+0x28] ;  /* 0x0000280001167983 */ /* 0x002f280000100800 */
[----:B------:R-:W4:Y:S01]  /*687c0*/  LDL R23, [R1+0x2c] ;  /* 0x00002c0001177983 */ /* 0x000f220000100800 */
[C---:B--2---:R-:W-:Y:S06]  /*687d0*/  HMMA.16816.F32 R8, R12.reuse, R20, R8 ;  /* 0x000000140c08723c */ /* 0x044fec0000001808 */
[----:B---3--:R-:W-:-:S15]  /*687e0*/  HMMA.16816.F32 R4, R12, R26, R4 ;  /* 0x0000001a0c04723c */ /* 0x008fde0000001804 */
[----:B------:R-:W-:-:S02]  /*687f0*/  NOP ;  /* 0x0000000000007918 */ /* 0x000fc40000000000 */
[----:B------:R-:W-:Y:S04]  /*68800*/  STL.64 [R1+0x820], R8 ;  /* 0x0008200801007387 */ /* 0x000fe80000100a00 */
[----:B------:R4:W-:Y:S02]  /*68810*/  STL.64 [R1+0x828], R10 ;  /* 0x0008280a01007387 */ /* 0x0009e40000100a00 */
[----:B----4-:R-:W-:Y:S06]  /*68820*/  HMMA.16816.F32 R8, R12, R24, R16 ;  /* 0x000000180c08723c */ /* 0x010fec0000001810 */
[----:B------:R-:W-:-:S05]  /*68830*/  IMAD.MOV.U32 R0, RZ, RZ, R25 ;  /* 0x000000ffff007224 */ /* 0x000fca00078e0019 */
[----:B------:R-:W-:-:S12]  /*68840*/  STL [R1+0xdb48], R0 ;  /* 0x00db480001007387 */ /* 0x000fd80000100800 */
[----:B------:R0:W-:Y:S04]  /*68850*/  STL.64 [R1+0x810], R8 ;  /* 0x0008100801007387 */ /* 0x0001e80000100a00 */
[----:B------:R1:W-:Y:S04]  /*68860*/  STL.64 [R1+0x818], R10 ;  /* 0x0008180a01007387 */ /* 0x0003e80000100a00 */
[----:B0-----:R-:W2:Y:S04]  /*68870*/  LDL.LU.64 R8, [R1+0x1040] ;  /* 0x0010400001087983 */ /* 0x001ea80000300a00 */
[----:B-1----:R-:W2:Y:S04]  /*68880*/  LDL.LU.64 R10, [R1+0x1048] ;  /* 0x00104800010a7983 */ /* 0x002ea80000300a00 */
[----:B------:R-:W-:Y:S04]  /*68890*/  STL.64 [R1+0x800], R4 ;  /* 0x0008000401007387 */ /* 0x000fe80000100a00 */
[----:B------:R-:W-:Y:S04]  /*688a0*/  STL.64 [R1+0x808], R6 ;  /* 0x0008080601007387 */ /* 0x000fe80000100a00 */
[----:B------:R-:W3:Y:S04]  /*688b0*/  LDL.LU.64 R16, [R1+0x1090] ;  /* 0x0010900001107983 */ /* 0x000ee80000300a00 */
[----:B------:R-:W4:Y:S04]  /*688c0*/  LDL.LU.64 R18, [R1+0x1098] ;  /* 0x0010980001127983 */ /* 0x000f280000300a00 */
[----:B----4-:R0:W-:Y:S04]  /*688d0*/  STL.64 [R1+0xdc18], R18 ;  /* 0x00dc181201007387 */ /* 0x0101e80000100a00 */
[----:B0-----:R-:W4:Y:S04]  /*688e0*/  LDL R18, [R1+0x8] ;  /* 0x0000080001127983 */ /* 0x001f280000100800 */
[----:B------:R-:W4:Y:S04]  /*688f0*/  LDL R19, [R1+0xc] ;  /* 0x00000c0001137983 */ /* 0x000f280000100800 */
[----:B---3--:R0:W-:Y:S04]  /*68900*/  STL.64 [R1+0xdc10], R16 ;  /* 0x00dc101001007387 */ /* 0x0081e80000100a00 */
[----:B----4-:R1:W-:Y:S04]  /*68910*/  STL.64 [R1+0xdc30], R18 ;  /* 0x00dc301201007387 */ /* 0x0103e80000100a00 */
[----:B0-----:R-:W3:Y:S04]  /*68920*/  LDL.LU.64 R16, [R1+0x1070] ;  /* 0x0010700001107983 */ /* 0x001ee80000300a00 */
[----:B-1----:R-:W4:Y:S04]  /*68930*/  LDL.LU.64 R18, [R1+0x1078] ;  /* 0x0010780001127983 */ /* 0x002f280000300a00 */
[----:B----4-:R-:W-:Y:S04]  /*68940*/  STL.64 [R1+0xdc48], R18 ;  /* 0x00dc481201007387 */ /* 0x010fe80000100a00 */
[----:B---3--:R0:W-:Y:S04]  /*68950*/  STL.64 [R1+0xdc40], R16 ;  /* 0x00dc401001007387 */ /* 0x0081e80000100a00 */
[----:B0-----:R-:W3:Y:S04]  /*68960*/  LDL.LU.64 R16, [R1+0x1060] ;  /* 0x0010600001107983 */ /* 0x001ee80000300a00 */
[----:B------:R-:W4:Y:S04]  /*68970*/  LDL.LU.64 R18, [R1+0x1068] ;  /* 0x0010680001127983 */ /* 0x000f280000300a00 */
[----:B----4-:R-:W-:Y:S04]  /*68980*/  STL.64 [R1+0xdc58], R18 ;  /* 0x00dc581201007387 */ /* 0x010fe80000100a00 */
[----:B---3--:R0:W-:Y:S04]  /*68990*/  STL.64 [R1+0xdc50], R16 ;  /* 0x00dc501001007387 */ /* 0x0081e80000100a00 */
[----:B0-----:R-:W3:Y:S04]  /*689a0*/  LDL.LU.64 R16, [R1+0x1050] ;  /* 0x0010500001107983 */ /* 0x001ee80000300a00 */
[----:B------:R-:W3:Y:S04]  /*689b0*/  LDL.LU.64 R18, [R1+0x1058] ;  /* 0x0010580001127983 */ /* 0x000ee80000300a00 */
[----:B------:R-:W4:Y:S04]  /*689c0*/  LDL.LU.64 R24, [R1+0x10a0] ;  /* 0x0010a00001187983 */ /* 0x000f280000300a00 */
[----:B------:R-:W3:Y:S01]  /*689d0*/  LDL.LU.64 R26, [R1+0x10a8] ;  /* 0x0010a800011a7983 */ /* 0x000ee20000300a00 */
[C---:B--2---:R-:W-:Y:S03]  /*689e0*/  HMMA.16816.F32 R20, R12.reuse, R22, R8 ;  /* 0x000000160c14723c */ /* 0x044fe60000001808 */
[----:B---3--:R-:W-:Y:S04]  /*689f0*/  STL.64 [R1+0xdc28], R26 ;  /* 0x00dc281a01007387 */ /* 0x008fe80000100a00 */
[----:B----4-:R0:W-:Y:S04]  /*68a00*/  STL.64 [R1+0xdc20], R24 ;  /* 0x00dc201801007387 */ /* 0x0101e80000100a00 */
[----:B0-----:R-:W2:Y:S04]  /*68a10*/  LDL.LU.64 R24, [R1+0x1080] ;  /* 0x0010800001187983 */ /* 0x001ea80000300a00 */
[----:B------:R-:W2:Y:S04]  /*68a20*/  LDL.LU.64 R26, [R1+0x1088] ;  /* 0x00108800011a7983 */ /* 0x000ea80000300a00 */
[----:B------:R-:W3:Y:S04]  /*68a30*/  LDL.LU.64 R4, [R1+0x10b0] ;  /* 0x0010b00001047983 */ /* 0x000ee80000300a00 */
[----:B------:R-:W3:Y:S04]  /*68a40*/  LDL.LU.64 R6, [R1+0x10b8] ;  /* 0x0010b80001067983 */ /* 0x000ee80000300a00 */
[----:B------:R-:W4:Y:S04]  /*68a50*/  LDL.LU.64 R10, [R1+0xdc68] ;  /* 0x00dc6800010a7983 */ /* 0x000f280000300a00 */
[----:B------:R-:W2:Y:S04]  /*68a60*/  LDL.LU.64 R8, [R1+0xdc60] ;  /* 0x00dc600001087983 */ /* 0x000ea80000300a00 */
[----:B------:R0:W-:Y:S04]  /*68a70*/  STL.64 [R1+0x7f0], R20 ;  /* 0x0007f01401007387 */ /* 0x0001e80000100a00 */
[----:B------:R1:W-:Y:S04]  /*68a80*/  STL.64 [R1+0x7f8], R22 ;  /* 0x0007f81601007387 */ /* 0x0003e80000100a00 */
[----:B0-----:R-:W3:Y:S04]  /*68a90*/  LDL.LU.64 R20, [R1+0x10c0] ;  /* 0x0010c00001147983 */ /* 0x001ee80000300a00 */
[----:B-1----:R-:W3:Y:S01]  /*68aa0*/  LDL.LU.64 R22, [R1+0x10c8] ;  /* 0x0010c80001167983 */ /* 0x002ee20000300a00 */
[----:B----4-:R-:W-:-:S15]  /*68ab0*/  HMMA.16816.F32 R16, R12, R10, R16 ;  /* 0x0000000a0c10723c */ /* 0x010fde0000001810 */
[----:B------:R-:W-:-:S08]  /*68ac0*/  NOP ;  /* 0x0000000000007918 */ /* 0x000fd00000000000 */
        /* <DEDUP_REMOVED lines=20> */
[----:B------:R-:W4:Y:S04]  /*68c10*/  LDL.LU.64 R10, [R1+0x10d8] ;  /* 0x0010d800010a7983 */ /* 0x000f280000300a00 */
[----:B------:R-:W-:Y:S01]  /*68c20*/  STL [R1+0xdb84], R0 ;  /* 0x00db840001007387 */ /* 0x000fe20000100800 */
[----:B--2---:R-:W-:Y:S03]  /*68c30*/  HMMA.16816.F32 R16, R12, R18, R24 ;  /* 0x000000120c10723c */ /* 0x004fe60000001818 */
[----:B------:R-:W2:Y:S04]  /*68c40*/  LDL.LU.64 R26, [R1+0xdc28] ;  /* 0x00dc2800011a7983 */ /* 0x000ea80000300a00 */
[----:B------:R-:W2:-:S15]  /*68c50*/  LDL.LU.64 R24, [R1+0xdc20] ;  /* 0x00dc200001187983 */ /* 0x000e9e0000300a00 */
[----:B------:R-:W-:-:S01]  /*68c60*/  NOP ;  /* 0x0000000000007918 */ /* 0x000fc20000000000 */
[----:B------:R-:W-:Y:S04]  /*68c70*/  STL.64 [R1+0x7b0], R16 ;  /* 0x0007b01001007387 */ /* 0x000fe80000100a00 */
[----:B------:R0:W-:Y:S04]  /*68c80*/  STL.64 [R1+0x7b8], R18 ;  /* 0x0007b81201007387 */ /* 0x0001e80000100a00 */
[----:B0-----:R-:W3:Y:S04]  /*68c90*/  LDL.LU.64 R18, [R1+0xdc18] ;  /* 0x00dc180001127983 */ /* 0x001ee80000300a00 */
[----:B------:R-:W3:Y:S01]  /*68ca0*/  LDL.LU.64 R16, [R1+0xdc10] ;  /* 0x00dc100001107983 */ /* 0x000ee20000300a00 */
[----:B------:R-:W-:Y:S01]  /*68cb0*/  IMAD.MOV.U32 R0, RZ, RZ, R29 ;  /* 0x000000ffff007224 */ /* 0x000fe200078e001d */
[----:B---3--:R-:W-:-:S15]  /*68cc0*/  HMMA.16816.F32 R16, R12, R28, R16 ;  /* 0x0000001c0c10723c */ /* 0x008fde0000001810 */
[----:B------:R-:W-:-:S08]  /*68cd0*/  NOP ;  /* 0x0000000000007918 */ /* 0x000fd00000000000 */
[----:B------:R-:W-:Y:S04]  /*68ce0*/  STL.64 [R1+0x7a0], R16 ;  /* 0x0007a01001007387 */ /* 0x000fe80000100a00 */
[----:B------:R0:W-:Y:S04]  /*68cf0*/  STL.64 [R1+0x7a8], R18 ;  /* 0x0007a81201007387 */ /* 0x0001e80000100a00 */
[----:B0-----:R-:W3:Y:S04]  /*68d00*/  LDL.LU.64 R18, [R1+0xdc08] ;  /* 0x00dc080001127983 */ /* 0x001ee80000300a00 */
[----:B------:R-:W3:Y:S04]  /*68d10*/  LDL.LU.64 R16, [R1+0xdc00] ;  /* 0x00dc000001107983 */ /* 0x000ee80000300a00 */
[----:B------:R-:W2:Y:S02]  /*68d20*/  LDL.LU.64 R28, [R1+0xdbf8] ;  /* 0x00dbf800011c7983 */ /* 0x000ea40000300a00 */
[----:B--2---:R-:W-:-:S15]  /*68d30*/  HMMA.16816.F32 R24, R12, R28, R24 ;  /* 0x0000001c0c18723c */ /* 0x004fde0000001818 */
[----:B------:R-:W-:-:S08]  /*68d40*/  NOP ;  /* 0x0000000000007918 */ /* 0x000fd00000000000 */
[----:B------:R-:W-:Y:S04]  /*68d50*/  STL.64 [R1+0x790], R24 ;  /* 0x0007901801007387 */ /* 0x000fe80000100a00 */
[----:B------:R0:W-:Y:S04]  /*68d60*/  STL.64 [R1+0x798], R26 ;  /* 0x0007981a01007387 */ /* 0x0001e80000100a00 */
[----:B0-----:R-:W2:Y:S04]  /*68d70*/  LDL.LU.64 R26, [R1+0xdbf0] ;  /* 0x00dbf000011a7983 */ /* 0x001ea80000300a00 */
[----:B------:R-:W4:Y:S01]  /*68d80*/  LDL.LU.64 R24, [R1+0xdbe8] ;  /* 0x00dbe80001187983 */ /* 0x000f220000300a00 */
[C---:B--2---:R-:W-:Y:S06]  /*68d90*/  HMMA.16816.F32 R4, R12.reuse, R26, R4 ;  /* 0x0000001a0c04723c */ /* 0x044fec0000001804 */
[----:B----4-:R-:W-:-:S15]  /*68da0*/  HMMA.16816.F32 R20, R12, R24, R20 ;  /* 0x000000180c14723c */ /* 0x010fde0000001814 */
[----:B------:R-:W-:-:S02]  /*68db0*/  NOP ;  /* 0x0000000000007918 */ /* 0x000fc40000000000 */
[----:B------:R0:W-:Y:S04]  /*68dc0*/  STL.64 [R1+0x780], R4 ;  /* 0x0007800401007387 */ /* 0x0001e80000100a00 */
[----:B------:R1:W-:Y:S04]  /*68dd0*/  STL.64 [R1+0x788], R6 ;  /* 0x0007880601007387 */ /* 0x0003e80000100a00 */
[----:B0-----:R-:W2:Y:S04]  /*68de0*/  LDL.LU.64 R4, [R1+0x10e0] ;  /* 0x0010e00001047983 */ /* 0x001ea80000300a00 */
[----:B-1----:R-:W2:Y:S04]  /*68df0*/  LDL.LU.64 R6, [R1+0x10e8] ;  /* 0x0010e80001067983 */ /* 0x002ea80000300a00 */
[----:B------:R-:W-:Y:S04]  /*68e00*/  STL.64 [R1+0x770], R20 ;  /* 0x0007701401007387 */ /* 0x000fe80000100a00 */
[----:B------:R0:W-:Y:S04]  /*68e10*/  STL.64 [R1+0x778], R22 ;  /* 0x0007781601007387 */ /* 0x0001e80000100a00 */
[----:B0-----:R-:W4:Y:S04]  /*68e20*/  LDL.LU.64 R22, [R1+0xdbe0] ;  /* 0x00dbe00001167983 */ /* 0x001f280000300a00 */
        /* <DEDUP_REMOVED lines=8> */
[----:B----4-:R0:W-:Y:S02]  /*68eb0*/  STL.64 [R1+0xdb88], R24 ;  /* 0x00db881801007387 */ /* 0x0101e40000100a00 */
[----:B0-----:R-:W-:Y:S02]  /*68ec0*/  HMMA.16816.F32 R24, R12, R22, R8 ;  /* 0x000000160c18723c */ /* 0x001fe40000001808 */
[----:B------:R-:W3:Y:S04]  /*68ed0*/  LDL.LU.64 R8, [R1+0x1100] ;  /* 0x0011000001087983 */ /* 0x000ee80000300a00 */
[----:B------:R-:W4:-:S15]  /*68ee0*/  LDL.LU.64 R10, [R1+0x1108] ;  /* 0x00110800010a7983 */ /* 0x000f1e0000300a00 */
[----:B------:R-:W-:-:S02]  /*68ef0*/  NOP ;  /* 0x0000000000007918 */ /* 0x000fc40000000000 */
[----:B------:R-:W-:Y:S04]  /*68f00*/  STL.64 [R1+0x760], R24 ;  /* 0x0007601801007387 */ /* 0x000fe80000100a00 */
[----:B------:R2:W-:Y:S02]  /*68f10*/  STL.64 [R1+0x768], R26 ;  /* 0x0007681a01007387 */ /* 0x0005e40000100a00 */
[C---:B--2---:R-:W-:Y:S02]  /*68f20*/  HMMA.16816.F32 R24, R12.reuse, R20, R4 ;  /* 0x000000140c18723c */ /* 0x044fe40000001804 */
[----:B----4-:R-:W-:Y:S04]  /*68f30*/  STL.64 [R1+0xdbd0], R10 ;  /* 0x00dbd00a01007387 */ /* 0x010fe80000100a00 */
[----:B---3--:R0:W-:Y:S04]  /*68f40*/  STL.64 [R1+0xdbc8], R8 ;  /* 0x00dbc80801007387 */ /* 0x0081e80000100a00 */
[----:B0-----:R-:W2:Y:S04]  /*68f50*/  LDL.LU.64 R8, [R1+0x10f0] ;  /* 0x0010f00001087983 */ /* 0x001ea80000300a00 */
[----:B------:R-:W2:Y:S04]  /*68f60*/  LDL.LU.64 R10, [R1+0x10f8] ;  /* 0x0010f800010a7983 */ /* 0x000ea80000300a00 */
[----:B------:R-:W3:Y:S04]  /*68f70*/  LDL.LU.64 R4, [R1+0x1110] ;  /* 0x0011100001047983 */ /* 0x000ee80000300a00 */
[----:B------:R-:W3:Y:S04]  /*68f80*/  LDL.LU.64 R6, [R1+0x1118] ;  /* 0x0011180001067983 */ /* 0x000ee80000300a00 */
[----:B------:R0:W-:Y:S04]  /*68f90*/  STL.64 [R1+0x750], R24 ;  /* 0x0007501801007387 */ /* 0x0001e80000100a00 */
[----:B------:R1:W-:Y:S04]  /*68fa0*/  STL.64 [R1+0x758], R26 ;  /* 0x0007581a01007387 */ /* 0x0003e80000100a00 */
[----:B0-----:R-:W4:Y:S04]  /*68fb0*/  LDL.LU.64 R24, [R1+0x1150] ;  /* 0x0011500001187983 */ /* 0x001f280000300a00 */
[----:B-1----:R-:W3:Y:S01]  /*68fc0*/  LDL.LU.64 R26, [R1+0x1158] ;  /* 0x00115800011a7983 */ /* 0x002ee20000300a00 */
[C---:B--2---:R-:W-:Y:S03]  /*68fd0*/  HMMA.16816.F32 R8, R12.reuse, R18, R8 ;  /* 0x000000120c08723c */ /* 0x044fe60000001808 */
[----:B---3--:R-:W-:Y:S04]  /*68fe0*/  STL.64 [R1+0xdba0], R26 ;  /* 0x00dba01a01007387 */ /* 0x008fe80000100a00 */
        /* <DEDUP_REMOVED lines=27> */
[----:B0-----:R-:W2:Y:S01]  /*691a0*/  LDL.LU.64 R6, [R1+0xdbb0] ;  /* 0x00dbb00001067983 */ /* 0x001ea20000300a00 */
[----:B---3--:R-:W-:Y:S03]  /*691b0*/  HMMA.16816.F32 R16, R12, R8, R16 ;  /* 0x000000080c10723c */ /* 0x008fe60000001810 */
[----:B------:R-:W3:-:S15]  /*691c0*/  LDL.LU.64 R4, [R1+0xdba8] ;  /* 0x00dba80001047983 */ /* 0x000ede0000300a00 */
[----:B------:R-:W-:-:S05]  /*691d0*/  NOP ;  /* 0x0000000000007918 */ /* 0x000fca0000000000 */
[----:B------:R0:W-:Y:S04]  /*691e0*/  STL.64 [R1+0x710], R16 ;  /* 0x0007101001007387 */ /* 0x0001e80000100a00 */
[----:B------:R1:W-:Y:S04]  /*691f0*/  STL.64 [R1+0x718], R18 ;  /* 0x0007181201007387 */ /* 0x0003e80000100a00 */
[----:B0-----:R-:W4:Y:S04]  /*69200*/  LDL.64 R16, [R1+0x98] ;  /* 0x0000980001107983 */ /* 0x001f280000100a00 */
[----:B-1----:R-:W4:Y:S04]  /*69210*/  LDL.64 R18, [R1+0x90] ;  /* 0x0000900001127983 */ /* 0x002f280000100a00 */
        /* <DEDUP_REMOVED lines=8> */
[----:B0-----:R-:W2:Y:S04]  /*692a0*/  LDL.LU.64 R26, [R1+0xdba0] ;  /* 0x00dba000011a7983 */ /* 0x001ea80000300a00 */
[----:B------:R-:W2:Y:S01]  /*692b0*/  LDL.LU.64 R24, [R1+0xdb98] ;  /* 0x00db980001187983 */ /* 0x000ea20000300a00 */
[C---:B---3--:R-:W-:Y:S06]  /*692c0*/  HMMA.16816.F32 R8, R12.reuse, R2, R8 ;  /* 0x000000020c08723c */ /* 0x048fec0000001808 */
[----:B--2---:R-:W-:Y:S07]  /*692d0*/  HMMA.16816.F32 R24, R12, R4, R24 ;  /* 0x000000040c18723c */ /* 0x004fee0000001818 */
[----:B------:R-:W-:-:S02]  /*692e0*/  IMAD R13, R23, 0x100, R22 ;  /* 0x00000100170d7824 */ /* 0x000fc400078e0216 */
[----:B----4-:R-:W-:-:S14]  /*692f0*/  IMAD R12, R21, 0x100, R20 ;  /* 0x00000100150c7824 */ /* 0x010fdc00078e0214 */
[----:B------:R-:W-:Y:S04]  /*69300*/  STL.64 [R1+0xc80], R24 ;  /* 0x000c801801007387 */ /* 0x000fe80000100a00 */
[----:B------:R0:W-:Y:S04]  /*69310*/  STL.64 [R1+0xc88], R26 ;  /* 0x000c881a01007387 */ /* 0x0001e80000100a00 */
[----:B0-----:R-:W2:Y:S04]  /*69320*/  LDL.LU.64 R26, [R1+0xdb90] ;  /* 0x00db9000011a7983 */ /* 0x001ea80000300a00 */
[----:B------:R-:W3:Y:S04]  /*69330*/  LDL.LU.64 R24, [R1+0xdb88] ;  /* 0x00db880001187983 */ /* 0x000ee80000300a00 */
[----:B------:R-:W-:Y:S04]  /*69340*/  STL [R1+0xd9a8], R5 ;  /* 0x00d9a80501007387 */ /* 0x000fe80000100800 */
[----:B------:R-:W-:Y:S04]  /*69350*/  STL [R1+0xd9a4], R2 ;  /* 0x00d9a40201007387 */ /* 0x000fe80000100800 */
[----:B------:R-:W-:Y:S04]  /*69360*/  STL [R1+0xd9a0], R3 ;  /* 0x00d9a00301007387 */ /* 0x000fe80000100800 */
[----:B------:R0:W-:Y:S04]  /*69370*/  STL.64 [R1+0x700], R8 ;  /* 0x0007000801007387 */ /* 0x0001e80000100a00 */
[----:B------:R1:W-:Y:S04]  /*69380*/  STL.64 [R1+0x708], R10 ;  /* 0x0007080a01007387 */ /* 0x0003e80000100a00 */
[----:B------:R-:W4:Y:S04]  /*69390*/  LDL R22, [R1+0x68] ;  /* 0x0000680001167983 */ /* 0x000f280000100800 */
[----:B------:R-:W4:Y:S04]  /*693a0*/  LDL R23, [R1+0x6c] ;  /* 0x00006c0001177983 */ /* 0x000f280000100800 */
[----:B------:R-:W4:Y:S04]  /*693b0*/  LDL R20, [R1+0x70] ;  /* 0x0000700001147983 */ /* 0x000f280000100800 */
[----:B------:R-:W4:Y:S04]  /*693c0*/  LDL R21, [R1+0x74] ;  /* 0x0000740001157983 */ /* 0x000f280000100800 */
[----:B0-----:R-:W4:Y:S04]  /*693d0*/  LDL.LU.64 R8, [R1+0x1170] ;  /* 0x0011700001087983 */ /* 0x001f280000300a00 */
[----:B-1----:R-:W4:Y:S01]  /*693e0*/  LDL.LU.64 R10, [R1+0x1178] ;  /* 0x00117800010a7983 */ /* 0x002f220000300a00 */
[----:B--2---:R-:W-:-:S02]  /*693f0*/  IMAD R15, R27, 0x100, R26 ;  /* 0x000001001b0f7824 */ /* 0x004fc400078e021a */
[----:B------:R-:W-:Y:S02]  /*69400*/  IMAD.MOV.U32 R27, RZ, RZ, R0 ;  /* 0x000000ffff1b7224 */ /* 0x000fe400078e0000 */
[----:B---3--:R-:W-:Y:S01]  /*69410*/  IMAD R14, R25, 0x100, R24 ;  /* 0x00000100190e7824 */ /* 0x008fe200078e0218 */
[----:B----4-:R0:W-:Y:S04]  /*69420*/  STL.64 [R1+0xdb58], R22 ;  /* 0x00db581601007387 */ /* 0x0101e80000100a00 */
[----:B0-----:R-:W2:Y:S04]  /*69430*/  LDL R22, [R1+0x80] ;  /* 0x0000800001167983 */ /* 0x001ea80000100800 */
[----:B------:R-:W2:Y:S04]  /*69440*/  LDL R23, [R1+0x84] ;  /* 0x0000840001177983 */ /* 0x000ea80000100800 */
[----:B------:R0:W-:Y:S04]  /*69450*/  STL.64 [R1+0xdb50], R20 ;  /* 0x00db501401007387 */ /* 0x0001e80000100a00 */
[----:B------:R-:W3:Y:S04]  /*69460*/  LDL R26, [R1] ;  /* 0x00000000011a7983 */ /* 0x000ee80000100800 */
[----:B------:R-:W4:Y:S04]  /*69470*/  LDL.LU R0, [R1+0xdb84] ;  /* 0x00db840001007983 */ /* 0x000f280000300800 */
[----:B------:R-:W2:Y:S04]  /*69480*/  LDL.64 R24, [R1+0x8] ;  /* 0x0000080001187983 */ /* 0x000ea80000100a00 */
[----:B0-----:R-:W4:Y:S04]  /*69490*/  LDL.64 R20, [R1+0x88] ;  /* 0x0000880001147983 */ /* 0x001f280000100a00 */
[----:B---3--:R-:W-:Y:S04]  /*694a0*/  STL.64 [R1+0xda38], R26 ;  /* 0x00da381a01007387 */ /* 0x008fe80000100a00 */
[----:B--2---:R0:W-:Y:S04]  /*694b0*/  STL.64 [R1+0xda30], R24 ;  /* 0x00da301801007387 */ /* 0x0041e80000100a00 */
[----:B0-----:R-:W2:Y:S04]  /*694c0*/  LDL.LU.64 R24, [R1+0x1160] ;  /* 0x0011600001187983 */ /* 0x001ea80000300a00 */
[----:B------:R-:W2:Y:S01]  /*694d0*/  LDL.LU.64 R26, [R1+0x1168] ;  /* 0x00116800011a7983 */ /* 0x000ea20000300a00 */
[----:B------:R-:W-:-:S02]  /*694e0*/  F2FP.F16.E4M3.UNPACK_B R12, R12 ;  /* 0x0000000cff0c723e */ /* 0x000fc400020006ff */
[----:B------:R-:W-:Y:S02]  /*694f0*/  F2FP.F16.E4M3.UNPACK_B R13, R13 ;  /* 0x0000000dff0d723e */ /* 0x000fe400020006ff */
[----:B------:R-:W-:Y:S02]  /*69500*/  F2FP.F16.E4M3.UNPACK_B R14, R14 ;  /* 0x0000000eff0e723e */ /* 0x000fe400020006ff */
[----:B------:R-:W-:-:S07]  /*69510*/  F2FP.F16.E4M3.UNPACK_B R15, R15 ;  /* 0x0000000fff0f723e */ /* 0x000fce00020006ff */
[----:B------:R-:W-:Y:S01]  /*69520*/  HMMA.16816.F32 R8, R12, R18, R8 ;  /* 0x000000120c08723c */ /* 0x000fe20000001808 */
[----:B------:R-:W-:-:S05]  /*69530*/  IMAD.MOV.U32 R2, RZ, RZ, R17 ;  /* 0x000000ffff027224 */ /* 0x000fca00078e0011 */
[----:B------:R-:W-:Y:S01]  /*69540*/  IMAD.MOV.U32 R5, RZ, RZ, R18 ;  /* 0x000000ffff057224 */ /* 0x000fe200078e0012 */
[----:B--2---:R-:W-:-:S15]  /*69550*/  HMMA.16816.F32 R24, R12, R16, R24 ;  /* 0x000000100c18723c */ /* 0x004fde0000001818 */
[----:B------:R-:W-:-:S08]  /*69560*/  NOP ;  /* 0x0000000000007918 */ /* 0x000fd00000000000 */
[----:B------:R-:W-:Y:S04]  /*69570*/  STL.64 [R1+0x6f0], R24 ;  /* 0x0006f01801007387 */ /* 0x000fe80000100a00 */
[----:B------:R-:W-:Y:S04]  /*69580*/  STL.64 [R1+0x6f8], R26 ;  /* 0x0006f81a01007387 */ /* 0x000fe80000100a00 */
[----:B------:R-:W2:Y:S04]  /*69590*/  LDL.LU.64 R16, [R1+0x11b0] ;  /* 0x0011b00001107983 */ /* 0x000ea80000300a00 */
[----:B------:R-:W-:Y:S04]  /*695a0*/  STL.64 [R1+0x6e0], R8 ;  /* 0x0006e00801007387 */ /* 0x000fe80000100a00 */
[----:B------:R-:W-:Y:S04]  /*695b0*/  STL.64 [R1+0x6e8], R10 ;  /* 0x0006e80a01007387 */ /* 0x000fe80000100a00 */
[----:B------:R-:W3:Y:S04]  /*695c0*/  LDL.LU.64 R18, [R1+0x11b8] ;  /* 0x0011b80001127983 */ /* 0x000ee80000300a00 */
[----:B---3--:R-:W-:Y:S04]  /*695d0*/  STL.64 [R1+0xdb68], R18 ;  /* 0x00db681201007387 */ /* 0x008fe80000100a00 */
[----:B--2---:R0:W-:Y:S04]  /*695e0*/  STL.64 [R1+0xdb60], R16 ;  /* 0x00db601001007387 */ /* 0x0041e80000100a00 */
[----:B0-----:R-:W2:Y:S04]  /*695f0*/  LDL.LU.64 R16, [R1+0x1190] ;  /* 0x0011900001107983 */ /* 0x001ea80000300a00 */
[----:B------:R-:W3:Y:S01]  /*69600*/  LDL.LU.64 R18, [R1+0x1198] ;  /* 0x0011980001127983 */ /* 0x000ee20000300a00 */
[----:B----4-:R-:W-:-:S03]  /*69610*/  IMAD.MOV.U32 R27, RZ, RZ, R0 ;  /* 0x000000ffff1b7224 */ /* 0x010fc600078e0000 */
[----:B---3--:R-:W-:Y:S04]  /*69620*/  STL.64 [R1+0xdb78], R18 ;  /* 0x00db781201007387 */ /* 0x008fe80000100a00 */
[----:B--2---:R0:W-:Y:S04]  /*69630*/  STL.64 [R1+0xdb70], R16 ;  /* 0x00db701001007387 */ /* 0x0041e80000100a00 */
[----:B0-----:R-:W2:Y:S04]  /*69640*/  LDL.LU.64 R16, [R1+0x1180] ;  /* 0x0011800001107983 */ /* 0x001ea80000300a00 */
[----:B------:R-:W2:Y:S04]  /*69650*/  LDL.LU.64 R18, [R1+0x1188] ;  /* 0x0011880001127983 */ /* 0x000ea80000300a00 */
[----:B------:R-:W3:Y:S04]  /*69660*/  LDL.LU.64 R8, [R1+0x11c0] ;  /* 0x0011c00001087983 */ /* 0x000ee80000300a00 */
[----:B------:R-:W3:Y:S04]  /*69670*/  LDL.LU.64 R10, [R1+0x11c8] ;  /* 0x0011c800010a7983 */ /* 0x000ee80000300a00 */
[----:B------:R-:W4:Y:S04]  /*69680*/  LDL R26, [R1+0x10] ;  /* 0x00001000011a7983 */ /* 0x000f280000100800 */
[----:B------:R-:W3:Y:S04]  /*69690*/  LDL.LU R0, [R1+0xdb80] ;  /* 0x00db800001007983 */ /* 0x000ee80000300800 */
[----:B------:R-:W3:Y:S04]  /*696a0*/  LDL R24, [R1+0x18] ;  /* 0x0000180001187983 */ /* 0x000ee80000100800 */
[----:B------:R-:W3:Y:S01]  /*696b0*/  LDL R25, [R1+0x1c] ;  /* 0x00001c0001197983 */ /* 0x000ee20000100800 */
[----:B--2---:R-:W-:Y:S03]  /*696c0*/  HMMA.16816.F32 R16, R12, R20, R16 ;  /* 0x000000140c10723c */ /* 0x004fe60000001810 */
[----:B----4-:R0:W-:Y:S04]  /*696d0*/  STL.64 [R1+0xda50], R26 ;  /* 0x00da501a01007387 */ /* 0x0101e80000100a00 */
[----:B0-----:R-:W2:Y:S04]  /*696e0*/  LDL R26, [R1+0x78] ;  /* 0x00007800011a7983 */ /* 0x001ea80000100800 */
[----:B------:R-:W2:Y:S04]  /*696f0*/  LDL R27, [R1+0x7c] ;  /* 0x00007c00011b7983 */ /* 0x000ea80000100800 */
[----:B---3--:R-:W-:Y:S04]  /*69700*/  STL.64 [R1+0xda68], R24 ;  /* 0x00da681801007387 */ /* 0x008fe80000100a00 */
[----:B------:R-:W-:Y:S04]  /*69710*/  STL.64 [R1+0xd9b8], R6 ;  /* 0x00d9b80601007387 */ /* 0x000fe80000100a00 */
[----:B------:R0:W-:Y:S04]  /*69720*/  STL.64 [R1+0xd9b0], R4 ;  /* 0x00d9b00401007387 */ /* 0x0001e80000100a00 */
[----:B0-----:R-:W2:Y:S04]  /*69730*/  LDL.LU.64 R4, [R1+0x11a0] ;  /* 0x0011a00001047983 */ /* 0x001ea80000300a00 */
[----:B------:R-:W2:Y:S04]  /*69740*/  LDL.LU.64 R6, [R1+0x11a8] ;  /* 0x0011a80001067983 */ /* 0x000ea80000300a00 */
[----:B------:R-:W-:Y:S04]  /*69750*/  STL.64 [R1+0x6d0], R16 ;  /* 0x0006d01001007387 */ /* 0x000fe80000100a00 */
[----:B------:R0:W-:Y:S04]  /*69760*/  STL.64 [R1+0x6d8], R18 ;  /* 0x0006d81201007387 */ /* 0x0001e80000100a00 */
[----:B0-----:R-:W3:Y:S04]  /*69770*/  LDL.LU.64 R18, [R1+0xdb78] ;  /* 0x00db780001127983 */ /* 0x001ee80000300a00 */
[----:B------:R-:W3:Y:S01]  /*69780*/  LDL.LU.64 R16, [R1+0xdb70] ;  /* 0x00db700001107983 */ /* 0x000ee20000300a00 */
[----:B------:R-:W-:-:S02]  /*69790*/  IMAD.MOV.U32 R3, RZ, RZ, R20 ;  /* 0x000000ffff037224 */ /* 0x000fc400078e0014 */
[----:B---3--:R-:W-:Y:S01]  /*697a0*/  HMMA.16816.F32 R20, R12, R22, R16 ;  /* 0x000000160c14723c */ /* 0x008fe20000001810 */
[----:B------:R-:W3:Y:S04]  /*697b0*/  LDL.LU.64 R18, [R1+0xdb68] ;  /* 0x00db680001127983 */ /* 0x000ee80000300a00 */
[----:B------:R-:W3:-:S15]  /*697c0*/  LDL.LU.64 R16, [R1+0xdb60] ;  /* 0x00db600001107983 */ /* 0x000ede0000300a00 */
[----:B------:R-:W-:-:S03]  /*697d0*/  NOP ;  /* 0x0000000000007918 */ /* 0x000fc60000000000 */
[----:B------:R-:W-:Y:S04]  /*697e0*/  STL.64 [R1+0x6c0], R20 ;  /* 0x0006c01401007387 */ /* 0x000fe80000100a00 */
[----:B------:R0:W-:Y:S04]  /*697f0*/  STL.64 [R1+0x6c8], R22 ;  /* 0x0006c81601007387 */ /* 0x0001e80000100a00 */
[----:B0-----:R-:W4:Y:S04]  /*69800*/  LDL.LU.64 R22, [R1+0xdb58] ;  /* 0x00db580001167983 */ /* 0x001f280000300a00 */
[----:B------:R-:W3:Y:S01]  /*69810*/  LDL.LU.64 R20, [R1+0xdb50] ;  /* 0x00db500001147983 */ /* 0x000ee20000300a00 */
[----:B--2---:R-:W-:Y:S03]  /*69820*/  HMMA.16816.F32 R4, R12, R26, R4 ;  /* 0x0000001a0c04723c */ /* 0x004fe60000001804 */
[----:B------:R-:W2:Y:S04]  /*69830*/  LDL R26, [R1+0x20] ;  /* 0x00002000011a7983 */ /* 0x000ea80000100800 */
[----:B------:R-:W-:-:S15]  /*69840*/  IMAD.MOV.U32 R27, RZ, RZ, R0 ;  /* 0x000000ffff1b7224 */ /* 0x000fde00078e0000 */
[----:B------:R-:W-:-:S01]  /*69850*/  NOP ;  /* 0x0000000000007918 */ /* 0x000fc20000000000 */
[----:B------:R-:W-:Y:S04]  /*69860*/  STL.64 [R1+0x6b0], R4 ;  /* 0x0006b00401007387 */ /* 0x000fe80000100a00 */
[----:B------:R4:W-:Y:S04]  /*69870*/  STL.64 [R1+0x6b8], R6 ;  /* 0x0006b80601007387 */ /* 0x0009e80000100a00 */
[----:B------:R-:W2:Y:S01]  /*69880*/  LDL.LU R0, [R1+0xdb48] ;  /* 0x00db480001007983 */ /* 0x000ea20000300800 */
[C---:B----4-:R-:W-:Y:S06]  /*69890*/  HMMA.16816.F32 R4, R12.reuse, R22, R8 ;  /* 0x000000160c04723c */ /* 0x050fec0000001808 */
[----:B---3--:R-:W-:Y:S01]  /*698a0*/  HMMA.16816.F32 R16, R12, R20, R16 ;  /* 0x000000140c10723c */ /* 0x008fe20000001810 */
[----:B--2---:R0:W-:Y:S04]  /*698b0*/  STL.64 [R1+0xda80], R26 ;  /* 0x00da801a01007387 */ /* 0x0041e80000100a00 */
[----:B------:R-:W2:-:S15]  /*698c0*/  LDL R24, [R1+0x28] ;  /* 0x0000280001187983 */ /* 0x000e9e0000100800 */
[----:B------:R-:W-:-:S03]  /*698d0*/  NOP ;  /* 0x0000000000007918 */ /* 0x000fc60000000000 */
[----:B------:R-:W-:Y:S04]  /*698e0*/  STL.64 [R1+0x6a0], R16 ;  /* 0x0006a01001007387 */ /* 0x000fe80000100a00 */
[----:B------:R-:W-:Y:S04]  /*698f0*/  STL.64 [R1+0x6a8], R18 ;  /* 0x0006a81201007387 */ /* 0x000fe80000100a00 */
[----:B------:R-:W-:Y:S04]  /*69900*/  STL.64 [R1+0x690], R4 ;  /* 0x0006900401007387 */ /* 0x000fe80000100a00 */
[----:B------:R-:W-:Y:S04]  /*69910*/  STL.64 [R1+0x698], R6 ;  /* 0x0006980601007387 */ /* 0x000fe80000100a00 */
[----:B------:R-:W2:Y:S04]  /*69920*/  LDL R25, [R1+0x2c] ;  /* 0x00002c0001197983 */ /* 0x000ea80000100800 */
[----:B0-----:R-:W3:Y:S04]  /*69930*/  LDL R26, [R1+0x30] ;  /* 0x00003000011a7983 */ /* 0x001ee80000100800 */
[----:B------:R-:W3:Y:S04]  /*69940*/  LDL R27, [R1+0x34] ;  /* 0x00003400011b7983 */ /* 0x000ee80000100800 */
[----:B--2---:R0:W-:Y:S04]  /*69950*/  STL.64 [R1+0xda98], R24 ;  /* 0x00da981801007387 */ /* 0x0041e80000100a00 */
[----:B0-----:R-:W2:Y:S01]  /*69960*/  LDL R24, [R1+0x38] ;  /* 0x0000380001187983 */ /* 0x001ea20000100800 */
[----:B------:R-:W-:-:S03]  /*69970*/  IMAD.MOV.U32 R25, RZ, RZ, R0 ;  /* 0x000000ffff197224 */ /* 0x000fc600078e0000 */
[----:B------:R-:W4:Y:S04]  /*69980*/  LDL.LU R0, [R1+0xdb44] ;  /* 0x00db440001007983 */ /* 0x000f280000300800 */
[----:B---3--:R0:W-:Y:S04]  /*69990*/  STL.64 [R1+0xdab0], R26 ;  /* 0x00dab01a01007387 */ /* 0x0081e80000100a00 */
[----:B0-----:R-:W3:Y:S04]  /*699a0*/  LDL R26, [R1+0x40] ;  /* 0x00004000011a7983 */ /* 0x001ee80000100800 */
[----:B------:R-:W3:Y:S04]  /*699b0*/  LDL R27, [R1+0x44] ;  /* 0x00004400011b7983 */ /* 0x000ee80000100800 */
[----:B--2---:R0:W-:Y:S04]  /*699c0*/  STL.64 [R1+0xdac8], R24 ;  /* 0x00dac81801007387 */ /* 0x0041e80000100a00 */
[----:B0-----:R-:W2:Y:S04]  /*699d0*/  LDL R24, [R1+0x48] ;  /* 0x0000480001187983 */ /* 0x001ea80000100800 */
[----:B------:R-:W2:Y:S04]  /*699e0*/  LDL R25, [R1+0x4c] ;  /* 0x00004c0001197983 */ /* 0x000ea80000100800 */
[----:B---3--:R4:W-:Y:S02]  /*699f0*/  STL.64 [R1+0xdae0], R26 ;  /* 0x00dae01a01007387 */ /* 0x0089e40000100a00 */
[----:B----4-:R-:W-:-:S02]  /*69a00*/  IMAD.MOV.U32 R26, RZ, RZ, R0 ;  /* 0x000000ffff1a7224 */ /* 0x010fc400078e0000 */
[----:B------:R-:W3:Y:S04]  /*69a10*/  LDL.LU R0, [R1+0xdb40] ;  /* 0x00db400001007983 */ /* 0x000ee80000300800 */
[----:B------:R-:W4:Y:S04]  /*69a20*/  LDL R27, [R1+0x54] ;  /* 0x00005400011b7983 */ /* 0x000f280000100800 */
[----:B--2---:R0:W-:Y:S04]  /*69a30*/  STL.64 [R1+0xdaf8], R24 ;  /* 0x00daf81801007387 */ /* 0x0041e80000100a00 */
[----:B0-----:R-:W2:Y:S04]  /*69a40*/  LDL R24, [R1+0x58] ;  /* 0x0000580001187983 */ /* 0x001ea80000100800 */
[----:B------:R-:W2:Y:S04]  /*69a50*/  LDL R25, [R1+0x5c] ;  /* 0x00005c0001197983 */ /* 0x000ea80000100800 */
[----:B----4-:R0:W-:Y:S04]  /*69a60*/  STL.64 [R1+0xdb10], R26 ;  /* 0x00db101a01007387 */ /* 0x0101e80000100a00 */
[----:B0-----:R-:W4:Y:S04]  /*69a70*/  LDL R26, [R1+0x60] ;  /* 0x00006000011a7983 */ /* 0x001f280000100800 */
[----:B--2---:R-:W-:Y:S04]  /*69a80*/  STL.64 [R1+0xdb28], R24 ;  /* 0x00db281801007387 */ /* 0x004fe80000100a00 */
        /* <DEDUP_REMOVED lines=46> */
[----:B------:R-:W-:-:S03]  /*69d70*/  IMAD.MOV.U32 R27, RZ, RZ, R0 ;  /* 0x000000ffff1b7224 */ /* 0x000fc600078e0000 */
[----:B---3--:R-:W-:Y:S04]  /*69d80*/  STL.64 [R1+0xdb38], R22 ;  /* 0x00db381601007387 */ /* 0x008fe80000100a00 */
[----:B--2---:R0:W-:Y:S04]  /*69d90*/  STL.64 [R1+0xdb30], R20 ;  /* 0x00db301401007387 */ /* 0x0041e80000100a00 */
[----:B0-----:R-:W4:Y:S04]  /*69da0*/  LDL.LU.64 R20, [R1+0x11d0] ;  /* 0x0011d00001147983 */ /* 0x001f280000300a00 */
[----:B------:R-:W4:Y:S04]  /*69db0*/  LDL.LU.64 R22, [R1+0x11d8] ;  /* 0x0011d80001167983 */ /* 0x000f280000300a00 */
[----:B------:R-:W2:Y:S04]  /*69dc0*/  LDL.LU.64 R16, [R1+0x12a0] ;  /* 0x0012a00001107983 */ /* 0x000ea80000300a00 */
[----:B------:R-:W2:Y:S04]  /*69dd0*/  LDL.LU.64 R18, [R1+0x12a8] ;  /* 0x0012a80001127983 */ /* 0x000ea80000300a00 */
[----:B------:R-:W3:Y:S04]  /*69de0*/  LDL.LU.64 R8, [R1+0x12b0] ;  /* 0x0012b00001087983 */ /* 0x000ee80000300a00 */
[----:B------:R-:W3:Y:S04]  /*69df0*/  LDL.LU.64 R10, [R1+0x12b8] ;  /* 0x0012b800010a7983 */ /* 0x000ee80000300a00 */
[----:B------:R-:W3:Y:S04]  /*69e00*/  LDL.LU.64 R4, [R1+0x12c0] ;  /* 0x0012c00001047983 */ /* 0x000ee80000300a00 */
[----:B------:R-:W3:Y:S01]  /*69e10*/  LDL.LU.64 R6, [R1+0x12c8] ;  /* 0x0012c80001067983 */ /* 0x000ee20000300a00 */
[----:B----4-:R-:W-:Y:S03]  /*69e20*/  HMMA.16816.F32 R24, R12, R26, R20 ;  /* 0x0000001a0c18723c */ /* 0x010fe60000001814 */
[----:B------:R-:W4:Y:S04]  /*69e30*/  LDL.LU.64 R22, [R1+0xdb38] ;  /* 0x00db380001167983 */ /* 0x000f280000300a00 */
[----:B------:R-:W4:-:S15]  /*69e40*/  LDL.LU.64 R20, [R1+0xdb30] ;  /* 0x00db300001147983 */ /* 0x000f1e0000300a00 */
[----:B------:R-:W-:-:S01]  /*69e50*/  NOP ;  /* 0x0000000000007918 */ /* 0x000fc20000000000 */
        /* <DEDUP_REMOVED lines=72> */
[----:B0-----:R-:W2:Y:S04]  /*6a2e0*/  LDL.LU.64 R26, [R1+0xda38] ;  /* 0x00da3800011a7983 */ /* 0x001ea80000300a00 */
[----:B------:R-:W4:Y:S02]  /*6a2f0*/  LDL.LU.64 R24, [R1+0xda30] ;  /* 0x00da300001187983 */ /* 0x000f240000300a00 */
[----:B----4-:R-:W-:-:S15]  /*6a300*/  HMMA.16816.F32 R20, R12, R24, R20 ;  /* 0x000000180c14723c */ /* 0x010fde0000001814 */
[----:B------:R-:W-:-:S08]  /*6a310*/  NOP ;  /* 0x0000000000007918 */ /* 0x000fd00000000000 */
[----:B------:R-:W-:Y:S04]  /*6a320*/  STL.64 [R1+0x5d0], R20 ;  /* 0x0005d01401007387 */ /* 0x000fe80000100a00 */
[----:B------:R0:W-:Y:S04]  /*6a330*/  STL.64 [R1+0x5d8], R22 ;  /* 0x0005d81601007387 */ /* 0x0001e80000100a00 */
[----:B0-----:R-:W2:Y:S04]  /*6a340*/  LDL.LU.64 R22, [R1+0xda28] ;  /* 0x00da280001167983 */ /* 0x001ea80000300a00 */
[----:B------:R-:W2:Y:S01]  /*6a350*/  LDL.LU.64 R20, [R1+0xda20] ;  /* 0x00da200001147983 */ /* 0x000ea20000300a00 */
[----:B------:R-:W-:-:S02]  /*6a360*/  IMAD.MOV.U32 R0, RZ, RZ, R25 ;  /* 0x000000ffff007224 */ /* 0x000fc400078e0019 */
[----:B--2---:R-:W-:Y:S01]  /*6a370*/  HMMA.16816.F32 R24, R12, R26, R20 ;  /* 0x0000001a0c18723c */ /* 0x004fe20000001814 */
[----:B------:R-:W2:Y:S04]  /*6a380*/  LDL.LU.64 R22, [R1+0xda18] ;  /* 0x00da180001167983 */ /* 0x000ea80000300a00 */
[----:B------:R-:W4:-:S15]  /*6a390*/  LDL.LU.64 R20, [R1+0xda10] ;  /* 0x00da100001147983 */ /* 0x000f1e0000300a00 */
[----:B------:R-:W-:-:S03]  /*6a3a0*/  NOP ;  /* 0x0000000000007918 */ /* 0x000fc60000000000 */
[----:B------:R-:W-:Y:S04]  /*6a3b0*/  STL.64 [R1+0x5c0], R24 ;  /* 0x0005c01801007387 */ /* 0x000fe80000100a00 */
[----:B------:R0:W-:Y:S04]  /*6a3c0*/  STL.64 [R1+0x5c8], R26 ;  /* 0x0005c81a01007387 */ /* 0x0001e80000100a00 */
[----:B0-----:R-:W3:Y:S01]  /*6a3d0*/  LDL.LU.64 R26, [R1+0xda08] ;  /* 0x00da0800011a7983 */ /* 0x001ee20000300a00 */
[----:B------:R-:W-:Y:S03]  /*6a3e0*/  HMMA.16816.F32 R16, R12, R28, R16 ;  /* 0x0000001c0c10723c */ /* 0x000fe60000001810 */
[----:B------:R-:W2:-:S15]  /*6a3f0*/  LDL.LU.64 R24, [R1+0xda00] ;  /* 0x00da000001187983 */ /* 0x000e9e0000300a00 */
[----:B------:R-:W-:-:S05]  /*6a400*/  NOP ;  /* 0x0000000000007918 */ /* 0x000fca0000000000 */
[----:B------:R0:W-:Y:S04]  /*6a410*/  STL.64 [R1+0x5b0], R16 ;  /* 0x0005b01001007387 */ /* 0x0001e80000100a00 */
[----:B------:R1:W-:Y:S04]  /*6a420*/  STL.64 [R1+0x5b8], R18 ;  /* 0x0005b81201007387 */ /* 0x0003e80000100a00 */
[----:B0-----:R-:W4:Y:S01]  /*6a430*/  LDL.LU.64 R16, [R1+0x12e0] ;  /* 0x0012e00001107983 */ /* 0x001f220000300a00 */
[----:B---3--:R-:W-:-:S15]  /*6a440*/  HMMA.16816.F32 R8, R12, R26, R8 ;  /* 0x0000001a0c08723c */ /* 0x008fde0000001808 */
[----:B------:R-:W-:-:S08]  /*6a450*/  NOP ;  /* 0x0000000000007918 */ /* 0x000fd00000000000 */
[----:B------:R-:W-:Y:S04]  /*6a460*/  STL.64 [R1+0x5a0], R8 ;  /* 0x0005a00801007387 */ /* 0x000fe80000100a00 */
[----:B------:R-:W-:Y:S04]  /*6a470*/  STL.64 [R1+0x5a8], R10 ;  /* 0x0005a80a01007387 */ /* 0x000fe80000100a00 */
[----:B-1----:R-:W3:Y:S01]  /*6a480*/  LDL.LU.64 R18, [R1+0x12e8] ;  /* 0x0012e80001127983 */ /* 0x002ee20000300a00 */
[----:B--2---:R-:W-:-:S15]  /*6a490*/  HMMA.16816.F32 R4, R12, R24, R4 ;  /* 0x000000180c04723c */ /* 0x004fde0000001804 */
[----:B------:R-:W-:-:S08]  /*6a4a0*/  NOP ;  /* 0x0000000000007918 */ /* 0x000fd00000000000 */
[----:B------:R-:W-:Y:S04]  /*6a4b0*/  STL.64 [R1+0x590], R4 ;  /* 0x0005900401007387 */ /* 0x000fe80000100a00 */
[----:B------:R-:W-:Y:S04]  /*6a4c0*/  STL.64 [R1+0x598], R6 ;  /* 0x0005980601007387 */ /* 0x000fe80000100a00 */
        /* <DEDUP_REMOVED lines=8> */
[----:B--2---:R-:W-:Y:S04]  /*6a550*/  STL.64 [R1+0xd9c8], R6 ;  /* 0x00d9c80601007387 */ /* 0x004fe80000100a00 */
[----:B----4-:R0:W-:Y:S04]  /*6a560*/  STL.64 [R1+0xd9c0], R4 ;  /* 0x00d9c00401007387 */ /* 0x0101e80000100a00 */
[----:B0-----:R-:W2:Y:S04]  /*6a570*/  LDL.LU.64 R4, [R1+0x1310] ;  /* 0x0013100001047983 */ /* 0x001ea80000300a00 */
[----:B------:R-:W2:Y:S04]  /*6a580*/  LDL.LU.64 R6, [R1+0x1318] ;  /* 0x0013180001067983 */ /* 0x000ea80000300a00 */
[----:B------:R0:W-:Y:S04]  /*6a590*/  STL.64 [R1+0xd8a0], R26 ;  /* 0x00d8a01a01007387 */ /* 0x0001e80000100a00 */
[----:B0-----:R-:W4:Y:S04]  /*6a5a0*/  LDL.LU R26, [R1+0x2bcc] ;  /* 0x002bcc00011a7983 */ /* 0x001f280000300800 */
[----:B------:R-:W4:Y:S04]  /*6a5b0*/  LDL.LU R27, [R1+0x2bc8] ;  /* 0x002bc800011b7983 */ /* 0x000f280000300800 */
[----:B------:R0:W-:Y:S04]  /*6a5c0*/  STL.64 [R1+0xd898], R24 ;  /* 0x00d8981801007387 */ /* 0x0001e80000100a00 */
[----:B0-----:R-:W3:Y:S04]  /*6a5d0*/  LDL.LU R24, [R1+0x2bdc] ;  /* 0x002bdc0001187983 */ /* 0x001ee80000300800 */
[----:B------:R-:W3:Y:S01]  /*6a5e0*/  LDL.LU R25, [R1+0x2bd8] ;  /* 0x002bd80001197983 */ /* 0x000ee20000300800 */
[C---:B------:R-:W-:Y:S03]  /*6a5f0*/  HMMA.16816.F32 R16, R12.reuse, R22, R16 ;  /* 0x000000160c10723c */ /* 0x040fe60000001810 */
[----:B----4-:R-:W-:Y:S04]  /*6a600*/  STL.64 [R1+0xd998], R26 ;  /* 0x00d9981a01007387 */ /* 0x010fe80000100a00 */
[----:B---3--:R0:W-:Y:S04]  /*6a610*/  STL.64 [R1+0xd990], R24 ;  /* 0x00d9901801007387 */ /* 0x0081e80000100a00 */
[----:B0-----:R-:W3:Y:S04]  /*6a620*/  LDL.LU.64 R24, [R1+0x1300] ;  /* 0x0013000001187983 */ /* 0x001ee80000300a00 */
[----:B------:R-:W3:Y:S08]  /*6a630*/  LDL.LU.64 R26, [R1+0x1308] ;  /* 0x00130800011a7983 */ /* 0x000ef00000300a00 */
        /* <DEDUP_REMOVED lines=8> */
[----:B0-----:R-:W4:Y:S04]  /*6a6c0*/  LDL.LU.64 R18, [R1+0xd9e8] ;  /* 0x00d9e80001127983 */ /* 0x001f280000300a00 */
[----:B------:R-:W3:Y:S04]  /*6a6d0*/  LDL.LU.64 R16, [R1+0xd9e0] ;  /* 0x00d9e00001107983 */ /* 0x000ee80000300a00 */
[----:B------:R-:W-:Y:S04]  /*6a6e0*/  STL.64 [R1+0xd8b0], R22 ;  /* 0x00d8b01601007387 */ /* 0x000fe80000100a00 */
[----:B------:R0:W-:Y:S04]  /*6a6f0*/  STL.64 [R1+0xd8a8], R20 ;  /* 0x00d8a81401007387 */ /* 0x0001e80000100a00 */
[----:B0-----:R-:W2:Y:S04]  /*6a700*/  LDL.LU.64 R20, [R1+0x1330] ;  /* 0x0013300001147983 */ /* 0x001ea80000300a00 */
[----:B------:R-:W2:Y:S01]  /*6a710*/  LDL.LU.64 R22, [R1+0x1338] ;  /* 0x0013380001167983 */ /* 0x000ea20000300a00 */
[----:B----4-:R-:W-:-:S15]  /*6a720*/  HMMA.16816.F32 R8, R12, R18, R8 ;  /* 0x000000120c08723c */ /* 0x010fde0000001808 */
        /* <DEDUP_REMOVED lines=9> */
[----:B0-----:R-:W4:Y:S04]  /*6a7c0*/  LDL.LU.64 R24, [R1+0x1350] ;  /* 0x0013500001187983 */ /* 0x001f280000300a00 */
[----:B-1----:R-:W4:Y:S04]  /*6a7d0*/  LDL.LU.64 R26, [R1+0x1358] ;  /* 0x00135800011a7983 */ /* 0x002f280000300a00 */
[----:B------:R-:W-:Y:S04]  /*6a7e0*/  STL.64 [R1+0xd880], R18 ;  /* 0x00d8801201007387 */ /* 0x000fe80000100a00 */
[----:B------:R0:W-:Y:S04]  /*6a7f0*/  STL.64 [R1+0xd878], R16 ;  /* 0x00d8781001007387 */ /* 0x0001e80000100a00 */
[----:B0-----:R-:W4:Y:S04]  /*6a800*/  LDL.LU R16, [R1+0x2bd4] ;  /* 0x002bd40001107983 */ /* 0x001f280000300800 */
[----:B------:R-:W4:Y:S01]  /*6a810*/  LDL.LU R17, [R1+0x2bd0] ;  /* 0x002bd00001117983 */ /* 0x000f220000300800 */
        /* <DEDUP_REMOVED lines=12> */
[----:B------:R0:W-:Y:S04]  /*6a8e0*/  STL.64 [R1+0xd870], R10 ;  /* 0x00d8700a01007387 */ /* 0x0001e80000100a00 */
[----:B0-----:R-:W4:Y:S04]  /*6a8f0*/  LDL.LU R10, [R1+0x2bc4] ;  /* 0x002bc400010a7983 */ /* 0x001f280000300800 */
[----:B------:R-:W4:Y:S04]  /*6a900*/  LDL.LU R11, [R1+0x2bc0] ;  /* 0x002bc000010b7983 */ /* 0x000f280000300800 */
[----:B------:R-:W-:Y:S01]  /*6a910*/  STL.64 [R1+0xd868], R8 ;  /* 0x00d8680801007387 */ /* 0x000fe20000100a00 */
[----:B--2---:R-:W-:-:S15]  /*6a920*/  HMMA.16816.F32 R20, R12, R6, R20 ;  /* 0x000000060c14723c */ /* 0x004fde0000001814 */
[----:B------:R-:W-:-:S08]  /*6a930*/  NOP ;  /* 0x0000000000007918 */ /* 0x000fd00000000000 */
[----:B------:R3:W-:Y:S04]  /*6a940*/  STL.64 [R1+0xc70], R20 ;  /* 0x000c701401007387 */ /* 0x0007e80000100a00 */
[----:B------:R0:W-:Y:S01]  /*6a950*/  STL.64 [R1+0xc78], R22 ;  /* 0x000c781601007387 */ /* 0x0001e20000100a00 */
[----:B---3--:R-:W-:-:S03]  /*6a960*/  IMAD.MOV.U32 R20, RZ, RZ, R5 ;  /* 0x000000ffff147224 */ /* 0x008fc600078e0005 */
[----:B------:R-:W4:Y:S04]  /*6a970*/  LDL.LU R5, [R1+0xd9a8] ;  /* 0x00d9a80001057983 */ /* 0x000f280000300800 */
[----:B------:R-:W2:Y:S01]  /*6a980*/  LDL R21, [R1+0x94] ;  /* 0x0000940001157983 */ /* 0x000ea20000100800 */
[----:B0-----:R-:W-:-:S03]  /*6a990*/  IMAD.MOV.U32 R23, RZ, RZ, R2 ;  /* 0x000000ffff177224 */ /* 0x001fc600078e0002 */
[----:B------:R-:W3:Y:S01]  /*6a9a0*/  LDL R22, [R1+0x98] ;  /* 0x0000980001167983 */ /* 0x000ee20000100800 */
[----:B------:R-:W-:-:S03]  /*6a9b0*/  IMAD.MOV.U32 R18, RZ, RZ, R3 ;  /* 0x000000ffff127224 */ /* 0x000fc600078e0003 */
[----:B------:R-:W3:Y:S01]  /*6a9c0*/  LDL.LU R2, [R1+0xd9a4] ;  /* 0x00d9a40001027983 */ /* 0x000ee20000300800 */
[----:B----4-:R-:W-:Y:S03]  /*6a9d0*/  HMMA.16816.F32 R24, R12, R4, R24 ;  /* 0x000000040c18723c */ /* 0x010fe60000001818 */
[----:B--2---:R-:W-:Y:S04]  /*6a9e0*/  STL.64 [R1+0xd978], R20 ;  /* 0x00d9781401007387 */ /* 0x004fe80000100a00 */
[----:B------:R-:W3:Y:S04]  /*6a9f0*/  LDL.LU R3, [R1+0xd9a0] ;  /* 0x00d9a00001037983 */ /* 0x000ee80000300800 */
[----:B------:R-:W2:-:S12]  /*6aa00*/  LDL R19, [R1+0x8c] ;  /* 0x00008c0001137983 */ /* 0x000e980000100800 */
[----:B------:R-:W-:Y:S04]  /*6aa10*/  STL.64 [R1+0xc60], R24 ;  /* 0x000c601801007387 */ /* 0x000fe80000100a00 */
[----:B------:R0:W-:Y:S04]  /*6aa20*/  STL.64 [R1+0xc68], R26 ;  /* 0x000c681a01007387 */ /* 0x0001e80000100a00 */
[----:B0-----:R-:W4:Y:S04]  /*6aa30*/  LDL.LU.64 R26, [R1+0xd998] ;  /* 0x00d99800011a7983 */ /* 0x001f280000300a00 */
[----:B------:R-:W2:Y:S04]  /*6aa40*/  LDL.LU.64 R24, [R1+0xd990] ;  /* 0x00d9900001187983 */ /* 0x000ea80000300a00 */
[----:B------:R-:W-:Y:S04]  /*6aa50*/  STL.64 [R1+0xd850], R6 ;  /* 0x00d8500601007387 */ /* 0x000fe80000100a00 */
[----:B------:R0:W-:Y:S04]  /*6aa60*/  STL.64 [R1+0xd848], R4 ;  /* 0x00d8480401007387 */ /* 0x0001e80000100a00 */
[----:B0-----:R-:W3:Y:S04]  /*6aa70*/  LDL.LU.64 R4, [R1+0x1340] ;  /* 0x0013400001047983 */ /* 0x001ee80000300a00 */
[----:B------:R-:W3:Y:S02]  /*6aa80*/  LDL.LU.64 R6, [R1+0x1348] ;  /* 0x0013480001067983 */ /* 0x000ee40000300a00 */
[----:B---3--:R-:W-:Y:S07]  /*6aa90*/  HMMA.16816.F32 R4, R12, R2, R4 ;  /* 0x000000020c04723c */ /* 0x008fee0000001804 */
[----:B------:R-:W-:-:S02]  /*6aaa0*/  IMAD R12, R11, 0x100, R10 ;  /* 0x000001000b0c7824 */ /* 0x000fc400078e020a */
[----:B----4-:R-:W-:-:S14]  /*6aab0*/  IMAD R13, R27, 0x100, R26 ;  /* 0x000001001b0d7824 */ /* 0x010fdc00078e021a */
[----:B------:R0:W-:Y:S04]  /*6aac0*/  STL.64 [R1+0x520], R4 ;  /* 0x0005200401007387 */ /* 0x0001e80000100a00 */
[----:B------:R1:W-:Y:S04]  /*6aad0*/  STL.64 [R1+0x528], R6 ;  /* 0x0005280601007387 */ /* 0x0003e80000100a00 */
[----:B------:R-:W3:Y:S04]  /*6aae0*/  LDL R26, [R1+0x80] ;  /* 0x00008000011a7983 */ /* 0x000ee80000100800 */
[----:B------:R-:W3:Y:S04]  /*6aaf0*/  LDL R27, [R1+0x84] ;  /* 0x00008400011b7983 */ /* 0x000ee80000100800 */
[----:B------:R-:W4:Y:S04]  /*6ab00*/  LDL R10, [R1+0x68] ;  /* 0x00006800010a7983 */ /* 0x000f280000100800 */
[----:B------:R-:W4:Y:S04]  /*6ab10*/  LDL R11, [R1+0x6c] ;  /* 0x00006c00010b7983 */ /* 0x000f280000100800 */
[----:B------:R-:W3:Y:S04]  /*6ab20*/  LDL R8, [R1+0x70] ;  /* 0x0000700001087983 */ /* 0x000ee80000100800 */
[----:B------:R-:W3:Y:S04]  /*6ab30*/  LDL R9, [R1+0x74] ;  /* 0x0000740001097983 */ /* 0x000ee80000100800 */
[----:B0-----:R-:W4:Y:S04]  /*6ab40*/  LDL.LU.64 R4, [R1+0x1380] ;  /* 0x0013800001047983 */ /* 0x001f280000300a00 */
[----:B-1----:R-:W3:Y:S01]  /*6ab50*/  LDL.LU.64 R6, [R1+0x1388] ;  /* 0x0013880001067983 */ /* 0x002ee20000300a00 */
[----:B------:R-:W-:-:S02]  /*6ab60*/  IMAD R14, R17, 0x100, R16 ;  /* 0x00000100110e7824 */ /* 0x000fc400078e0210 */
[----:B--2---:R-:W-:Y:S01]  /*6ab70*/  IMAD R15, R25, 0x100, R24 ;  /* 0x00000100190f7824 */ /* 0x004fe200078e0218 */
[----:B------:R-:W-:Y:S01]  /*6ab80*/  F2FP.F16.E4M3.UNPACK_B R12, R12 ;  /* 0x0000000cff0c723e */ /* 0x000fe200020006ff */
[----:B---3--:R-:W-:Y:S04]  /*6ab90*/  STL.64 [R1+0xd988], R6 ;  /* 0x00d9880601007387 */ /* 0x008fe80000100a00 */
[----:B----4-:R0:W-:Y:S04]  /*6aba0*/  STL.64 [R1+0xd980], R4 ;  /* 0x00d9800401007387 */ /* 0x0101e80000100a00 */
[----:B0-----:R-:W2:Y:S04]  /*6abb0*/  LDL.LU.64 R4, [R1+0x1360] ;  /* 0x0013600001047983 */ /* 0x001ea80000300a00 */
[----:B------:R-:W2:Y:S01]  /*6abc0*/  LDL.LU.64 R6, [R1+0x1368] ;  /* 0x0013680001067983 */ /* 0x000ea20000300a00 */
[----:B------:R-:W-:-:S02]  /*6abd0*/  F2FP.F16.E4M3.UNPACK_B R13, R13 ;  /* 0x0000000dff0d723e */ /* 0x000fc400020006ff */
[----:B------:R-:W-:Y:S02]  /*6abe0*/  F2FP.F16.E4M3.UNPACK_B R14, R14 ;  /* 0x0000000eff0e723e */ /* 0x000fe400020006ff */
[----:B------:R-:W-:Y:S01]  /*6abf0*/  F2FP.F16.E4M3.UNPACK_B R15, R15 ;  /* 0x0000000fff0f723e */ /* 0x000fe200020006ff */
[----:B------:R-:W-:Y:S04]  /*6ac00*/  STL.64 [R1+0xd970], R10 ;  /* 0x00d9700a01007387 */ /* 0x000fe80000100a00 */
[----:B------:R0:W-:Y:S04]  /*6ac10*/  STL.64 [R1+0xd968], R8 ;  /* 0x00d9680801007387 */ /* 0x0001e80000100a00 */
[----:B0-----:R-:W3:Y:S04]  /*6ac20*/  LDL.LU.64 R8, [R1+0x1370] ;  /* 0x0013700001087983 */ /* 0x001ee80000300a00 */
[----:B------:R-:W3:Y:S04]  /*6ac30*/  LDL.LU.64 R10, [R1+0x1378] ;  /* 0x00137800010a7983 */ /* 0x000ee80000300a00 */
[----:B------:R-:W4:Y:S04]  /*6ac40*/  LDL R16, [R1+0x78] ;  /* 0x0000780001107983 */ /* 0x000f280000100800 */
[----:B------:R-:W4:Y:S04]  /*6ac50*/  LDL R17, [R1+0x7c] ;  /* 0x00007c0001117983 */ /* 0x000f280000100800 */
[----:B------:R-:W4:Y:S01]  /*6ac60*/  LDL.64 R24, [R1+0x30] ;  /* 0x0000300001187983 */ /* 0x000f220000100a00 */
[----:B--2---:R-:W-:Y:S03]  /*6ac70*/  HMMA.16816.F32 R20, R12, R22, R4 ;  /* 0x000000160c14723c */ /* 0x004fe60000001804 */
[----:B------:R-:W2:Y:S04]  /*6ac80*/  LDL.LU.64 R6, [R1+0xd988] ;  /* 0x00d9880001067983 */ /* 0x000ea80000300a00 */
[----:B------:R-:W2:-:S15]  /*6ac90*/  LDL.LU.64 R4, [R1+0xd980] ;  /* 0x00d9800001047983 */ /* 0x000e9e0000300a00 */
[----:B------:R-:W-:-:S01]  /*6aca0*/  NOP ;  /* 0x0000000000007918 */ /* 0x000fc20000000000 */
[----:B------:R0:W-:Y:S04]  /*6acb0*/  STL.64 [R1+0x510], R20 ;  /* 0x0005101401007387 */ /* 0x0001e80000100a00 */
[----:B------:R1:W-:Y:S04]  /*6acc0*/  STL.64 [R1+0x518], R22 ;  /* 0x0005181601007387 */ /* 0x0003e80000100a00 */
[----:B0-----:R-:W3:Y:S04]  /*6acd0*/  LDL.LU.64 R20, [R1+0xd978] ;  /* 0x00d9780001147983 */ /* 0x001ee80000300a00 */
[----:B-1----:R-:W4:Y:S04]  /*6ace0*/  LDL R22, [R1+0x38] ;  /* 0x0000380001167983 */ /* 0x002f280000100800 */
[----:B------:R-:W4:Y:S01]  /*6acf0*/  LDL R23, [R1+0x3c] ;  /* 0x00003c0001177983 */ /* 0x000f220000100800 */
[C---:B--2---:R-:W-:Y:S06]  /*6ad00*/  HMMA.16816.F32 R4, R12.reuse, R18, R4 ;  /* 0x000000120c04723c */ /* 0x044fec0000001804 */
[----:B---3--:R-:W-:Y:S01]  /*6ad10*/  HMMA.16816.F32 R8, R12, R20, R8 ;  /* 0x000000140c08723c */ /* 0x008fe20000001808 */
[----:B----4-:R-:W-:Y:S04]  /*6ad20*/  STL.64 [R1+0xd910], R22 ;  /* 0x00d9101601007387 */ /* 0x010fe80000100a00 */
[----:B------:R-:W2:-:S15]  /*6ad30*/  LDL R20, [R1+0x40] ;  /* 0x0000400001147983 */ /* 0x000e9e0000100800 */
[----:B------:R-:W-:-:S03]  /*6ad40*/  NOP ;  /* 0x0000000000007918 */ /* 0x000fc60000000000 */
[----:B------:R0:W-:Y:S04]  /*6ad50*/  STL.64 [R1+0x500], R8 ;  /* 0x0005000801007387 */ /* 0x0001e80000100a00 */
[----:B------:R1:W-:Y:S04]  /*6ad60*/  STL.64 [R1+0x508], R10 ;  /* 0x0005080a01007387 */ /* 0x0003e80000100a00 */
[----:B------:R-:W2:Y:S04]  /*6ad70*/  LDL R21, [R1+0x44] ;  /* 0x0000440001157983 */ /* 0x000ea80000100800 */
[----:B0-----:R-:W3:Y:S04]  /*6ad80*/  LDL.LU.64 R8, [R1+0x13a0] ;  /* 0x0013a00001087983 */ /* 0x001ee80000300a00 */
[----:B-1----:R-:W3:Y:S04]  /*6ad90*/  LDL.LU.64 R10, [R1+0x13a8] ;  /* 0x0013a800010a7983 */ /* 0x002ee80000300a00 */
[----:B------:R0:W-:Y:S04]  /*6ada0*/  STL.64 [R1+0x4f0], R4 ;  /* 0x0004f00401007387 */ /* 0x0001e80000100a00 */
[----:B------:R1:W-:Y:S04]  /*6adb0*/  STL.64 [R1+0x4f8], R6 ;  /* 0x0004f80601007387 */ /* 0x0003e80000100a00 */
[----:B0-----:R-:W4:Y:S04]  /*6adc0*/  LDL.LU.64 R4, [R1+0x13c0] ;  /* 0x0013c00001047983 */ /* 0x001f280000300a00 */
[----:B-1----:R-:W4:Y:S04]  /*6add0*/  LDL.LU.64 R6, [R1+0x13c8] ;  /* 0x0013c80001067983 */ /* 0x002f280000300a00 */
[----:B------:R-:W2:Y:S04]  /*6ade0*/  LDL.64 R22, [R1+0x48] ;  /* 0x0000480001167983 */ /* 0x000ea80000100a00 */
[----:B--2---:R-:W-:Y:S04]  /*6adf0*/  STL.64 [R1+0xd940], R22 ;  /* 0x00d9401601007387 */ /* 0x004fe80000100a00 */
[----:B------:R0:W-:Y:S04]  /*6ae00*/  STL.64 [R1+0xd938], R20 ;  /* 0x00d9381401007387 */ /* 0x0001e80000100a00 */
[----:B0-----:R-:W2:Y:S04]  /*6ae10*/  LDL.LU.64 R20, [R1+0x1390] ;  /* 0x0013900001147983 */ /* 0x001ea80000300a00 */
[----:B------:R-:W2:Y:S02]  /*6ae20*/  LDL.LU.64 R22, [R1+0x1398] ;  /* 0x0013980001167983 */ /* 0x000ea40000300a00 */
[----:B--2---:R-:W-:-:S15]  /*6ae30*/  HMMA.16816.F32 R20, R12, R26, R20 ;  /* 0x0000001a0c14723c */ /* 0x004fde0000001814 */
[----:B------:R-:W-:-:S08]  /*6ae40*/  NOP ;  /* 0x0000000000007918 */ /* 0x000fd00000000000 */
[----:B------:R0:W-:Y:S04]  /*6ae50*/  STL.64 [R1+0x4e0], R20 ;  /* 0x0004e01401007387 */ /* 0x0001e80000100a00 */
[----:B------:R-:W-:Y:S04]  /*6ae60*/  STL.64 [R1+0x4e8], R22 ;  /* 0x0004e81601007387 */ /* 0x000fe80000100a00 */
[----:B------:R-:W2:Y:S04]  /*6ae70*/  LDL.64 R26, [R1+0x58] ;  /* 0x00005800011a7983 */ /* 0x000ea80000100a00 */
[----:B0-----:R-:W4:Y:S04]  /*6ae80*/  LDL R20, [R1+0x60] ;  /* 0x0000600001147983 */ /* 0x001f280000100800 */
[----:B------:R-:W4:Y:S04]  /*6ae90*/  LDL R21, [R1+0x64] ;  /* 0x0000640001157983 */ /* 0x000f280000100800 */
[----:B--2---:R-:W-:Y:S04]  /*6aea0*/  STL.64 [R1+0xd960], R26 ;  /* 0x00d9601a01007387 */ /* 0x004fe80000100a00 */
[----:B------:R0:W-:Y:S04]  /*6aeb0*/  STL.64 [R1+0xd958], R24 ;  /* 0x00d9581801007387 */ /* 0x0001e80000100a00 */
[----:B0-----:R-:W2:Y:S04]  /*6aec0*/  LDL.LU.64 R24, [R1+0x13b0] ;  /* 0x0013b00001187983 */ /* 0x001ea80000300a00 */
[----:B------:R-:W2:Y:S04]  /*6aed0*/  LDL.LU.64 R26, [R1+0x13b8] ;  /* 0x0013b800011a7983 */ /* 0x000ea80000300a00 */
[----:B------:R-:W3:Y:S04]  /*6aee0*/  LDL R18, [R1] ;  /* 0x0000000001127983 */ /* 0x000ee80000100800 */
[----:B------:R-:W3:Y:S04]  /*6aef0*/  LDL R19, [R1+0x4] ;  /* 0x0000040001137983 */ /* 0x000ee80000100800 */
[----:B------:R-:W4:Y:S04]  /*6af00*/  LDL R22, [R1+0x50] ;  /* 0x0000500001167983 */ /* 0x000f280000100800 */
[----:B------:R-:W4:Y:S04]  /*6af10*/  LDL R23, [R1+0x54] ;  /* 0x0000540001177983 */ /* 0x000f280000100800 */
[----:B---3--:R0:W-:Y:S02]  /*6af20*/  STL.64 [R1+0xd8b8], R18 ;  /* 0x00d8b81201007387 */ /* 0x0081e40000100a00 */
[----:B0-----:R-:W-:Y:S02]  /*6af30*/  HMMA.16816.F32 R16, R12, R16, R8 ;  /* 0x000000100c10723c */ /* 0x001fe40000001808 */
[----:B------:R-:W4:Y:S04]  /*6af40*/  LDL.LU.64 R10, [R1+0xd970] ;  /* 0x00d97000010a7983 */ /* 0x000f280000300a00 */
[----:B------:R-:W2:-:S15]  /*6af50*/  LDL.LU.64 R8, [R1+0xd968] ;  /* 0x00d9680001087983 */ /* 0x000e9e0000300a00 */
[----:B------:R-:W-:-:S02]  /*6af60*/  NOP ;  /* 0x0000000000007918 */ /* 0x000fc40000000000 */
[----:B------:R0:W-:Y:S04]  /*6af70*/  STL.64 [R1+0x4d0], R16 ;  /* 0x0004d01001007387 */ /* 0x0001e80000100a00 */
[----:B------:R-:W-:Y:S04]  /*6af80*/  STL.64 [R1+0x4d8], R18 ;  /* 0x0004d81201007387 */ /* 0x000fe80000100a00 */
[----:B0-----:R-:W3:Y:S01]  /*6af90*/  LDL R16, [R1+0x8] ;  /* 0x0000080001107983 */ /* 0x001ee20000100800 */
        /* <DEDUP_REMOVED lines=8> */
[----:B------:R-:W-:Y:S04]  /*6b020*/  STL.64 [R1+0x4b8], R6 ;  /* 0x0004b80601007387 */ /* 0x000fe80000100a00 */
        /* <DEDUP_REMOVED lines=17> */
[----:B------:R-:W4:Y:S01]  /*6b140*/  LDL.64 R18, [R1+0x10] ;  /* 0x0000100001127983 */ /* 0x000f220000100a00 */
[----:B------:R-:W-:-:S03]  /*6b150*/  IMAD.MOV.U32 R17, RZ, RZ, R0 ;  /* 0x000000ffff117224 */ /* 0x000fc600078e0000 */
[----:B----4-:R-:W-:Y:S04]  /*6b160*/  STL.64 [R1+0xd8e8], R18 ;  /* 0x00d8e81201007387 */ /* 0x010fe80000100a00 */
[----:B------:R0:W-:Y:S04]  /*6b170*/  STL.64 [R1+0xd8e0], R16 ;  /* 0x00d8e01001007387 */ /* 0x0001e80000100a00 */
[----:B0-----:R-:W4:Y:S04]  /*6b180*/  LDL.LU.64 R16, [R1+0x13e0] ;  /* 0x0013e00001107983 */ /* 0x001f280000300a00 */
[----:B------:R-:W4:Y:S04]  /*6b190*/  LDL.LU.64 R18, [R1+0x13e8] ;  /* 0x0013e80001127983 */ /* 0x000f280000300a00 */
[----:B------:R-:W-:Y:S04]  /*6b1a0*/  STL.64 [R1+0x4a0], R24 ;  /* 0x0004a01801007387 */ /* 0x000fe80000100a00 */
[----:B------:R0:W-:Y:S04]  /*6b1b0*/  STL.64 [R1+0x4a8], R26 ;  /* 0x0004a81a01007387 */ /* 0x0001e80000100a00 */
[----:B0-----:R-:W4:Y:S01]  /*6b1c0*/  LDL.LU.64 R26, [R1+0xd960] ;  /* 0x00d96000011a7983 */ /* 0x001f220000300a00 */
[C---:B--2---:R-:W-:Y:S03]  /*6b1d0*/  HMMA.16816.F32 R20, R12.reuse, R22, R8 ;  /* 0x000000160c14723c */ /* 0x044fe60000001808 */
[----:B------:R-:W3:Y:S03]  /*6b1e0*/  LDL.LU.64 R24, [R1+0xd958] ;  /* 0x00d9580001187983 */ /* 0x000ee60000300a00 */
[----:B----4-:R-:W-:Y:S06]  /*6b1f0*/  HMMA.16816.F32 R16, R12, R26, R16 ;  /* 0x0000001a0c10723c */ /* 0x010fec0000001810 */
[----:B------:R-:W-:Y:S01]  /*6b200*/  IMAD.MOV.U32 R0, RZ, RZ, R27 ;  /* 0x000000ffff007224 */ /* 0x000fe200078e001b */
[----:B------:R-:W2:-:S15]  /*6b210*/  LDL R26, [R1+0x28] ;  /* 0x00002800011a7983 */ /* 0x000e9e0000100800 */
[----:B------:R-:W-:-:S01]  /*6b220*/  NOP ;  /* 0x0000000000007918 */ /* 0x000fc20000000000 */
[----:B------:R0:W-:Y:S04]  /*6b230*/  STL.64 [R1+0x490], R16 ;  /* 0x0004901001007387 */ /* 0x0001e80000100a00 */
[----:B------:R1:W-:Y:S04]  /*6b240*/  STL.64 [R1+0x498], R18 ;  /* 0x0004981201007387 */ /* 0x0003e80000100a00 */
[----:B------:R-:W2:Y:S04]  /*6b250*/  LDL R27, [R1+0x2c] ;  /* 0x00002c00011b7983 */ /* 0x000ea80000100800 */
[----:B0-----:R-:W4:Y:S04]  /*6b260*/  LDL.64 R16, [R1+0x20] ;  /* 0x0000200001107983 */ /* 0x001f280000100a00 */
[----:B-1----:R-:W4:Y:S04]  /*6b270*/  LDL R18, [R1+0x18] ;  /* 0x0000180001127983 */ /* 0x002f280000100800 */
[----:B------:R-:W4:Y:S04]  /*6b280*/  LDL R19, [R1+0x1c] ;  /* 0x00001c0001137983 */ /* 0x000f280000100800 */
[----:B------:R-:W-:Y:S04]  /*6b290*/  STL [R1+0xd7d8], R0 ;  /* 0x00d7d80001007387 */ /* 0x000fe80000100800 */
[----:B------:R-:W3:Y:S04]  /*6b2a0*/  LDL.LU.64 R10, [R1+0xd950] ;  /* 0x00d95000010a7983 */ /* 0x000ee80000300a00 */
[----:B------:R-:W3:Y:S04]  /*6b2b0*/  LDL.LU.64 R8, [R1+0xd948] ;  /* 0x00d9480001087983 */ /* 0x000ee80000300a00 */
[----:B------:R-:W-:Y:S04]  /*6b2c0*/  STL.64 [R1+0x480], R20 ;  /* 0x0004801401007387 */ /* 0x000fe80000100a00 */
[----:B------:R0:W-:Y:S04]  /*6b2d0*/  STL.64 [R1+0x488], R22 ;  /* 0x0004881601007387 */ /* 0x0001e80000100a00 */
[----:B0-----:R-:W3:Y:S04]  /*6b2e0*/  LDL.LU.64 R22, [R1+0xd940] ;  /* 0x00d9400001167983 */ /* 0x001ee80000300a00 */
[----:B------:R-:W2:Y:S01]  /*6b2f0*/  LDL.LU.64 R20, [R1+0xd938] ;  /* 0x00d9380001147983 */ /* 0x000ea20000300a00 */
[----:B---3--:R-:W-:-:S15]  /*6b300*/  HMMA.16816.F32 R8, R12, R22, R8 ;  /* 0x000000160c08723c */ /* 0x008fde0000001808 */
        /* <DEDUP_REMOVED lines=14> */
[C---:B--2---:R-:W-:Y:S06]  /*6b3f0*/  HMMA.16816.F32 R20, R12.reuse, R22, R8 ;  /* 0x000000160c14723c */ /* 0x044fec0000001808 */
[----:B------:R-:W-:-:S15]  /*6b400*/  HMMA.16816.F32 R8, R12, R24, R4 ;  /* 0x000000180c08723c */ /* 0x000fde0000001804 */
[----:B------:R-:W-:-:S02]  /*6b410*/  NOP ;  /* 0x0000000000007918 */ /* 0x000fc40000000000 */
[----:B------:R0:W-:Y:S04]  /*6b420*/  STL.64 [R1+0x450], R20 ;  /* 0x0004501401007387 */ /* 0x0001e80000100a00 */
[----:B------:R1:W-:Y:S04]  /*6b430*/  STL.64 [R1+0x458], R22 ;  /* 0x0004581601007387 */ /* 0x0003e80000100a00 */
[----:B------:R-:W2:Y:S04]  /*6b440*/  LDL.LU.64 R4, [R1+0x1440] ;  /* 0x0014400001047983 */ /* 0x000ea80000300a00 */
[----:B------:R-:W-:Y:S04]  /*6b450*/  STL.64 [R1+0x440], R8 ;  /* 0x0004400801007387 */ /* 0x000fe80000100a00 */
[----:B------:R-:W-:Y:S04]  /*6b460*/  STL.64 [R1+0x448], R10 ;  /* 0x0004480a01007387 */ /* 0x000fe80000100a00 */
[----:B------:R-:W2:Y:S04]  /*6b470*/  LDL.LU.64 R6, [R1+0x1448] ;  /* 0x0014480001067983 */ /* 0x000ea80000300a00 */
        /* <DEDUP_REMOVED lines=18> */
[----:B------:R-:W2:Y:S01]  /*6b5a0*/  LDL.LU.64 R22, [R1+0x1458] ;  /* 0x0014580001167983 */ /* 0x000ea20000300a00 */
[----:B------:R-:W-:-:S05]  /*6b5b0*/  IMAD.MOV.U32 R0, RZ, RZ, R25 ;  /* 0x000000ffff007224 */ /* 0x000fca00078e0019 */
[----:B------:R-:W-:Y:S04]  /*6b5c0*/  STL [R1+0xd7e0], R0 ;  /* 0x00d7e00001007387 */ /* 0x000fe80000100800 */
[----:B------:R-:W3:Y:S04]  /*6b5d0*/  LDL.LU.64 R24, [R1+0x14b0] ;  /* 0x0014b00001187983 */ /* 0x000ee80000300a00 */
[----:B------:R-:W3:Y:S04]  /*6b5e0*/  LDL.LU.64 R26, [R1+0x14b8] ;  /* 0x0014b800011a7983 */ /* 0x000ee80000300a00 */
[----:B------:R0:W-:Y:S04]  /*6b5f0*/  STL.64 [R1+0x430], R4 ;  /* 0x0004300401007387 */ /* 0x0001e80000100a00 */
[----:B------:R1:W-:Y:S04]  /*6b600*/  STL.64 [R1+0x438], R6 ;  /* 0x0004380601007387 */ /* 0x0003e80000100a00 */
[----:B------:R-:W4:Y:S04]  /*6b610*/  LDL.LU.64 R8, [R1+0x14c0] ;  /* 0x0014c00001087983 */ /* 0x000f280000300a00 */
[----:B------:R-:W4:Y:S04]  /*6b620*/  LDL.LU.64 R10, [R1+0x14c8] ;  /* 0x0014c800010a7983 */ /* 0x000f280000300a00 */
[----:B0-----:R-:W4:Y:S04]  /*6b630*/  LDL.LU.64 R4, [R1+0x14d0] ;  /* 0x0014d00001047983 */ /* 0x001f280000300a00 */
[----:B-1----:R-:W4:Y:S01]  /*6b640*/  LDL.LU.64 R6, [R1+0x14d8] ;  /* 0x0014d80001067983 */ /* 0x002f220000300a00 */
[----:B--2---:R-:W-:-:S15]  /*6b650*/  HMMA.16816.F32 R20, R12, R16, R20 ;  /* 0x000000100c14723c */ /* 0x004fde0000001814 */
        /* <DEDUP_REMOVED lines=13> */
[----:B0-----:R-:W2:Y:S04]  /*6b730*/  LDL.LU.64 R18, [R1+0xd8e8] ;  /* 0x00d8e80001127983 */ /* 0x001ea80000300a00 */
[----:B------:R-:W3:Y:S01]  /*6b740*/  LDL.LU.64 R16, [R1+0xd8e0] ;  /* 0x00d8e00001107983 */ /* 0x000ee20000300a00 */
[----:B--2---:R-:W-:-:S15]  /*6b750*/  HMMA.16816.F32 R20, R12, R18, R20 ;  /* 0x000000120c14723c */ /* 0x004fde0000001814 */
[----:B------:R-:W-:-:S08]  /*6b760*/  NOP ;  /* 0x0000000000007918 */ /* 0x000fd00000000000 */
[----:B------:R-:W-:Y:S04]  /*6b770*/  STL.64 [R1+0x400], R20 ;  /* 0x0004001401007387 */ /* 0x000fe80000100a00 */
[----:B------:R0:W-:Y:S04]  /*6b780*/  STL.64 [R1+0x408], R22 ;  /* 0x0004081601007387 */ /* 0x0001e80000100a00 */
[----:B0-----:R-:W3:Y:S04]  /*6b790*/  LDL.LU.64 R22, [R1+0xd8d8] ;  /* 0x00d8d80001167983 */ /* 0x001ee80000300a00 */
[----:B------:R-:W3:Y:S01]  /*6b7a0*/  LDL.LU.64 R20, [R1+0xd8d0] ;  /* 0x00d8d00001147983 */ /* 0x000ee20000300a00 */
[----:B------:R-:W-:-:S02]  /*6b7b0*/  IMAD.MOV.U32 R0, RZ, RZ, R19 ;  /* 0x000000ffff007224 */ /* 0x000fc400078e0013 */
[----:B---3--:R-:W-:Y:S01]  /*6b7c0*/  HMMA.16816.F32 R16, R12, R16, R20 ;  /* 0x000000100c10723c */ /* 0x008fe20000001814 */
[----:B------:R-:W2:Y:S04]  /*6b7d0*/  LDL.LU.64 R22, [R1+0xd8c8] ;  /* 0x00d8c80001167983 */ /* 0x000ea80000300a00 */
[----:B------:R-:W2:-:S15]  /*6b7e0*/  LDL.LU.64 R20, [R1+0xd8c0] ;  /* 0x00d8c00001147983 */ /* 0x000e9e0000300a00 */
[----:B------:R-:W-:-:S03]  /*6b7f0*/  NOP ;  /* 0x0000000000007918 */ /* 0x000fc60000000000 */
[----:B------:R-:W-:Y:S04]  /*6b800*/  STL.64 [R1+0x3f0], R16 ;  /* 0x0003f01001007387 */ /* 0x000fe80000100a00 */
[----:B------:R0:W-:Y:S04]  /*6b810*/  STL.64 [R1+0x3f8], R18 ;  /* 0x0003f81201007387 */ /* 0x0001e80000100a00 */
[----:B0-----:R-:W2:Y:S02]  /*6b820*/  LDL.LU.64 R18, [R1+0xd8b8] ;  /* 0x00d8b80001127983 */ /* 0x001ea40000300a00 */
[----:B--2---:R-:W-:Y:S02]  /*6b830*/  HMMA.16816.F32 R16, R12, R18, R20 ;  /* 0x000000120c10723c */ /* 0x004fe40000001814 */
[----:B------:R-:W2:Y:S04]  /*6b840*/  LDL.LU.64 R22, [R1+0xd8b0] ;  /* 0x00d8b00001167983 */ /* 0x000ea80000300a00 */
[----:B------:R-:W3:-:S15]  /*6b850*/  LDL.LU.64 R20, [R1+0xd8a8] ;  /* 0x00d8a80001147983 */ /* 0x000ede0000300a00 */
[----:B------:R-:W-:-:S02]  /*6b860*/  NOP ;  /* 0x0000000000007918 */ /* 0x000fc40000000000 */
[----:B------:R0:W-:Y:S04]  /*6b870*/  STL.64 [R1+0x3e0], R16 ;  /* 0x0003e01001007387 */ /* 0x0001e80000100a00 */
[----:B------:R1:W-:Y:S04]  /*6b880*/  STL.64 [R1+0x3e8], R18 ;  /* 0x0003e81201007387 */ /* 0x0003e80000100a00 */
[----:B0-----:R-:W4:Y:S04]  /*6b890*/  LDL.LU.64 R16, [R1+0x14f0] ;  /* 0x0014f00001107983 */ /* 0x001f280000300a00 */
[----:B-1----:R-:W2:Y:S01]  /*6b8a0*/  LDL.LU.64 R18, [R1+0x14f8] ;  /* 0x0014f80001127983 */ /* 0x002ea20000300a00 */
[C---:B------:R-:W-:Y:S03]  /*6b8b0*/  HMMA.16816.F32 R24, R12.reuse, R28, R24 ;  /* 0x0000001c0c18723c */ /* 0x040fe60000001818 */
[----:B--2---:R-:W-:Y:S04]  /*6b8c0*/  STL.64 [R1+0xd890], R18 ;  /* 0x00d8901201007387 */ /* 0x004fe80000100a00 */
[----:B----4-:R0:W-:Y:S04]  /*6b8d0*/  STL.64 [R1+0xd888], R16 ;  /* 0x00d8881001007387 */ /* 0x0101e80000100a00 */
[----:B0-----:R-:W2:Y:S04]  /*6b8e0*/  LDL.LU.64 R16, [R1+0x14e0] ;  /* 0x0014e00001107983 */ /* 0x001ea80000300a00 */
[----:B------:R-:W2:Y:S08]  /*6b8f0*/  LDL.LU.64 R18, [R1+0x14e8] ;  /* 0x0014e80001127983 */ /* 0x000eb00000300a00 */
        /* <DEDUP_REMOVED lines=20> */
[----:B------:R-:W-:Y:S04]  /*6ba40*/  STL.64 [R1+0xd6b8], R26 ;  /* 0x00d6b81a01007387 */ /* 0x000fe80000100a00 */
[----:B------:R0:W-:Y:S04]  /*6ba50*/  STL.64 [R1+0xd6b0], R24 ;  /* 0x00d6b01801007387 */ /* 0x0001e80000100a00 */
[----:B0-----:R-:W3:Y:S04]  /*6ba60*/  LDL.LU.64 R24, [R1+0x1540] ;  /* 0x0015400001187983 */ /* 0x001ee80000300a00 */
[----:B------:R-:W3:Y:S04]  /*6ba70*/  LDL.LU.64 R26, [R1+0x1548] ;  /* 0x00154800011a7983 */ /* 0x000ee80000300a00 */
        /* <DEDUP_REMOVED lines=9> */
[----:B------:R-:W2:Y:S04]  /*6bb10*/  LDL.LU.64 R16, [R1+0xd878] ;  /* 0x00d8780001107983 */ /* 0x000ea80000300a00 */
[----:B------:R-:W-:Y:S04]  /*6bb20*/  STL.64 [R1+0xd6c8], R22 ;  /* 0x00d6c81601007387 */ /* 0x000fe80000100a00 */
[----:B------:R0:W-:Y:S04]  /*6bb30*/  STL.64 [R1+0xd6c0], R20 ;  /* 0x00d6c01401007387 */ /* 0x0001e80000100a00 */
[----:B0-----:R-:W4:Y:S04]  /*6bb40*/  LDL.LU.64 R20, [R1+0x1500] ;  /* 0x0015000001147983 */ /* 0x001f280000300a00 */
[----:B------:R-:W4:Y:S01]  /*6bb50*/  LDL.LU.64 R22, [R1+0x1508] ;  /* 0x0015080001167983 */ /* 0x000f220000300a00 */
[C---:B--2---:R-:W-:Y:S06]  /*6bb60*/  HMMA.16816.F32 R8, R12.reuse, R16, R8 ;  /* 0x000000100c08723c */ /* 0x044fec0000001808 */
[----:B----4-:R-:W-:-:S15]  /*6bb70*/  HMMA.16816.F32 R20, R12, R18, R20 ;  /* 0x000000120c14723c */ /* 0x010fde0000001814 */
[----:B------:R-:W-:-:S08]  /*6bb80*/  NOP ;  /* 0x0000000000007918 */ /* 0x000fd00000000000 */
[----:B------:R0:W-:Y:S04]  /*6bb90*/  STL.64 [R1+0x380], R20 ;  /* 0x0003801401007387 */ /* 0x0001e80000100a00 */
[----:B------:R1:W-:Y:S04]  /*6bba0*/  STL.64 [R1+0x388], R22 ;  /* 0x0003881601007387 */ /* 0x0003e80000100a00 */
[----:B0-----:R-:W2:Y:S04]  /*6bbb0*/  LDL.LU.64 R20, [R1+0x1560] ;  /* 0x0015600001147983 */ /* 0x001ea80000300a00 */
[----:B-1----:R-:W2:Y:S04]  /*6bbc0*/  LDL.LU.64 R22, [R1+0x1568] ;  /* 0x0015680001167983 */ /* 0x002ea80000300a00 */
[----:B------:R-:W-:Y:S04]  /*6bbd0*/  STL.64 [R1+0x370], R8 ;  /* 0x0003700801007387 */ /* 0x000fe80000100a00 */
[----:B------:R0:W-:Y:S04]  /*6bbe0*/  STL.64 [R1+0x378], R10 ;  /* 0x0003780a01007387 */ /* 0x0001e80000100a00 */
[----:B0-----:R-:W4:Y:S04]  /*6bbf0*/  LDL.LU.64 R10, [R1+0xd870] ;  /* 0x00d87000010a7983 */ /* 0x001f280000300a00 */
[----:B------:R-:W3:Y:S04]  /*6bc00*/  LDL.LU.64 R8, [R1+0xd868] ;  /* 0x00d8680001087983 */ /* 0x000ee80000300a00 */
[----:B------:R0:W-:Y:S04]  /*6bc10*/  STL.64 [R1+0xd698], R18 ;  /* 0x00d6981201007387 */ /* 0x0001e80000100a00 */
[----:B0-----:R-:W2:Y:S04]  /*6bc20*/  LDL.LU R18, [R1+0x2be4] ;  /* 0x002be40001127983 */ /* 0x001ea80000300800 */
[----:B------:R-:W2:Y:S04]  /*6bc30*/  LDL.LU R19, [R1+0x2be0] ;  /* 0x002be00001137983 */ /* 0x000ea80000300800 */
[----:B------:R-:W-:Y:S01]  /*6bc40*/  STL.64 [R1+0xd690], R16 ;  /* 0x00d6901001007387 */ /* 0x000fe20000100a00 */
[----:B----4-:R-:W-:-:S15]  /*6bc50*/  HMMA.16816.F32 R4, R12, R10, R4 ;  /* 0x0000000a0c04723c */ /* 0x010fde0000001804 */
        /* <DEDUP_REMOVED lines=10> */
[----:B------:R-:W2:Y:S04]  /*6bd00*/  LDL.LU.64 R4, [R1+0xd848] ;  /* 0x00d8480001047983 */ /* 0x000ea80000300a00 */
[----:B------:R0:W-:Y:S04]  /*6bd10*/  STL.64 [R1+0xd678], R10 ;  /* 0x00d6780a01007387 */ /* 0x0001e80000100a00 */
[----:B------:R-:W-:Y:S04]  /*6bd20*/  STL.64 [R1+0xd670], R8 ;  /* 0x00d6700801007387 */ /* 0x000fe80000100a00 */
[----:B0-----:R-:W4:Y:S04]  /*6bd30*/  LDL.LU R10, [R1+0x2bec] ;  /* 0x002bec00010a7983 */ /* 0x001f280000300800 */
[----:B------:R-:W4:Y:S01]  /*6bd40*/  LDL.LU R11, [R1+0x2be8] ;  /* 0x002be800010b7983 */ /* 0x000f220000300800 */
[C---:B---3--:R-:W-:Y:S06]  /*6bd50*/  HMMA.16816.F32 R24, R12.reuse, R6, R24 ;  /* 0x000000060c18723c */ /* 0x048fec0000001818 */
[----:B--2---:R-:W-:-:S15]  /*6bd60*/  HMMA.16816.F32 R20, R12, R4, R20 ;  /* 0x000000040c14723c */ /* 0x004fde0000001814 */
[----:B------:R-:W-:-:S02]  /*6bd70*/  NOP ;  /* 0x0000000000007918 */ /* 0x000fc40000000000 */
[----:B------:R0:W-:Y:S04]  /*6bd80*/  STL.64 [R1+0xc50], R24 ;  /* 0x000c501801007387 */ /* 0x0001e80000100a00 */
[----:B------:R1:W-:Y:S04]  /*6bd90*/  STL.64 [R1+0xc58], R26 ;  /* 0x000c581a01007387 */ /* 0x0003e80000100a00 */
[----:B0-----:R-:W2:Y:S04]  /*6bda0*/  LDL.LU R24, [R1+0x2bf4] ;  /* 0x002bf40001187983 */ /* 0x001ea80000300800 */
[----:B------:R-:W2:Y:S04]  /*6bdb0*/  LDL.LU R25, [R1+0x2bf0] ;  /* 0x002bf00001197983 */ /* 0x000ea80000300800 */
[----:B-1----:R-:W3:Y:S04]  /*6bdc0*/  LDL.LU R26, [R1+0x2bfc] ;  /* 0x002bfc00011a7983 */ /* 0x002ee80000300800 */
[----:B------:R-:W3:Y:S04]  /*6bdd0*/  LDL.LU R27, [R1+0x2bf8] ;  /* 0x002bf800011b7983 */ /* 0x000ee80000300800 */
[----:B------:R-:W-:Y:S04]  /*6bde0*/  STL.64 [R1+0xc40], R20 ;  /* 0x000c401401007387 */ /* 0x000fe80000100a00 */
[----:B------:R0:W-:Y:S04]  /*6bdf0*/  STL.64 [R1+0xc48], R22 ;  /* 0x000c481601007387 */ /* 0x0001e80000100a00 */
[----:B0-----:R-:W4:Y:S04]  /*6be00*/  LDL R22, [R1+0x60] ;  /* 0x0000600001167983 */ /* 0x001f280000100800 */
[----:B------:R-:W4:Y:S04]  /*6be10*/  LDL R23, [R1+0x64] ;  /* 0x0000640001177983 */ /* 0x000f280000100800 */
[----:B------:R-:W-:Y:S04]  /*6be20*/  STL.64 [R1+0xd658], R6 ;  /* 0x00d6580601007387 */ /* 0x000fe80000100a00 */
[----:B------:R0:W-:Y:S04]  /*6be30*/  STL.64 [R1+0xd650], R4 ;  /* 0x00d6500401007387 */ /* 0x0001e80000100a00 */
[----:B0-----:R-:W2:Y:S04]  /*6be40*/  LDL.LU.64 R4, [R1+0x1550] ;  /* 0x0015500001047983 */ /* 0x001ea80000300a00 */
[----:B------:R-:W2:Y:S04]  /*6be50*/  LDL.LU.64 R6, [R1+0x1558] ;  /* 0x0015580001067983 */ /* 0x000ea80000300a00 */
[----:B------:R-:W3:Y:S01]  /*6be60*/  LDL R16, [R1+0x78] ;  /* 0x0000780001107983 */ /* 0x000ee20000100800 */
[----:B--2---:R-:W-:-:S15]  /*6be70*/  HMMA.16816.F32 R4, R12, R2, R4 ;  /* 0x000000020c04723c */ /* 0x004fde0000001804 */
[----:B------:R-:W-:-:S08]  /*6be80*/  NOP ;  /* 0x0000000000007918 */ /* 0x000fd00000000000 */
[----:B------:R-:W-:Y:S04]  /*6be90*/  STL.64 [R1+0x340], R4 ;  /* 0x0003400401007387 */ /* 0x000fe80000100a00 */
[----:B------:R-:W-:Y:S04]  /*6bea0*/  STL.64 [R1+0x348], R6 ;  /* 0x0003480601007387 */ /* 0x000fe80000100a00 */
[----:B------:R-:W2:Y:S04]  /*6beb0*/  LDL R17, [R1+0x7c] ;  /* 0x00007c0001117983 */ /* 0x000ea80000100800 */
[----:B------:R-:W3:Y:S04]  /*6bec0*/  LDL R20, [R1+0x68] ;  /* 0x0000680001147983 */ /* 0x000ee80000100800 */
[----:B------:R-:W3:Y:S04]  /*6bed0*/  LDL R21, [R1+0x6c] ;  /* 0x00006c0001157983 */ /* 0x000ee80000100800 */
[----:B----4-:R0:W-:Y:S04]  /*6bee0*/  STL.64 [R1+0xd7f0], R22 ;  /* 0x00d7f01601007387 */ /* 0x0101e80000100a00 */
[----:B0-----:R-:W4:Y:S04]  /*6bef0*/  LDL R22, [R1+0x80] ;  /* 0x0000800001167983 */ /* 0x001f280000100800 */
[----:B------:R-:W4:Y:S01]  /*6bf00*/  LDL R23, [R1+0x84] ;  /* 0x0000840001177983 */ /* 0x000f220000100800 */
[----:B------:R-:W-:-:S03]  /*6bf10*/  IMAD R12, R19, 0x100, R18 ;  /* 0x00000100130c7824 */ /* 0x000fc600078e0212 */
[----:B---3--:R0:W-:Y:S04]  /*6bf20*/  STL.64 [R1+0xd7e8], R20 ;  /* 0x00d7e81401007387 */ /* 0x0081e80000100a00 */
[----:B----4-:R1:W-:Y:S04]  /*6bf30*/  STL.64 [R1+0xd808], R22 ;  /* 0x00d8081601007387 */ /* 0x0103e80000100a00 */
[----:B0-----:R-:W3:Y:S04]  /*6bf40*/  LDL R20, [R1+0x88] ;  /* 0x0000880001147983 */ /* 0x001ee80000100800 */
[----:B------:R-:W3:Y:S04]  /*6bf50*/  LDL R21, [R1+0x8c] ;  /* 0x00008c0001157983 */ /* 0x000ee80000100800 */
[----:B------:R-:W4:Y:S04]  /*6bf60*/  LDL R18, [R1+0x70] ;  /* 0x0000700001127983 */ /* 0x000f280000100800 */
[----:B------:R-:W4:Y:S04]  /*6bf70*/  LDL R19, [R1+0x74] ;  /* 0x0000740001137983 */ /* 0x000f280000100800 */
[----:B-1----:R-:W2:Y:S04]  /*6bf80*/  LDL R22, [R1+0x90] ;  /* 0x0000900001167983 */ /* 0x002ea80000100800 */
[----:B------:R-:W2:Y:S01]  /*6bf90*/  LDL R23, [R1+0x94] ;  /* 0x0000940001177983 */ /* 0x000ea20000100800 */
[----:B------:R-:W-:-:S03]  /*6bfa0*/  IMAD R15, R27, 0x100, R26 ;  /* 0x000001001b0f7824 */ /* 0x000fc600078e021a */
[----:B--2---:R0:W-:Y:S04]  /*6bfb0*/  STL.64 [R1+0xd828], R22 ;  /* 0x00d8281601007387 */ /* 0x0041e80000100a00 */
[----:B0-----:R-:W2:Y:S04]  /*6bfc0*/  LDL R22, [R1+0x98] ;  /* 0x0000980001167983 */ /* 0x001ea80000100800 */
[----:B------:R-:W2:Y:S04]  /*6bfd0*/  LDL R23, [R1+0x9c] ;  /* 0x00009c0001177983 */ /* 0x000ea80000100800 */
[----:B---3--:R-:W-:Y:S04]  /*6bfe0*/  STL.64 [R1+0xd820], R20 ;  /* 0x00d8201401007387 */ /* 0x008fe80000100a00 */
[----:B----4-:R-:W-:Y:S04]  /*6bff0*/  STL.64 [R1+0xd800], R18 ;  /* 0x00d8001201007387 */ /* 0x010fe80000100a00 */
[----:B------:R-:W-:Y:S04]  /*6c000*/  STL.64 [R1+0xd7f8], R16 ;  /* 0x00d7f81001007387 */ /* 0x000fe80000100a00 */
[----:B------:R-:W3:Y:S04]  /*6c010*/  LDL R26, [R1] ;  /* 0x00000000011a7983 */ /* 0x000ee80000100800 */
[----:B------:R-:W3:Y:S01]  /*6c020*/  LDL R27, [R1+0x4] ;  /* 0x00000400011b7983 */ /* 0x000ee20000100800 */
[----:B------:R-:W-:-:S03]  /*6c030*/  IMAD R14, R25, 0x100, R24 ;  /* 0x00000100190e7824 */ /* 0x000fc600078e0218 */
[----:B------:R-:W4:Y:S04]  /*6c040*/  LDL.64 R24, [R1+0x8] ;  /* 0x0000080001187983 */ /* 0x000f280000100a00 */
[----:B---3--:R0:W-:Y:S04]  /*6c050*/  STL.64 [R1+0xd6e8], R26 ;  /* 0x00d6e81a01007387 */ /* 0x0081e80000100a00 */
[----:B0-----:R-:W3:Y:S01]  /*6c060*/  LDL R26, [R1+0x10] ;  /* 0x00001000011a7983 */ /* 0x001ee20000100800 */
[----:B------:R-:W-:-:S03]  /*6c070*/  IMAD.MOV.U32 R27, RZ, RZ, R0 ;  /* 0x000000ffff1b7224 */ /* 0x000fc600078e0000 */
[----:B------:R-:W2:Y:S04]  /*6c080*/  LDL.LU R0, [R1+0xd840] ;  /* 0x00d8400001007983 */ /* 0x000ea80000300800 */
[----:B------:R-:W4:Y:S04]  /*6c090*/  LDL.LU.64 R16, [R1+0x15a0] ;  /* 0x0015a00001107983 */ /* 0x000f280000300a00 */
[----:B------:R-:W3:Y:S04]  /*6c0a0*/  LDL.LU.64 R18, [R1+0x15a8] ;  /* 0x0015a80001127983 */ /* 0x000ee80000300a00 */
[----:B---3--:R-:W-:Y:S04]  /*6c0b0*/  STL.64 [R1+0xd818], R18 ;  /* 0x00d8181201007387 */ /* 0x008fe80000100a00 */
[----:B----4-:R0:W-:Y:S04]  /*6c0c0*/  STL.64 [R1+0xd810], R16 ;  /* 0x00d8101001007387 */ /* 0x0101e80000100a00 */
[----:B0-----:R-:W3:Y:S04]  /*6c0d0*/  LDL.LU.64 R16, [R1+0x1590] ;  /* 0x0015900001107983 */ /* 0x001ee80000300a00 */
[----:B------:R-:W4:Y:S01]  /*6c0e0*/  LDL.LU.64 R18, [R1+0x1598] ;  /* 0x0015980001127983 */ /* 0x000f220000300a00 */
[----:B------:R-:W-:Y:S01]  /*6c0f0*/  IMAD R13, R11, 0x100, R10 ;  /* 0x000001000b0d7824 */ /* 0x000fe200078e020a */
[----:B------:R-:W-:-:S02]  /*6c100*/  F2FP.F16.E4M3.UNPACK_B R12, R12 ;  /* 0x0000000cff0c723e */ /* 0x000fc400020006ff */
[----:B------:R-:W-:Y:S02]  /*6c110*/  F2FP.F16.E4M3.UNPACK_B R14, R14 ;  /* 0x0000000eff0e723e */ /* 0x000fe400020006ff */
[----:B------:R-:W-:Y:S01]  /*6c120*/  F2FP.F16.E4M3.UNPACK_B R15, R15 ;  /* 0x0000000fff0f723e */ /* 0x000fe200020006ff */
[----:B----4-:R-:W-:Y:S04]  /*6c130*/  STL.64 [R1+0xd838], R18 ;  /* 0x00d8381201007387 */ /* 0x010fe80000100a00 */
[----:B---3--:R0:W-:Y:S04]  /*6c140*/  STL.64 [R1+0xd830], R16 ;  /* 0x00d8301001007387 */ /* 0x0081e80000100a00 */
[----:B0-----:R-:W2:Y:S04]  /*6c150*/  LDL.LU.64 R16, [R1+0x1570] ;  /* 0x0015700001107983 */ /* 0x001ea80000300a00 */
[----:B------:R-:W2:Y:S01]  /*6c160*/  LDL.LU.64 R18, [R1+0x1578] ;  /* 0x0015780001127983 */ /* 0x000ea20000300a00 */
[----:B------:R-:W-:-:S03]  /*6c170*/  F2FP.F16.E4M3.UNPACK_B R13, R13 ;  /* 0x0000000dff0d723e */ /* 0x000fc600020006ff */
[----:B------:R-:W3:Y:S04]  /*6c180*/  LDL.LU.64 R8, [R1+0x15d0] ;  /* 0x0015d00001087983 */ /* 0x000ee80000300a00 */
[----:B------:R-:W3:Y:S04]  /*6c190*/  LDL.LU.64 R10, [R1+0x15d8] ;  /* 0x0015d800010a7983 */ /* 0x000ee80000300a00 */
[----:B------:R-:W4:Y:S04]  /*6c1a0*/  LDL.LU.64 R4, [R1+0x15e0] ;  /* 0x0015e00001047983 */ /* 0x000f280000300a00 */
[----:B------:R-:W4:Y:S04]  /*6c1b0*/  LDL.LU.64 R6, [R1+0x15e8] ;  /* 0x0015e80001067983 */ /* 0x000f280000300a00 */
[----:B------:R0:W-:Y:S04]  /*6c1c0*/  STL.64 [R1+0xd6e0], R24 ;  /* 0x00d6e01801007387 */ /* 0x0001e80000100a00 */
[----:B------:R1:W-:Y:S04]  /*6c1d0*/  STL.64 [R1+0xd700], R26 ;  /* 0x00d7001a01007387 */ /* 0x0003e80000100a00 */
[----:B0-----:R-:W3:Y:S04]  /*6c1e0*/  LDL.LU.64 R24, [R1+0x1580] ;  /* 0x0015800001187983 */ /* 0x001ee80000300a00 */
[----:B-1----:R-:W3:Y:S01]  /*6c1f0*/  LDL.LU.64 R26, [R1+0x1588] ;  /* 0x00158800011a7983 */ /* 0x002ee20000300a00 */
[----:B--2---:R-:W-:Y:S03]  /*6c200*/  HMMA.16816.F32 R20, R12, R22, R16 ;  /* 0x000000160c14723c */ /* 0x004fe60000001810 */
[----:B------:R-:W2:Y:S04]  /*6c210*/  LDL.LU.64 R18, [R1+0xd838] ;  /* 0x00d8380001127983 */ /* 0x000ea80000300a00 */
[----:B------:R-:W2:-:S15]  /*6c220*/  LDL.LU.64 R16, [R1+0xd830] ;  /* 0x00d8300001107983 */ /* 0x000e9e0000300a00 */
[----:B------:R-:W-:-:S01]  /*6c230*/  NOP ;  /* 0x0000000000007918 */ /* 0x000fc20000000000 */
[----:B------:R-:W-:Y:S04]  /*6c240*/  STL.64 [R1+0x330], R20 ;  /* 0x0003301401007387 */ /* 0x000fe80000100a00 */
[----:B------:R0:W-:Y:S04]  /*6c250*/  STL.64 [R1+0x338], R22 ;  /* 0x0003381601007387 */ /* 0x0001e80000100a00 */
[----:B0-----:R-:W3:Y:S04]  /*6c260*/  LDL.LU.64 R22, [R1+0xd828] ;  /* 0x00d8280001167983 */ /* 0x001ee80000300a00 */
[----:B------:R-:W2:Y:S01]  /*6c270*/  LDL.LU.64 R20, [R1+0xd820] ;  /* 0x00d8200001147983 */ /* 0x000ea20000300a00 */
[----:B---3--:R-:W-:-:S15]  /*6c280*/  HMMA.16816.F32 R24, R12, R22, R24 ;  /* 0x000000160c18723c */ /* 0x008fde0000001818 */
[----:B------:R-:W-:-:S08]  /*6c290*/  NOP ;  /* 0x0000000000007918 */ /* 0x000fd00000000000 */
[----:B------:R0:W-:Y:S04]  /*6c2a0*/  STL.64 [R1+0x320], R24 ;  /* 0x0003201801007387 */ /* 0x0001e80000100a00 */
[----:B------:R-:W-:Y:S04]  /*6c2b0*/  STL.64 [R1+0x328], R26 ;  /* 0x0003281a01007387 */ /* 0x000fe80000100a00 */
[----:B0-----:R-:W3:Y:S04]  /*6c2c0*/  LDL R24, [R1+0x18] ;  /* 0x0000180001187983 */ /* 0x001ee80000100800 */
[----:B------:R-:W3:Y:S01]  /*6c2d0*/  LDL R25, [R1+0x1c] ;  /* 0x00001c0001197983 */ /* 0x000ee20000100800 */
[C---:B--2---:R-:W-:Y:S03]  /*6c2e0*/  HMMA.16816.F32 R20, R12.reuse, R20, R16 ;  /* 0x000000140c14723c */ /* 0x044fe60000001810 */
[----:B---3--:R0:W-:Y:S04]  /*6c2f0*/  STL.64 [R1+0xd718], R24 ;  /* 0x00d7181801007387 */ /* 0x0081e80000100a00 */
[----:B0-----:R-:W2:Y:S04]  /*6c300*/  LDL.LU.64 R24, [R1+0x15b0] ;  /* 0x0015b00001187983 */ /* 0x001ea80000300a00 */
[----:B------:R-:W2:Y:S04]  /*6c310*/  LDL.LU.64 R26, [R1+0x15b8] ;  /* 0x0015b800011a7983 */ /* 0x000ea80000300a00 */
[----:B------:R-:W3:Y:S04]  /*6c320*/  LDL.LU.64 R18, [R1+0xd818] ;  /* 0x00d8180001127983 */ /* 0x000ee80000300a00 */
[----:B------:R-:W3:Y:S04]  /*6c330*/  LDL.LU.64 R16, [R1+0xd810] ;  /* 0x00d8100001107983 */ /* 0x000ee80000300a00 */
[----:B------:R-:W-:Y:S04]  /*6c340*/  STL.64 [R1+0x310], R20 ;  /* 0x0003101401007387 */ /* 0x000fe80000100a00 */
[----:B------:R0:W-:Y:S04]  /*6c350*/  STL.64 [R1+0x318], R22 ;  /* 0x0003181601007387 */ /* 0x0001e80000100a00 */
[----:B0-----:R-:W3:Y:S02]  /*6c360*/  LDL.LU.64 R22, [R1+0xd808] ;  /* 0x00d8080001167983 */ /* 0x001ee40000300a00 */
[----:B---3--:R-:W-:Y:S02]  /*6c370*/  HMMA.16816.F32 R20, R12, R22, R16 ;  /* 0x000000160c14723c */ /* 0x008fe40000001810 */
[----:B------:R-:W3:Y:S04]  /*6c380*/  LDL.LU.64 R18, [R1+0xd800] ;  /* 0x00d8000001127983 */ /* 0x000ee80000300a00 */
[----:B------:R-:W2:-:S15]  /*6c390*/  LDL.LU.64 R16, [R1+0xd7f8] ;  /* 0x00d7f80001107983 */ /* 0x000e9e0000300a00 */
[----:B------:R-:W-:-:S02]  /*6c3a0*/  NOP ;  /* 0x0000000000007918 */ /* 0x000fc40000000000 */
[----:B------:R-:W-:Y:S04]  /*6c3b0*/  STL.64 [R1+0x300], R20 ;  /* 0x0003001401007387 */ /* 0x000fe80000100a00 */
[----:B------:R0:W-:Y:S04]  /*6c3c0*/  STL.64 [R1+0x308], R22 ;  /* 0x0003081601007387 */ /* 0x0001e80000100a00 */
[----:B0-----:R-:W4:Y:S04]  /*6c3d0*/  LDL.LU.64 R22, [R1+0xd7f0] ;  /* 0x00d7f00001167983 */ /* 0x001f280000300a00 */
[----:B------:R-:W3:Y:S01]  /*6c3e0*/  LDL.LU.64 R20, [R1+0xd7e8] ;  /* 0x00d7e80001147983 */ /* 0x000ee20000300a00 */
[----:B--2---:R-:W-:-:S15]  /*6c3f0*/  HMMA.16816.F32 R24, R12, R16, R24 ;  /* 0x000000100c18723c */ /* 0x004fde0000001818 */
[----:B------:R-:W-:-:S08]  /*6c400*/  NOP ;  /* 0x0000000000007918 */ /* 0x000fd00000000000 */
[----:B------:R-:W-:Y:S04]  /*6c410*/  STL.64 [R1+0x2f0], R24 ;  /* 0x0002f01801007387 */ /* 0x000fe80000100a00 */
[----:B------:R0:W-:Y:S04]  /*6c420*/  STL.64 [R1+0x2f8], R26 ;  /* 0x0002f81a01007387 */ /* 0x0001e80000100a00 */
[----:B0-----:R-:W2:Y:S01]  /*6c430*/  LDL R26, [R1+0x20] ;  /* 0x00002000011a7983 */ /* 0x001ea20000100800 */
[----:B------:R-:W-:-:S03]  /*6c440*/  IMAD.MOV.U32 R27, RZ, RZ, R0 ;  /* 0x000000ffff1b7224 */ /* 0x000fc600078e0000 */
[----:B------:R-:W4:Y:S04]  /*6c450*/  LDL.LU R0, [R1+0xd7e0] ;  /* 0x00d7e00001007983 */ /* 0x000f280000300800 */
[----:B--2---:R0:W-:Y:S04]  /*6c460*/  STL.64 [R1+0xd730], R26 ;  /* 0x00d7301a01007387 */ /* 0x0041e80000100a00 */
[----:B------:R-:W2:Y:S04]  /*6c470*/  LDL.LU.64 R24, [R1+0x15c0] ;  /* 0x0015c00001187983 */ /* 0x000ea80000300a00 */
[----:B0-----:R-:W2:Y:S01]  /*6c480*/  LDL.LU.64 R26, [R1+0x15c8] ;  /* 0x0015c800011a7983 */ /* 0x001ea20000300a00 */
[C---:B---3--:R-:W-:Y:S06]  /*6c490*/  HMMA.16816.F32 R8, R12.reuse, R20, R8 ;  /* 0x000000140c08723c */ /* 0x048fec0000001808 */
[C---:B----4-:R-:W-:Y:S06]  /*6c4a0*/  HMMA.16816.F32 R4, R12.reuse, R22, R4 ;  /* 0x000000160c04723c */ /* 0x050fec0000001804 */
[----:B--2---:R-:W-:-:S15]  /*6c4b0*/  HMMA.16816.F32 R16, R12, R18, R24 ;  /* 0x000000120c10723c */ /* 0x004fde0000001818 */
[----:B------:R-:W-:-:S08]  /*6c4c0*/  NOP ;  /* 0x0000000000007918 */ /* 0x000fd00000000000 */
[----:B------:R-:W-:Y:S04]  /*6c4d0*/  STL.64 [R1+0x2e0], R16 ;  /* 0x0002e01001007387 */ /* 0x000fe80000100a00 */
[----:B------:R-:W-:Y:S04]  /*6c4e0*/  STL.64 [R1+0x2e8], R18 ;  /* 0x0002e81201007387 */ /* 0x000fe80000100a00 */
[----:B------:R-:W2:Y:S04]  /*6c4f0*/  LDL R24, [R1+0x28] ;  /* 0x0000280001187983 */ /* 0x000ea80000100800 */
[----:B------:R-:W-:Y:S04]  /*6c500*/  STL.64 [R1+0x2d0], R8 ;  /* 0x0002d00801007387 */ /* 0x000fe80000100a00 */
[----:B------:R-:W-:Y:S04]  /*6c510*/  STL.64 [R1+0x2d8], R10 ;  /* 0x0002d80a01007387 */ /* 0x000fe80000100a00 */
[----:B------:R-:W-:Y:S04]  /*6c520*/  STL.64 [R1+0x2c0], R4 ;  /* 0x0002c00401007387 */ /* 0x000fe80000100a00 */
[----:B------:R-:W-:Y:S04]  /*6c530*/  STL.64 [R1+0x2c8], R6 ;  /* 0x0002c80601007387 */ /* 0x000fe80000100a00 */
[----:B------:R-:W2:Y:S04]  /*6c540*/  LDL R25, [R1+0x2c] ;  /* 0x00002c0001197983 */ /* 0x000ea80000100800 */
[----:B------:R-:W3:Y:S01]  /*6c550*/  LDL R26, [R1+0x30] ;  /* 0x00003000011a7983 */ /* 0x000ee20000100800 */
[----:B------:R-:W-:-:S03]  /*6c560*/  IMAD.MOV.U32 R27, RZ, RZ, R0 ;  /* 0x000000ffff1b7224 */ /* 0x000fc600078e0000 */
[----:B------:R-:W4:Y:S04]  /*6c570*/  LDL.LU R0, [R1+0xd7dc] ;  /* 0x00d7dc0001007983 */ /* 0x000f280000300800 */
[----:B--2---:R0:W-:Y:S04]  /*6c580*/  STL.64 [R1+0xd748], R24 ;  /* 0x00d7481801007387 */ /* 0x0041e80000100a00 */
[----:B0-----:R-:W2:Y:S04]  /*6c590*/  LDL R24, [R1+0x38] ;  /* 0x0000380001187983 */ /* 0x001ea80000100800 */
[----:B------:R-:W2:Y:S04]  /*6c5a0*/  LDL R25, [R1+0x3c] ;  /* 0x00003c0001197983 */ /* 0x000ea80000100800 */
[----:B---3--:R0:W-:Y:S04]  /*6c5b0*/  STL.64 [R1+0xd760], R26 ;  /* 0x00d7601a01007387 */ /* 0x0081e80000100a00 */
[----:B0-----:R-:W3:Y:S04]  /*6c5c0*/  LDL R26, [R1+0x40] ;  /* 0x00004000011a7983 */ /* 0x001ee80000100800 */
[----:B------:R-:W3:Y:S04]  /*6c5d0*/  LDL R27, [R1+0x44] ;  /* 0x00004400011b7983 */ /* 0x000ee80000100800 */
[----:B--2---:R4:W-:Y:S02]  /*6c5e0*/  STL.64 [R1+0xd778], R24 ;  /* 0x00d7781801007387 */ /* 0x0049e40000100a00 */
[----:B----4-:R-:W-:-:S02]  /*6c5f0*/  IMAD.MOV.U32 R24, RZ, RZ, R0 ;  /* 0x000000ffff187224 */ /* 0x010fc400078e0000 */
[----:B------:R-:W2:Y:S04]  /*6c600*/  LDL.LU R0, [R1+0xd7d8] ;  /* 0x00d7d80001007983 */ /* 0x000ea80000300800 */
[----:B------:R-:W4:Y:S04]  /*6c610*/  LDL R25, [R1+0x4c] ;  /* 0x00004c0001197983 */ /* 0x000f280000100800 */
[----:B---3--:R0:W-:Y:S04]  /*6c620*/  STL.64 [R1+0xd790], R26 ;  /* 0x00d7901a01007387 */ /* 0x0081e80000100a00 */
[----:B0-----:R-:W3:Y:S04]  /*6c630*/  LDL R26, [R1+0x50] ;  /* 0x00005000011a7983 */ /* 0x001ee80000100800 */
[----:B------:R-:W3:Y:S04]  /*6c640*/  LDL R27, [R1+0x54] ;  /* 0x00005400011b7983 */ /* 0x000ee80000100800 */
[----:B----4-:R0:W-:Y:S04]  /*6c650*/  STL.64 [R1+0xd7a8], R24 ;  /* 0x00d7a81801007387 */ /* 0x0101e80000100a00 */
[----:B0-----:R-:W4:Y:S04]  /*6c660*/  LDL R24, [R1+0x58] ;  /* 0x0000580001187983 */ /* 0x001f280000100800 */
        /* <DEDUP_REMOVED lines=140> */
[----:B------:R-:W2:Y:S04]  /*6cf30*/  LDL.LU.64 R24, [R1+0xd6b0] ;  /* 0x00d6b00001187983 */ /* 0x000ea80000300a00 */
[----:B------:R-:W-:-:S15]  /*6cf40*/  STL.64 [R1+0xd530], R28 ;  /* 0x00d5301c01007387 */ /* 0x000fde0000100a00 */
[----:B------:R-:W-:-:S01]  /*6cf50*/  NOP ;  /* 0x0000000000007918 */ /* 0x000fc20000000000 */
        /* <DEDUP_REMOVED lines=29> */
[----:B------:R-:W3:Y:S04]  /*6d130*/  LDL.LU R28, [R1+0x2c04] ;  /* 0x002c0400011c7983 */ /* 0x000ee80000300800 */
[----:B------:R-:W3:Y:S04]  /*6d140*/  LDL.LU R29, [R1+0x2c00] ;  /* 0x002c0000011d7983 */ /* 0x000ee80000300800 */
[----:B------:R-:W-:Y:S04]  /*6d150*/  STL.64 [R1+0xd528], R26 ;  /* 0x00d5281a01007387 */ /* 0x000fe80000100a00 */
[----:B------:R0:W-:Y:S04]  /*6d160*/  STL.64 [R1+0xd520], R24 ;  /* 0x00d5201801007387 */ /* 0x0001e80000100a00 */
[----:B0-----:R-:W4:Y:S04]  /*6d170*/  LDL.LU.64 R24, [R1+0x1760] ;  /* 0x0017600001187983 */ /* 0x001f280000300a00 */
[----:B------:R-:W4:Y:S04]  /*6d180*/  LDL.LU.64 R26, [R1+0x1768] ;  /* 0x00176800011a7983 */ /* 0x000f280000300a00 */
        /* <DEDUP_REMOVED lines=40> */
[----:B0-----:R-:W4:Y:S04]  /*6d410*/  LDL.LU.64 R6, [R1+0xd658] ;  /* 0x00d6580001067983 */ /* 0x001f280000300a00 */
[----:B------:R-:W2:Y:S04]  /*6d420*/  LDL.LU.64 R4, [R1+0xd650] ;  /* 0x00d6500001047983 */ /* 0x000ea80000300a00 */
[----:B------:R-:W-:Y:S04]  /*6d430*/  STL.64 [R1+0xd4f8], R10 ;  /* 0x00d4f80a01007387 */ /* 0x000fe80000100a00 */
[----:B------:R2:W-:Y:S01]  /*6d440*/  STL.64 [R1+0xd4f0], R8 ;  /* 0x00d4f00801007387 */ /* 0x0005e20000100a00 */
[C---:B----4-:R-:W-:Y:S06]  /*6d450*/  HMMA.16816.F32 R16, R12.reuse, R6, R16 ;  /* 0x000000060c10723c */ /* 0x050fec0000001810 */
[----:B--2---:R-:W-:Y:S01]  /*6d460*/  HMMA.16816.F32 R8, R12, R4, R24 ;  /* 0x000000040c08723c */ /* 0x004fe20000001818 */
[----:B------:R-:W2:-:S15]  /*6d470*/  LDL R26, [R1+0x38] ;  /* 0x00003800011a7983 */ /* 0x000e9e0000100800 */
[----:B------:R-:W-:-:S01]  /*6d480*/  NOP ;  /* 0x0000000000007918 */ /* 0x000fc20000000000 */
[----:B------:R-:W-:Y:S04]  /*6d490*/  STL.64 [R1+0xc30], R16 ;  /* 0x000c301001007387 */ /* 0x000fe80000100a00 */
[----:B------:R-:W-:Y:S04]  /*6d4a0*/  STL.64 [R1+0xc38], R18 ;  /* 0x000c381201007387 */ /* 0x000fe80000100a00 */
[----:B------:R-:W-:Y:S04]  /*6d4b0*/  STL.64 [R1+0xc20], R8 ;  /* 0x000c200801007387 */ /* 0x000fe80000100a00 */
[----:B------:R-:W-:Y:S04]  /*6d4c0*/  STL.64 [R1+0xc28], R10 ;  /* 0x000c280a01007387 */ /* 0x000fe80000100a00 */
[----:B------:R-:W2:Y:S04]  /*6d4d0*/  LDL R27, [R1+0x3c] ;  /* 0x00003c00011b7983 */ /* 0x000ea80000100800 */
[----:B------:R-:W-:Y:S04]  /*6d4e0*/  STL.64 [R1+0xd4d8], R6 ;  /* 0x00d4d80601007387 */ /* 0x000fe80000100a00 */
[----:B------:R0:W-:Y:S02]  /*6d4f0*/  STL.64 [R1+0xd4d0], R4 ;  /* 0x00d4d00401007387 */ /* 0x0001e40000100a00 */
[----:B0-----:R-:W-:Y:S02]  /*6d500*/  HMMA.16816.F32 R4, R12, R2, R20 ;  /* 0x000000020c04723c */ /* 0x001fe40000001814 */
[----:B------:R-:W3:-:S15]  /*6d510*/  LDL R20, [R1+0x50] ;  /* 0x0000500001147983 */ /* 0x000ede0000100800 */
[----:B------:R-:W-:-:S06]  /*6d520*/  NOP ;  /* 0x0000000000007918 */ /* 0x000fcc0000000000 */
[----:B------:R-:W-:Y:S04]  /*6d530*/  STL.64 [R1+0x160], R4 ;  /* 0x0001600401007387 */ /* 0x000fe80000100a00 */
[----:B------:R-:W-:Y:S04]  /*6d540*/  STL.64 [R1+0x168], R6 ;  /* 0x0001680601007387 */ /* 0x000fe80000100a00 */
[----:B------:R-:W3:Y:S04]  /*6d550*/  LDL R21, [R1+0x54] ;  /* 0x0000540001157983 */ /* 0x000ee80000100800 */
[----:B------:R-:W4:Y:S04]  /*6d560*/  LDL R24, [R1+0x40] ;  /* 0x0000400001187983 */ /* 0x000f280000100800 */
[----:B------:R-:W4:Y:S04]  /*6d570*/  LDL R25, [R1+0x44] ;  /* 0x0000440001197983 */ /* 0x000f280000100800 */
[----:B--2---:R0:W-:Y:S04]  /*6d580*/  STL.64 [R1+0xd5d0], R26 ;  /* 0x00d5d01a01007387 */ /* 0x0041e80000100a00 */
[----:B0-----:R-:W2:Y:S04]  /*6d590*/  LDL R26, [R1+0x58] ;  /* 0x00005800011a7983 */ /* 0x001ea80000100800 */
[----:B------:R-:W2:Y:S04]  /*6d5a0*/  LDL R27, [R1+0x5c] ;  /* 0x00005c00011b7983 */ /* 0x000ea80000100800 */
[----:B----4-:R-:W-:Y:S04]  /*6d5b0*/  STL.64 [R1+0xd5c8], R24 ;  /* 0x00d5c81801007387 */ /* 0x010fe80000100a00 */
[----:B--2---:R0:W-:Y:S04]  /*6d5c0*/  STL.64 [R1+0xd5e8], R26 ;  /* 0x00d5e81a01007387 */ /* 0x0041e80000100a00 */
[----:B------:R-:W2:Y:S04]  /*6d5d0*/  LDL.LU R13, [R1+0x2c08] ;  /* 0x002c0800010d7983 */ /* 0x000ea80000300800 */
[----:B0-----:R-:W4:Y:S04]  /*6d5e0*/  LDL.LU R26, [R1+0x2c14] ;  /* 0x002c1400011a7983 */ /* 0x001f280000300800 */
[----:B------:R-:W4:Y:S04]  /*6d5f0*/  LDL.LU R14, [R1+0x2c10] ;  /* 0x002c1000010e7983 */ /* 0x000f280000300800 */
[----:B------:R-:W3:Y:S04]  /*6d600*/  LDL.LU R27, [R1+0x2c1c] ;  /* 0x002c1c00011b7983 */ /* 0x000ee80000300800 */
[----:B------:R-:W3:Y:S04]  /*6d610*/  LDL.LU R15, [R1+0x2c18] ;  /* 0x002c1800010f7983 */ /* 0x000ee80000300800 */
[----:B------:R-:W2:Y:S04]  /*6d620*/  LDL R6, [R1+0x68] ;  /* 0x0000680001067983 */ /* 0x000ea80000100800 */
[----:B------:R-:W2:Y:S01]  /*6d630*/  LDL R7, [R1+0x6c] ;  /* 0x00006c0001077983 */ /* 0x000ea20000100800 */
[----:B------:R-:W-:-:S03]  /*6d640*/  IMAD R12, R29, 0x100, R28 ;  /* 0x000001001d0c7824 */ /* 0x000fc600078e021c */
[----:B--2---:R0:W-:Y:S04]  /*6d650*/  STL.64 [R1+0xd608], R6 ;  /* 0x00d6080601007387 */ /* 0x0041e80000100a00 */
[----:B------:R-:W2:Y:S04]  /*6d660*/  LDL R4, [R1+0x70] ;  /* 0x0000700001047983 */ /* 0x000ea80000100800 */
[----:B------:R-:W2:Y:S04]  /*6d670*/  LDL R5, [R1+0x74] ;  /* 0x0000740001057983 */ /* 0x000ea80000100800 */
[----:B------:R-:W3:Y:S04]  /*6d680*/  LDL R22, [R1+0x48] ;  /* 0x0000480001167983 */ /* 0x000ee80000100800 */
[----:B------:R-:W3:Y:S04]  /*6d690*/  LDL R23, [R1+0x4c] ;  /* 0x00004c0001177983 */ /* 0x000ee80000100800 */
[----:B------:R-:W3:Y:S04]  /*6d6a0*/  LDL R28, [R1+0x98] ;  /* 0x00009800011c7983 */ /* 0x000ee80000100800 */
[----:B------:R-:W3:Y:S04]  /*6d6b0*/  LDL R29, [R1+0x9c] ;  /* 0x00009c00011d7983 */ /* 0x000ee80000100800 */
[----:B------:R-:W3:Y:S04]  /*6d6c0*/  LDL R16, [R1+0x88] ;  /* 0x0000880001107983 */ /* 0x000ee80000100800 */
[----:B------:R-:W3:Y:S04]  /*6d6d0*/  LDL R17, [R1+0x8c] ;  /* 0x00008c0001117983 */ /* 0x000ee80000100800 */
[----:B--2---:R1:W-:Y:S04]  /*6d6e0*/  STL.64 [R1+0xd620], R4 ;  /* 0x00d6200401007387 */ /* 0x0043e80000100a00 */
[----:B0-----:R-:W2:Y:S04]  /*6d6f0*/  LDL R6, [R1+0x78] ;  /* 0x0000780001067983 */ /* 0x001ea80000100800 */
[----:B------:R-:W2:Y:S04]  /*6d700*/  LDL R7, [R1+0x7c] ;  /* 0x00007c0001077983 */ /* 0x000ea80000100800 */
[----:B------:R-:W3:Y:S04]  /*6d710*/  LDL R24, [R1+0x60] ;  /* 0x0000600001187983 */ /* 0x000ee80000100800 */
[----:B------:R-:W3:Y:S04]  /*6d720*/  LDL R25, [R1+0x64] ;  /* 0x0000640001197983 */ /* 0x000ee80000100800 */
[----:B-1----:R-:W3:Y:S04]  /*6d730*/  LDL R4, [R1+0x90] ;  /* 0x0000900001047983 */ /* 0x002ee80000100800 */
[----:B------:R-:W3:Y:S04]  /*6d740*/  LDL R5, [R1+0x94] ;  /* 0x0000940001057983 */ /* 0x000ee80000100800 */
[----:B------:R-:W3:Y:S04]  /*6d750*/  LDL.LU.64 R8, [R1+0x1770] ;  /* 0x0017700001087983 */ /* 0x000ee80000300a00 */
[----:B------:R-:W3:Y:S04]  /*6d760*/  LDL.LU.64 R10, [R1+0x1778] ;  /* 0x00177800010a7983 */ /* 0x000ee80000300a00 */
[----:B--2---:R0:W-:Y:S04]  /*6d770*/  STL.64 [R1+0xd638], R6 ;  /* 0x00d6380601007387 */ /* 0x0041e80000100a00 */
[----:B0-----:R-:W2:Y:S04]  /*6d780*/  LDL.LU R7, [R1+0x2c0c] ;  /* 0x002c0c0001077983 */ /* 0x001ea80000300800 */
[----:B------:R-:W2:Y:S04]  /*6d790*/  LDL R18, [R1+0x80] ;  /* 0x0000800001127983 */ /* 0x000ea80000100800 */
[----:B------:R-:W2:Y:S01]  /*6d7a0*/  LDL R19, [R1+0x84] ;  /* 0x0000840001137983 */ /* 0x000ea20000100800 */
[----:B----4-:R-:W-:-:S02]  /*6d7b0*/  IMAD R14, R14, 0x100, R26 ;  /* 0x000001000e0e7824 */ /* 0x010fc400078e021a */
[----:B---3--:R-:W-:Y:S01]  /*6d7c0*/  IMAD R15, R15, 0x100, R27 ;  /* 0x000001000f0f7824 */ /* 0x008fe200078e021b */
[----:B------:R-:W-:Y:S02]  /*6d7d0*/  F2FP.F16.E4M3.UNPACK_B R12, R12 ;  /* 0x0000000cff0c723e */ /* 0x000fe400020006ff */
[----:B------:R-:W-:Y:S02]  /*6d7e0*/  F2FP.F16.E4M3.UNPACK_B R14, R14 ;  /* 0x0000000eff0e723e */ /* 0x000fe400020006ff */
[----:B------:R-:W-:Y:S01]  /*6d7f0*/  F2FP.F16.E4M3.UNPACK_B R15, R15 ;  /* 0x0000000fff0f723e */ /* 0x000fe200020006ff */
[----:B--2---:R-:W-:-:S05]  /*6d800*/  IMAD R13, R13, 0x100, R7 ;  /* 0x000001000d0d7824 */ /* 0x004fca00078e0207 */
[----:B------:R-:W-:Y:S01]  /*6d810*/  F2FP.F16.E4M3.UNPACK_B R13, R13 ;  /* 0x0000000dff0d723e */ /* 0x000fe200020006ff */
[----:B------:R-:W-:Y:S04]  /*6d820*/  STL.64 [R1+0xd648], R18 ;  /* 0x00d6481201007387 */ /* 0x000fe80000100a00 */
[----:B------:R-:W-:Y:S04]  /*6d830*/  STL.64 [R1+0xd640], R16 ;  /* 0x00d6401001007387 */ /* 0x000fe80000100a00 */
[----:B------:R0:W-:Y:S02]  /*6d840*/  STL.64 [R1+0xd600], R24 ;  /* 0x00d6001801007387 */ /* 0x0001e40000100a00 */
[C---:B0-----:R-:W-:Y:S02]  /*6d850*/  HMMA.16816.F32 R24, R12.reuse, R28, R8 ;  /* 0x0000001c0c18723c */ /* 0x041fe40000001808 */
[----:B------:R-:W-:Y:S04]  /*6d860*/  STL.64 [R1+0xd5e0], R22 ;  /* 0x00d5e01601007387 */ /* 0x000fe80000100a00 */
[----:B------:R0:W-:Y:S04]  /*6d870*/  STL.64 [R1+0xd5d8], R20 ;  /* 0x00d5d81401007387 */ /* 0x0001e80000100a00 */
[----:B------:R-:W2:Y:S04]  /*6d880*/  LDL.LU.64 R16, [R1+0x1780] ;  /* 0x0017800001107983 */ /* 0x000ea80000300a00 */
[----:B------:R-:W2:Y:S04]  /*6d890*/  LDL.LU.64 R18, [R1+0x1788] ;  /* 0x0017880001127983 */ /* 0x000ea80000300a00 */
[----:B0-----:R-:W3:Y:S04]  /*6d8a0*/  LDL.LU.64 R20, [R1+0x1790] ;  /* 0x0017900001147983 */ /* 0x001ee80000300a00 */
[----:B------:R-:W3:Y:S04]  /*6d8b0*/  LDL.LU.64 R22, [R1+0x1798] ;  /* 0x0017980001167983 */ /* 0x000ee80000300a00 */
[----:B------:R-:W4:Y:S04]  /*6d8c0*/  LDL.LU.64 R8, [R1+0x17a0] ;  /* 0x0017a00001087983 */ /* 0x000f280000300a00 */
[----:B------:R-:W4:Y:S04]  /*6d8d0*/  LDL.LU.64 R10, [R1+0x17a8] ;  /* 0x0017a800010a7983 */ /* 0x000f280000300a00 */
[----:B------:R0:W-:Y:S04]  /*6d8e0*/  STL.64 [R1+0x150], R24 ;  /* 0x0001501801007387 */ /* 0x0001e80000100a00 */
[----:B------:R1:W-:Y:S04]  /*6d8f0*/  STL.64 [R1+0x158], R26 ;  /* 0x0001581a01007387 */ /* 0x0003e80000100a00 */
[----:B0-----:R-:W2:Y:S04]  /*6d900*/  LDL.LU.64 R24, [R1+0x17f0] ;  /* 0x0017f00001187983 */ /* 0x001ea80000300a00 */
[----:B-1----:R-:W3:Y:S04]  /*6d910*/  LDL.LU.64 R26, [R1+0x17f8] ;  /* 0x0017f800011a7983 */ /* 0x002ee80000300a00 */
[----:B---3--:R-:W-:Y:S04]  /*6d920*/  STL.64 [R1+0xd618], R26 ;  /* 0x00d6181a01007387 */ /* 0x008fe80000100a00 */
[----:B--2---:R0:W-:Y:S04]  /*6d930*/  STL.64 [R1+0xd610], R24 ;  /* 0x00d6101801007387 */ /* 0x0041e80000100a00 */
[----:B0-----:R-:W2:Y:S04]  /*6d940*/  LDL.LU.64 R24, [R1+0x17e0] ;  /* 0x0017e00001187983 */ /* 0x001ea80000300a00 */
[----:B------:R-:W3:Y:S01]  /*6d950*/  LDL.LU.64 R26, [R1+0x17e8] ;  /* 0x0017e800011a7983 */ /* 0x000ee20000300a00 */
[C---:B------:R-:W-:Y:S03]  /*6d960*/  HMMA.16816.F32 R4, R12.reuse, R4, R16 ;  /* 0x000000040c04723c */ /* 0x040fe60000001810 */
[----:B---3--:R-:W-:Y:S04]  /*6d970*/  STL.64 [R1+0xd630], R26 ;  /* 0x00d6301a01007387 */ /* 0x008fe80000100a00 */
[----:B--2---:R0:W-:Y:S04]  /*6d980*/  STL.64 [R1+0xd628], R24 ;  /* 0x00d6281801007387 */ /* 0x0041e80000100a00 */
[----:B0-----:R-:W2:Y:S04]  /*6d990*/  LDL.LU.64 R24, [R1+0x17b0] ;  /* 0x0017b00001187983 */ /* 0x001ea80000300a00 */
[----:B------:R-:W2:Y:S04]  /*6d9a0*/  LDL.LU.64 R26, [R1+0x17b8] ;  /* 0x0017b800011a7983 */ /* 0x000ea80000300a00 */
[----:B------:R-:W3:Y:S04]  /*6d9b0*/  LDL.64 R28, [R1] ;  /* 0x00000000011c7983 */ /* 0x000ee80000100a00 */
[----:B------:R-:W4:Y:S04]  /*6d9c0*/  LDL.LU.64 R18, [R1+0xd648] ;  /* 0x00d6480001127983 */ /* 0x000f280000300a00 */
[----:B------:R-:W2:Y:S04]  /*6d9d0*/  LDL.LU.64 R16, [R1+0xd640] ;  /* 0x00d6400001107983 */ /* 0x000ea80000300a00 */
[----:B------:R-:W-:Y:S04]  /*6d9e0*/  STL.64 [R1+0x140], R4 ;  /* 0x0001400401007387 */ /* 0x000fe80000100a00 */
[----:B------:R0:W-:Y:S04]  /*6d9f0*/  STL.64 [R1+0x148], R6 ;  /* 0x0001480601007387 */ /* 0x0001e80000100a00 */
[----:B0-----:R-:W3:Y:S01]  /*6da00*/  LDL.LU.64 R6, [R1+0xd638] ;  /* 0x00d6380001067983 */ /* 0x001ee20000300a00 */
[----:B--2---:R-:W-:-:S15]  /*6da10*/  HMMA.16816.F32 R20, R12, R16, R20 ;  /* 0x000000100c14723c */ /* 0x004fde0000001814 */
[----:B------:R-:W-:-:S08]  /*6da20*/  NOP ;  /* 0x0000000000007918 */ /* 0x000fd00000000000 */
[----:B------:R0:W-:Y:S04]  /*6da30*/  STL.64 [R1+0x130], R20 ;  /* 0x0001301401007387 */ /* 0x0001e80000100a00 */
[----:B------:R1:W-:Y:S04]  /*6da40*/  STL.64 [R1+0x138], R22 ;  /* 0x0001381601007387 */ /* 0x0003e80000100a00 */
[----:B0-----:R-:W2:Y:S04]  /*6da50*/  LDL.LU.64 R20, [R1+0x1820] ;  /* 0x0018200001147983 */ /* 0x001ea80000300a00 */
[----:B-1----:R-:W2:Y:S01]  /*6da60*/  LDL.LU.64 R22, [R1+0x1828] ;  /* 0x0018280001167983 */ /* 0x002ea20000300a00 */
[C---:B----4-:R-:W-:Y:S06]  /*6da70*/  HMMA.16816.F32 R8, R12.reuse, R18, R8 ;  /* 0x000000120c08723c */ /* 0x050fec0000001808 */
[C---:B---3--:R-:W-:Y:S01]  /*6da80*/  HMMA.16816.F32 R4, R12.reuse, R6, R24 ;  /* 0x000000060c04723c */ /* 0x048fe20000001818 */
[----:B--2---:R-:W-:Y:S04]  /*6da90*/  STL.64 [R1+0xd5f8], R22 ;  /* 0x00d5f81601007387 */ /* 0x004fe80000100a00 */
[----:B------:R0:W-:Y:S04]  /*6daa0*/  STL.64 [R1+0xd5f0], R20 ;  /* 0x00d5f01401007387 */ /* 0x0001e80000100a00 */
[----:B0-----:R-:W2:Y:S04]  /*6dab0*/  LDL.LU.64 R20, [R1+0x1810] ;  /* 0x0018100001147983 */ /* 0x001ea80000300a00 */
[----:B------:R-:W2:Y:S04]  /*6dac0*/  LDL.LU.64 R22, [R1+0x1818] ;  /* 0x0018180001167983 */ /* 0x000ea80000300a00 */
[----:B------:R-:W3:Y:S04]  /*6dad0*/  LDL.LU.64 R16, [R1+0x1880] ;  /* 0x0018800001107983 */ /* 0x000ee80000300a00 */
[----:B------:R-:W3:Y:S04]  /*6dae0*/  LDL.LU.64 R18, [R1+0x1888] ;  /* 0x0018880001127983 */ /* 0x000ee80000300a00 */
[----:B------:R0:W-:Y:S04]  /*6daf0*/  STL.64 [R1+0x120], R8 ;  /* 0x0001200801007387 */ /* 0x0001e80000100a00 */
[----:B------:R1:W-:Y:S04]  /*6db00*/  STL.64 [R1+0x128], R10 ;  /* 0x0001280a01007387 */ /* 0x0003e80000100a00 */
[----:B0-----:R-:W4:Y:S04]  /*6db10*/  LDL.LU.64 R8, [R1+0x1890] ;  /* 0x0018900001087983 */ /* 0x001f280000300a00 */
[----:B-1----:R-:W4:Y:S04]  /*6db20*/  LDL.LU.64 R10, [R1+0x1898] ;  /* 0x00189800010a7983 */ /* 0x002f280000300a00 */
[----:B------:R-:W2:Y:S04]  /*6db30*/  LDL.LU.64 R26, [R1+0xd630] ;  /* 0x00d63000011a7983 */ /* 0x000ea80000300a00 */
[----:B------:R-:W2:Y:S04]  /*6db40*/  LDL.LU.64 R24, [R1+0xd628] ;  /* 0x00d6280001187983 */ /* 0x000ea80000300a00 */
        /* <DEDUP_REMOVED lines=15> */
[----:B0-----:R-:W3:Y:S04]  /*6dc40*/  LDL.64 R4, [R1+0x18] ;  /* 0x0000180001047983 */ /* 0x001ee80000100a00 */
[----:B-1----:R-:W4:Y:S04]  /*6dc50*/  LDL R6, [R1+0x10] ;  /* 0x0000100001067983 */ /* 0x002f280000100800 */
[----:B------:R-:W4:Y:S01]  /*6dc60*/  LDL R7, [R1+0x14] ;  /* 0x0000140001077983 */ /* 0x000f220000100800 */
[C---:B--2---:R-:W-:Y:S03]  /*6dc70*/  HMMA.16816.F32 R24, R12.reuse, R24, R20 ;  /* 0x000000180c18723c */ /* 0x044fe60000001814 */
[----:B----4-:R-:W-:Y:S04]  /*6dc80*/  STL.64 [R1+0xd588], R6 ;  /* 0x00d5880601007387 */ /* 0x010fe80000100a00 */
        /* <DEDUP_REMOVED lines=20> */
[----:B0-----:R-:W2:Y:S04]  /*6ddd0*/  LDL R6, [R1+0x20] ;  /* 0x0000200001067983 */ /* 0x001ea80000100800 */
[----:B------:R-:W2:Y:S04]  /*6dde0*/  LDL R7, [R1+0x24] ;  /* 0x0000240001077983 */ /* 0x000ea80000100800 */
[----:B--2---:R0:W-:Y:S04]  /*6ddf0*/  STL.64 [R1+0xd5a0], R6 ;  /* 0x00d5a00601007387 */ /* 0x0041e80000100a00 */
[----:B------:R-:W2:Y:S04]  /*6de00*/  LDL.LU.64 R4, [R1+0x1850] ;  /* 0x0018500001047983 */ /* 0x000ea80000300a00 */
[----:B0-----:R-:W2:Y:S01]  /*6de10*/  LDL.LU.64 R6, [R1+0x1858] ;  /* 0x0018580001067983 */ /* 0x001ea20000300a00 */
[C---:B---3--:R-:W-:Y:S06]  /*6de20*/  HMMA.16816.F32 R16, R12.reuse, R24, R16 ;  /* 0x000000180c10723c */ /* 0x048fec0000001810 */
[C---:B----4-:R-:W-:Y:S06]  /*6de30*/  HMMA.16816.F32 R8, R12.reuse, R26, R8 ;  /* 0x0000001a0c08723c */ /* 0x050fec0000001808 */
[----:B--2---:R-:W-:-:S15]  /*6de40*/  HMMA.16816.F32 R4, R12, R22, R4 ;  /* 0x000000160c04723c */ /* 0x004fde0000001804 */
[----:B------:R-:W-:-:S08]  /*6de50*/  NOP ;  /* 0x0000000000007918 */ /* 0x000fd00000000000 */
[----:B------:R0:W-:Y:S04]  /*6de60*/  STL.64 [R1+0xb0], R4 ;  /* 0x0000b00401007387 */ /* 0x0001e80000100a00 */
[----:B------:R1:W-:Y:S04]  /*6de70*/  STL.64 [R1+0xb8], R6 ;  /* 0x0000b80601007387 */ /* 0x0003e80000100a00 */
[----:B0-----:R-:W2:Y:S04]  /*6de80*/  LDL R4, [R1+0x28] ;  /* 0x0000280001047983 */ /* 0x001ea80000100800 */
[----:B------:R0:W-:Y:S04]  /*6de90*/  STL.64 [R1+0xc10], R16 ;  /* 0x000c101001007387 */ /* 0x0001e80000100a00 */
[----:B------:R3:W-:Y:S04]  /*6dea0*/  STL.64 [R1+0xc18], R18 ;  /* 0x000c181201007387 */ /* 0x0007e80000100a00 */
[----:B------:R-:W-:Y:S04]  /*6deb0*/  STL.64 [R1+0xcd0], R8 ;  /* 0x000cd00801007387 */ /* 0x000fe80000100a00 */
[----:B------:R-:W-:Y:S04]  /*6dec0*/  STL.64 [R1+0xcd8], R10 ;  /* 0x000cd80a01007387 */ /* 0x000fe80000100a00 */
[----:B------:R-:W2:Y:S04]  /*6ded0*/  LDL R5, [R1+0x2c] ;  /* 0x00002c0001057983 */ /* 0x000ea80000100800 */
[----:B-1----:R-:W4:Y:S04]  /*6dee0*/  LDL.64 R6, [R1+0x30] ;  /* 0x0000300001067983 */ /* 0x002f280000100a00 */
[----:B0-----:R-:W2:Y:S04]  /*6def0*/  LDL.LU.64 R16, [R1+0x1960] ;  /* 0x0019600001107983 */ /* 0x001ea80000300a00 */
[----:B---3--:R-:W3:Y:S04]  /*6df00*/  LDL.LU.64 R18, [R1+0x1968] ;  /* 0x0019680001127983 */ /* 0x008ee80000300a00 */
[----:B---3--:R0:W-:Y:S04]  /*6df10*/  STL.64 [R1+0xd550], R18 ;  /* 0x00d5501201007387 */ /* 0x0081e80000100a00 */
[----:B0-----:R-:W3:Y:S01]  /*6df20*/  LDL R18, [R1+0x8] ;  /* 0x0000080001127983 */ /* 0x001ee20000100800 */
[----:B------:R-:W-:-:S03]  /*6df30*/  IMAD.MOV.U32 R19, RZ, RZ, R0 ;  /* 0x000000ffff137224 */ /* 0x000fc600078e0000 */
[----:B--2---:R0:W-:Y:S04]  /*6df40*/  STL.64 [R1+0xd548], R16 ;  /* 0x00d5481001007387 */ /* 0x0041e80000100a00 */
[----:B---3--:R1:W-:Y:S04]  /*6df50*/  STL.64 [R1+0xd568], R18 ;  /* 0x00d5681201007387 */ /* 0x0083e80000100a00 */
[----:B0-----:R-:W2:Y:S04]  /*6df60*/  LDL.LU.64 R16, [R1+0x1920] ;  /* 0x0019200001107983 */ /* 0x001ea80000300a00 */
[----:B-1----:R-:W3:Y:S04]  /*6df70*/  LDL.LU.64 R18, [R1+0x1928] ;  /* 0x0019280001127983 */ /* 0x002ee80000300a00 */
        /* <DEDUP_REMOVED lines=14> */
[----:B0-----:R-:W4:Y:S04]  /*6e060*/  LDL.LU.64 R16, [R1+0x18c0] ;  /* 0x0018c00001107983 */ /* 0x001f280000300a00 */
[----:B------:R-:W4:Y:S04]  /*6e070*/  LDL.LU.64 R18, [R1+0x18c8] ;  /* 0x0018c80001127983 */ /* 0x000f280000300a00 */
[----:B------:R-:W2:Y:S04]  /*6e080*/  LDL.LU.64 R24, [R1+0x1970] ;  /* 0x0019700001187983 */ /* 0x000ea80000300a00 */
[----:B------:R-:W3:Y:S01]  /*6e090*/  LDL.LU.64 R26, [R1+0x1978] ;  /* 0x00197800011a7983 */ /* 0x000ee20000300a00 */
[----:B----4-:R-:W-:Y:S03]  /*6e0a0*/  HMMA.16816.F32 R16, R12, R6, R16 ;  /* 0x000000060c10723c */ /* 0x010fe60000001810 */
        /* <DEDUP_REMOVED lines=33> */
[----:B0-----:R-:W3:Y:S04]  /*6e2c0*/  LDL.LU.64 R18, [R1+0xd578] ;  /* 0x00d5780001127983 */ /* 0x001ee80000300a00 */
[----:B------:R-:W3:Y:S01]  /*6e2d0*/  LDL.LU.64 R16, [R1+0xd570] ;  /* 0x00d5700001107983 */ /* 0x000ee20000300a00 */
[----:B------:R-:W-:-:S05]  /*6e2e0*/  IMAD.MOV.U32 R0, RZ, RZ, R5 ;  /* 0x000000ffff007224 */ /* 0x000fca00078e0005 */
[----:B------:R-:W-:Y:S01]  /*6e2f0*/  STL [R1+0xd4b8], R0 ;  /* 0x00d4b80001007387 */ /* 0x000fe20000100800 */
[----:B---3--:R-:W-:Y:S03]  /*6e300*/  HMMA.16816.F32 R4, R12, R6, R16 ;  /* 0x000000060c04723c */ /* 0x008fe60000001810 */
[----:B------:R-:W2:-:S15]  /*6e310*/  LDL.LU.64 R18, [R1+0xd568] ;  /* 0x00d5680001127983 */ /* 0x000e9e0000300a00 */
[----:B------:R-:W-:-:S05]  /*6e320*/  NOP ;  /* 0x0000000000007918 */ /* 0x000fca0000000000 */
        /* <DEDUP_REMOVED lines=10> */
[----:B0-----:R-:W4:Y:S04]  /*6e3d0*/  LDL.LU.64 R18, [R1+0xd550] ;  /* 0x00d5500001127983 */ /* 0x001f280000300a00 */
[----:B------:R-:W4:Y:S01]  /*6e3e0*/  LDL.LU.64 R16, [R1+0xd548] ;  /* 0x00d5480001107983 */ /* 0x000f220000300a00 */
[----:B------:R-:W-:Y:S01]  /*6e3f0*/  IMAD.MOV.U32 R0, RZ, RZ, R29 ;  /* 0x000000ffff007224 */ /* 0x000fe200078e001d */
[----:B----4-:R-:W-:-:S15]  /*6e400*/  HMMA.16816.F32 R16, R12, R28, R16 ;  /* 0x0000001c0c10723c */ /* 0x010fde0000001810 */
[----:B------:R-:W-:-:S08]  /*6e410*/  NOP ;  /* 0x0000000000007918 */ /* 0x000fd00000000000 */
[----:B------:R-:W-:Y:S04]  /*6e420*/  STL.64 [R1+0xd40], R16 ;  /* 0x000d401001007387 */ /* 0x000fe80000100a00 */
[----:B------:R0:W-:Y:S04]  /*6e430*/  STL.64 [R1+0xd48], R18 ;  /* 0x000d481201007387 */ /* 0x0001e80000100a00 */
[----:B0-----:R-:W4:Y:S04]  /*6e440*/  LDL.LU.64 R18, [R1+0xd540] ;  /* 0x00d5400001127983 */ /* 0x001f280000300a00 */
[----:B------:R-:W4:Y:S04]  /*6e450*/  LDL.LU.64 R16, [R1+0xd538] ;  /* 0x00d5380001107983 */ /* 0x000f280000300a00 */
[----:B------:R-:W2:Y:S02]  /*6e460*/  LDL.LU.64 R28, [R1+0xd530] ;  /* 0x00d53000011c7983 */ /* 0x000ea40000300a00 */
[----:B--2---:R-:W-:-:S15]  /*6e470*/  HMMA.16816.F32 R24, R12, R28, R24 ;  /* 0x0000001c0c18723c */ /* 0x004fde0000001818 */
[----:B------:R-:W-:-:S08]  /*6e480*/  NOP ;  /* 0x0000000000007918 */ /* 0x000fd00000000000 */
[----:B------:R-:W-:Y:S04]  /*6e490*/  STL.64 [R1+0xd50], R24 ;  /* 0x000d501801007387 */ /* 0x000fe80000100a00 */
[----:B------:R0:W-:Y:S04]  /*6e4a0*/  STL.64 [R1+0xd58], R26 ;  /* 0x000d581a01007387 */ /* 0x0001e80000100a00 */
[----:B0-----:R-:W2:Y:S04]  /*6e4b0*/  LDL.LU.64 R26, [R1+0xd528] ;  /* 0x00d52800011a7983 */ /* 0x001ea80000300a00 */
[----:B------:R-:W3:Y:S01]  /*6e4c0*/  LDL.LU.64 R24, [R1+0xd520] ;  /* 0x00d5200001187983 */ /* 0x000ee20000300a00 */
[C---:B--2---:R-:W-:Y:S06]  /*6e4d0*/  HMMA.16816.F32 R20, R12.reuse, R26, R20 ;  /* 0x0000001a0c14723c */ /* 0x044fec0000001814 */
[----:B---3--:R-:W-:-:S15]  /*6e4e0*/  HMMA.16816.F32 R8, R12, R24, R8 ;  /* 0x000000180c08723c */ /* 0x008fde0000001808 */
[----:B------:R-:W-:-:S02]  /*6e4f0*/  NOP ;  /* 0x0000000000007918 */ /* 0x000fc40000000000 */
[----:B------:R-:W-:Y:S04]  /*6e500*/  STL.64 [R1+0xd60], R20 ;  /* 0x000d601401007387 */ /* 0x000fe80000100a00 */
[----:B------:R0:W-:Y:S04]  /*6e510*/  STL.64 [R1+0xd68], R22 ;  /* 0x000d681601007387 */ /* 0x0001e80000100a00 */
[----:B0-----:R-:W2:Y:S04]  /*6e520*/  LDL.LU.64 R22, [R1+0xd518] ;  /* 0x00d5180001167983 */ /* 0x001ea80000300a00 */
[----:B------:R-:W3:Y:S04]  /*6e530*/  LDL.LU.64 R20, [R1+0xd510] ;  /* 0x00d5100001147983 */ /* 0x000ee80000300a00 */
[----:B------:R0:W-:Y:S04]  /*6e540*/  STL.64 [R1+0xd3a0], R26 ;  /* 0x00d3a01a01007387 */ /* 0x0001e80000100a00 */
[----:B0-----:R-:W4:Y:S04]  /*6e550*/  LDL.LU R26, [R1+0x2c3c] ;  /* 0x002c3c00011a7983 */ /* 0x001f280000300800 */
[----:B------:R-:W-:Y:S04]  /*6e560*/  STL.64 [R1+0xd70], R8 ;  /* 0x000d700801007387 */ /* 0x000fe80000100a00 */
[----:B------:R-:W-:Y:S04]  /*6e570*/  STL.64 [R1+0xd78], R10 ;  /* 0x000d780a01007387 */ /* 0x000fe80000100a00 */
[----:B------:R-:W4:Y:S04]  /*6e580*/  LDL.LU R27, [R1+0x2c38] ;  /* 0x002c3800011b7983 */ /* 0x000f280000300800 */
[----:B------:R0:W-:Y:S04]  /*6e590*/  STL.64 [R1+0xd398], R24 ;  /* 0x00d3981801007387 */ /* 0x0001e80000100a00 */
[----:B0-----:R-:W2:Y:S04]  /*6e5a0*/  LDL.LU R24, [R1+0x2c34] ;  /* 0x002c340001187983 */ /* 0x001ea80000300800 */
[----:B------:R-:W2:Y:S04]  /*6e5b0*/  LDL.LU R25, [R1+0x2c30] ;  /* 0x002c300001197983 */ /* 0x000ea80000300800 */
[----:B----4-:R-:W-:Y:S04]  /*6e5c0*/  STL.64 [R1+0xd4c8], R26 ;  /* 0x00d4c81a01007387 */ /* 0x010fe80000100a00 */
[----:B--2---:R0:W-:Y:S04]  /*6e5d0*/  STL.64 [R1+0xd4c0], R24 ;  /* 0x00d4c01801007387 */ /* 0x0041e80000100a00 */
[----:B0-----:R-:W3:Y:S04]  /*6e5e0*/  LDL.LU.64 R24, [R1+0x19f0] ;  /* 0x0019f00001187983 */ /* 0x001ee80000300a00 */
[----:B------:R-:W3:Y:S04]  /*6e5f0*/  LDL.LU.64 R26, [R1+0x19f8] ;  /* 0x0019f800011a7983 */ /* 0x000ee80000300a00 */
[----:B------:R-:W2:Y:S04]  /*6e600*/  LDL.LU.64 R8, [R1+0x1a20] ;  /* 0x001a200001087983 */ /* 0x000ea80000300a00 */
[----:B------:R-:W4:Y:S01]  /*6e610*/  LDL.LU.64 R10, [R1+0x1a28] ;  /* 0x001a2800010a7983 */ /* 0x000f220000300a00 */
[----:B------:R-:W-:-:S15]  /*6e620*/  HMMA.16816.F32 R4, R12, R22, R4 ;  /* 0x000000160c04723c */ /* 0x000fde0000001804 */
[----:B------:R-:W-:-:S08]  /*6e630*/  NOP ;  /* 0x0000000000007918 */ /* 0x000fd00000000000 */
[----:B------:R-:W-:Y:S04]  /*6e640*/  STL.64 [R1+0xd80], R4 ;  /* 0x000d800401007387 */ /* 0x000fe80000100a00 */
[----:B------:R-:W-:Y:S04]  /*6e650*/  STL.64 [R1+0xd88], R6 ;  /* 0x000d880601007387 */ /* 0x000fe80000100a00 */
[----:B----4-:R-:W-:Y:S04]  /*6e660*/  STL.64 [R1+0xd508], R10 ;  /* 0x00d5080a01007387 */ /* 0x010fe80000100a00 */
[----:B--2---:R0:W-:Y:S04]  /*6e670*/  STL.64 [R1+0xd500], R8 ;  /* 0x00d5000801007387 */ /* 0x0041e80000100a00 */
[----:B0-----:R-:W2:Y:S04]  /*6e680*/  LDL.LU.64 R8, [R1+0x1a00] ;  /* 0x001a000001087983 */ /* 0x001ea80000300a00 */
[----:B------:R-:W2:Y:S04]  /*6e690*/  LDL.LU.64 R10, [R1+0x1a08] ;  /* 0x001a0800010a7983 */ /* 0x000ea80000300a00 */
[----:B------:R-:W4:Y:S04]  /*6e6a0*/  LDL.LU.64 R4, [R1+0x1a50] ;  /* 0x001a500001047983 */ /* 0x000f280000300a00 */
[----:B------:R-:W4:Y:S01]  /*6e6b0*/  LDL.LU.64 R6, [R1+0x1a58] ;  /* 0x001a580001067983 */ /* 0x000f220000300a00 */
[C---:B---3--:R-:W-:Y:S06]  /*6e6c0*/  HMMA.16816.F32 R24, R12.reuse, R20, R24 ;  /* 0x000000140c18723c */ /* 0x048fec0000001818 */
[C---:B--2---:R-:W-:Y:S01]  /*6e6d0*/  HMMA.16816.F32 R8, R12.reuse, R18, R8 ;  /* 0x000000120c08723c */ /* 0x044fe20000001808 */
[----:B----4-:R-:W-:Y:S04]  /*6e6e0*/  STL.64 [R1+0xd4e8], R6 ;  /* 0x00d4e80601007387 */ /* 0x010fe80000100a00 */
[----:B------:R0:W-:Y:S04]  /*6e6f0*/  STL.64 [R1+0xd4e0], R4 ;  /* 0x00d4e00401007387 */ /* 0x0001e80000100a00 */
[----:B0-----:R-:W2:Y:S04]  /*6e700*/  LDL.LU.64 R4, [R1+0x1a40] ;  /* 0x001a400001047983 */ /* 0x001ea80000300a00 */
[----:B------:R-:W2:Y:S04]  /*6e710*/  LDL.LU.64 R6, [R1+0x1a48] ;  /* 0x001a480001067983 */ /* 0x000ea80000300a00 */
[----:B------:R0:W-:Y:S04]  /*6e720*/  STL.64 [R1+0xd90], R24 ;  /* 0x000d901801007387 */ /* 0x0001e80000100a00 */
[----:B------:R1:W-:Y:S04]  /*6e730*/  STL.64 [R1+0xd98], R26 ;  /* 0x000d981a01007387 */ /* 0x0003e80000100a00 */
[----:B0-----:R-:W3:Y:S04]  /*6e740*/  LDL.LU.64 R24, [R1+0x1a80] ;  /* 0x001a800001187983 */ /* 0x001ee80000300a00 */
[----:B-1----:R-:W3:Y:S04]  /*6e750*/  LDL.LU.64 R26, [R1+0x1a88] ;  /* 0x001a8800011a7983 */ /* 0x002ee80000300a00 */
[----:B------:R0:W-:Y:S04]  /*6e760*/  STL.64 [R1+0xd3b0], R22 ;  /* 0x00d3b01601007387 */ /* 0x0001e80000100a00 */
[----:B0-----:R-:W4:Y:S04]  /*6e770*/  LDL.LU R22, [R1+0x2c2c] ;  /* 0x002c2c0001167983 */ /* 0x001f280000300800 */
[----:B------:R-:W4:Y:S04]  /*6e780*/  LDL.LU R23, [R1+0x2c28] ;  /* 0x002c280001177983 */ /* 0x000f280000300800 */
        /* <DEDUP_REMOVED lines=39> */
[C---:B---3--:R-:W-:Y:S03]  /*6ea00*/  HMMA.16816.F32 R8, R12.reuse, R4, R8 ;  /* 0x000000040c08723c */ /* 0x048fe60000001808 */
[----:B------:R-:W-:Y:S04]  /*6ea10*/  STL.64 [R1+0xd350], R6 ;  /* 0x00d3500601007387 */ /* 0x000fe80000100a00 */
[----:B------:R4:W-:Y:S02]  /*6ea20*/  STL.64 [R1+0xd348], R4 ;  /* 0x00d3480401007387 */ /* 0x0009e40000100a00 */
[----:B----4-:R-:W-:-:S14]  /*6ea30*/  HMMA.16816.F32 R4, R12, R2, R16 ;  /* 0x000000020c04723c */ /* 0x010fdc0000001810 */
[----:B------:R-:W-:Y:S04]  /*6ea40*/  STL.64 [R1+0xe00], R8 ;  /* 0x000e000801007387 */ /* 0x000fe80000100a00 */
[----:B------:R-:W-:Y:S05]  /*6ea50*/  STL.64 [R1+0xe08], R10 ;  /* 0x000e080a01007387 */ /* 0x000fea0000100a00 */
[----:B------:R0:W-:Y:S04]  /*6ea60*/  STL.64 [R1+0xdf0], R4 ;  /* 0x000df00401007387 */ /* 0x0001e80000100a00 */
[----:B------:R-:W-:Y:S01]  /*6ea70*/  STL.64 [R1+0xdf8], R6 ;  /* 0x000df80601007387 */ /* 0x000fe20000100a00 */
[----:B--2---:R-:W-:-:S02]  /*6ea80*/  IMAD R15, R27, 0x100, R26 ;  /* 0x000001001b0f7824 */ /* 0x004fc400078e021a */
[----:B------:R-:W-:Y:S01]  /*6ea90*/  IMAD.MOV.U32 R27, RZ, RZ, R0 ;  /* 0x000000ffff1b7224 */ /* 0x000fe200078e0000 */
[----:B------:R-:W2:Y:S04]  /*6eaa0*/  LDL R26, [R1] ;  /* 0x00000000011a7983 */ /* 0x000ea80000100800 */
[----:B------:R-:W3:Y:S04]  /*6eab0*/  LDL.LU R0, [R1+0xd4b8] ;  /* 0x00d4b80001007983 */ /* 0x000ee80000300800 */
[----:B------:R-:W4:Y:S04]  /*6eac0*/  LDL R18, [R1+0x48] ;  /* 0x0000480001127983 */ /* 0x000f280000100800 */
[----:B------:R-:W4:Y:S01]  /*6ead0*/  LDL R19, [R1+0x4c] ;  /* 0x00004c0001137983 */ /* 0x000f220000100800 */
[----:B------:R-:W-:-:S03]  /*6eae0*/  IMAD R12, R21, 0x100, R20 ;  /* 0x00000100150c7824 */ /* 0x000fc600078e0214 */
[----:B------:R-:W2:Y:S04]  /*6eaf0*/  LDL R16, [R1+0x50] ;  /* 0x0000500001107983 */ /* 0x000ea80000100800 */
[----:B------:R-:W3:Y:S04]  /*6eb00*/  LDL R20, [R1+0x40] ;  /* 0x0000400001147983 */ /* 0x000ee80000100800 */
[----:B------:R-:W3:Y:S04]  /*6eb10*/  LDL R21, [R1+0x44] ;  /* 0x0000440001157983 */ /* 0x000ee80000100800 */
[----:B------:R-:W2:Y:S04]  /*6eb20*/  LDL R17, [R1+0x54] ;  /* 0x0000540001117983 */ /* 0x000ea80000100800 */
[----:B0-----:R-:W3:Y:S04]  /*6eb30*/  LDL R4, [R1+0x88] ;  /* 0x0000880001047983 */ /* 0x001ee80000100800 */
[----:B------:R-:W3:Y:S04]  /*6eb40*/  LDL R5, [R1+0x8c] ;  /* 0x00008c0001057983 */ /* 0x000ee80000100800 */
[----:B----4-:R0:W-:Y:S04]  /*6eb50*/  STL.64 [R1+0xd450], R18 ;  /* 0x00d4501201007387 */ /* 0x0101e80000100a00 */
[----:B0-----:R-:W4:Y:S04]  /*6eb60*/  LDL R18, [R1+0x58] ;  /* 0x0000580001127983 */ /* 0x001f280000100800 */
[----:B------:R-:W4:Y:S04]  /*6eb70*/  LDL R19, [R1+0x5c] ;  /* 0x00005c0001137983 */ /* 0x000f280000100800 */
[----:B--2---:R0:W-:Y:S04]  /*6eb80*/  STL.64 [R1+0xd448], R16 ;  /* 0x00d4481001007387 */ /* 0x0041e80000100a00 */
[----:B0-----:R-:W2:Y:S04]  /*6eb90*/  LDL R16, [R1+0x60] ;  /* 0x0000600001107983 */ /* 0x001ea80000100800 */
[----:B------:R-:W2:Y:S04]  /*6eba0*/  LDL R17, [R1+0x64] ;  /* 0x0000640001117983 */ /* 0x000ea80000100800 */
[----:B----4-:R0:W-:Y:S04]  /*6ebb0*/  STL.64 [R1+0xd468], R18 ;  /* 0x00d4681201007387 */ /* 0x0101e80000100a00 */
[----:B------:R-:W4:Y:S04]  /*6ebc0*/  LDL R6, [R1+0x70] ;  /* 0x0000700001067983 */ /* 0x000f280000100800 */
[----:B------:R-:W4:Y:S04]  /*6ebd0*/  LDL R7, [R1+0x74] ;  /* 0x0000740001077983 */ /* 0x000f280000100800 */
[----:B0-----:R-:W3:Y:S04]  /*6ebe0*/  LDL R18, [R1+0x68] ;  /* 0x0000680001127983 */ /* 0x001ee80000100800 */
[----:B------:R-:W3:Y:S04]  /*6ebf0*/  LDL R19, [R1+0x6c] ;  /* 0x00006c0001137983 */ /* 0x000ee80000100800 */
[----:B----4-:R0:W-:Y:S04]  /*6ec00*/  STL.64 [R1+0xd4a0], R6 ;  /* 0x00d4a00601007387 */ /* 0x0101e80000100a00 */
[----:B------:R-:W4:Y:S04]  /*6ec10*/  LDL R10, [R1+0x78] ;  /* 0x00007800010a7983 */ /* 0x000f280000100800 */
[----:B------:R-:W4:Y:S04]  /*6ec20*/  LDL R11, [R1+0x7c] ;  /* 0x00007c00010b7983 */ /* 0x000f280000100800 */
[----:B------:R-:W3:Y:S04]  /*6ec30*/  LDL R8, [R1+0x80] ;  /* 0x0000800001087983 */ /* 0x000ee80000100800 */
[----:B------:R-:W3:Y:S01]  /*6ec40*/  LDL R9, [R1+0x84] ;  /* 0x0000840001097983 */ /* 0x000ee20000100800 */
[----:B------:R-:W-:-:S03]  /*6ec50*/  IMAD R13, R23, 0x100, R22 ;  /* 0x00000100170d7824 */ /* 0x000fc600078e0216 */
[----:B0-----:R-:W3:Y:S04]  /*6ec60*/  LDL R6, [R1+0x90] ;  /* 0x0000900001067983 */ /* 0x001ee80000100800 */
[----:B------:R-:W3:Y:S04]  /*6ec70*/  LDL R7, [R1+0x94] ;  /* 0x0000940001077983 */ /* 0x000ee80000100800 */
[----:B----4-:R0:W-:Y:S04]  /*6ec80*/  STL.64 [R1+0xd4a8], R10 ;  /* 0x00d4a80a01007387 */ /* 0x0101e80000100a00 */
[----:B0-----:R-:W4:Y:S04]  /*6ec90*/  LDL R10, [R1+0x98] ;  /* 0x00009800010a7983 */ /* 0x001f280000100800 */
[----:B------:R-:W4:Y:S04]  /*6eca0*/  LDL R11, [R1+0x9c] ;  /* 0x00009c00010b7983 */ /* 0x000f280000100800 */
[----:B--2---:R0:W-:Y:S04]  /*6ecb0*/  STL.64 [R1+0xd480], R16 ;  /* 0x00d4801001007387 */ /* 0x0041e80000100a00 */
[----:B---3--:R1:W-:Y:S04]  /*6ecc0*/  STL.64 [R1+0xd4b0], R18 ;  /* 0x00d4b01201007387 */ /* 0x0083e80000100a00 */
[----:B0-----:R-:W2:Y:S04]  /*6ecd0*/  LDL.LU.64 R16, [R1+0x1b60] ;  /* 0x001b600001107983 */ /* 0x001ea80000300a00 */
[----:B-1----:R-:W2:Y:S04]  /*6ece0*/  LDL.LU.64 R18, [R1+0x1b68] ;  /* 0x001b680001127983 */ /* 0x002ea80000300a00 */
[----:B------:R-:W3:Y:S01]  /*6ecf0*/  LDL.64 R22, [R1+0x38] ;  /* 0x0000380001167983 */ /* 0x000ee20000100a00 */
[----:B------:R-:W-:-:S03]  /*6ed00*/  IMAD R14, R25, 0x100, R24 ;  /* 0x00000100190e7824 */ /* 0x000fc600078e0218 */
[----:B---3--:R-:W-:Y:S04]  /*6ed10*/  STL.64 [R1+0xd460], R22 ;  /* 0x00d4601601007387 */ /* 0x008fe80000100a00 */
[----:B------:R0:W-:Y:S04]  /*6ed20*/  STL.64 [R1+0xd458], R20 ;  /* 0x00d4581401007387 */ /* 0x0001e80000100a00 */
[----:B0-----:R-:W3:Y:S04]  /*6ed30*/  LDL.LU.64 R20, [R1+0x1ae0] ;  /* 0x001ae00001147983 */ /* 0x001ee80000300a00 */
[----:B------:R-:W3:Y:S04]  /*6ed40*/  LDL.LU.64 R22, [R1+0x1ae8] ;  /* 0x001ae80001167983 */ /* 0x000ee80000300a00 */
[----:B------:R-:W4:Y:S04]  /*6ed50*/  LDL.64 R24, [R1+0x8] ;  /* 0x0000080001187983 */ /* 0x000f280000100a00 */
[----:B------:R-:W-:Y:S01]  /*6ed60*/  STL.64 [R1+0xd3d0], R26 ;  /* 0x00d3d01a01007387 */ /* 0x000fe20000100a00 */
[----:B------:R-:W-:-:S02]  /*6ed70*/  F2FP.F16.E4M3.UNPACK_B R12, R12 ;  /* 0x0000000cff0c723e */ /* 0x000fc400020006ff */
[----:B------:R-:W-:Y:S02]  /*6ed80*/  F2FP.F16.E4M3.UNPACK_B R13, R13 ;  /* 0x0000000dff0d723e */ /* 0x000fe400020006ff */
[----:B------:R-:W-:Y:S02]  /*6ed90*/  F2FP.F16.E4M3.UNPACK_B R14, R14 ;  /* 0x0000000eff0e723e */ /* 0x000fe400020006ff */
[----:B------:R-:W-:Y:S01]  /*6eda0*/  F2FP.F16.E4M3.UNPACK_B R15, R15 ;  /* 0x0000000fff0f723e */ /* 0x000fe200020006ff */
[----:B----4-:R0:W-:Y:S04]  /*6edb0*/  STL.64 [R1+0xd3c8], R24 ;  /* 0x00d3c81801007387 */ /* 0x0101e80000100a00 */
[----:B0-----:R-:W4:Y:S04]  /*6edc0*/  LDL.LU.64 R24, [R1+0x1ad0] ;  /* 0x001ad00001187983 */ /* 0x001f280000300a00 */
[----:B------:R-:W4:Y:S01]  /*6edd0*/  LDL.LU.64 R26, [R1+0x1ad8] ;  /* 0x001ad800011a7983 */ /* 0x000f220000300a00 */
[C---:B---3--:R-:W-:Y:S06]  /*6ede0*/  HMMA.16816.F32 R20, R12.reuse, R6, R20 ;  /* 0x000000060c14723c */ /* 0x048fec0000001814 */
[C---:B--2---:R-:W-:Y:S06]  /*6edf0*/  HMMA.16816.F32 R4, R12.reuse, R4, R16 ;  /* 0x000000040c04723c */ /* 0x044fec0000001810 */
[----:B----4-:R-:W-:-:S15]  /*6ee00*/  HMMA.16816.F32 R24, R12, R10, R24 ;  /* 0x0000000a0c18723c */ /* 0x010fde0000001818 */
[----:B------:R-:W-:-:S08]  /*6ee10*/  NOP ;  /* 0x0000000000007918 */ /* 0x000fd00000000000 */
[----:B------:R-:W-:Y:S04]  /*6ee20*/  STL.64 [R1+0xe10], R24 ;  /* 0x000e101801007387 */ /* 0x000fe80000100a00 */
[----:B------:R-:W-:Y:S04]  /*6ee30*/  STL.64 [R1+0xe18], R26 ;  /* 0x000e181a01007387 */ /* 0x000fe80000100a00 */
[----:B------:R-:W2:Y:S04]  /*6ee40*/  LDL.LU.64 R16, [R1+0x1b80] ;  /* 0x001b800001107983 */ /* 0x000ea80000300a00 */
[----:B------:R-:W-:Y:S04]  /*6ee50*/  STL.64 [R1+0xe30], R20 ;  /* 0x000e301401007387 */ /* 0x000fe80000100a00 */
[----:B------:R-:W-:Y:S04]  /*6ee60*/  STL.64 [R1+0xe38], R22 ;  /* 0x000e381601007387 */ /* 0x000fe80000100a00 */
[----:B------:R-:W2:Y:S04]  /*6ee70*/  LDL.LU.64 R18, [R1+0x1b88] ;  /* 0x001b880001127983 */ /* 0x000ea80000300a00 */
[----:B------:R0:W-:Y:S04]  /*6ee80*/  STL.64 [R1+0xe50], R4 ;  /* 0x000e500401007387 */ /* 0x0001e80000100a00 */
[----:B------:R1:W-:Y:S04]  /*6ee90*/  STL.64 [R1+0xe58], R6 ;  /* 0x000e580601007387 */ /* 0x0003e80000100a00 */
[----:B0-----:R-:W3:Y:S04]  /*6eea0*/  LDL.LU.64 R4, [R1+0x1b90] ;  /* 0x001b900001047983 */ /* 0x001ee80000300a00 */
[----:B-1----:R-:W3:Y:S04]  /*6eeb0*/  LDL.LU.64 R6, [R1+0x1b98] ;  /* 0x001b980001067983 */ /* 0x002ee80000300a00 */
[----:B------:R-:W4:Y:S04]  /*6eec0*/  LDL R26, [R1+0x10] ;  /* 0x00001000011a7983 */ /* 0x000f280000100800 */
[----:B------:R-:W4:Y:S04]  /*6eed0*/  LDL R27, [R1+0x14] ;  /* 0x00001400011b7983 */ /* 0x000f280000100800 */
[----:B------:R-:W2:Y:S04]  /*6eee0*/  LDL.LU.64 R20, [R1+0x1d50] ;  /* 0x001d500001147983 */ /* 0x000ea80000300a00 */
[----:B------:R-:W3:Y:S04]  /*6eef0*/  LDL.LU.64 R22, [R1+0x1d58] ;  /* 0x001d580001167983 */ /* 0x000ee80000300a00 */
        /* <DEDUP_REMOVED lines=9> */
[----:B----4-:R0:W-:Y:S04]  /*6ef90*/  STL.64 [R1+0xd3e8], R26 ;  /* 0x00d3e81a01007387 */ /* 0x0101e80000100a00 */
[----:B------:R-:W3:Y:S04]  /*6efa0*/  LDL.LU.64 R24, [R1+0x1c30] ;  /* 0x001c300001187983 */ /* 0x000ee80000300a00 */
[----:B0-----:R-:W3:Y:S04]  /*6efb0*/  LDL.LU.64 R26, [R1+0x1c38] ;  /* 0x001c3800011a7983 */ /* 0x001ee80000300a00 */
[----:B------:R-:W2:Y:S04]  /*6efc0*/  LDL.LU.64 R18, [R1+0xd4b0] ;  /* 0x00d4b00001127983 */ /* 0x000ea80000300a00 */
[----:B------:R-:W-:Y:S04]  /*6efd0*/  STL.64 [R1+0xe60], R8 ;  /* 0x000e600801007387 */ /* 0x000fe80000100a00 */
[----:B------:R0:W-:Y:S04]  /*6efe0*/  STL.64 [R1+0xe68], R10 ;  /* 0x000e680a01007387 */ /* 0x0001e80000100a00 */
[----:B0-----:R-:W4:Y:S02]  /*6eff0*/  LDL.LU.64 R10, [R1+0xd4a8] ;  /* 0x00d4a800010a7983 */ /* 0x001f240000300a00 */
[C---:B----4-:R-:W-:Y:S02]  /*6f000*/  HMMA.16816.F32 R8, R12.reuse, R10, R4 ;  /* 0x0000000a0c08723c */ /* 0x050fe40000001804 */
[----:B------:R-:W3:Y:S04]  /*6f010*/  LDL.LU.64 R6, [R1+0xd4a0] ;  /* 0x00d4a00001067983 */ /* 0x000ee80000300a00 */
[----:B--2---:R-:W-:-:S15]  /*6f020*/  HMMA.16816.F32 R16, R12, R18, R20 ;  /* 0x000000120c10723c */ /* 0x004fde0000001814 */
[----:B------:R-:W-:-:S02]  /*6f030*/  NOP ;  /* 0x0000000000007918 */ /* 0x000fc40000000000 */
[----:B------:R0:W-:Y:S04]  /*6f040*/  STL.64 [R1+0xe80], R8 ;  /* 0x000e800801007387 */ /* 0x0001e80000100a00 */
[----:B------:R1:W-:Y:S04]  /*6f050*/  STL.64 [R1+0xe88], R10 ;  /* 0x000e880a01007387 */ /* 0x0003e80000100a00 */
[----:B0-----:R-:W2:Y:S04]  /*6f060*/  LDL.LU.64 R8, [R1+0x1e30] ;  /* 0x001e300001087983 */ /* 0x001ea80000300a00 */
[----:B-1----:R-:W2:Y:S04]  /*6f070*/  LDL.LU.64 R10, [R1+0x1e38] ;  /* 0x001e3800010a7983 */ /* 0x002ea80000300a00 */
[----:B------:R-:W4:Y:S01]  /*6f080*/  LDL.LU.64 R4, [R1+0x1e50] ;  /* 0x001e500001047983 */ /* 0x000f220000300a00 */
[----:B---3--:R-:W-:Y:S03]  /*6f090*/  HMMA.16816.F32 R24, R12, R6, R24 ;  /* 0x000000060c18723c */ /* 0x008fe60000001818 */
[----:B------:R-:W4:-:S15]  /*6f0a0*/  LDL.LU.64 R6, [R1+0x1e58] ;  /* 0x001e580001067983 */ /* 0x000f1e0000300a00 */
[----:B------:R-:W-:-:S05]  /*6f0b0*/  NOP ;  /* 0x0000000000007918 */ /* 0x000fca0000000000 */
[----:B------:R0:W-:Y:S04]  /*6f0c0*/  STL.64 [R1+0xe90], R24 ;  /* 0x000e901801007387 */ /* 0x0001e80000100a00 */
[----:B------:R-:W-:Y:S04]  /*6f0d0*/  STL.64 [R1+0xe98], R26 ;  /* 0x000e981a01007387 */ /* 0x000fe80000100a00 */
[----:B0-----:R-:W3:Y:S01]  /*6f0e0*/  LDL R24, [R1+0x18] ;  /* 0x0000180001187983 */ /* 0x001ee20000100800 */
[----:B------:R-:W-:-:S03]  /*6f0f0*/  IMAD.MOV.U32 R25, RZ, RZ, R0 ;  /* 0x000000ffff197224 */ /* 0x000fc600078e0000 */
[----:B------:R-:W4:Y:S04]  /*6f100*/  LDL.LU R0, [R1+0xd498] ;  /* 0x00d4980001007983 */ /* 0x000f280000300800 */
[----:B------:R-:W2:Y:S04]  /*6f110*/  LDL.LU.64 R22, [R1+0xd490] ;  /* 0x00d4900001167983 */ /* 0x000ea80000300a00 */
[----:B------:R-:W2:Y:S04]  /*6f120*/  LDL.LU.64 R20, [R1+0xd488] ;  /* 0x00d4880001147983 */ /* 0x000ea80000300a00 */
[----:B------:R0:W-:Y:S04]  /*6f130*/  STL.64 [R1+0xeb0], R16 ;  /* 0x000eb01001007387 */ /* 0x0001e80000100a00 */
[----:B------:R2:W-:Y:S04]  /*6f140*/  STL.64 [R1+0xeb8], R18 ;  /* 0x000eb81201007387 */ /* 0x0005e80000100a00 */
[----:B0-----:R-:W2:Y:S04]  /*6f150*/  LDL.LU.64 R16, [R1+0xd480] ;  /* 0x00d4800001107983 */ /* 0x001ea80000300a00 */
[----:B------:R-:W3:Y:S01]  /*6f160*/  LDL.64 R26, [R1+0x20] ;  /* 0x00002000011a7983 */ /* 0x000ee20000100a00 */
[C---:B--2---:R-:W-:Y:S03]  /*6f170*/  HMMA.16816.F32 R16, R12.reuse, R16, R20 ;  /* 0x000000100c10723c */ /* 0x044fe60000001814 */
[----:B---3--:R-:W-:Y:S04]  /*6f180*/  STL.64 [R1+0xd418], R26 ;  /* 0x00d4181a01007387 */ /* 0x008fe80000100a00 */
[----:B------:R0:W-:Y:S04]  /*6f190*/  STL.64 [R1+0xd410], R24 ;  /* 0x00d4101801007387 */ /* 0x0001e80000100a00 */
        /* <DEDUP_REMOVED lines=8> */
[----:B------:R-:W4:Y:S04]  /*6f220*/  LDL.LU.64 R22, [R1+0xd460] ;  /* 0x00d4600001167983 */ /* 0x000f280000300a00 */
[----:B------:R-:W3:-:S15]  /*6f230*/  LDL.LU.64 R20, [R1+0xd458] ;  /* 0x00d4580001147983 */ /* 0x000ede0000300a00 */
[----:B------:R-:W-:-:S02]  /*6f240*/  NOP ;  /* 0x0000000000007918 */ /* 0x000fc40000000000 */
[----:B------:R-:W-:Y:S04]  /*6f250*/  STL.64 [R1+0xee0], R16 ;  /* 0x000ee01001007387 */ /* 0x000fe80000100a00 */
[----:B------:R0:W-:Y:S04]  /*6f260*/  STL.64 [R1+0xee8], R18 ;  /* 0x000ee81201007387 */ /* 0x0001e80000100a00 */
[----:B0-----:R-:W4:Y:S04]  /*6f270*/  LDL.LU.64 R18, [R1+0xd450] ;  /* 0x00d4500001127983 */ /* 0x001f280000300a00 */
[----:B------:R-:W2:Y:S02]  /*6f280*/  LDL.LU.64 R16, [R1+0xd448] ;  /* 0x00d4480001107983 */ /* 0x000ea40000300a00 */
        /* <DEDUP_REMOVED lines=11> */
[----:B--2---:R-:W-:Y:S01]  /*6f340*/  HMMA.16816.F32 R16, R12, R18, R24 ;  /* 0x000000120c10723c */ /* 0x004fe20000001818 */
[----:B------:R-:W2:Y:S06]  /*6f350*/  LDL R24, [R1+0x30] ;  /* 0x0000300001187983 */ /* 0x000eac0000100800 */
[----:B------:R-:W-:-:S02]  /*6f360*/  IMAD.MOV.U32 R25, RZ, RZ, R0 ;  /* 0x000000ffff197224 */ /* 0x000fc400078e0000 */
[----:B------:R-:W-:-:S14]  /*6f370*/  IMAD.MOV.U32 R0, RZ, RZ, R23 ;  /* 0x000000ffff007224 */ /* 0x000fdc00078e0017 */
[----:B------:R-:W-:Y:S04]  /*6f380*/  STL.64 [R1+0xf00], R16 ;  /* 0x000f001001007387 */ /* 0x000fe80000100a00 */
[----:B------:R-:W-:Y:S04]  /*6f390*/  STL.64 [R1+0xf08], R18 ;  /* 0x000f081201007387 */ /* 0x000fe80000100a00 */
[----:B------:R-:W-:Y:S04]  /*6f3a0*/  STL.64 [R1+0xf20], R8 ;  /* 0x000f200801007387 */ /* 0x000fe80000100a00 */
[----:B------:R-:W-:Y:S04]  /*6f3b0*/  STL.64 [R1+0xf28], R10 ;  /* 0x000f280a01007387 */ /* 0x000fe80000100a00 */
[----:B------:R-:W3:Y:S04]  /*6f3c0*/  LDL.LU.64 R20, [R1+0x1ef0] ;  /* 0x001ef00001147983 */ /* 0x000ee80000300a00 */
[----:B------:R-:W-:Y:S04]  /*6f3d0*/  STL.64 [R1+0xf40], R4 ;  /* 0x000f400401007387 */ /* 0x000fe80000100a00 */
[----:B------:R-:W-:Y:S04]  /*6f3e0*/  STL.64 [R1+0xf48], R6 ;  /* 0x000f480601007387 */ /* 0x000fe80000100a00 */
        /* <DEDUP_REMOVED lines=79> */
[----:B------:R-:W3:-:S15]  /*6f8e0*/  LDL.LU.64 R20, [R1+0xd3a8] ;  /* 0x00d3a80001147983 */ /* 0x000ede0000300a00 */
[----:B------:R-:W-:-:S03]  /*6f8f0*/  NOP ;  /* 0x0000000000007918 */ /* 0x000fc60000000000 */
[----:B------:R-:W-:Y:S04]  /*6f900*/  STL.64 [R1+0xfe0], R24 ;  /* 0x000fe01801007387 */ /* 0x000fe80000100a00 */
[----:B------:R0:W-:Y:S04]  /*6f910*/  STL.64 [R1+0xfe8], R26 ;  /* 0x000fe81a01007387 */ /* 0x0001e80000100a00 */
[----:B0-----:R-:W4:Y:S04]  /*6f920*/  LDL.LU.64 R26, [R1+0xd3a0] ;  /* 0x00d3a000011a7983 */ /* 0x001f280000300a00 */
[----:B------:R-:W2:Y:S01]  /*6f930*/  LDL.LU.64 R24, [R1+0xd398] ;  /* 0x00d3980001187983 */ /* 0x000ea20000300a00 */
[----:B------:R-:W-:Y:S06]  /*6f940*/  HMMA.16816.F32 R16, R12, R28, R16 ;  /* 0x0000001c0c10723c */ /* 0x000fec0000001810 */
        /* <DEDUP_REMOVED lines=89> */
[----:B------:R-:W-:Y:S04]  /*6fee0*/  STL.64 [R1+0xd1a0], R6 ;  /* 0x00d1a00601007387 */ /* 0x000fe80000100a00 */
[----:B------:R4:W-:Y:S02]  /*6fef0*/  STL.64 [R1+0xd198], R4 ;  /* 0x00d1980401007387 */ /* 0x0009e40000100a00 */
[----:B----4-:R-:W-:Y:S02]  /*6ff00*/  HMMA.16816.F32 R4, R12, R2, R16 ;  /* 0x000000020c04723c */ /* 0x010fe40000001810 */
[----:B------:R-:W-:Y:S04]  /*6ff10*/  STL.64 [R1+0x10e0], R8 ;  /* 0x0010e00801007387 */ /* 0x000fe80000100a00 */
[----:B------:R-:W-:Y:S04]  /*6ff20*/  STL.64 [R1+0x10e8], R10 ;  /* 0x0010e80a01007387 */ /* 0x000fe80000100a00 */
[----:B------:R-:W-:Y:S04]  /*6ff30*/  STL [R1+0xd18c], R2 ;  /* 0x00d18c0201007387 */ /* 0x000fe80000100800 */
[----:B------:R-:W-:Y:S09]  /*6ff40*/  STL [R1+0xd188], R3 ;  /* 0x00d1880301007387 */ /* 0x000ff20000100800 */
[----:B------:R0:W-:Y:S04]  /*6ff50*/  STL.64 [R1+0x10d0], R4 ;  /* 0x0010d00401007387 */ /* 0x0001e80000100a00 */
[----:B------:R1:W-:Y:S04]  /*6ff60*/  STL.64 [R1+0x10d8], R6 ;  /* 0x0010d80601007387 */ /* 0x0003e80000100a00 */
[----:B------:R-:W4:Y:S04]  /*6ff70*/  LDL R18, [R1] ;  /* 0x0000000001127983 */ /* 0x000f280000100800 */
[----:B------:R-:W4:Y:S01]  /*6ff80*/  LDL R19, [R1+0x4] ;  /* 0x0000040001137983 */ /* 0x000f220000100800 */
[----:B------:R-:W-:-:S02]  /*6ff90*/  IMAD R12, R23, 0x100, R22 ;  /* 0x00000100170c7824 */ /* 0x000fc400078e0216 */
[----:B------:R-:W-:Y:S01]  /*6ffa0*/  IMAD.MOV.U32 R23, RZ, RZ, R0 ;  /* 0x000000ffff177224 */ /* 0x000fe200078e0000 */
[----:B----4-:R-:W-:Y:S04]  /*6ffb0*/  STL.64 [R1+0xd208], R18 ;  /* 0x00d2081201007387 */ /* 0x010fe80000100a00 */
[----:B------:R-:W4:Y:S04]  /*6ffc0*/  LDL R22, [R1+0x8] ;  /* 0x0000080001167983 */ /* 0x000f280000100800 */
[----:B------:R-:W2:Y:S04]  /*6ffd0*/  LDL.LU R0, [R1+0xd334] ;  /* 0x00d3340001007983 */ /* 0x000ea80000300800 */
[----:B------:R-:W4:Y:S04]  /*6ffe0*/  LDL R16, [R1+0x50] ;  /* 0x0000500001107983 */ /* 0x000f280000100800 */
[----:B------:R-:W4:Y:S04]  /*6fff0*/  LDL R17, [R1+0x54] ;  /* 0x0000540001117983 */ /* 0x000f280000100800 */
[----:B0-----:R-:W2:Y:S04]  /*70000*/  LDL.LU.64 R4, [R1+0x21f0] ;  /* 0x0021f00001047983 */ /* 0x001ea80000300a00 */
[----:B-1----:R-:W2:Y:S04]  /*70010*/  LDL.LU.64 R6, [R1+0x21f8] ;  /* 0x0021f80001067983 */ /* 0x002ea80000300a00 */
[----:B------:R-:W2:Y:S01]  /*70020*/  LDL.64 R8, [R1+0x98] ;  /* 0x0000980001087983 */ /* 0x000ea20000100a00 */
[----:B---3--:R-:W-:-:S03]  /*70030*/  IMAD R13, R25, 0x100, R24 ;  /* 0x00000100190d7824 */ /* 0x008fc600078e0218 */
[----:B----4-:R-:W-:Y:S04]  /*70040*/  STL.64 [R1+0xd2a8], R16 ;  /* 0x00d2a81001007387 */ /* 0x010fe80000100a00 */
[----:B------:R-:W3:Y:S04]  /*70050*/  LDL.64 R20, [R1+0x10] ;  /* 0x0000100001147983 */ /* 0x000ee80000100a00 */
[----:B------:R0:W-:Y:S04]  /*70060*/  STL.64 [R1+0xd218], R22 ;  /* 0x00d2181601007387 */ /* 0x0001e80000100a00 */
[----:B------:R-:W4:Y:S04]  /*70070*/  LDL R24, [R1+0x60] ;  /* 0x0000600001187983 */ /* 0x000f280000100800 */
[----:B------:R-:W4:Y:S01]  /*70080*/  LDL R25, [R1+0x64] ;  /* 0x0000640001197983 */ /* 0x000f220000100800 */
[----:B--2---:R-:W-:-:S03]  /*70090*/  IMAD R14, R27, 0x100, R26 ;  /* 0x000001001b0e7824 */ /* 0x004fc600078e021a */
[----:B------:R-:W2:Y:S04]  /*700a0*/  LDL R26, [R1+0x68] ;  /* 0x00006800011a7983 */ /* 0x000ea80000100800 */
[----:B------:R-:W2:Y:S04]  /*700b0*/  LDL R27, [R1+0x6c] ;  /* 0x00006c00011b7983 */ /* 0x000ea80000100800 */
[----:B0-----:R-:W3:Y:S04]  /*700c0*/  LDL R22, [R1+0x18] ;  /* 0x0000180001167983 */ /* 0x001ee80000100800 */
[----:B------:R-:W3:Y:S04]  /*700d0*/  LDL R23, [R1+0x1c] ;  /* 0x00001c0001177983 */ /* 0x000ee80000100800 */
[----:B----4-:R0:W-:Y:S04]  /*700e0*/  STL.64 [R1+0xd2b0], R24 ;  /* 0x00d2b01801007387 */ /* 0x0101e80000100a00 */
[----:B0-----:R-:W4:Y:S04]  /*700f0*/  LDL R24, [R1+0x70] ;  /* 0x0000700001187983 */ /* 0x001f280000100800 */
[----:B------:R-:W4:Y:S04]  /*70100*/  LDL R25, [R1+0x74] ;  /* 0x0000740001197983 */ /* 0x000f280000100800 */
[----:B--2---:R0:W-:Y:S01]  /*70110*/  STL.64 [R1+0xd2c0], R26 ;  /* 0x00d2c01a01007387 */ /* 0x0041e20000100a00 */
[----:B------:R-:W-:Y:S01]  /*70120*/  IMAD R15, R29, 0x100, R28 ;  /* 0x000001001d0f7824 */ /* 0x000fe200078e021c */
[----:B------:R-:W-:-:S02]  /*70130*/  F2FP.F16.E4M3.UNPACK_B R12, R12 ;  /* 0x0000000cff0c723e */ /* 0x000fc400020006ff */
[----:B------:R-:W-:Y:S02]  /*70140*/  F2FP.F16.E4M3.UNPACK_B R13, R13 ;  /* 0x0000000dff0d723e */ /* 0x000fe400020006ff */
[----:B------:R-:W-:Y:S02]  /*70150*/  F2FP.F16.E4M3.UNPACK_B R14, R14 ;  /* 0x0000000eff0e723e */ /* 0x000fe400020006ff */
[----:B------:R-:W-:-:S07]  /*70160*/  F2FP.F16.E4M3.UNPACK_B R15, R15 ;  /* 0x0000000fff0f723e */ /* 0x000fce00020006ff */
[----:B------:R-:W-:Y:S01]  /*70170*/  HMMA.16816.F32 R4, R12, R8, R4 ;  /* 0x000000080c04723c */ /* 0x000fe20000001804 */
[----:B----4-:R1:W-:Y:S04]  /*70180*/  STL.64 [R1+0xd2d8], R24 ;  /* 0x00d2d81801007387 */ /* 0x0103e80000100a00 */
[----:B0-----:R-:W2:Y:S04]  /*70190*/  LDL R26, [R1+0x78] ;  /* 0x00007800011a7983 */ /* 0x001ea80000100800 */
[----:B------:R-:W2:Y:S04]  /*701a0*/  LDL R27, [R1+0x7c] ;  /* 0x00007c00011b7983 */ /* 0x000ea80000100800 */
[----:B------:R-:W4:Y:S04]  /*701b0*/  LDL R10, [R1+0x58] ;  /* 0x00005800010a7983 */ /* 0x000f280000100800 */
[----:B------:R-:W4:Y:S04]  /*701c0*/  LDL R11, [R1+0x5c] ;  /* 0x00005c00010b7983 */ /* 0x000f280000100800 */
[----:B------:R-:W3:Y:S04]  /*701d0*/  LDL R28, [R1+0x88] ;  /* 0x00008800011c7983 */ /* 0x000ee80000100800 */
[----:B------:R-:W3:Y:S04]  /*701e0*/  LDL R29, [R1+0x8c] ;  /* 0x00008c00011d7983 */ /* 0x000ee80000100800 */
[----:B-1----:R-:W4:Y:S04]  /*701f0*/  LDL R24, [R1+0x80] ;  /* 0x0000800001187983 */ /* 0x002f280000100800 */
[----:B------:R-:W4:Y:S04]  /*70200*/  LDL R25, [R1+0x84] ;  /* 0x0000840001197983 */ /* 0x000f280000100800 */
[----:B--2---:R-:W-:Y:S04]  /*70210*/  STL.64 [R1+0xd2f0], R26 ;  /* 0x00d2f01a01007387 */ /* 0x004fe80000100a00 */
[----:B----4-:R-:W-:Y:S04]  /*70220*/  STL.64 [R1+0xd308], R24 ;  /* 0x00d3081801007387 */ /* 0x010fe80000100a00 */
[----:B------:R-:W-:Y:S04]  /*70230*/  STL.64 [R1+0xd2b8], R10 ;  /* 0x00d2b80a01007387 */ /* 0x000fe80000100a00 */
[----:B---3--:R0:W-:Y:S04]  /*70240*/  STL.64 [R1+0xd210], R20 ;  /* 0x00d2101401007387 */ /* 0x0081e80000100a00 */
[----:B------:R-:W-:Y:S04]  /*70250*/  STL.64 [R1+0xd230], R22 ;  /* 0x00d2301601007387 */ /* 0x000fe80000100a00 */
[----:B------:R-:W-:Y:S04]  /*70260*/  STL.64 [R1+0x10f0], R4 ;  /* 0x0010f00401007387 */ /* 0x000fe80000100a00 */
[----:B------:R-:W-:Y:S04]  /*70270*/  STL.64 [R1+0x10f8], R6 ;  /* 0x0010f80601007387 */ /* 0x000fe80000100a00 */
[----:B0-----:R-:W2:Y:S01]  /*70280*/  LDL R20, [R1+0x20] ;  /* 0x0000200001147983 */ /* 0x001ea20000100800 */
[----:B------:R-:W-:-:S03]  /*70290*/  IMAD.MOV.U32 R21, RZ, RZ, R0 ;  /* 0x000000ffff157224 */ /* 0x000fc600078e0000 */
[----:B------:R-:W3:Y:S04]  /*702a0*/  LDL.LU R0, [R1+0xd330] ;  /* 0x00d3300001007983 */ /* 0x000ee80000300800 */
[----:B------:R-:W4:Y:S04]  /*702b0*/  LDL.LU.64 R24, [R1+0x21d0] ;  /* 0x0021d00001187983 */ /* 0x000f280000300a00 */
[----:B------:R-:W2:Y:S01]  /*702c0*/  LDL.LU.64 R26, [R1+0x21d8] ;  /* 0x0021d800011a7983 */ /* 0x000ea20000300a00 */
[----:B------:R-:W-:Y:S02]  /*702d0*/  IMAD.MOV.U32 R2, RZ, RZ, R8 ;  /* 0x000000ffff027224 */ /* 0x000fe400078e0008 */
[----:B------:R-:W-:Y:S01]  /*702e0*/  IMAD.MOV.U32 R3, RZ, RZ, R9 ;  /* 0x000000ffff037224 */ /* 0x000fe200078e0009 */
        /* <DEDUP_REMOVED lines=26> */
[----:B------:R-:W3:Y:S01]  /*70490*/  LDL.64 R22, [R1+0x28] ;  /* 0x0000280001167983 */ /* 0x000ee20000100a00 */
[C---:B--2---:R-:W-:Y:S03]  /*704a0*/  HMMA.16816.F32 R24, R12.reuse, R26, R8 ;  /* 0x0000001a0c18723c */ /* 0x044fe60000001808 */
[----:B---3--:R-:W-:Y:S04]  /*704b0*/  STL.64 [R1+0xd268], R22 ;  /* 0x00d2681601007387 */ /* 0x008fe80000100a00 */
[----:B------:R0:W-:Y:S04]  /*704c0*/  STL.64 [R1+0xd260], R20 ;  /* 0x00d2601401007387 */ /* 0x0001e80000100a00 */
[----:B0-----:R-:W2:Y:S04]  /*704d0*/  LDL.LU.64 R20, [R1+0x2170] ;  /* 0x0021700001147983 */ /* 0x001ea80000300a00 */
[----:B------:R-:W2:Y:S04]  /*704e0*/  LDL.LU.64 R22, [R1+0x2178] ;  /* 0x0021780001167983 */ /* 0x000ea80000300a00 */
[----:B------:R-:W-:Y:S04]  /*704f0*/  STL [R1+0xd190], R3 ;  /* 0x00d1900301007387 */ /* 0x000fe80000100800 */
[----:B------:R-:W3:Y:S04]  /*70500*/  LDL.LU.64 R10, [R1+0xd328] ;  /* 0x00d32800010a7983 */ /* 0x000ee80000300a00 */
[----:B------:R-:W3:Y:S04]  /*70510*/  LDL.LU.64 R8, [R1+0xd320] ;  /* 0x00d3200001087983 */ /* 0x000ee80000300a00 */
[----:B------:R-:W-:Y:S04]  /*70520*/  STL.64 [R1+0x1110], R24 ;  /* 0x0011101801007387 */ /* 0x000fe80000100a00 */
[----:B------:R0:W-:Y:S04]  /*70530*/  STL.64 [R1+0x1118], R26 ;  /* 0x0011181a01007387 */ /* 0x0001e80000100a00 */
[----:B0-----:R-:W4:Y:S04]  /*70540*/  LDL.LU.64 R26, [R1+0xd318] ;  /* 0x00d31800011a7983 */ /* 0x001f280000300a00 */
[----:B------:R-:W4:Y:S02]  /*70550*/  LDL.LU.64 R24, [R1+0xd310] ;  /* 0x00d3100001187983 */ /* 0x000f240000300a00 */
[----:B----4-:R-:W-:-:S15]  /*70560*/  HMMA.16816.F32 R24, R12, R28, R24 ;  /* 0x0000001c0c18723c */ /* 0x010fde0000001818 */
[----:B------:R-:W-:-:S08]  /*70570*/  NOP ;  /* 0x0000000000007918 */ /* 0x000fd00000000000 */
[----:B------:R0:W-:Y:S04]  /*70580*/  STL.64 [R1+0x1120], R24 ;  /* 0x0011201801007387 */ /* 0x0001e80000100a00 */
[----:B------:R3:W-:Y:S04]  /*70590*/  STL.64 [R1+0x1128], R26 ;  /* 0x0011281a01007387 */ /* 0x0007e80000100a00 */
[----:B0-----:R-:W3:Y:S04]  /*705a0*/  LDL.LU.64 R24, [R1+0xd308] ;  /* 0x00d3080001187983 */ /* 0x001ee80000300a00 */
[----:B------:R-:W4:Y:S01]  /*705b0*/  LDL.64 R28, [R1+0x30] ;  /* 0x00003000011c7983 */ /* 0x000f220000100a00 */
        /* <DEDUP_REMOVED lines=22> */
[----:B------:R-:W2:-:S15]  /*70720*/  LDL.LU.64 R10, [R1+0xd2b8] ;  /* 0x00d2b800010a7983 */ /* 0x000e9e0000300a00 */
[----:B------:R-:W-:-:S06]  /*70730*/  NOP ;  /* 0x0000000000007918 */ /* 0x000fcc0000000000 */
[----:B------:R0:W-:Y:S04]  /*70740*/  STL.64 [R1+0x1170], R24 ;  /* 0x0011701801007387 */ /* 0x0001e80000100a00 */
[----:B------:R1:W-:Y:S04]  /*70750*/  STL.64 [R1+0x1178], R26 ;  /* 0x0011781a01007387 */ /* 0x0003e80000100a00 */
[----:B0-----:R-:W3:Y:S04]  /*70760*/  LDL.LU.64 R24, [R1+0xd2b0] ;  /* 0x00d2b00001187983 */ /* 0x001ee80000300a00 */
[----:B-1----:R-:W4:Y:S04]  /*70770*/  LDL R26, [R1+0x40] ;  /* 0x00004000011a7983 */ /* 0x002f280000100800 */
[----:B------:R-:W4:Y:S01]  /*70780*/  LDL R27, [R1+0x44] ;  /* 0x00004400011b7983 */ /* 0x000f220000100800 */
[C---:B--2---:R-:W-:Y:S03]  /*70790*/  HMMA.16816.F32 R8, R12.reuse, R10, R20 ;  /* 0x0000000a0c08723c */ /* 0x044fe60000001814 */
[----:B----4-:R3:W-:Y:S03]  /*707a0*/  STL.64 [R1+0xd290], R26 ;  /* 0x00d2901a01007387 */ /* 0x0107e60000100a00 */
[----:B---3--:R-:W-:Y:S01]  /*707b0*/  HMMA.16816.F32 R24, R12, R24, R16 ;  /* 0x000000180c18723c */ /* 0x008fe20000001810 */
[----:B------:R-:W2:-:S15]  /*707c0*/  LDL.LU.64 R16, [R1+0xd2a8] ;  /* 0x00d2a80001107983 */ /* 0x000e9e0000300a00 */
[----:B------:R-:W-:-:S07]  /*707d0*/  NOP ;  /* 0x0000000000007918 */ /* 0x000fce0000000000 */
[----:B------:R0:W-:Y:S04]  /*707e0*/  STL.64 [R1+0x1190], R24 ;  /* 0x0011901801007387 */ /* 0x0001e80000100a00 */
[----:B------:R-:W-:Y:S04]  /*707f0*/  STL.64 [R1+0x1198], R26 ;  /* 0x0011981a01007387 */ /* 0x000fe80000100a00 */
[----:B0-----:R-:W3:Y:S04]  /*70800*/  LDL R24, [R1+0x48] ;  /* 0x0000480001187983 */ /* 0x001ee80000100800 */
[----:B------:R-:W3:Y:S04]  /*70810*/  LDL R25, [R1+0x4c] ;  /* 0x00004c0001197983 */ /* 0x000ee80000100800 */
[----:B------:R-:W4:Y:S04]  /*70820*/  LDL.LU.64 R20, [R1+0x2120] ;  /* 0x0021200001147983 */ /* 0x000f280000300a00 */
[----:B------:R-:W-:Y:S04]  /*70830*/  STL.64 [R1+0x11a0], R8 ;  /* 0x0011a00801007387 */ /* 0x000fe80000100a00 */
[----:B------:R-:W-:Y:S04]  /*70840*/  STL.64 [R1+0x11a8], R10 ;  /* 0x0011a80a01007387 */ /* 0x000fe80000100a00 */
[----:B------:R-:W3:Y:S01]  /*70850*/  LDL.LU.64 R22, [R1+0x2128] ;  /* 0x0021280001167983 */ /* 0x000ee20000300a00 */
[----:B--2---:R-:W-:-:S15]  /*70860*/  HMMA.16816.F32 R4, R12, R16, R4 ;  /* 0x000000100c04723c */ /* 0x004fde0000001804 */
[----:B------:R-:W-:-:S08]  /*70870*/  NOP ;  /* 0x0000000000007918 */ /* 0x000fd00000000000 */
[----:B------:R-:W-:Y:S04]  /*70880*/  STL.64 [R1+0x11b0], R4 ;  /* 0x0011b00401007387 */ /* 0x000fe80000100a00 */
[----:B------:R-:W-:Y:S04]  /*70890*/  STL.64 [R1+0x11b8], R6 ;  /* 0x0011b80601007387 */ /* 0x000fe80000100a00 */
[----:B---3--:R0:W-:Y:S04]  /*708a0*/  STL.64 [R1+0xd278], R22 ;  /* 0x00d2781601007387 */ /* 0x0081e80000100a00 */
[----:B0-----:R-:W2:Y:S04]  /*708b0*/  LDL R22, [R1+0x38] ;  /* 0x0000380001167983 */ /* 0x001ea80000100800 */
[----:B------:R-:W3:Y:S04]  /*708c0*/  LDL.LU.64 R8, [R1+0x2140] ;  /* 0x0021400001087983 */ /* 0x000ee80000300a00 */
[----:B------:R-:W4:Y:S04]  /*708d0*/  LDL.LU.64 R10, [R1+0x2148] ;  /* 0x00214800010a7983 */ /* 0x000f280000300a00 */
[----:B----4-:R-:W-:Y:S04]  /*708e0*/  STL.64 [R1+0xd2a0], R10 ;  /* 0x00d2a00a01007387 */ /* 0x010fe80000100a00 */
[----:B---3--:R0:W-:Y:S04]  /*708f0*/  STL.64 [R1+0xd298], R8 ;  /* 0x00d2980801007387 */ /* 0x0081e80000100a00 */
[----:B0-----:R-:W3:Y:S04]  /*70900*/  LDL.LU.64 R8, [R1+0x2150] ;  /* 0x0021500001087983 */ /* 0x001ee80000300a00 */
[----:B------:R-:W3:Y:S04]  /*70910*/  LDL.LU.64 R10, [R1+0x2158] ;  /* 0x00215800010a7983 */ /* 0x000ee80000300a00 */
[----:B------:R-:W-:Y:S04]  /*70920*/  STL.64 [R1+0xd270], R20 ;  /* 0x00d2701401007387 */ /* 0x000fe80000100a00 */
        /* <DEDUP_REMOVED lines=9> */
[----:B------:R-:W4:Y:S01]  /*709c0*/  LDL.LU.64 R18, [R1+0x2108] ;  /* 0x0021080001127983 */ /* 0x000f220000300a00 */
[----:B---3--:R-:W-:Y:S03]  /*709d0*/  HMMA.16816.F32 R24, R12, R24, R8 ;  /* 0x000000180c18723c */ /* 0x008fe60000001808 */
        /* <DEDUP_REMOVED lines=15> */
[----:B------:R-:W-:-:S03]  /*70ad0*/  IMAD.MOV.U32 R23, RZ, RZ, R0 ;  /* 0x000000ffff177224 */ /* 0x000fc600078e0000 */
[----:B------:R-:W3:Y:S04]  /*70ae0*/  LDL.LU.64 R24, [R1+0x2080] ;  /* 0x0020800001187983 */ /* 0x000ee80000300a00 */
[C---:B--2---:R-:W-:Y:S06]  /*70af0*/  HMMA.16816.F32 R20, R12.reuse, R22, R16 ;  /* 0x000000160c14723c */ /* 0x044fec0000001810 */
        /* <DEDUP_REMOVED lines=19> */
[----:B------:R-:W-:-:S03]  /*70c30*/  IMAD.MOV.U32 R3, RZ, RZ, R28 ;  /* 0x000000ffff037224 */ /* 0x000fc600078e001c */
[----:B------:R-:W4:Y:S01]  /*70c40*/  LDL.LU.64 R28, [R1+0xd258] ;  /* 0x00d25800011c7983 */ /* 0x000f220000300a00 */
        /* <DEDUP_REMOVED lines=27> */
[----:B0-----:R-:W2:Y:S01]  /*70e00*/  LDL.LU.64 R18, [R1+0xd208] ;  /* 0x00d2080001127983 */ /* 0x001ea20000300a00 */
[----:B---3--:R-:W-:Y:S01]  /*70e10*/  HMMA.16816.F32 R4, R12, R22, R4 ;  /* 0x000000160c04723c */ /* 0x008fe20000001804 */
[----:B------:R-:W-:-:S02]  /*70e20*/  IMAD.MOV.U32 R0, RZ, RZ, R21 ;  /* 0x000000ffff007224 */ /* 0x000fc400078e0015 */
[----:B------:R-:W3:Y:S04]  /*70e30*/  LDL.LU.64 R20, [R1+0x2060] ;  /* 0x0020600001147983 */ /* 0x000ee80000300a00 */
[----:B------:R-:W3:-:S15]  /*70e40*/  LDL.LU.64 R22, [R1+0x2068] ;  /* 0x0020680001167983 */ /* 0x000ede0000300a00 */
[----:B------:R-:W-:-:S01]  /*70e50*/  NOP ;  /* 0x0000000000007918 */ /* 0x000fc20000000000 */
[----:B------:R0:W-:Y:S04]  /*70e60*/  STL.64 [R1+0x1270], R4 ;  /* 0x0012700401007387 */ /* 0x0001e80000100a00 */
[----:B------:R1:W-:Y:S04]  /*70e70*/  STL.64 [R1+0x1278], R6 ;  /* 0x0012780601007387 */ /* 0x0003e80000100a00 */
[----:B0-----:R-:W3:Y:S04]  /*70e80*/  LDL.LU.64 R4, [R1+0x2040] ;  /* 0x0020400001047983 */ /* 0x001ee80000300a00 */
[----:B-1----:R-:W3:Y:S01]  /*70e90*/  LDL.LU.64 R6, [R1+0x2048] ;  /* 0x0020480001067983 */ /* 0x002ee20000300a00 */
[----:B--2---:R-:W-:Y:S03]  /*70ea0*/  HMMA.16816.F32 R16, R12, R18, R24 ;  /* 0x000000120c10723c */ /* 0x004fe60000001818 */
[----:B------:R-:W3:Y:S04]  /*70eb0*/  LDL.LU.64 R26, [R1+0xd200] ;  /* 0x00d20000011a7983 */ /* 0x000ee80000300a00 */
[----:B------:R-:W2:-:S15]  /*70ec0*/  LDL.LU.64 R24, [R1+0xd1f8] ;  /* 0x00d1f80001187983 */ /* 0x000e9e0000300a00 */
[----:B------:R-:W-:-:S01]  /*70ed0*/  NOP ;  /* 0x0000000000007918 */ /* 0x000fc20000000000 */
[----:B------:R0:W-:Y:S04]  /*70ee0*/  STL.64 [R1+0x1280], R16 ;  /* 0x0012801001007387 */ /* 0x0001e80000100a00 */
[----:B------:R1:W-:Y:S04]  /*70ef0*/  STL.64 [R1+0x1288], R18 ;  /* 0x0012881201007387 */ /* 0x0003e80000100a00 */
[----:B0-----:R-:W3:Y:S04]  /*70f00*/  LDL.LU.64 R16, [R1+0x2020] ;  /* 0x0020200001107983 */ /* 0x001ee80000300a00 */
[----:B-1----:R-:W2:Y:S01]  /*70f10*/  LDL.LU.64 R18, [R1+0x2028] ;  /* 0x0020280001127983 */ /* 0x002ea20000300a00 */
[----:B----4-:R-:W-:-:S15]  /*70f20*/  HMMA.16816.F32 R8, R12, R28, R8 ;  /* 0x0000001c0c08723c */ /* 0x010fde0000001808 */
[----:B------:R-:W-:-:S08]  /*70f30*/  NOP ;  /* 0x0000000000007918 */ /* 0x000fd00000000000 */
[----:B------:R-:W-:Y:S04]  /*70f40*/  STL.64 [R1+0x1290], R8 ;  /* 0x0012900801007387 */ /* 0x000fe80000100a00 */
[----:B------:R-:W-:Y:S04]  /*70f50*/  STL.64 [R1+0x1298], R10 ;  /* 0x0012980a01007387 */ /* 0x000fe80000100a00 */
[----:B--2---:R-:W-:Y:S04]  /*70f60*/  STL.64 [R1+0xd1e0], R18 ;  /* 0x00d1e01201007387 */ /* 0x004fe80000100a00 */
[----:B---3--:R0:W-:Y:S04]  /*70f70*/  STL.64 [R1+0xd1d8], R16 ;  /* 0x00d1d81001007387 */ /* 0x0081e80000100a00 */
[----:B0-----:R-:W2:Y:S04]  /*70f80*/  LDL.LU.64 R16, [R1+0x2030] ;  /* 0x0020300001107983 */ /* 0x001ea80000300a00 */
[----:B------:R-:W2:Y:S04]  /*70f90*/  LDL.LU.64 R18, [R1+0x2038] ;  /* 0x0020380001127983 */ /* 0x000ea80000300a00 */
[----:B------:R-:W3:Y:S04]  /*70fa0*/  LDL.LU.64 R8, [R1+0x2000] ;  /* 0x0020000001087983 */ /* 0x000ee80000300a00 */
[----:B------:R-:W4:Y:S01]  /*70fb0*/  LDL.LU.64 R10, [R1+0x2008] ;  /* 0x00200800010a7983 */ /* 0x000f220000300a00 */
[C---:B------:R-:W-:Y:S03]  /*70fc0*/  HMMA.16816.F32 R20, R12.reuse, R26, R20 ;  /* 0x0000001a0c14723c */ /* 0x040fe60000001814 */
[----:B----4-:R-:W-:Y:S04]  /*70fd0*/  STL.64 [R1+0xd1c0], R10 ;  /* 0x00d1c00a01007387 */ /* 0x010fe80000100a00 */
[----:B---3--:R0:W-:Y:S04]  /*70fe0*/  STL.64 [R1+0xd1b8], R8 ;  /* 0x00d1b80801007387 */ /* 0x0081e80000100a00 */
[----:B0-----:R-:W3:Y:S04]  /*70ff0*/  LDL.LU.64 R8, [R1+0x2010] ;  /* 0x0020100001087983 */ /* 0x001ee80000300a00 */
[----:B------:R-:W3:Y:S04]  /*71000*/  LDL.LU.64 R10, [R1+0x2018] ;  /* 0x00201800010a7983 */ /* 0x000ee80000300a00 */
[----:B------:R-:W-:Y:S04]  /*71010*/  STL.64 [R1+0xd010], R28 ;  /* 0x00d0101c01007387 */ /* 0x000fe80000100a00 */
[----:B------:R-:W-:Y:S04]  /*71020*/  STL.64 [R1+0x12a0], R20 ;  /* 0x0012a01401007387 */ /* 0x000fe80000100a00 */
[----:B------:R0:W-:Y:S04]  /*71030*/  STL.64 [R1+0x12a8], R22 ;  /* 0x0012a81601007387 */ /* 0x0001e80000100a00 */
[----:B0-----:R-:W2:Y:S01]  /*71040*/  LDL.LU.64 R22, [R1+0xd1f0] ;  /* 0x00d1f00001167983 */ /* 0x001ea20000300a00 */
[----:B------:R-:W-:Y:S03]  /*71050*/  HMMA.16816.F32 R4, R12, R24, R4 ;  /* 0x000000180c04723c */ /* 0x000fe60000001804 */
[----:B------:R-:W4:-:S15]  /*71060*/  LDL.LU.64 R20, [R1+0xd1e8] ;  /* 0x00d1e80001147983 */ /* 0x000f1e0000300a00 */
[----:B------:R-:W-:-:S05]  /*71070*/  NOP ;  /* 0x0000000000007918 */ /* 0x000fca0000000000 */
        /* <DEDUP_REMOVED lines=18> */
[----:B0-----:R-:W3:Y:S04]  /*711a0*/  LDL.LU.64 R18, [R1+0xd1d0] ;  /* 0x00d1d00001127983 */ /* 0x001ee80000300a00 */
[----:B------:R-:W2:Y:S04]  /*711b0*/  LDL.LU.64 R16, [R1+0xd1c8] ;  /* 0x00d1c80001107983 */ /* 0x000ea80000300a00 */
[----:B------:R-:W-:Y:S04]  /*711c0*/  STL.64 [R1+0xcfe8], R22 ;  /* 0x00cfe81601007387 */ /* 0x000fe80000100a00 */
[----:B------:R0:W-:Y:S04]  /*711d0*/  STL.64 [R1+0xcfe0], R20 ;  /* 0x00cfe01401007387 */ /* 0x0001e80000100a00 */
[----:B0-----:R-:W4:Y:S04]  /*711e0*/  LDL.LU.64 R20, [R1+0x2220] ;  /* 0x0022200001147983 */ /* 0x001f280000300a00 */
[----:B------:R-:W4:Y:S01]  /*711f0*/  LDL.LU.64 R22, [R1+0x2228] ;  /* 0x0022280001167983 */ /* 0x000f220000300a00 */
[----:B---3--:R-:W-:-:S15]  /*71200*/  HMMA.16816.F32 R8, R12, R18, R8 ;  /* 0x000000120c08723c */ /* 0x008fde0000001808 */
[----:B------:R-:W-:-:S08]  /*71210*/  NOP ;  /* 0x0000000000007918 */ /* 0x000fd00000000000 */
        /* <DEDUP_REMOVED lines=19> */
[----:B------:R-:W2:Y:S01]  /*71350*/  LDL.LU.64 R4, [R1+0xd198] ;  /* 0x00d1980001047983 */ /* 0x000ea20000300a00 */
[----:B---3--:R-:W-:Y:S06]  /*71360*/  HMMA.16816.F32 R16, R12, R8, R16 ;  /* 0x000000080c10723c */ /* 0x008fec0000001810 */
[----:B------:R0:W-:-:S15]  /*71370*/  STL [R1+0xcfcc], R9 ;  /* 0x00cfcc0901007387 */ /* 0x0001de0000100800 */
[----:B------:R-:W-:-:S02]  /*71380*/  NOP ;  /* 0x0000000000007918 */ /* 0x000fc40000000000 */
[----:B------:R-:W-:Y:S04]  /*71390*/  STL.64 [R1+0x1310], R16 ;  /* 0x0013101001007387 */ /* 0x000fe80000100a00 */
[----:B------:R2:W-:Y:S04]  /*713a0*/  STL.64 [R1+0x1318], R18 ;  /* 0x0013181201007387 */ /* 0x0005e80000100a00 */
[----:B0-----:R-:W3:Y:S01]  /*713b0*/  LDL.LU R9, [R1+0x2c80] ;  /* 0x002c800001097983 */ /* 0x001ee20000300800 */
[C---:B----4-:R-:W-:Y:S06]  /*713c0*/  HMMA.16816.F32 R20, R12.reuse, R6, R20 ;  /* 0x000000060c14723c */ /* 0x050fec0000001814 */
[----:B--2---:R-:W-:Y:S07]  /*713d0*/  HMMA.16816.F32 R16, R12, R4, R24 ;  /* 0x000000040c10723c */ /* 0x004fee0000001818 */
[----:B------:R-:W-:-:S10]  /*713e0*/  IMAD.MOV.U32 R26, RZ, RZ, R3 ;  /* 0x000000ffff1a7224 */ /* 0x000fd400078e0003 */
[----:B------:R-:W-:Y:S04]  /*713f0*/  STL.64 [R1+0x1320], R20 ;  /* 0x0013201401007387 */ /* 0x000fe80000100a00 */
[----:B------:R-:W-:Y:S04]  /*71400*/  STL.64 [R1+0x1328], R22 ;  /* 0x0013281601007387 */ /* 0x000fe80000100a00 */
[----:B------:R0:W-:Y:S04]  /*71410*/  STL.64 [R1+0x1340], R16 ;  /* 0x0013401001007387 */ /* 0x0001e80000100a00 */
[----:B------:R1:W-:Y:S04]  /*71420*/  STL.64 [R1+0x1348], R18 ;  /* 0x0013481201007387 */ /* 0x0003e80000100a00 */
[----:B------:R-:W2:Y:S04]  /*71430*/  LDL.LU R3, [R1+0xd190] ;  /* 0x00d1900001037983 */ /* 0x000ea80000300800 */
[----:B------:R-:W4:Y:S04]  /*71440*/  LDL R27, [R1+0x34] ;  /* 0x00003400011b7983 */ /* 0x000f280000100800 */
[----:B0-----:R-:W3:Y:S04]  /*71450*/  LDL.LU R16, [R1+0x2c8c] ;  /* 0x002c8c0001107983 */ /* 0x001ee80000300800 */
[----:B------:R-:W3:Y:S04]  /*71460*/  LDL.LU R17, [R1+0x2c88] ;  /* 0x002c880001117983 */ /* 0x000ee80000300800 */
[----:B------:R-:W3:Y:S04]  /*71470*/  LDL R24, [R1+0x38] ;  /* 0x0000380001187983 */ /* 0x000ee80000100800 */
[----:B------:R-:W3:Y:S01]  /*71480*/  LDL R25, [R1+0x3c] ;  /* 0x00003c0001197983 */ /* 0x000ee20000100800 */
[----:B-1----:R-:W-:-:S03]  /*71490*/  IMAD.MOV.U32 R18, RZ, RZ, R2 ;  /* 0x000000ffff127224 */ /* 0x002fc600078e0002 */
[----:B------:R-:W3:Y:S01]  /*714a0*/  LDL.LU R2, [R1+0xd18c] ;  /* 0x00d18c0001027983 */ /* 0x000ee20000300800 */
[----:B--2---:R-:W-:-:S03]  /*714b0*/  IMAD.MOV.U32 R19, RZ, RZ, R3 ;  /* 0x000000ffff137224 */ /* 0x004fc600078e0003 */
[----:B------:R-:W2:Y:S04]  /*714c0*/  LDL.LU R3, [R1+0xd188] ;  /* 0x00d1880001037983 */ /* 0x000ea80000300800 */
[----:B------:R-:W2:Y:S04]  /*714d0*/  LDL.64 R28, [R1+0x90] ;  /* 0x00009000011c7983 */ /* 0x000ea80000100a00 */
[----:B----4-:R-:W-:Y:S04]  /*714e0*/  STL.64 [R1+0xd0b8], R26 ;  /* 0x00d0b81a01007387 */ /* 0x010fe80000100a00 */
[----:B---3--:R0:W-:Y:S04]  /*714f0*/  STL.64 [R1+0xd0b0], R24 ;  /* 0x00d0b01801007387 */ /* 0x0081e80000100a00 */
[----:B0-----:R-:W2:Y:S04]  /*71500*/  LDL.LU.64 R24, [R1+0x2210] ;  /* 0x0022100001187983 */ /* 0x001ea80000300a00 */
[----:B------:R-:W2:Y:S04]  /*71510*/  LDL.LU.64 R26, [R1+0x2218] ;  /* 0x00221800011a7983 */ /* 0x000ea80000300a00 */
[----:B------:R-:W3:Y:S04]  /*71520*/  LDL R22, [R1+0x40] ;  /* 0x0000400001167983 */ /* 0x000ee80000100800 */
[----:B------:R-:W3:Y:S04]  /*71530*/  LDL R23, [R1+0x44] ;  /* 0x0000440001177983 */ /* 0x000ee80000100800 */
[----:B------:R0:W-:Y:S04]  /*71540*/  STL.64 [R1+0xcfb0], R6 ;  /* 0x00cfb00601007387 */ /* 0x0001e80000100a00 */
[----:B0-----:R-:W4:Y:S04]  /*71550*/  LDL.LU R6, [R1+0x2c7c] ;  /* 0x002c7c0001067983 */ /* 0x001f280000300800 */
[----:B------:R-:W4:Y:S04]  /*71560*/  LDL.LU R7, [R1+0x2c78] ;  /* 0x002c780001077983 */ /* 0x000f280000300800 */
[----:B------:R0:W-:Y:S04]  /*71570*/  STL.64 [R1+0xcfa8], R4 ;  /* 0x00cfa80401007387 */ /* 0x0001e80000100a00 */
[----:B0-----:R-:W4:Y:S04]  /*71580*/  LDL.LU R4, [R1+0x2c74] ;  /* 0x002c740001047983 */ /* 0x001f280000300800 */
[----:B------:R-:W4:Y:S01]  /*71590*/  LDL.LU R5, [R1+0x2c70] ;  /* 0x002c700001057983 */ /* 0x000f220000300800 */
[----:B--2---:R-:W-:Y:S03]  /*715a0*/  HMMA.16816.F32 R24, R12, R2, R24 ;  /* 0x000000020c18723c */ /* 0x004fe60000001818 */
[----:B------:R-:W2:Y:S04]  /*715b0*/  LDL.LU R15, [R1+0x2c84] ;  /* 0x002c8400010f7983 */ /* 0x000ea80000300800 */
[----:B------:R-:W2:-:S15]  /*715c0*/  LDL R20, [R1+0x48] ;  /* 0x0000480001147983 */ /* 0x000e9e0000100800 */
[----:B------:R-:W-:-:S01]  /*715d0*/  NOP ;  /* 0x0000000000007918 */ /* 0x000fc20000000000 */
[----:B------:R-:W-:Y:S04]  /*715e0*/  STL.64 [R1+0x1330], R24 ;  /* 0x0013301801007387 */ /* 0x000fe80000100a00 */
[----:B------:R-:W-:Y:S04]  /*715f0*/  STL.64 [R1+0x1338], R26 ;  /* 0x0013381a01007387 */ /* 0x000fe80000100a00 */
[----:B------:R-:W2:Y:S04]  /*71600*/  LDL R21, [R1+0x4c] ;  /* 0x00004c0001157983 */ /* 0x000ea80000100800 */
[----:B---3--:R0:W-:Y:S04]  /*71610*/  STL.64 [R1+0xd0c8], R22 ;  /* 0x00d0c81601007387 */ /* 0x0081e80000100a00 */
[----:B0-----:R-:W3:Y:S04]  /*71620*/  LDL R22, [R1+0x50] ;  /* 0x0000500001167983 */ /* 0x001ee80000100800 */
[----:B------:R-:W3:Y:S04]  /*71630*/  LDL R23, [R1+0x54] ;  /* 0x0000540001177983 */ /* 0x000ee80000100800 */
[----:B------:R-:W3:Y:S04]  /*71640*/  LDL.LU.64 R24, [R1+0x2390] ;  /* 0x0023900001187983 */ /* 0x000ee80000300a00 */
[----:B------:R-:W3:Y:S01]  /*71650*/  LDL.LU.64 R26, [R1+0x2398] ;  /* 0x00239800011a7983 */ /* 0x000ee20000300a00 */
[----:B----4-:R-:W-:-:S02]  /*71660*/  IMAD R12, R5, 0x100, R4 ;  /* 0x00000100050c7824 */ /* 0x010fc400078e0204 */
[----:B------:R-:W-:Y:S01]  /*71670*/  IMAD R13, R7, 0x100, R6 ;  /* 0x00000100070d7824 */ /* 0x000fe200078e0206 */
[----:B--2---:R0:W-:Y:S04]  /*71680*/  STL.64 [R1+0xd0c0], R20 ;  /* 0x00d0c01401007387 */ /* 0x0041e80000100a00 */
[----:B---3--:R1:W-:Y:S04]  /*71690*/  STL.64 [R1+0xd0e0], R22 ;  /* 0x00d0e01601007387 */ /* 0x0083e80000100a00 */
[----:B------:R-:W-:Y:S04]  /*716a0*/  STL [R1+0xcfc8], R3 ;  /* 0x00cfc80301007387 */ /* 0x000fe80000100800 */
[----:B------:R-:W2:Y:S04]  /*716b0*/  LDL.LU.64 R4, [R1+0x2380] ;  /* 0x0023800001047983 */ /* 0x000ea80000300a00 */
[----:B------:R-:W2:Y:S04]  /*716c0*/  LDL.LU.64 R6, [R1+0x2388] ;  /* 0x0023880001067983 */ /* 0x000ea80000300a00 */
[----:B0-----:R-:W3:Y:S04]  /*716d0*/  LDL R20, [R1+0x58] ;  /* 0x0000580001147983 */ /* 0x001ee80000100800 */
[----:B------:R-:W3:Y:S01]  /*716e0*/  LDL R21, [R1+0x5c] ;  /* 0x00005c0001157983 */ /* 0x000ee20000100800 */
[----:B------:R-:W-:-:S02]  /*716f0*/  IMAD R14, R9, 0x100, R15 ;  /* 0x00000100090e7824 */ /* 0x000fc400078e020f */
[----:B------:R-:W-:Y:S01]  /*71700*/  IMAD R15, R17, 0x100, R16 ;  /* 0x00000100110f7824 */ /* 0x000fe200078e0210 */
[----:B------:R-:W-:Y:S02]  /*71710*/  F2FP.F16.E4M3.UNPACK_B R12, R12 ;  /* 0x0000000cff0c723e */ /* 0x000fe400020006ff */
[----:B------:R-:W-:Y:S02]  /*71720*/  F2FP.F16.E4M3.UNPACK_B R13, R13 ;  /* 0x0000000dff0d723e */ /* 0x000fe400020006ff */
[----:B------:R-:W-:Y:S02]  /*71730*/  F2FP.F16.E4M3.UNPACK_B R14, R14 ;  /* 0x0000000eff0e723e */ /* 0x000fe400020006ff */
[----:B------:R-:W-:-:S07]  /*71740*/  F2FP.F16.E4M3.UNPACK_B R15, R15 ;  /* 0x0000000fff0f723e */ /* 0x000fce00020006ff */
[C---:B------:R-:W-:Y:S01]  /*71750*/  HMMA.16816.F32 R16, R12.reuse, R18, R24 ;  /* 0x000000120c10723c */ /* 0x040fe20000001818 */
[----:B---3--:R0:W-:Y:S04]  /*71760*/  STL.64 [R1+0xd0f8], R20 ;  /* 0x00d0f81401007387 */ /* 0x0081e80000100a00 */
[----:B-1----:R-:W3:Y:S04]  /*71770*/  LDL R22, [R1+0x60] ;  /* 0x0000600001167983 */ /* 0x002ee80000100800 */
[----:B------:R-:W3:Y:S01]  /*71780*/  LDL R23, [R1+0x64] ;  /* 0x0000640001177983 */ /* 0x000ee20000100800 */
[----:B--2---:R-:W-:Y:S03]  /*71790*/  HMMA.16816.F32 R4, R12, R28, R4 ;  /* 0x0000001c0c04723c */ /* 0x004fe60000001804 */
[----:B---3--:R1:W-:Y:S04]  /*717a0*/  STL.64 [R1+0xd110], R22 ;  /* 0x00d1101601007387 */ /* 0x0083e80000100a00 */
[----:B0-----:R-:W2:Y:S06]  /*717b0*/  LDL R20, [R1+0x68] ;  /* 0x0000680001147983 */ /* 0x001eac0000100800 */
[----:B------:R-:W-:Y:S04]  /*717c0*/  STL.64 [R1+0x1350], R16 ;  /* 0x0013501001007387 */ /* 0x000fe80000100a00 */
[----:B------:R-:W-:Y:S04]  /*717d0*/  STL.64 [R1+0x1358], R18 ;  /* 0x0013581201007387 */ /* 0x000fe80000100a00 */
[----:B------:R-:W2:Y:S04]  /*717e0*/  LDL R21, [R1+0x6c] ;  /* 0x00006c0001157983 */ /* 0x000ea80000100800 */
[----:B--2---:R0:W-:Y:S04]  /*717f0*/  STL.64 [R1+0xd128], R20 ;  /* 0x00d1281401007387 */ /* 0x0041e80000100a00 */
[----:B------:R-:W-:Y:S04]  /*71800*/  STL.64 [R1+0x1360], R4 ;  /* 0x0013600401007387 */ /* 0x000fe80000100a00 */
[----:B------:R-:W-:Y:S04]  /*71810*/  STL.64 [R1+0x1368], R6 ;  /* 0x0013680601007387 */ /* 0x000fe80000100a00 */
[----:B-1----:R-:W2:Y:S04]  /*71820*/  LDL R22, [R1+0x70] ;  /* 0x0000700001167983 */ /* 0x002ea80000100800 */
        /* <DEDUP_REMOVED lines=44> */
[----:B------:R-:W2:Y:S01]  /*71af0*/  LDL.LU.64 R16, [R1+0x22d0] ;  /* 0x0022d00001107983 */ /* 0x000ea20000300a00 */
[----:B------:R-:W-:-:S03]  /*71b00*/  IMAD.MOV.U32 R9, RZ, RZ, R28 ;  /* 0x000000ffff097224 */ /* 0x000fc600078e001c */
[----:B------:R-:W2:Y:S04]  /*71b10*/  LDL.LU.64 R18, [R1+0x22d8] ;  /* 0x0022d80001127983 */ /* 0x000ea80000300a00 */
[----:B------:R-:W4:Y:S01]  /*71b20*/  LDL.LU.64 R4, [R1+0x22c0] ;  /* 0x0022c00001047983 */ /* 0x000f220000300a00 */
[----:B------:R-:W-:-:S03]  /*71b30*/  IMAD.MOV.U32 R3, RZ, RZ, R29 ;  /* 0x000000ffff037224 */ /* 0x000fc600078e001d */
[----:B------:R-:W4:Y:S04]  /*71b40*/  LDL.LU.64 R6, [R1+0x22c8] ;  /* 0x0022c80001067983 */ /* 0x000f280000300a00 */
[----:B------:R-:W4:Y:S04]  /*71b50*/  LDL.64 R28, [R1] ;  /* 0x00000000011c7983 */ /* 0x000f280000100a00 */
        /* <DEDUP_REMOVED lines=60> */
[----:B------:R-:W3:Y:S02]  /*71f20*/  LDL.LU.64 R20, [R1+0xd0c0] ;  /* 0x00d0c00001147983 */ /* 0x000ee40000300a00 */
[----:B---3--:R-:W-:-:S15]  /*71f30*/  HMMA.16816.F32 R24, R12, R20, R24 ;  /* 0x000000140c18723c */ /* 0x008fde0000001818 */
[----:B------:R-:W-:-:S08]  /*71f40*/  NOP ;  /* 0x0000000000007918 */ /* 0x000fd00000000000 */
[----:B------:R-:W-:Y:S04]  /*71f50*/  STL.64 [R1+0x13f0], R24 ;  /* 0x0013f01801007387 */ /* 0x000fe80000100a00 */
[----:B------:R0:W-:Y:S04]  /*71f60*/  STL.64 [R1+0x13f8], R26 ;  /* 0x0013f81a01007387 */ /* 0x0001e80000100a00 */
[----:B0-----:R-:W4:Y:S04]  /*71f70*/  LDL.LU.64 R26, [R1+0xd0b8] ;  /* 0x00d0b800011a7983 */ /* 0x001f280000300a00 */
[----:B------:R-:W3:Y:S01]  /*71f80*/  LDL.LU.64 R24, [R1+0xd0b0] ;  /* 0x00d0b00001187983 */ /* 0x000ee20000300a00 */
[----:B--2---:R-:W-:-:S15]  /*71f90*/  HMMA.16816.F32 R20, R12, R22, R8 ;  /* 0x000000160c14723c */ /* 0x004fde0000001808 */
[----:B------:R-:W-:-:S08]  /*71fa0*/  NOP ;  /* 0x0000000000007918 */ /* 0x000fd00000000000 */
[----:B------:R-:W-:Y:S04]  /*71fb0*/  STL.64 [R1+0x1400], R20 ;  /* 0x0014001401007387 */ /* 0x000fe80000100a00 */
[----:B------:R-:W-:Y:S01]  /*71fc0*/  STL.64 [R1+0x1408], R22 ;  /* 0x0014081601007387 */ /* 0x000fe20000100a00 */
[C---:B---3--:R-:W-:Y:S03]  /*71fd0*/  HMMA.16816.F32 R8, R12.reuse, R24, R16 ;  /* 0x000000180c08723c */ /* 0x048fe60000001810 */
[----:B------:R-:W2:Y:S03]  /*71fe0*/  LDL.LU.64 R24, [R1+0x2250] ;  /* 0x0022500001187983 */ /* 0x000ea60000300a00 */
[----:B----4-:R-:W-:-:S15]  /*71ff0*/  HMMA.16816.F32 R4, R12, R26, R4 ;  /* 0x0000001a0c04723c */ /* 0x010fde0000001804 */
[----:B------:R-:W-:-:S02]  /*72000*/  NOP ;  /* 0x0000000000007918 */ /* 0x000fc40000000000 */
[----:B------:R-:W-:Y:S04]  /*72010*/  STL.64 [R1+0x1410], R8 ;  /* 0x0014100801007387 */ /* 0x000fe80000100a00 */
[----:B------:R-:W-:Y:S04]  /*72020*/  STL.64 [R1+0x1418], R10 ;  /* 0x0014180a01007387 */ /* 0x000fe80000100a00 */
[----:B------:R-:W3:Y:S04]  /*72030*/  LDL.LU.64 R26, [R1+0x2258] ;  /* 0x00225800011a7983 */ /* 0x000ee80000300a00 */
[----:B------:R-:W-:Y:S04]  /*72040*/  STL.64 [R1+0x1420], R4 ;  /* 0x0014200401007387 */ /* 0x000fe80000100a00 */
[----:B------:R-:W-:Y:S04]  /*72050*/  STL.64 [R1+0x1428], R6 ;  /* 0x0014280601007387 */ /* 0x000fe80000100a00 */
[----:B---3--:R-:W-:Y:S04]  /*72060*/  STL.64 [R1+0xd020], R26 ;  /* 0x00d0201a01007387 */ /* 0x008fe80000100a00 */
[----:B--2---:R0:W-:Y:S04]  /*72070*/  STL.64 [R1+0xd018], R24 ;  /* 0x00d0181801007387 */ /* 0x0041e80000100a00 */
[----:B0-----:R-:W2:Y:S04]  /*72080*/  LDL.LU.64 R24, [R1+0x2260] ;  /* 0x0022600001187983 */ /* 0x001ea80000300a00 */
[----:B------:R-:W3:Y:S04]  /*72090*/  LDL.LU.64 R26, [R1+0x2268] ;  /* 0x00226800011a7983 */ /* 0x000ee80000300a00 */
[----:B---3--:R0:W-:Y:S04]  /*720a0*/  STL.64 [R1+0xd030], R26 ;  /* 0x00d0301a01007387 */ /* 0x0081e80000100a00 */
        /* <DEDUP_REMOVED lines=10> */
[----:B0-----:R-:W2:Y:S04]  /*72150*/  LDL.64 R24, [R1+0x20] ;  /* 0x0000200001187983 */ /* 0x001ea80000100a00 */
[----:B---3--:R0:W-:Y:S04]  /*72160*/  STL.64 [R1+0xd090], R26 ;  /* 0x00d0901a01007387 */ /* 0x0081e80000100a00 */
[----:B0-----:R-:W3:Y:S04]  /*72170*/  LDL R26, [R1+0x28] ;  /* 0x00002800011a7983 */ /* 0x001ee80000100800 */
        /* <DEDUP_REMOVED lines=19> */
[----:B------:R-:W-:-:S03]  /*722b0*/  IMAD.MOV.U32 R27, RZ, RZ, R0 ;  /* 0x000000ffff1b7224 */ /* 0x000fc600078e0000 */
[----:B----4-:R-:W-:Y:S04]  /*722c0*/  STL.64 [R1+0xd0a0], R18 ;  /* 0x00d0a01201007387 */ /* 0x010fe80000100a00 */
[----:B--2---:R0:W-:Y:S04]  /*722d0*/  STL.64 [R1+0xd098], R16 ;  /* 0x00d0981001007387 */ /* 0x0041e80000100a00 */
[----:B0-----:R-:W3:Y:S04]  /*722e0*/  LDL.LU.64 R16, [R1+0x22b0] ;  /* 0x0022b00001107983 */ /* 0x001ee80000300a00 */
[----:B------:R-:W3:Y:S04]  /*722f0*/  LDL.LU.64 R18, [R1+0x22b8] ;  /* 0x0022b80001127983 */ /* 0x000ee80000300a00 */
[----:B------:R-:W2:Y:S04]  /*72300*/  LDL.LU.64 R20, [R1+0x2230] ;  /* 0x0022300001147983 */ /* 0x000ea80000300a00 */
[----:B------:R-:W2:Y:S04]  /*72310*/  LDL.LU.64 R22, [R1+0x2238] ;  /* 0x0022380001167983 */ /* 0x000ea80000300a00 */
[----:B------:R-:W4:Y:S04]  /*72320*/  LDL.LU.64 R8, [R1+0x1c20] ;  /* 0x001c200001087983 */ /* 0x000f280000300a00 */
[----:B------:R-:W4:Y:S04]  /*72330*/  LDL.LU.64 R10, [R1+0x1c28] ;  /* 0x001c2800010a7983 */ /* 0x000f280000300a00 */
[----:B------:R-:W4:Y:S04]  /*72340*/  LDL.LU.64 R4, [R1+0x1c10] ;  /* 0x001c100001047983 */ /* 0x000f280000300a00 */
[----:B------:R-:W4:Y:S01]  /*72350*/  LDL.LU.64 R6, [R1+0x1c18] ;  /* 0x001c180001067983 */ /* 0x000f220000300a00 */
[----:B---3--:R-:W-:Y:S03]  /*72360*/  HMMA.16816.F32 R24, R12, R26, R16 ;  /* 0x0000001a0c18723c */ /* 0x008fe60000001810 */
[----:B------:R-:W3:Y:S04]  /*72370*/  LDL.LU.64 R18, [R1+0xd0a0] ;  /* 0x00d0a00001127983 */ /* 0x000ee80000300a00 */
[----:B------:R-:W3:-:S15]  /*72380*/  LDL.LU.64 R16, [R1+0xd098] ;  /* 0x00d0980001107983 */ /* 0x000ede0000300a00 */
[----:B------:R-:W-:-:S01]  /*72390*/  NOP ;  /* 0x0000000000007918 */ /* 0x000fc20000000000 */
        /* <DEDUP_REMOVED lines=41> */
[----:B------:R-:W3:Y:S02]  /*72630*/  LDL.LU.64 R28, [R1+0xd010] ;  /* 0x00d01000011c7983 */ /* 0x000ee40000300a00 */
[----:B---3--:R-:W-:-:S15]  /*72640*/  HMMA.16816.F32 R24, R12, R28, R24 ;  /* 0x0000001c0c18723c */ /* 0x008fde0000001818 */
[----:B------:R-:W-:-:S08]  /*72650*/  NOP ;  /* 0x0000000000007918 */ /* 0x000fd00000000000 */
[----:B------:R-:W-:Y:S04]  /*72660*/  STL.64 [R1+0x14a0], R24 ;  /* 0x0014a01801007387 */ /* 0x000fe80000100a00 */
[----:B------:R0:W-:Y:S04]  /*72670*/  STL.64 [R1+0x14a8], R26 ;  /* 0x0014a81a01007387 */ /* 0x0001e80000100a00 */
[----:B0-----:R-:W2:Y:S04]  /*72680*/  LDL.LU.64 R26, [R1+0xd008] ;  /* 0x00d00800011a7983 */ /* 0x001ea80000300a00 */
[----:B------:R-:W3:Y:S04]  /*72690*/  LDL.LU.64 R24, [R1+0xd000] ;  /* 0x00d0000001187983 */ /* 0x000ee80000300a00 */
[----:B------:R-:W-:Y:S01]  /*726a0*/  STL.64 [R1+0xcf38], R28 ;  /* 0x00cf381c01007387 */ /* 0x000fe20000100a00 */
        /* <DEDUP_REMOVED lines=13> */
[----:B0-----:R-:W3:Y:S01]  /*72780*/  LDL.LU.64 R24, [R1+0x1c00] ;  /* 0x001c000001187983 */ /* 0x001ee20000300a00 */
[C---:B----4-:R-:W-:Y:S06]  /*72790*/  HMMA.16816.F32 R8, R12.reuse, R22, R8 ;  /* 0x000000160c08723c */ /* 0x050fec0000001808 */
[----:B--2---:R-:W-:-:S15]  /*727a0*/  HMMA.16816.F32 R4, R12, R20, R4 ;  /* 0x000000140c04723c */ /* 0x004fde0000001804 */
[----:B------:R-:W-:-:S02]  /*727b0*/  NOP ;  /* 0x0000000000007918 */ /* 0x000fc40000000000 */
[----:B------:R0:W-:Y:S04]  /*727c0*/  STL.64 [R1+0x14d0], R8 ;  /* 0x0014d00801007387 */ /* 0x0001e80000100a00 */
[----:B------:R1:W-:Y:S04]  /*727d0*/  STL.64 [R1+0x14d8], R10 ;  /* 0x0014d80a01007387 */ /* 0x0003e80000100a00 */
[----:B------:R-:W3:Y:S04]  /*727e0*/  LDL.LU.64 R26, [R1+0x1c08] ;  /* 0x001c0800011a7983 */ /* 0x000ee80000300a00 */
[----:B------:R2:W-:Y:S04]  /*727f0*/  STL.64 [R1+0x14e0], R4 ;  /* 0x0014e00401007387 */ /* 0x0005e80000100a00 */
[----:B------:R4:W-:Y:S04]  /*72800*/  STL.64 [R1+0x14e8], R6 ;  /* 0x0014e80601007387 */ /* 0x0009e80000100a00 */
[----:B0-----:R-:W3:Y:S04]  /*72810*/  LDL.LU.64 R8, [R1+0x1bf0] ;  /* 0x001bf00001087983 */ /* 0x001ee80000300a00 */
[----:B-1----:R-:W3:Y:S04]  /*72820*/  LDL.LU.64 R10, [R1+0x1bf8] ;  /* 0x001bf800010a7983 */ /* 0x002ee80000300a00 */
[----:B--2---:R-:W2:Y:S04]  /*72830*/  LDL.LU.64 R4, [R1+0x1bd0] ;  /* 0x001bd00001047983 */ /* 0x004ea80000300a00 */
[----:B----4-:R-:W4:Y:S04]  /*72840*/  LDL.LU.64 R6, [R1+0x1bd8] ;  /* 0x001bd80001067983 */ /* 0x010f280000300a00 */
[----:B----4-:R-:W-:Y:S04]  /*72850*/  STL.64 [R1+0xcfc0], R6 ;  /* 0x00cfc00601007387 */ /* 0x010fe80000100a00 */
[----:B--2---:R0:W-:Y:S04]  /*72860*/  STL.64 [R1+0xcfb8], R4 ;  /* 0x00cfb80401007387 */ /* 0x0041e80000100a00 */
[----:B0-----:R-:W2:Y:S04]  /*72870*/  LDL.LU.64 R4, [R1+0x1be0] ;  /* 0x001be00001047983 */ /* 0x001ea80000300a00 */
[----:B------:R-:W2:Y:S04]  /*72880*/  LDL.LU.64 R6, [R1+0x1be8] ;  /* 0x001be80001067983 */ /* 0x000ea80000300a00 */
[----:B------:R0:W-:Y:S04]  /*72890*/  STL.64 [R1+0xcec0], R22 ;  /* 0x00cec01601007387 */ /* 0x0001e80000100a00 */
[----:B0-----:R-:W4:Y:S04]  /*728a0*/  LDL.LU R22, [R1+0x2cac] ;  /* 0x002cac0001167983 */ /* 0x001f280000300800 */
[----:B------:R-:W4:Y:S04]  /*728b0*/  LDL.LU R23, [R1+0x2ca8] ;  /* 0x002ca80001177983 */ /* 0x000f280000300800 */
[----:B------:R0:W-:Y:S04]  /*728c0*/  STL.64 [R1+0xceb8], R20 ;  /* 0x00ceb81401007387 */ /* 0x0001e80000100a00 */
[----:B0-----:R-:W2:Y:S04]  /*728d0*/  LDL.LU R20, [R1+0x2ca4] ;  /* 0x002ca40001147983 */ /* 0x001ea80000300800 */
[----:B------:R-:W2:Y:S01]  /*728e0*/  LDL.LU R21, [R1+0x2ca0] ;  /* 0x002ca00001157983 */ /* 0x000ea20000300800 */
[C---:B---3--:R-:W-:Y:S06]  /*728f0*/  HMMA.16816.F32 R24, R12.reuse, R18, R24 ;  /* 0x000000120c18723c */ /* 0x048fec0000001818 */
[C---:B------:R-:W-:Y:S01]  /*72900*/  HMMA.16816.F32 R8, R12.reuse, R16, R8 ;  /* 0x000000100c08723c */ /* 0x040fe20000001808 */
[----:B----4-:R-:W-:Y:S04]  /*72910*/  STL.64 [R1+0xcfa0], R22 ;  /* 0x00cfa01601007387 */ /* 0x010fe80000100a00 */
[----:B--2---:R0:W-:Y:S04]  /*72920*/  STL.64 [R1+0xcf98], R20 ;  /* 0x00cf981401007387 */ /* 0x0041e80000100a00 */
[----:B0-----:R-:W2:Y:S04]  /*72930*/  LDL.LU.64 R20, [R1+0x23d0] ;  /* 0x0023d00001147983 */ /* 0x001ea80000300a00 */
[----:B------:R-:W2:Y:S04]  /*72940*/  LDL.LU.64 R22, [R1+0x23d8] ;  /* 0x0023d80001167983 */ /* 0x000ea80000300a00 */
[----:B------:R0:W-:Y:S04]  /*72950*/  STL.64 [R1+0x14f0], R24 ;  /* 0x0014f01801007387 */ /* 0x0001e80000100a00 */
[----:B------:R-:W-:Y:S04]  /*72960*/  STL.64 [R1+0x14f8], R26 ;  /* 0x0014f81a01007387 */ /* 0x000fe80000100a00 */
[----:B------:R-:W3:Y:S04]  /*72970*/  LDL.64 R28, [R1+0x88] ;  /* 0x00008800011c7983 */ /* 0x000ee80000100a00 */
[----:B0-----:R-:W4:Y:S04]  /*72980*/  LDL.64 R24, [R1+0x98] ;  /* 0x0000980001187983 */ /* 0x001f280000100a00 */
[----:B------:R-:W-:Y:S04]  /*72990*/  STL.64 [R1+0x1500], R8 ;  /* 0x0015000801007387 */ /* 0x000fe80000100a00 */
[----:B------:R0:W-:Y:S04]  /*729a0*/  STL.64 [R1+0x1508], R10 ;  /* 0x0015080a01007387 */ /* 0x0001e80000100a00 */
[----:B0-----:R-:W2:Y:S04]  /*729b0*/  LDL.LU.64 R10, [R1+0xcfd8] ;  /* 0x00cfd800010a7983 */ /* 0x001ea80000300a00 */
[----:B------:R-:W3:Y:S01]  /*729c0*/  LDL.LU.64 R8, [R1+0xcfd0] ;  /* 0x00cfd00001087983 */ /* 0x000ee20000300a00 */
[----:B------:R-:W-:Y:S01]  /*729d0*/  IMAD.MOV.U32 R27, RZ, RZ, R3 ;  /* 0x000000ffff1b7224 */ /* 0x000fe200078e0003 */
[----:B--2---:R-:W-:Y:S01]  /*729e0*/  HMMA.16816.F32 R4, R12, R10, R4 ;  /* 0x0000000a0c04723c */ /* 0x004fe20000001804 */
[----:B---3--:R-:W-:-:S02]  /*729f0*/  IMAD.MOV.U32 R26, RZ, RZ, R9 ;  /* 0x000000ffff1a7224 */ /* 0x008fc400078e0009 */
[----:B------:R-:W2:Y:S04]  /*72a00*/  LDL.LU R9, [R1+0xcfcc] ;  /* 0x00cfcc0001097983 */ /* 0x000ea80000300800 */
[----:B------:R-:W3:Y:S04]  /*72a10*/  LDL.LU R3, [R1+0xcfc8] ;  /* 0x00cfc80001037983 */ /* 0x000ee80000300800 */
[----:B------:R-:W-:Y:S04]  /*72a20*/  STL.64 [R1+0xcea0], R18 ;  /* 0x00cea01201007387 */ /* 0x000fe80000100a00 */
[----:B------:R0:W-:Y:S04]  /*72a30*/  STL.64 [R1+0xce98], R16 ;  /* 0x00ce981001007387 */ /* 0x0001e80000100a00 */
[----:B0-----:R-:W3:Y:S04]  /*72a40*/  LDL.LU.64 R16, [R1+0x23c0] ;  /* 0x0023c00001107983 */ /* 0x001ee80000300a00 */
        /* <DEDUP_REMOVED lines=10> */
[----:B------:R-:W4:Y:S04]  /*72af0*/  LDL.LU.64 R4, [R1+0xcfa8] ;  /* 0x00cfa80001047983 */ /* 0x000f280000300a00 */
[----:B------:R-:W-:Y:S04]  /*72b00*/  STL.64 [R1+0xce80], R10 ;  /* 0x00ce800a01007387 */ /* 0x000fe80000100a00 */
[----:B------:R0:W-:Y:S04]  /*72b10*/  STL.64 [R1+0xce78], R8 ;  /* 0x00ce780801007387 */ /* 0x0001e80000100a00 */
        /* <DEDUP_REMOVED lines=8> */
[----:B------:R-:W4:Y:S04]  /*72ba0*/  LDL.LU.64 R20, [R1+0xcf98] ;  /* 0x00cf980001147983 */ /* 0x000f280000300a00 */
[----:B------:R-:W-:Y:S04]  /*72bb0*/  STL.64 [R1+0xce70], R6 ;  /* 0x00ce700601007387 */ /* 0x000fe80000100a00 */
[----:B------:R3:W-:Y:S02]  /*72bc0*/  STL.64 [R1+0xce68], R4 ;  /* 0x00ce680401007387 */ /* 0x0007e40000100a00 */
[----:B---3--:R-:W-:Y:S02]  /*72bd0*/  HMMA.16816.F32 R4, R12, R2, R16 ;  /* 0x000000020c04723c */ /* 0x008fe40000001810 */
[----:B------:R0:W-:Y:S04]  /*72be0*/  STL.64 [R1+0x1550], R8 ;  /* 0x0015500801007387 */ /* 0x0001e80000100a00 */
[----:B------:R1:W-:Y:S04]  /*72bf0*/  STL.64 [R1+0x1558], R10 ;  /* 0x0015580a01007387 */ /* 0x0003e80000100a00 */
[----:B------:R-:W3:Y:S04]  /*72c00*/  LDL.LU R12, [R1+0x2c94] ;  /* 0x002c9400010c7983 */ /* 0x000ee80000300800 */
[----:B------:R-:W3:Y:S09]  /*72c10*/  LDL.LU R13, [R1+0x2c90] ;  /* 0x002c9000010d7983 */ /* 0x000ef20000300800 */
[----:B------:R1:W-:Y:S04]  /*72c20*/  STL.64 [R1+0x1540], R4 ;  /* 0x0015400401007387 */ /* 0x0003e80000100a00 */
[----:B------:R1:W-:Y:S04]  /*72c30*/  STL.64 [R1+0x1548], R6 ;  /* 0x0015480601007387 */ /* 0x0003e80000100a00 */
[----:B------:R-:W2:Y:S04]  /*72c40*/  LDL.LU R14, [R1+0x2c9c] ;  /* 0x002c9c00010e7983 */ /* 0x000ea80000300800 */
[----:B------:R-:W2:Y:S04]  /*72c50*/  LDL.LU R15, [R1+0x2c98] ;  /* 0x002c9800010f7983 */ /* 0x000ea80000300800 */
[----:B------:R-:W4:Y:S04]  /*72c60*/  LDL.LU.64 R16, [R1+0x24f0] ;  /* 0x0024f00001107983 */ /* 0x000f280000300a00 */
[----:B------:R-:W4:Y:S04]  /*72c70*/  LDL.LU.64 R18, [R1+0x24f8] ;  /* 0x0024f80001127983 */ /* 0x000f280000300a00 */
[----:B0-----:R-:W4:Y:S04]  /*72c80*/  LDL.LU.64 R8, [R1+0x24e0] ;  /* 0x0024e00001087983 */ /* 0x001f280000300a00 */
[----:B-1----:R-:W4:Y:S04]  /*72c90*/  LDL.LU.64 R10, [R1+0x24e8] ;  /* 0x0024e800010a7983 */ /* 0x002f280000300a00 */
[----:B------:R-:W4:Y:S04]  /*72ca0*/  LDL.LU.64 R4, [R1+0x24d0] ;  /* 0x0024d00001047983 */ /* 0x000f280000300a00 */
[----:B------:R-:W4:Y:S04]  /*72cb0*/  LDL.LU.64 R6, [R1+0x24d8] ;  /* 0x0024d80001067983 */ /* 0x000f280000300a00 */
[----:B------:R0:W-:Y:S04]  /*72cc0*/  STL [R1+0xce4c], R2 ;  /* 0x00ce4c0201007387 */ /* 0x0001e80000100800 */
[----:B------:R1:W-:Y:S01]  /*72cd0*/  STL [R1+0xce48], R3 ;  /* 0x00ce480301007387 */ /* 0x0003e20000100800 */
[----:B0-----:R-:W-:-:S02]  /*72ce0*/  IMAD.MOV.U32 R2, RZ, RZ, R24 ;  /* 0x000000ffff027224 */ /* 0x001fc400078e0018 */
[----:B-1----:R-:W-:Y:S02]  /*72cf0*/  IMAD.MOV.U32 R3, RZ, RZ, R25 ;  /* 0x000000ffff037224 */ /* 0x002fe400078e0019 */
[----:B---3--:R-:W-:-:S05]  /*72d00*/  IMAD R12, R13, 0x100, R12 ;  /* 0x000001000d0c7824 */ /* 0x008fca00078e020c */
[----:B------:R-:W-:Y:S01]  /*72d10*/  F2FP.F16.E4M3.UNPACK_B R12, R12 ;  /* 0x0000000cff0c723e */ /* 0x000fe200020006ff */
[----:B--2---:R-:W-:Y:S02]  /*72d20*/  IMAD R13, R15, 0x100, R14 ;  /* 0x000001000f0d7824 */ /* 0x004fe400078e020e */
[----:B----4-:R-:W-:Y:S02]  /*72d30*/  IMAD R14, R21, 0x100, R20 ;  /* 0x00000100150e7824 */ /* 0x010fe400078e0214 */
[----:B------:R-:W-:Y:S01]  /*72d40*/  IMAD R15, R23, 0x100, R22 ;  /* 0x00000100170f7824 */ /* 0x000fe200078e0216 */
[----:B------:R-:W2:Y:S04]  /*72d50*/  LDL R20, [R1+0x80] ;  /* 0x0000800001147983 */ /* 0x000ea80000100800 */
[----:B------:R-:W2:Y:S01]  /*72d60*/  LDL R21, [R1+0x84] ;  /* 0x0000840001157983 */ /* 0x000ea20000100800 */
[----:B------:R-:W-:-:S02]  /*72d70*/  F2FP.F16.E4M3.UNPACK_B R13, R13 ;  /* 0x0000000dff0d723e */ /* 0x000fc400020006ff */
[----:B------:R-:W-:Y:S02]  /*72d80*/  F2FP.F16.E4M3.UNPACK_B R14, R14 ;  /* 0x0000000eff0e723e */ /* 0x000fe400020006ff */
[----:B------:R-:W-:-:S07]  /*72d90*/  F2FP.F16.E4M3.UNPACK_B R15, R15 ;  /* 0x0000000fff0f723e */ /* 0x000fce00020006ff */
[C---:B------:R-:W-:Y:S06]  /*72da0*/  HMMA.16816.F32 R16, R12.reuse, R24, R16 ;  /* 0x000000180c10723c */ /* 0x040fec0000001810 */
[C---:B------:R-:W-:Y:S06]  /*72db0*/  HMMA.16816.F32 R8, R12.reuse, R26, R8 ;  /* 0x0000001a0c08723c */ /* 0x040fec0000001808 */
[----:B------:R-:W-:Y:S11]  /*72dc0*/  HMMA.16816.F32 R4, R12, R28, R4 ;  /* 0x0000001c0c04723c */ /* 0x000ff60000001804 */
[----:B------:R-:W-:Y:S04]  /*72dd0*/  STL.64 [R1+0x1560], R16 ;  /* 0x0015601001007387 */ /* 0x000fe80000100a00 */
[----:B------:R-:W-:Y:S04]  /*72de0*/  STL.64 [R1+0x1568], R18 ;  /* 0x0015681201007387 */ /* 0x000fe80000100a00 */
[----:B------:R0:W-:Y:S04]  /*72df0*/  STL [R1+0xce54], R3 ;  /* 0x00ce540301007387 */ /* 0x0001e80000100800 */
[----:B------:R1:W-:Y:S04]  /*72e00*/  STL [R1+0xce50], R2 ;  /* 0x00ce500201007387 */ /* 0x0003e80000100800 */
[----:B------:R-:W-:Y:S04]  /*72e10*/  STL.64 [R1+0x1570], R8 ;  /* 0x0015700801007387 */ /* 0x000fe80000100a00 */
[----:B------:R3:W-:Y:S04]  /*72e20*/  STL.64 [R1+0x1578], R10 ;  /* 0x0015780a01007387 */ /* 0x0007e80000100a00 */
[----:B------:R4:W-:Y:S04]  /*72e30*/  STL.64 [R1+0x1580], R4 ;  /* 0x0015800401007387 */ /* 0x0009e80000100a00 */
[----:B------:R4:W-:Y:S04]  /*72e40*/  STL.64 [R1+0x1588], R6 ;  /* 0x0015880601007387 */ /* 0x0009e80000100a00 */
[----:B------:R-:W2:Y:S04]  /*72e50*/  LDL R22, [R1+0x8] ;  /* 0x0000080001167983 */ /* 0x000ea80000100800 */
[----:B------:R-:W2:Y:S04]  /*72e60*/  LDL R23, [R1+0xc] ;  /* 0x00000c0001177983 */ /* 0x000ea80000100800 */
[----:B------:R-:W2:Y:S04]  /*72e70*/  LDL R24, [R1+0x58] ;  /* 0x0000580001187983 */ /* 0x000ea80000100800 */
[----:B------:R-:W2:Y:S01]  /*72e80*/  LDL R25, [R1+0x5c] ;  /* 0x00005c0001197983 */ /* 0x000ea20000100800 */
[----:B0-----:R-:W-:-:S02]  /*72e90*/  IMAD.MOV.U32 R3, RZ, RZ, R28 ;  /* 0x000000ffff037224 */ /* 0x001fc400078e001c */
[----:B-1----:R-:W-:Y:S01]  /*72ea0*/  IMAD.MOV.U32 R2, RZ, RZ, R29 ;  /* 0x000000ffff027224 */ /* 0x002fe200078e001d */
[----:B------:R-:W2:Y:S04]  /*72eb0*/  LDL R28, [R1+0x68] ;  /* 0x00006800011c7983 */ /* 0x000ea80000100800 */
[----:B------:R-:W2:Y:S04]  /*72ec0*/  LDL R29, [R1+0x6c] ;  /* 0x00006c00011d7983 */ /* 0x000ea80000100800 */
[----:B---3--:R-:W3:Y:S04]  /*72ed0*/  LDL R10, [R1+0x78] ;  /* 0x00007800010a7983 */ /* 0x008ee80000100800 */
[----:B------:R-:W3:Y:S04]  /*72ee0*/  LDL R11, [R1+0x7c] ;  /* 0x00007c00010b7983 */ /* 0x000ee80000100800 */
[----:B----4-:R-:W3:Y:S04]  /*72ef0*/  LDL.LU.64 R4, [R1+0x24b0] ;  /* 0x0024b00001047983 */ /* 0x010ee80000300a00 */
[----:B------:R-:W3:Y:S04]  /*72f00*/  LDL.LU.64 R6, [R1+0x24b8] ;  /* 0x0024b80001067983 */ /* 0x000ee80000300a00 */
[----:B------:R-:W4:Y:S04]  /*72f10*/  LDL.64 R26, [R1+0x50] ;  /* 0x00005000011a7983 */ /* 0x000f280000100a00 */
[----:B------:R-:W3:Y:S04]  /*72f20*/  LDL.64 R16, [R1+0x60] ;  /* 0x0000600001107983 */ /* 0x000ee80000100a00 */
[----:B----4-:R-:W-:Y:S04]  /*72f30*/  STL.64 [R1+0xcf78], R26 ;  /* 0x00cf781a01007387 */ /* 0x010fe80000100a00 */
[----:B--2---:R0:W-:Y:S04]  /*72f40*/  STL.64 [R1+0xcf70], R24 ;  /* 0x00cf701801007387 */ /* 0x0041e80000100a00 */
[----:B0-----:R-:W2:Y:S04]  /*72f50*/  LDL.LU.64 R24, [R1+0x24c0] ;  /* 0x0024c00001187983 */ /* 0x001ea80000300a00 */
[----:B------:R-:W2:Y:S04]  /*72f60*/  LDL.LU.64 R26, [R1+0x24c8] ;  /* 0x0024c800011a7983 */ /* 0x000ea80000300a00 */
[----:B------:R-:W-:Y:S04]  /*72f70*/  STL.64 [R1+0xced8], R22 ;  /* 0x00ced81601007387 */ /* 0x000fe80000100a00 */
[----:B------:R-:W-:Y:S04]  /*72f80*/  STL [R1+0xce60], R2 ;  /* 0x00ce600201007387 */ /* 0x000fe80000100800 */
[----:B------:R0:W-:Y:S04]  /*72f90*/  STL [R1+0xce5c], R3 ;  /* 0x00ce5c0301007387 */ /* 0x0001e80000100800 */
[----:B0-----:R-:W4:Y:S01]  /*72fa0*/  LDL.64 R2, [R1+0x70] ;  /* 0x0000700001027983 */ /* 0x001f220000100a00 */
[----:B--2---:R-:W-:Y:S03]  /*72fb0*/  HMMA.16816.F32 R24, R12, R20, R24 ;  /* 0x000000140c18723c */ /* 0x004fe60000001818 */
[----:B------:R-:W2:-:S15]  /*72fc0*/  LDL R20, [R1+0x10] ;  /* 0x0000100001147983 */ /* 0x000e9e0000100800 */
[----:B------:R-:W-:-:S05]  /*72fd0*/  NOP ;  /* 0x0000000000007918 */ /* 0x000fca0000000000 */
[----:B------:R0:W-:Y:S04]  /*72fe0*/  STL.64 [R1+0x1590], R24 ;  /* 0x0015901801007387 */ /* 0x0001e80000100a00 */
[----:B------:R1:W-:Y:S04]  /*72ff0*/  STL.64 [R1+0x1598], R26 ;  /* 0x0015981a01007387 */ /* 0x0003e80000100a00 */
[----:B------:R-:W2:Y:S01]  /*73000*/  LDL R21, [R1+0x14] ;  /* 0x0000140001157983 */ /* 0x000ea20000100800 */
[----:B------:R-:W-:-:S03]  /*73010*/  IMAD.MOV.U32 R19, RZ, RZ, R0 ;  /* 0x000000ffff137224 */ /* 0x000fc600078e0000 */
[----:B--2---:R-:W-:Y:S04]  /*73020*/  STL.64 [R1+0xcee8], R20 ;  /* 0x00cee81401007387 */ /* 0x004fe80000100a00 */
[----:B------:R-:W2:Y:S04]  /*73030*/  LDL R18, [R1] ;  /* 0x0000000001127983 */ /* 0x000ea80000100800 */
[----:B------:R-:W4:Y:S04]  /*73040*/  LDL.LU R0, [R1+0xcf90] ;  /* 0x00cf900001007983 */ /* 0x000f280000300800 */
[----:B------:R-:W2:Y:S04]  /*73050*/  LDL R22, [R1+0x18] ;  /* 0x0000180001167983 */ /* 0x000ea80000100800 */
[----:B------:R-:W2:Y:S04]  /*73060*/  LDL R23, [R1+0x1c] ;  /* 0x00001c0001177983 */ /* 0x000ea80000100800 */
[----:B0-----:R-:W4:Y:S04]  /*73070*/  LDL.LU.64 R24, [R1+0x2490] ;  /* 0x0024900001187983 */ /* 0x001f280000300a00 */
[----:B-1----:R-:W2:Y:S01]  /*73080*/  LDL.LU.64 R26, [R1+0x2498] ;  /* 0x00249800011a7983 */ /* 0x002ea20000300a00 */
[C---:B---3--:R-:W-:Y:S03]  /*73090*/  HMMA.16816.F32 R4, R12.reuse, R10, R4 ;  /* 0x0000000a0c04723c */ /* 0x048fe60000001804 */
[----:B--2---:R-:W-:Y:S04]  /*730a0*/  STL.64 [R1+0xcf88], R26 ;  /* 0x00cf881a01007387 */ /* 0x004fe80000100a00 */
[----:B----4-:R0:W-:Y:S04]  /*730b0*/  STL.64 [R1+0xcf80], R24 ;  /* 0x00cf801801007387 */ /* 0x0101e80000100a00 */
[----:B0-----:R-:W2:Y:S04]  /*730c0*/  LDL.LU.64 R24, [R1+0x24a0] ;  /* 0x0024a00001187983 */ /* 0x001ea80000300a00 */
[----:B------:R-:W2:Y:S04]  /*730d0*/  LDL.LU.64 R26, [R1+0x24a8] ;  /* 0x0024a800011a7983 */ /* 0x000ea80000300a00 */
[----:B------:R-:W-:Y:S04]  /*730e0*/  STL.64 [R1+0xcf00], R22 ;  /* 0x00cf001601007387 */ /* 0x000fe80000100a00 */
[----:B------:R-:W-:Y:S04]  /*730f0*/  STL.64 [R1+0xcee0], R18 ;  /* 0x00cee01201007387 */ /* 0x000fe80000100a00 */
[----:B------:R-:W3:Y:S04]  /*73100*/  LDL.LU.64 R8, [R1+0x2470] ;  /* 0x0024700001087983 */ /* 0x000ee80000300a00 */
[----:B------:R-:W3:Y:S04]  /*73110*/  LDL.LU.64 R10, [R1+0x2478] ;  /* 0x00247800010a7983 */ /* 0x000ee80000300a00 */
[----:B------:R0:W-:Y:S04]  /*73120*/  STL.64 [R1+0x15a0], R4 ;  /* 0x0015a00401007387 */ /* 0x0001e80000100a00 */
[----:B------:R1:W-:Y:S04]  /*73130*/  STL.64 [R1+0x15a8], R6 ;  /* 0x0015a80601007387 */ /* 0x0003e80000100a00 */
[----:B0-----:R-:W4:Y:S04]  /*73140*/  LDL.LU.64 R4, [R1+0x2460] ;  /* 0x0024600001047983 */ /* 0x001f280000300a00 */
[----:B-1----:R-:W4:Y:S04]  /*73150*/  LDL.LU.64 R6, [R1+0x2468] ;  /* 0x0024680001067983 */ /* 0x002f280000300a00 */
[----:B------:R-:W3:Y:S01]  /*73160*/  LDL R20, [R1+0x20] ;  /* 0x0000200001147983 */ /* 0x000ee20000100800 */
[----:B--2---:R-:W-:-:S15]  /*73170*/  HMMA.16816.F32 R24, R12, R2, R24 ;  /* 0x000000020c18723c */ /* 0x004fde0000001818 */
[----:B------:R-:W-:-:S08]  /*73180*/  NOP ;  /* 0x0000000000007918 */ /* 0x000fd00000000000 */
[----:B------:R-:W-:Y:S04]  /*73190*/  STL.64 [R1+0x15b0], R24 ;  /* 0x0015b01801007387 */ /* 0x000fe80000100a00 */
[----:B------:R0:W-:Y:S04]  /*731a0*/  STL.64 [R1+0x15b8], R26 ;  /* 0x0015b81a01007387 */ /* 0x0001e80000100a00 */
[----:B0-----:R-:W2:Y:S04]  /*731b0*/  LDL.LU.64 R26, [R1+0xcf88] ;  /* 0x00cf8800011a7983 */ /* 0x001ea80000300a00 */
[----:B------:R-:W2:Y:S04]  /*731c0*/  LDL.LU.64 R24, [R1+0xcf80] ;  /* 0x00cf800001187983 */ /* 0x000ea80000300a00 */
[----:B------:R-:W4:Y:S01]  /*731d0*/  LDL.64 R22, [R1+0x28] ;  /* 0x0000280001167983 */ /* 0x000f220000100a00 */
[----:B------:R-:W-:-:S02]  /*731e0*/  IMAD.MOV.U32 R21, RZ, RZ, R0 ;  /* 0x000000ffff157224 */ /* 0x000fc400078e0000 */
[----:B------:R-:W-:Y:S01]  /*731f0*/  IMAD.MOV.U32 R0, RZ, RZ, R3 ;  /* 0x000000ffff007224 */ /* 0x000fe200078e0003 */
[----:B--2---:R-:W-:Y:S01]  /*73200*/  HMMA.16816.F32 R24, R12, R28, R24 ;  /* 0x0000001c0c18723c */ /* 0x004fe20000001818 */
[----:B----4-:R-:W-:Y:S04]  /*73210*/  STL.64 [R1+0xcf30], R22 ;  /* 0x00cf301601007387 */ /* 0x010fe80000100a00 */
[----:B---3--:R0:W-:Y:S04]  /*73220*/  STL.64 [R1+0xcf28], R20 ;  /* 0x00cf281401007387 */ /* 0x0081e80000100a00 */
[----:B0-----:R-:W2:Y:S04]  /*73230*/  LDL.LU.64 R20, [R1+0x2480] ;  /* 0x0024800001147983 */ /* 0x001ea80000300a00 */
[----:B------:R-:W2:Y:S04]  /*73240*/  LDL.LU.64 R22, [R1+0x2488] ;  /* 0x0024880001167983 */ /* 0x000ea80000300a00 */
[----:B------:R-:W-:Y:S06]  /*73250*/  STL [R1+0xce40], R0 ;  /* 0x00ce400001007387 */ /* 0x000fec0000100800 */
[----:B------:R-:W-:Y:S04]  /*73260*/  STL.64 [R1+0x15c0], R24 ;  /* 0x0015c01801007387 */ /* 0x000fe80000100a00 */
[----:B------:R0:W-:Y:S04]  /*73270*/  STL.64 [R1+0x15c8], R26 ;  /* 0x0015c81a01007387 */ /* 0x0001e80000100a00 */
[----:B0-----:R-:W3:Y:S04]  /*73280*/  LDL.LU.64 R26, [R1+0xcf78] ;  /* 0x00cf7800011a7983 */ /* 0x001ee80000300a00 */
[----:B------:R-:W4:Y:S01]  /*73290*/  LDL.LU.64 R24, [R1+0xcf70] ;  /* 0x00cf700001187983 */ /* 0x000f220000300a00 */
[----:B------:R-:W-:-:S03]  /*732a0*/  IMAD.MOV.U32 R0, RZ, RZ, R17 ;  /* 0x000000ffff007224 */ /* 0x000fc600078e0011 */
[----:B------:R-:W3:Y:S04]  /*732b0*/  LDL R2, [R1+0x30] ;  /* 0x0000300001027983 */ /* 0x000ee80000100800 */
[----:B------:R-:W3:Y:S04]  /*732c0*/  LDL R3, [R1+0x34] ;  /* 0x0000340001037983 */ /* 0x000ee80000100800 */
[----:B------:R-:W3:Y:S04]  /*732d0*/  LDL.64 R28, [R1+0x38] ;  /* 0x00003800011c7983 */ /* 0x000ee80000100a00 */
[----:B------:R0:W-:Y:S01]  /*732e0*/  STL [R1+0xce44], R0 ;  /* 0x00ce440001007387 */ /* 0x0001e20000100800 */
[C---:B--2---:R-:W-:Y:S06]  /*732f0*/  HMMA.16816.F32 R20, R12.reuse, R16, R20 ;  /* 0x000000100c14723c */ /* 0x044fec0000001814 */
[C---:B----4-:R-:W-:Y:S06]  /*73300*/  HMMA.16816.F32 R8, R12.reuse, R24, R8 ;  /* 0x000000180c08723c */ /* 0x050fec0000001808 */
[----:B---3--:R-:W-:Y:S11]  /*73310*/  HMMA.16816.F32 R4, R12, R26, R4 ;  /* 0x0000001a0c04723c */ /* 0x008ff60000001804 */
[----:B------:R-:W-:Y:S04]  /*73320*/  STL.64 [R1+0x15d0], R20 ;  /* 0x0015d01401007387 */ /* 0x000fe80000100a00 */
[----:B------:R-:W-:Y:S01]  /*73330*/  STL.64 [R1+0x15d8], R22 ;  /* 0x0015d81601007387 */ /* 0x000fe20000100a00 */
[----:B0-----:R-:W-:-:S03]  /*73340*/  IMAD.MOV.U32 R0, RZ, RZ, R26 ;  /* 0x000000ffff007224 */ /* 0x001fc600078e001a */
[----:B------:R0:W-:Y:S04]  /*73350*/  STL.64 [R1+0x15e0], R8 ;  /* 0x0015e00801007387 */ /* 0x0001e80000100a00 */
[----:B------:R1:W-:Y:S04]  /*73360*/  STL.64 [R1+0x15e8], R10 ;  /* 0x0015e80a01007387 */ /* 0x0003e80000100a00 */
[----:B------:R-:W2:Y:S04]  /*73370*/  LDL R26, [R1+0x48] ;  /* 0x00004800011a7983 */ /* 0x000ea80000100800 */
[----:B------:R-:W-:Y:S04]  /*73380*/  STL.64 [R1+0x15f0], R4 ;  /* 0x0015f00401007387 */ /* 0x000fe80000100a00 */
[----:B------:R-:W-:Y:S04]  /*73390*/  STL.64 [R1+0x15f8], R6 ;  /* 0x0015f80601007387 */ /* 0x000fe80000100a00 */
[----:B------:R-:W2:Y:S04]  /*733a0*/  LDL R27, [R1+0x4c] ;  /* 0x00004c00011b7983 */ /* 0x000ea80000100800 */
[----:B0-----:R-:W2:Y:S04]  /*733b0*/  LDL.LU.64 R8, [R1+0x2450] ;  /* 0x0024500001087983 */ /* 0x001ea80000300a00 */
[----:B-1----:R-:W2:Y:S04]  /*733c0*/  LDL.LU.64 R10, [R1+0x2458] ;  /* 0x00245800010a7983 */ /* 0x002ea80000300a00 */
[----:B------:R-:W3:Y:S04]  /*733d0*/  LDL.LU.64 R20, [R1+0x2420] ;  /* 0x0024200001147983 */ /* 0x000ee80000300a00 */
[----:B------:R-:W4:Y:S04]  /*733e0*/  LDL.LU.64 R22, [R1+0x2428] ;  /* 0x0024280001167983 */ /* 0x000f280000300a00 */
[----:B----4-:R-:W-:Y:S04]  /*733f0*/  STL.64 [R1+0xcf48], R22 ;  /* 0x00cf481601007387 */ /* 0x010fe80000100a00 */
[----:B---3--:R0:W-:Y:S04]  /*73400*/  STL.64 [R1+0xcf40], R20 ;  /* 0x00cf401401007387 */ /* 0x0081e80000100a00 */
[----:B0-----:R-:W3:Y:S04]  /*73410*/  LDL.LU.64 R20, [R1+0x2430] ;  /* 0x0024300001147983 */ /* 0x001ee80000300a00 */
[----:B------:R-:W4:Y:S04]  /*73420*/  LDL.LU.64 R22, [R1+0x2438] ;  /* 0x0024380001167983 */ /* 0x000f280000300a00 */
[----:B----4-:R0:W-:Y:S04]  /*73430*/  STL.64 [R1+0xcf58], R22 ;  /* 0x00cf581601007387 */ /* 0x0101e80000100a00 */
[----:B0-----:R-:W4:Y:S04]  /*73440*/  LDL R22, [R1+0x40] ;  /* 0x0000400001167983 */ /* 0x001f280000100800 */
[----:B------:R-:W4:Y:S04]  /*73450*/  LDL R23, [R1+0x44] ;  /* 0x0000440001177983 */ /* 0x000f280000100800 */
        /* <DEDUP_REMOVED lines=18> */
[----:B0-----:R-:W4:Y:S04]  /*73580*/  LDL.LU.64 R16, [R1+0x2440] ;  /* 0x0024400001107983 */ /* 0x001f280000300a00 */
[----:B------:R-:W4:Y:S04]  /*73590*/  LDL.LU.64 R18, [R1+0x2448] ;  /* 0x0024480001127983 */ /* 0x000f280000300a00 */
[----:B------:R-:W2:Y:S04]  /*735a0*/  LDL.LU.64 R4, [R1+0x19e0] ;  /* 0x0019e00001047983 */ /* 0x000ea80000300a00 */
[----:B------:R-:W2:Y:S04]  /*735b0*/  LDL.LU.64 R6, [R1+0x19e8] ;  /* 0x0019e80001067983 */ /* 0x000ea80000300a00 */
[----:B------:R-:W-:Y:S04]  /*735c0*/  STL [R1+0xce58], R0 ;  /* 0x00ce580001007387 */ /* 0x000fe80000100800 */
[----:B------:R-:W3:Y:S04]  /*735d0*/  LDL.LU.64 R24, [R1+0x19c0] ;  /* 0x0019c00001187983 */ /* 0x000ee80000300a00 */
[----:B------:R-:W3:Y:S04]  /*735e0*/  LDL.LU.64 R26, [R1+0x19c8] ;  /* 0x0019c800011a7983 */ /* 0x000ee80000300a00 */
[----:B------:R0:W-:Y:S04]  /*735f0*/  STL.64 [R1+0x1600], R8 ;  /* 0x0016000801007387 */ /* 0x0001e80000100a00 */
[----:B------:R1:W-:Y:S04]  /*73600*/  STL.64 [R1+0x1608], R10 ;  /* 0x0016080a01007387 */ /* 0x0003e80000100a00 */
[----:B0-----:R-:W2:Y:S04]  /*73610*/  LDL.LU.64 R8, [R1+0x1980] ;  /* 0x0019800001087983 */ /* 0x001ea80000300a00 */
[----:B-1----:R-:W2:Y:S01]  /*73620*/  LDL.LU.64 R10, [R1+0x1988] ;  /* 0x00198800010a7983 */ /* 0x002ea20000300a00 */
[----:B----4-:R-:W-:Y:S03]  /*73630*/  HMMA.16816.F32 R20, R12, R22, R16 ;  /* 0x000000160c14723c */ /* 0x010fe60000001810 */
[----:B------:R-:W4:Y:S04]  /*73640*/  LDL.LU.64 R18, [R1+0xcf68] ;  /* 0x00cf680001127983 */ /* 0x000f280000300a00 */
[----:B------:R-:W4:-:S15]  /*73650*/  LDL.LU.64 R16, [R1+0xcf60] ;  /* 0x00cf600001107983 */ /* 0x000f1e0000300a00 */
[----:B------:R-:W-:-:S01]  /*73660*/  NOP ;  /* 0x0000000000007918 */ /* 0x000fc20000000000 */
        /* <DEDUP_REMOVED lines=9> */
[----:B------:R-:W3:Y:S01]  /*73700*/  LDL.LU.64 R20, [R1+0xcf40] ;  /* 0x00cf400001147983 */ /* 0x000ee20000300a00 */
[----:B------:R-:W-:-:S03]  /*73710*/  IMAD.MOV.U32 R0, RZ, RZ, R29 ;  /* 0x000000ffff007224 */ /* 0x000fc600078e001d */
[----:B------:R-:W2:Y:S01]  /*73720*/  LDL.LU.64 R28, [R1+0xcf38] ;  /* 0x00cf3800011c7983 */ /* 0x000ea20000300a00 */
[----:B---3--:R-:W-:-:S15]  /*73730*/  HMMA.16816.F32 R20, R12, R2, R20 ;  /* 0x000000020c14723c */ /* 0x008fde0000001814 */
[----:B------:R-:W-:-:S08]  /*73740*/  NOP ;  /* 0x0000000000007918 */ /* 0x000fd00000000000 */
[----:B------:R-:W-:Y:S04]  /*73750*/  STL.64 [R1+0x1630], R20 ;  /* 0x0016301401007387 */ /* 0x000fe80000100a00 */
[----:B------:R0:W-:Y:S04]  /*73760*/  STL.64 [R1+0x1638], R22 ;  /* 0x0016381601007387 */ /* 0x0001e80000100a00 */
[----:B0-----:R-:W4:Y:S04]  /*73770*/  LDL.LU.64 R22, [R1+0xcf30] ;  /* 0x00cf300001167983 */ /* 0x001f280000300a00 */
[----:B------:R-:W3:Y:S01]  /*73780*/  LDL.LU.64 R20, [R1+0xcf28] ;  /* 0x00cf280001147983 */ /* 0x000ee20000300a00 */
[----:B----4-:R-:W-:-:S15]  /*73790*/  HMMA.16816.F32 R16, R12, R22, R16 ;  /* 0x000000160c10723c */ /* 0x010fde0000001810 */
[----:B------:R-:W-:-:S08]  /*737a0*/  NOP ;  /* 0x0000000000007918 */ /* 0x000fd00000000000 */
[----:B------:R-:W-:Y:S04]  /*737b0*/  STL.64 [R1+0x1640], R16 ;  /* 0x0016401001007387 */ /* 0x000fe80000100a00 */
[----:B------:R0:W-:Y:S04]  /*737c0*/  STL.64 [R1+0x1648], R18 ;  /* 0x0016481201007387 */ /* 0x0001e80000100a00 */
[----:B0-----:R-:W3:Y:S04]  /*737d0*/  LDL.LU.64 R18, [R1+0xcf20] ;  /* 0x00cf200001127983 */ /* 0x001ee80000300a00 */
[----:B------:R-:W3:Y:S01]  /*737e0*/  LDL.LU.64 R16, [R1+0xcf18] ;  /* 0x00cf180001107983 */ /* 0x000ee20000300a00 */
[----:B------:R-:W-:-:S02]  /*737f0*/  IMAD.MOV.U32 R2, RZ, RZ, R22 ;  /* 0x000000ffff027224 */ /* 0x000fc400078e0016 */
[----:B------:R-:W-:Y:S02]  /*73800*/  IMAD.MOV.U32 R3, RZ, RZ, R23 ;  /* 0x000000ffff037224 */ /* 0x000fe400078e0017 */
[----:B---3--:R-:W-:Y:S01]  /*73810*/  HMMA.16816.F32 R20, R12, R20, R16 ;  /* 0x000000140c14723c */ /* 0x008fe20000001810 */
[----:B------:R-:W3:Y:S04]  /*73820*/  LDL.LU.64 R18, [R1+0xcf10] ;  /* 0x00cf100001127983 */ /* 0x000ee80000300a00 */
[----:B------:R-:W3:-:S15]  /*73830*/  LDL.LU.64 R16, [R1+0xcf08] ;  /* 0x00cf080001107983 */ /* 0x000ede0000300a00 */
[----:B------:R-:W-:-:S03]  /*73840*/  NOP ;  /* 0x0000000000007918 */ /* 0x000fc60000000000 */
        /* <DEDUP_REMOVED lines=11> */
[----:B------:R-:W3:-:S15]  /*73900*/  LDL.LU.64 R18, [R1+0xcee0] ;  /* 0x00cee00001127983 */ /* 0x000ede0000300a00 */
[----:B------:R-:W-:-:S06]  /*73910*/  NOP ;  /* 0x0000000000007918 */ /* 0x000fcc0000000000 */
[----:B------:R-:W-:Y:S04]  /*73920*/  STL.64 [R1+0x1670], R20 ;  /* 0x0016701401007387 */ /* 0x000fe80000100a00 */
[----:B------:R0:W-:Y:S04]  /*73930*/  STL.64 [R1+0x1678], R22 ;  /* 0x0016781601007387 */ /* 0x0001e80000100a00 */
[----:B0-----:R-:W2:Y:S04]  /*73940*/  LDL.LU.64 R22, [R1+0xced8] ;  /* 0x00ced80001167983 */ /* 0x001ea80000300a00 */
[----:B------:R-:W4:Y:S01]  /*73950*/  LDL.LU.64 R20, [R1+0x1940] ;  /* 0x0019400001147983 */ /* 0x000f220000300a00 */
[C---:B---3--:R-:W-:Y:S06]  /*73960*/  HMMA.16816.F32 R16, R12.reuse, R18, R24 ;  /* 0x000000120c10723c */ /* 0x048fec0000001818 */
[----:B--2---:R-:W-:Y:S01]  /*73970*/  HMMA.16816.F32 R4, R12, R22, R4 ;  /* 0x000000160c04723c */ /* 0x004fe20000001804 */
[----:B------:R-:W4:-:S15]  /*73980*/  LDL.LU.64 R22, [R1+0x1948] ;  /* 0x0019480001167983 */ /* 0x000f1e0000300a00 */
[----:B------:R-:W-:-:S07]  /*73990*/  NOP ;  /* 0x0000000000007918 */ /* 0x000fce0000000000 */
[----:B------:R0:W-:Y:S04]  /*739a0*/  STL.64 [R1+0x1680], R4 ;  /* 0x0016800401007387 */ /* 0x0001e80000100a00 */
[----:B------:R1:W-:Y:S04]  /*739b0*/  STL.64 [R1+0x1688], R6 ;  /* 0x0016880601007387 */ /* 0x0003e80000100a00 */
[----:B0-----:R-:W2:Y:S04]  /*739c0*/  LDL.LU.64 R4, [R1+0x18e0] ;  /* 0x0018e00001047983 */ /* 0x001ea80000300a00 */
[----:B-1----:R-:W2:Y:S04]  /*739d0*/  LDL.LU.64 R6, [R1+0x18e8] ;  /* 0x0018e80001067983 */ /* 0x002ea80000300a00 */
[----:B------:R-:W4:Y:S04]  /*739e0*/  LDL.LU.64 R26, [R1+0xced0] ;  /* 0x00ced000011a7983 */ /* 0x000f280000300a00 */
[----:B------:R-:W2:Y:S04]  /*739f0*/  LDL.LU.64 R24, [R1+0xcec8] ;  /* 0x00cec80001187983 */ /* 0x000ea80000300a00 */
[----:B------:R0:W-:Y:S04]  /*73a00*/  STL.64 [R1+0x1690], R16 ;  /* 0x0016901001007387 */ /* 0x0001e80000100a00 */
[----:B------:R1:W-:Y:S04]  /*73a10*/  STL.64 [R1+0x1698], R18 ;  /* 0x0016981201007387 */ /* 0x0003e80000100a00 */
[----:B0-----:R-:W3:Y:S04]  /*73a20*/  LDL.LU.64 R16, [R1+0x1860] ;  /* 0x0018600001107983 */ /* 0x001ee80000300a00 */
[----:B-1----:R-:W4:Y:S01]  /*73a30*/  LDL.LU.64 R18, [R1+0x1868] ;  /* 0x0018680001127983 */ /* 0x002f220000300a00 */
[----:B------:R-:W-:-:S15]  /*73a40*/  HMMA.16816.F32 R8, R12, R28, R8 ;  /* 0x0000001c0c08723c */ /* 0x000fde0000001808 */
[----:B------:R-:W-:-:S08]  /*73a50*/  NOP ;  /* 0x0000000000007918 */ /* 0x000fd00000000000 */
[----:B------:R-:W-:Y:S04]  /*73a60*/  STL.64 [R1+0x16a0], R8 ;  /* 0x0016a00801007387 */ /* 0x000fe80000100a00 */
[----:B------:R-:W-:Y:S04]  /*73a70*/  STL.64 [R1+0x16a8], R10 ;  /* 0x0016a80a01007387 */ /* 0x000fe80000100a00 */
[----:B----4-:R-:W-:Y:S04]  /*73a80*/  STL.64 [R1+0xceb0], R18 ;  /* 0x00ceb01201007387 */ /* 0x010fe80000100a00 */
[----:B---3--:R0:W-:Y:S04]  /*73a90*/  STL.64 [R1+0xcea8], R16 ;  /* 0x00cea81001007387 */ /* 0x0081e80000100a00 */
[----:B0-----:R-:W3:Y:S04]  /*73aa0*/  LDL.LU.64 R16, [R1+0x18a0] ;  /* 0x0018a00001107983 */ /* 0x001ee80000300a00 */
[----:B------:R-:W3:Y:S04]  /*73ab0*/  LDL.LU.64 R18, [R1+0x18a8] ;  /* 0x0018a80001127983 */ /* 0x000ee80000300a00 */
[----:B------:R-:W4:Y:S04]  /*73ac0*/  LDL.LU.64 R8, [R1+0x1800] ;  /* 0x0018000001087983 */ /* 0x000f280000300a00 */
[----:B------:R-:W2:Y:S01]  /*73ad0*/  LDL.LU.64 R10, [R1+0x1808] ;  /* 0x00180800010a7983 */ /* 0x000ea20000300a00 */
[C---:B------:R-:W-:Y:S03]  /*73ae0*/  HMMA.16816.F32 R20, R12.reuse, R26, R20 ;  /* 0x0000001a0c14723c */ /* 0x040fe60000001814 */
[----:B--2---:R-:W-:Y:S04]  /*73af0*/  STL.64 [R1+0xce90], R10 ;  /* 0x00ce900a01007387 */ /* 0x004fe80000100a00 */
[----:B----4-:R0:W-:Y:S04]  /*73b00*/  STL.64 [R1+0xce88], R8 ;  /* 0x00ce880801007387 */ /* 0x0101e80000100a00 */
[----:B0-----:R-:W2:Y:S04]  /*73b10*/  LDL.LU.64 R8, [R1+0x1830] ;  /* 0x0018300001087983 */ /* 0x001ea80000300a00 */
[----:B------:R-:W2:Y:S04]  /*73b20*/  LDL.LU.64 R10, [R1+0x1838] ;  /* 0x00183800010a7983 */ /* 0x000ea80000300a00 */
[----:B------:R-:W-:Y:S04]  /*73b30*/  STL.64 [R1+0xcd08], R28 ;  /* 0x00cd081c01007387 */ /* 0x000fe80000100a00 */
[----:B------:R-:W-:Y:S04]  /*73b40*/  STL.64 [R1+0x16b0], R20 ;  /* 0x0016b01401007387 */ /* 0x000fe80000100a00 */
[----:B------:R0:W-:Y:S04]  /*73b50*/  STL.64 [R1+0x16b8], R22 ;  /* 0x0016b81601007387 */ /* 0x0001e80000100a00 */
[----:B0-----:R-:W3:Y:S01]  /*73b60*/  LDL.LU.64 R22, [R1+0xcec0] ;  /* 0x00cec00001167983 */ /* 0x001ee20000300a00 */
[----:B------:R-:W-:Y:S03]  /*73b70*/  HMMA.16816.F32 R4, R12, R24, R4 ;  /* 0x000000180c04723c */ /* 0x000fe60000001804 */
[----:B------:R-:W4:-:S15]  /*73b80*/  LDL.LU.64 R20, [R1+0xceb8] ;  /* 0x00ceb80001147983 */ /* 0x000f1e0000300a00 */
[----:B------:R-:W-:-:S05]  /*73b90*/  NOP ;  /* 0x0000000000007918 */ /* 0x000fca0000000000 */
[----:B------:R0:W-:Y:S04]  /*73ba0*/  STL.64 [R1+0x16c0], R4 ;  /* 0x0016c00401007387 */ /* 0x0001e80000100a00 */
[----:B------:R1:W-:Y:S04]  /*73bb0*/  STL.64 [R1+0x16c8], R6 ;  /* 0x0016c80601007387 */ /* 0x0003e80000100a00 */
[----:B0-----:R-:W2:Y:S04]  /*73bc0*/  LDL.LU.64 R4, [R1+0x17d0] ;  /* 0x0017d00001047983 */ /* 0x001ea80000300a00 */
[----:B-1----:R-:W2:Y:S04]  /*73bd0*/  LDL.LU.64 R6, [R1+0x17d8] ;  /* 0x0017d80001067983 */ /* 0x002ea80000300a00 */
[----:B------:R-:W-:Y:S04]  /*73be0*/  STL.64 [R1+0xcd00], R26 ;  /* 0x00cd001a01007387 */ /* 0x000fe80000100a00 */
[----:B------:R0:W-:Y:S04]  /*73bf0*/  STL.64 [R1+0xccf8], R24 ;  /* 0x00ccf81801007387 */ /* 0x0001e80000100a00 */
[----:B0-----:R-:W2:Y:S04]  /*73c00*/  LDL.LU.64 R24, [R1+0x2720] ;  /* 0x0027200001187983 */ /* 0x001ea80000300a00 */
[----:B------:R-:W2:Y:S01]  /*73c10*/  LDL.LU.64 R26, [R1+0x2728] ;  /* 0x00272800011a7983 */ /* 0x000ea20000300a00 */
[----:B---3--:R-:W-:-:S15]  /*73c20*/  HMMA.16816.F32 R16, R12, R22, R16 ;  /* 0x000000160c10723c */ /* 0x008fde0000001810 */
        /* <DEDUP_REMOVED lines=37> */
[----:B---3--:R-:W-:Y:S03]  /*73e80*/  HMMA.16816.F32 R16, R12, R8, R16 ;  /* 0x000000080c10723c */ /* 0x008fe60000001810 */
[----:B------:R-:W-:Y:S04]  /*73e90*/  STL.64 [R1+0xccc0], R10 ;  /* 0x00ccc00a01007387 */ /* 0x000fe80000100a00 */
[----:B------:R-:W-:-:S15]  /*73ea0*/  STL.64 [R1+0xccb8], R8 ;  /* 0x00ccb80801007387 */ /* 0x000fde0000100a00 */
[----:B------:R-:W-:-:S01]  /*73eb0*/  NOP ;  /* 0x0000000000007918 */ /* 0x000fc20000000000 */
[----:B------:R-:W-:Y:S04]  /*73ec0*/  STL.64 [R1+0x1720], R16 ;  /* 0x0017201001007387 */ /* 0x000fe80000100a00 */
[----:B------:R4:W-:Y:S02]  /*73ed0*/  STL.64 [R1+0x1728], R18 ;  /* 0x0017281201007387 */ /* 0x0009e40000100a00 */
[C---:B----4-:R-:W-:Y:S06]  /*73ee0*/  HMMA.16816.F32 R16, R12.reuse, R6, R20 ;  /* 0x000000060c10723c */ /* 0x050fec0000001814 */
[----:B--2---:R-:W-:Y:S07]  /*73ef0*/  HMMA.16816.F32 R8, R12, R4, R24 ;  /* 0x000000040c08723c */ /* 0x004fee0000001818 */
[----:B------:R-:W-:-:S02]  /*73f00*/  IMAD.MOV.U32 R26, RZ, RZ, R2 ;  /* 0x000000ffff1a7224 */ /* 0x000fc400078e0002 */
[----:B------:R-:W-:Y:S02]  /*73f10*/  IMAD.MOV.U32 R27, RZ, RZ, R3 ;  /* 0x000000ffff1b7224 */ /* 0x000fe400078e0003 */
[----:B------:R-:W-:-:S06]  /*73f20*/  IMAD.MOV.U32 R23, RZ, RZ, R0 ;  /* 0x000000ffff177224 */ /* 0x000fcc00078e0000 */
[----:B------:R-:W-:Y:S04]  /*73f30*/  STL.64 [R1+0x1730], R16 ;  /* 0x0017301001007387 */ /* 0x000fe80000100a00 */
[----:B------:R-:W-:Y:S04]  /*73f40*/  STL.64 [R1+0x1738], R18 ;  /* 0x0017381201007387 */ /* 0x000fe80000100a00 */
[----:B------:R-:W2:Y:S04]  /*73f50*/  LDL.LU R2, [R1+0xce60] ;  /* 0x00ce600001027983 */ /* 0x000ea80000300800 */
[----:B------:R0:W-:Y:S04]  /*73f60*/  STL.64 [R1+0x1750], R8 ;  /* 0x0017500801007387 */ /* 0x0001e80000100a00 */
[----:B------:R1:W-:Y:S04]  /*73f70*/  STL.64 [R1+0x1758], R10 ;  /* 0x0017580a01007387 */ /* 0x0003e80000100a00 */
[----:B------:R-:W3:Y:S04]  /*73f80*/  LDL.LU R3, [R1+0xce5c] ;  /* 0x00ce5c0001037983 */ /* 0x000ee80000300800 */
[----:B0-----:R-:W4:Y:S04]  /*73f90*/  LDL.LU R8, [R1+0x2cb4] ;  /* 0x002cb40001087983 */ /* 0x001f280000300800 */
[----:B------:R-:W4:Y:S04]  /*73fa0*/  LDL.LU R9, [R1+0x2cb0] ;  /* 0x002cb00001097983 */ /* 0x000f280000300800 */
[----:B-1----:R-:W4:Y:S04]  /*73fb0*/  LDL.LU R10, [R1+0x2cbc] ;  /* 0x002cbc00010a7983 */ /* 0x002f280000300800 */
[----:B------:R-:W4:Y:S04]  /*73fc0*/  LDL.LU R11, [R1+0x2cb8] ;  /* 0x002cb800010b7983 */ /* 0x000f280000300800 */
[----:B------:R-:W4:Y:S04]  /*73fd0*/  LDL R22, [R1+0x38] ;  /* 0x0000380001167983 */ /* 0x000f280000100800 */
[----:B------:R-:W4:Y:S04]  /*73fe0*/  LDL.LU R0, [R1+0xce58] ;  /* 0x00ce580001007983 */ /* 0x000f280000300800 */
[----:B------:R-:W4:Y:S04]  /*73ff0*/  LDL R18, [R1+0x80] ;  /* 0x0000800001127983 */ /* 0x000f280000100800 */
[----:B------:R-:W4:Y:S01]  /*74000*/  LDL R19, [R1+0x84] ;  /* 0x0000840001137983 */ /* 0x000f220000100800 */
[----:B--2---:R-:W-:-:S02]  /*74010*/  IMAD.MOV.U32 R17, RZ, RZ, R2 ;  /* 0x000000ffff117224 */ /* 0x004fc400078e0002 */
[----:B---3--:R-:W-:Y:S02]  /*74020*/  IMAD.MOV.U32 R16, RZ, RZ, R3 ;  /* 0x000000ffff107224 */ /* 0x008fe400078e0003 */
[----:B------:R-:W2:Y:S04]  /*74030*/  LDL.LU R3, [R1+0xce54] ;  /* 0x00ce540001037983 */ /* 0x000ea80000300800 */
[----:B------:R-:W3:Y:S04]  /*74040*/  LDL.LU R2, [R1+0xce50] ;  /* 0x00ce500001027983 */ /* 0x000ee80000300800 */
[----:B------:R-:W3:Y:S04]  /*74050*/  LDL.LU R28, [R1+0x2f44] ;  /* 0x002f4400011c7983 */ /* 0x000ee80000300800 */
[----:B------:R-:W3:Y:S04]  /*74060*/  LDL.LU R29, [R1+0x2f40] ;  /* 0x002f4000011d7983 */ /* 0x000ee80000300800 */
[----:B----4-:R-:W-:Y:S04]  /*74070*/  STL.64 [R1+0xce30], R18 ;  /* 0x00ce301201007387 */ /* 0x010fe80000100a00 */
[----:B------:R0:W-:Y:S04]  /*74080*/  STL.64 [R1+0xce28], R16 ;  /* 0x00ce281001007387 */ /* 0x0001e80000100a00 */
[----:B0-----:R-:W4:Y:S04]  /*74090*/  LDL.LU R16, [R1+0x2f3c] ;  /* 0x002f3c0001107983 */ /* 0x001f280000300800 */
[----:B------:R-:W4:Y:S04]  /*740a0*/  LDL.LU R17, [R1+0x2f38] ;  /* 0x002f380001117983 */ /* 0x000f280000300800 */
[----:B------:R-:W4:Y:S04]  /*740b0*/  LDL.64 R20, [R1+0x40] ;  /* 0x0000400001147983 */ /* 0x000f280000100a00 */
[----:B------:R0:W-:Y:S04]  /*740c0*/  STL.64 [R1+0xcd98], R22 ;  /* 0x00cd981601007387 */ /* 0x0001e80000100a00 */
[----:B0-----:R-:W4:Y:S04]  /*740d0*/  LDL R22, [R1+0x48] ;  /* 0x0000480001167983 */ /* 0x001f280000100800 */
[----:B------:R-:W4:Y:S01]  /*740e0*/  LDL R23, [R1+0x4c] ;  /* 0x00004c0001177983 */ /* 0x000f220000100800 */
[----:B--2---:R-:W-:-:S02]  /*740f0*/  IMAD.MOV.U32 R19, RZ, RZ, R3 ;  /* 0x000000ffff137224 */ /* 0x004fc400078e0003 */
[----:B---3--:R-:W-:Y:S02]  /*74100*/  IMAD.MOV.U32 R18, RZ, RZ, R2 ;  /* 0x000000ffff127224 */ /* 0x008fe400078e0002 */
[----:B------:R-:W2:Y:S04]  /*74110*/  LDL.LU R2, [R1+0xce4c] ;  /* 0x00ce4c0001027983 */ /* 0x000ea80000300800 */
[----:B------:R-:W2:Y:S04]  /*74120*/  LDL.LU R3, [R1+0xce48] ;  /* 0x00ce480001037983 */ /* 0x000ea80000300800 */
[----:B----4-:R0:W-:Y:S04]  /*74130*/  STL.64 [R1+0xcd90], R20 ;  /* 0x00cd901401007387 */ /* 0x0101e80000100a00 */
[----:B------:R1:W-:Y:S04]  /*74140*/  STL.64 [R1+0xcdb0], R22 ;  /* 0x00cdb01601007387 */ /* 0x0003e80000100a00 */
[----:B0-----:R-:W2:Y:S04]  /*74150*/  LDL.LU.64 R20, [R1+0x2520] ;  /* 0x0025200001147983 */ /* 0x001ea80000300a00 */
[----:B-1----:R-:W2:Y:S04]  /*74160*/  LDL.LU.64 R22, [R1+0x2528] ;  /* 0x0025280001167983 */ /* 0x002ea80000300a00 */
[----:B------:R-:W3:Y:S04]  /*74170*/  LDL.64 R24, [R1+0x30] ;  /* 0x0000300001187983 */ /* 0x000ee80000100a00 */
[----:B------:R0:W-:Y:S04]  /*74180*/  STL.64 [R1+0xcd88], R26 ;  /* 0x00cd881a01007387 */ /* 0x0001e80000100a00 */
[----:B0-----:R-:W4:Y:S04]  /*74190*/  LDL R26, [R1+0x90] ;  /* 0x00009000011a7983 */ /* 0x001f280000100800 */
[----:B------:R-:W4:Y:S04]  /*741a0*/  LDL R27, [R1+0x94] ;  /* 0x00009400011b7983 */ /* 0x000f280000100800 */
[----:B---3--:R-:W-:Y:S04]  /*741b0*/  STL.64 [R1+0xcd80], R24 ;  /* 0x00cd801801007387 */ /* 0x008fe80000100a00 */
[----:B----4-:R-:W-:Y:S04]  /*741c0*/  STL.64 [R1+0xce38], R26 ;  /* 0x00ce381a01007387 */ /* 0x010fe80000100a00 */
[----:B------:R-:W-:Y:S04]  /*741d0*/  STL.64 [R1+0xcca0], R6 ;  /* 0x00cca00601007387 */ /* 0x000fe80000100a00 */
[----:B------:R2:W-:Y:S02]  /*741e0*/  STL.64 [R1+0xcc98], R4 ;  /* 0x00cc980401007387 */ /* 0x0005e40000100a00 */
[----:B--2---:R-:W-:Y:S07]  /*741f0*/  HMMA.16816.F32 R4, R12, R2, R20 ;  /* 0x000000020c04723c */ /* 0x004fee0000001814 */
[----:B------:R-:W-:-:S02]  /*74200*/  IMAD R12, R9, 0x100, R8 ;  /* 0x00000100090c7824 */ /* 0x000fc400078e0208 */
[----:B------:R-:W-:-:S14]  /*74210*/  IMAD R13, R11, 0x100, R10 ;  /* 0x000001000b0d7824 */ /* 0x000fdc00078e020a */
[----:B------:R0:W-:Y:S04]  /*74220*/  STL.64 [R1+0x1740], R4 ;  /* 0x0017400401007387 */ /* 0x0001e80000100a00 */
[----:B------:R1:W-:Y:S04]  /*74230*/  STL.64 [R1+0x1748], R6 ;  /* 0x0017480601007387 */ /* 0x0003e80000100a00 */
[----:B------:R-:W2:Y:S04]  /*74240*/  LDL.LU.64 R24, [R1+0x2710] ;  /* 0x0027100001187983 */ /* 0x000ea80000300a00 */
[----:B------:R-:W2:Y:S04]  /*74250*/  LDL.LU.64 R26, [R1+0x2718] ;  /* 0x00271800011a7983 */ /* 0x000ea80000300a00 */
[----:B------:R-:W3:Y:S04]  /*74260*/  LDL.LU.64 R8, [R1+0x26f0] ;  /* 0x0026f00001087983 */ /* 0x000ee80000300a00 */
[----:B------:R-:W3:Y:S01]  /*74270*/  LDL.LU.64 R10, [R1+0x26f8] ;  /* 0x0026f800010a7983 */ /* 0x000ee20000300a00 */
[----:B------:R-:W-:-:S03]  /*74280*/  IMAD.MOV.U32 R20, RZ, RZ, R0 ;  /* 0x000000ffff147224 */ /* 0x000fc600078e0000 */
[----:B0-----:R-:W4:Y:S04]  /*74290*/  LDL.LU.64 R4, [R1+0x26e0] ;  /* 0x0026e00001047983 */ /* 0x001f280000300a00 */
[----:B-1----:R-:W4:Y:S04]  /*742a0*/  LDL.LU.64 R6, [R1+0x26e8] ;  /* 0x0026e80001067983 */ /* 0x002f280000300a00 */
[----:B------:R-:W3:Y:S04]  /*742b0*/  LDL.LU R0, [R1+0xce44] ;  /* 0x00ce440001007983 */ /* 0x000ee80000300800 */
[----:B------:R-:W4:Y:S04]  /*742c0*/  LDL.64 R22, [R1+0x58] ;  /* 0x0000580001167983 */ /* 0x000f280000100a00 */
[----:B------:R-:W3:Y:S01]  /*742d0*/  LDL R21, [R1+0x54] ;  /* 0x0000540001157983 */ /* 0x000ee20000100800 */
[----:B------:R-:W-:-:S02]  /*742e0*/  IMAD R14, R17, 0x100, R16 ;  /* 0x00000100110e7824 */ /* 0x000fc400078e0210 */
[----:B------:R-:W-:Y:S01]  /*742f0*/  IMAD R15, R29, 0x100, R28 ;  /* 0x000001001d0f7824 */ /* 0x000fe200078e021c */
[----:B------:R-:W-:Y:S02]  /*74300*/  F2FP.F16.E4M3.UNPACK_B R12, R12 ;  /* 0x0000000cff0c723e */ /* 0x000fe400020006ff */
[----:B------:R-:W-:Y:S02]  /*74310*/  F2FP.F16.E4M3.UNPACK_B R13, R13 ;  /* 0x0000000dff0d723e */ /* 0x000fe400020006ff */
[----:B------:R-:W-:Y:S02]  /*74320*/  F2FP.F16.E4M3.UNPACK_B R14, R14 ;  /* 0x0000000eff0e723e */ /* 0x000fe400020006ff */
[----:B------:R-:W-:-:S07]  /*74330*/  F2FP.F16.E4M3.UNPACK_B R15, R15 ;  /* 0x0000000fff0f723e */ /* 0x000fce00020006ff */
[----:B--2---:R-:W-:Y:S01]  /*74340*/  HMMA.16816.F32 R16, R12, R18, R24 ;  /* 0x000000120c10723c */ /* 0x004fe20000001818 */
[----:B----4-:R-:W-:Y:S04]  /*74350*/  STL.64 [R1+0xcde0], R22 ;  /* 0x00cde01601007387 */ /* 0x010fe80000100a00 */
[----:B---3--:R0:W-:Y:S01]  /*74360*/  STL.64 [R1+0xcdd8], R20 ;  /* 0x00cdd81401007387 */ /* 0x0081e20000100a00 */
[----:B------:R-:W-:-:S03]  /*74370*/  IMAD.MOV.U32 R29, RZ, RZ, R0 ;  /* 0x000000ffff1d7224 */ /* 0x000fc600078e0000 */
[----:B0-----:R-:W2:Y:S04]  /*74380*/  LDL.LU.64 R20, [R1+0x2700] ;  /* 0x0027000001147983 */ /* 0x001ea80000300a00 */
[----:B------:R-:W2:Y:S04]  /*74390*/  LDL.LU.64 R22, [R1+0x2708] ;  /* 0x0027080001167983 */ /* 0x000ea80000300a00 */
[----:B------:R-:W3:Y:S04]  /*743a0*/  LDL R28, [R1+0x60] ;  /* 0x00006000011c7983 */ /* 0x000ee80000100800 */
[----:B------:R-:W4:Y:S04]  /*743b0*/  LDL.LU R0, [R1+0xce40] ;  /* 0x00ce400001007983 */ /* 0x000f280000300800 */
[----:B------:R-:W2:Y:S04]  /*743c0*/  LDL.LU.64 R26, [R1+0xce38] ;  /* 0x00ce3800011a7983 */ /* 0x000ea80000300a00 */
[----:B------:R-:W-:Y:S04]  /*743d0*/  STL.64 [R1+0x1760], R16 ;  /* 0x0017601001007387 */ /* 0x000fe80000100a00 */
[----:B------:R0:W-:Y:S04]  /*743e0*/  STL.64 [R1+0x1768], R18 ;  /* 0x0017681201007387 */ /* 0x0001e80000100a00 */
[----:B0-----:R-:W3:Y:S04]  /*743f0*/  LDL.LU.64 R18, [R1+0xce30] ;  /* 0x00ce300001127983 */ /* 0x001ee80000300a00 */
[----:B------:R-:W4:Y:S01]  /*74400*/  LDL.LU.64 R16, [R1+0xce28] ;  /* 0x00ce280001107983 */ /* 0x000f220000300a00 */
[C---:B--2---:R-:W-:Y:S06]  /*74410*/  HMMA.16816.F32 R20, R12.reuse, R26, R20 ;  /* 0x0000001a0c14723c */ /* 0x044fec0000001814 */
[----:B----4-:R-:W-:-:S15]  /*74420*/  HMMA.16816.F32 R8, R12, R16, R8 ;  /* 0x000000100c08723c */ /* 0x010fde0000001808 */
[----:B------:R-:W-:-:S02]  /*74430*/  NOP ;  /* 0x0000000000007918 */ /* 0x000fc40000000000 */
[----:B------:R0:W-:Y:S04]  /*74440*/  STL.64 [R1+0x1770], R20 ;  /* 0x0017701401007387 */ /* 0x0001e80000100a00 */
[----:B------:R1:W-:Y:S04]  /*74450*/  STL.64 [R1+0x1778], R22 ;  /* 0x0017781601007387 */ /* 0x0003e80000100a00 */
[----:B0-----:R-:W2:Y:S04]  /*74460*/  LDL.LU.64 R20, [R1+0x26a0] ;  /* 0x0026a00001147983 */ /* 0x001ea80000300a00 */
[----:B------:R-:W-:Y:S04]  /*74470*/  STL.64 [R1+0x1780], R8 ;  /* 0x0017800801007387 */ /* 0x000fe80000100a00 */
[----:B------:R-:W-:Y:S04]  /*74480*/  STL.64 [R1+0x1788], R10 ;  /* 0x0017880a01007387 */ /* 0x000fe80000100a00 */
[----:B-1----:R-:W4:Y:S01]  /*74490*/  LDL.LU.64 R22, [R1+0x26a8] ;  /* 0x0026a80001167983 */ /* 0x002f220000300a00 */
[----:B---3--:R-:W-:-:S15]  /*744a0*/  HMMA.16816.F32 R4, R12, R18, R4 ;  /* 0x000000120c04723c */ /* 0x008fde0000001804 */
[----:B------:R-:W-:-:S08]  /*744b0*/  NOP ;  /* 0x0000000000007918 */ /* 0x000fd00000000000 */
[----:B------:R-:W-:Y:S04]  /*744c0*/  STL.64 [R1+0x1790], R4 ;  /* 0x0017900401007387 */ /* 0x000fe80000100a00 */
[----:B------:R0:W-:Y:S04]  /*744d0*/  STL.64 [R1+0x1798], R6 ;  /* 0x0017980601007387 */ /* 0x0001e80000100a00 */
[----:B----4-:R1:W-:Y:S04]  /*744e0*/  STL.64 [R1+0xcdf0], R22 ;  /* 0x00cdf01601007387 */ /* 0x0103e80000100a00 */
[----:B0-----:R-:W3:Y:S04]  /*744f0*/  LDL R6, [R1+0x78] ;  /* 0x0000780001067983 */ /* 0x001ee80000100800 */
[----:B------:R-:W3:Y:S04]  /*74500*/  LDL R7, [R1+0x7c] ;  /* 0x00007c0001077983 */ /* 0x000ee80000100800 */
[----:B-1----:R-:W4:Y:S04]  /*74510*/  LDL R22, [R1+0x68] ;  /* 0x0000680001167983 */ /* 0x002f280000100800 */
[----:B------:R-:W4:Y:S04]  /*74520*/  LDL R23, [R1+0x6c] ;  /* 0x00006c0001177983 */ /* 0x000f280000100800 */
[----:B--2---:R0:W-:Y:S04]  /*74530*/  STL.64 [R1+0xcde8], R20 ;  /* 0x00cde81401007387 */ /* 0x0041e80000100a00 */
[----:B0-----:R-:W2:Y:S01]  /*74540*/  LDL R20, [R1+0x70] ;  /* 0x0000700001147983 */ /* 0x001ea20000100800 */
[----:B------:R-:W-:-:S03]  /*74550*/  IMAD.MOV.U32 R21, RZ, RZ, R0 ;  /* 0x000000ffff157224 */ /* 0x000fc600078e0000 */
        /* <DEDUP_REMOVED lines=57> */
[----:B------:R-:W4:Y:S01]  /*748f0*/  LDL.64 R28, [R1] ;  /* 0x00000000011c7983 */ /* 0x000f220000100a00 */
        /* <DEDUP_REMOVED lines=27> */
[----:B0-----:R-:W2:Y:S04]  /*74ab0*/  LDL.LU.64 R26, [R1+0xcd88] ;  /* 0x00cd8800011a7983 */ /* 0x001ea80000300a00 */
[----:B------:R-:W4:Y:S01]  /*74ac0*/  LDL.LU.64 R24, [R1+0xcd80] ;  /* 0x00cd800001187983 */ /* 0x000f220000300a00 */
[----:B---3--:R-:W-:Y:S01]  /*74ad0*/  HMMA.16816.F32 R16, R12, R22, R16 ;  /* 0x000000160c10723c */ /* 0x008fe20000001810 */
[----:B------:R-:W-:-:S05]  /*74ae0*/  IMAD.MOV.U32 R0, RZ, RZ, R21 ;  /* 0x000000ffff007224 */ /* 0x000fca00078e0015 */
[----:B------:R0:W-:-:S15]  /*74af0*/  STL [R1+0xcc1c], R0 ;  /* 0x00cc1c0001007387 */ /* 0x0001de0000100800 */
[----:B------:R-:W-:-:S02]  /*74b00*/  NOP ;  /* 0x0000000000007918 */ /* 0x000fc40000000000 */
[----:B------:R-:W-:Y:S04]  /*74b10*/  STL.64 [R1+0x1820], R16 ;  /* 0x0018201001007387 */ /* 0x000fe80000100a00 */
[----:B------:R-:W-:Y:S01]  /*74b20*/  STL.64 [R1+0x1828], R18 ;  /* 0x0018281201007387 */ /* 0x000fe20000100a00 */
[C---:B----4-:R-:W-:Y:S06]  /*74b30*/  HMMA.16816.F32 R8, R12.reuse, R24, R8 ;  /* 0x000000180c08723c */ /* 0x050fec0000001808 */
[----:B0-----:R-:W-:Y:S01]  /*74b40*/  IMAD.MOV.U32 R0, RZ, RZ, R24 ;  /* 0x000000ffff007224 */ /* 0x001fe200078e0018 */
[----:B--2---:R-:W-:Y:S04]  /*74b50*/  HMMA.16816.F32 R4, R12, R26, R4 ;  /* 0x0000001a0c04723c */ /* 0x004fe80000001804 */
[----:B------:R-:W-:-:S12]  /*74b60*/  STL [R1+0xcc20], R0 ;  /* 0x00cc200001007387 */ /* 0x000fd80000100800 */
[----:B------:R-:W-:Y:S04]  /*74b70*/  STL.64 [R1+0x1830], R8 ;  /* 0x0018300801007387 */ /* 0x000fe80000100a00 */
[----:B------:R-:W-:Y:S04]  /*74b80*/  STL.64 [R1+0x1838], R10 ;  /* 0x0018380a01007387 */ /* 0x000fe80000100a00 */
[----:B------:R-:W2:Y:S04]  /*74b90*/  LDL.LU.64 R24, [R1+0x25d0] ;  /* 0x0025d00001187983 */ /* 0x000ea80000300a00 */
        /* <DEDUP_REMOVED lines=11> */
[----:B0-----:R-:W2:Y:S04]  /*74c50*/  LDL.64 R24, [R1+0x10] ;  /* 0x0000100001187983 */ /* 0x001ea80000100a00 */
[----:B---3--:R0:W-:Y:S04]  /*74c60*/  STL.64 [R1+0xcd58], R26 ;  /* 0x00cd581a01007387 */ /* 0x0081e80000100a00 */
[----:B0-----:R-:W3:Y:S04]  /*74c70*/  LDL R26, [R1+0x18] ;  /* 0x00001800011a7983 */ /* 0x001ee80000100800 */
[----:B------:R-:W3:Y:S04]  /*74c80*/  LDL R27, [R1+0x1c] ;  /* 0x00001c00011b7983 */ /* 0x000ee80000100800 */
[----:B--2---:R0:W-:Y:S04]  /*74c90*/  STL.64 [R1+0xcd50], R24 ;  /* 0x00cd501801007387 */ /* 0x0041e80000100a00 */
[----:B0-----:R-:W2:Y:S04]  /*74ca0*/  LDL.64 R24, [R1+0x20] ;  /* 0x0000200001187983 */ /* 0x001ea80000100a00 */
        /* <DEDUP_REMOVED lines=23> */
[----:B------:R-:W4:Y:S01]  /*74e20*/  LDL.LU.64 R6, [R1+0x2598] ;  /* 0x0025980001067983 */ /* 0x000f220000300a00 */
        /* <DEDUP_REMOVED lines=58> */
[----:B------:R4:W-:Y:S02]  /*751d0*/  STL.64 [R1+0xcb10], R24 ;  /* 0x00cb101801007387 */ /* 0x0009e40000100a00 */
[----:B----4-:R-:W-:Y:S02]  /*751e0*/  HMMA.16816.F32 R24, R12, R22, R8 ;  /* 0x000000160c18723c */ /* 0x010fe40000001808 */
[----:B------:R-:W4:-:S15]  /*751f0*/  LDL.LU.64 R8, [R1+0x2570] ;  /* 0x0025700001087983 */ /* 0x000f1e0000300a00 */
[----:B------:R-:W-:-:S06]  /*75200*/  NOP ;  /* 0x0000000000007918 */ /* 0x000fcc0000000000 */
[----:B------:R-:W-:Y:S04]  /*75210*/  STL.64 [R1+0x1940], R24 ;  /* 0x0019401801007387 */ /* 0x000fe80000100a00 */
[----:B------:R-:W-:Y:S04]  /*75220*/  STL.64 [R1+0x1948], R26 ;  /* 0x0019481a01007387 */ /* 0x000fe80000100a00 */
[----:B------:R-:W3:Y:S01]  /*75230*/  LDL.LU.64 R10, [R1+0x2578] ;  /* 0x00257800010a7983 */ /* 0x000ee20000300a00 */
        /* <DEDUP_REMOVED lines=21> */
[----:B------:R-:W-:Y:S04]  /*75390*/  STL.64 [R1+0xcb28], R22 ;  /* 0x00cb281601007387 */ /* 0x000fe80000100a00 */
[----:B------:R0:W-:Y:S04]  /*753a0*/  STL.64 [R1+0xcb20], R20 ;  /* 0x00cb201401007387 */ /* 0x0001e80000100a00 */
[----:B0-----:R-:W3:Y:S04]  /*753b0*/  LDL.LU R20, [R1+0x2f4c] ;  /* 0x002f4c0001147983 */ /* 0x001ee80000300800 */
[----:B------:R-:W3:Y:S04]  /*753c0*/  LDL.LU R21, [R1+0x2f48] ;  /* 0x002f480001157983 */ /* 0x000ee80000300800 */
        /* <DEDUP_REMOVED lines=10> */
[----:B------:R0:W-:Y:S04]  /*75470*/  STL.64 [R1+0xcaf8], R18 ;  /* 0x00caf81201007387 */ /* 0x0001e80000100a00 */
[----:B0-----:R-:W3:Y:S04]  /*75480*/  LDL.LU R18, [R1+0x2f54] ;  /* 0x002f540001127983 */ /* 0x001ee80000300800 */
[----:B------:R-:W3:Y:S04]  /*75490*/  LDL.LU R19, [R1+0x2f50] ;  /* 0x002f500001137983 */ /* 0x000ee80000300800 */
[----:B------:R-:W-:Y:S01]  /*754a0*/  STL.64 [R1+0xcaf0], R16 ;  /* 0x00caf01001007387 */ /* 0x000fe20000100a00 */
[----:B----4-:R-:W-:-:S15]  /*754b0*/  HMMA.16816.F32 R4, R12, R10, R4 ;  /* 0x0000000a0c04723c */ /* 0x010fde0000001804 */
        /* <DEDUP_REMOVED lines=25> */
[----:B0-----:R-:W2:Y:S04]  /*75650*/  LDL.LU R26, [R1+0x2f5c] ;  /* 0x002f5c00011a7983 */ /* 0x001ea80000300800 */
[----:B------:R-:W2:Y:S04]  /*75660*/  LDL.LU R27, [R1+0x2f58] ;  /* 0x002f5800011b7983 */ /* 0x000ea80000300800 */
[----:B------:R-:W4:Y:S04]  /*75670*/  LDL.LU R24, [R1+0x2f64] ;  /* 0x002f640001187983 */ /* 0x000f280000300800 */
[----:B------:R-:W4:Y:S04]  /*75680*/  LDL.LU R25, [R1+0x2f60] ;  /* 0x002f600001197983 */ /* 0x000f280000300800 */
[----:B------:R-:W-:Y:S04]  /*75690*/  STL.64 [R1+0xcab8], R6 ;  /* 0x00cab80601007387 */ /* 0x000fe80000100a00 */
[----:B------:R3:W-:Y:S04]  /*756a0*/  STL.64 [R1+0xcab0], R4 ;  /* 0x00cab00401007387 */ /* 0x0007e80000100a00 */
[----:B------:R-:W2:Y:S01]  /*756b0*/  LDL.LU R22, [R1+0x60] ;  /* 0x0000600001167983 */ /* 0x000ea20000300800 */
[----:B---3--:R-:W-:-:S15]  /*756c0*/  HMMA.16816.F32 R4, R12, R2, R8 ;  /* 0x000000020c04723c */ /* 0x008fde0000001808 */
[----:B------:R-:W-:-:S08]  /*756d0*/  NOP ;  /* 0x0000000000007918 */ /* 0x000fd00000000000 */
[----:B------:R-:W-:Y:S04]  /*756e0*/  STL.64 [R1+0x1c20], R4 ;  /* 0x001c200401007387 */ /* 0x000fe80000100a00 */
[----:B------:R-:W-:Y:S04]  /*756f0*/  STL.64 [R1+0x1c28], R6 ;  /* 0x001c280601007387 */ /* 0x000fe80000100a00 */
[----:B------:R-:W2:Y:S04]  /*75700*/  LDL.LU R23, [R1+0x64] ;  /* 0x0000640001177983 */ /* 0x000ea80000300800 */
[----:B------:R-:W3:Y:S01]  /*75710*/  LDL.LU R16, [R1+0x78] ;  /* 0x0000780001107983 */ /* 0x000ee20000300800 */
[----:B------:R-:W-:-:S03]  /*75720*/  IMAD R12, R21, 0x100, R20 ;  /* 0x00000100150c7824 */ /* 0x000fc600078e0214 */
[----:B------:R-:W3:Y:S04]  /*75730*/  LDL.LU R17, [R1+0x7c] ;  /* 0x00007c0001117983 */ /* 0x000ee80000300800 */
[----:B------:R-:W4:Y:S04]  /*75740*/  LDL.LU R20, [R1+0x68] ;  /* 0x0000680001147983 */ /* 0x000f280000300800 */
[----:B------:R-:W4:Y:S04]  /*75750*/  LDL.LU R21, [R1+0x6c] ;  /* 0x00006c0001157983 */ /* 0x000f280000300800 */
[----:B--2---:R0:W-:Y:S04]  /*75760*/  STL.64 [R1+0xcc30], R22 ;  /* 0x00cc301601007387 */ /* 0x0041e80000100a00 */
[----:B0-----:R-:W2:Y:S04]  /*75770*/  LDL.LU R22, [R1+0x80] ;  /* 0x0000800001167983 */ /* 0x001ea80000300800 */
[----:B------:R-:W2:Y:S04]  /*75780*/  LDL.LU R23, [R1+0x84] ;  /* 0x0000840001177983 */ /* 0x000ea80000300800 */
[----:B----4-:R-:W-:Y:S01]  /*75790*/  STL.64 [R1+0xcc28], R20 ;  /* 0x00cc281401007387 */ /* 0x010fe20000100a00 */
[----:B------:R-:W-:-:S03]  /*757a0*/  IMAD R13, R19, 0x100, R18 ;  /* 0x00000100130d7824 */ /* 0x000fc600078e0212 */
[----:B--2---:R0:W-:Y:S04]  /*757b0*/  STL.64 [R1+0xcc48], R22 ;  /* 0x00cc481601007387 */ /* 0x0041e80000100a00 */
[----:B------:R-:W2:Y:S04]  /*757c0*/  LDL.LU R18, [R1+0x70] ;  /* 0x0000700001127983 */ /* 0x000ea80000300800 */
[----:B------:R-:W2:Y:S04]  /*757d0*/  LDL.LU R19, [R1+0x74] ;  /* 0x0000740001137983 */ /* 0x000ea80000300800 */
[----:B0-----:R-:W4:Y:S04]  /*757e0*/  LDL.LU R22, [R1+0x90] ;  /* 0x0000900001167983 */ /* 0x001f280000300800 */
[----:B------:R-:W4:Y:S04]  /*757f0*/  LDL.LU R23, [R1+0x94] ;  /* 0x0000940001177983 */ /* 0x000f280000300800 */
[----:B------:R-:W3:Y:S04]  /*75800*/  LDL.LU R20, [R1+0x88] ;  /* 0x0000880001147983 */ /* 0x000ee80000300800 */
[----:B------:R-:W3:Y:S01]  /*75810*/  LDL.LU R21, [R1+0x8c] ;  /* 0x00008c0001157983 */ /* 0x000ee20000300800 */
[----:B------:R-:W-:-:S02]  /*75820*/  IMAD R14, R27, 0x100, R26 ;  /* 0x000001001b0e7824 */ /* 0x000fc400078e021a */
[----:B------:R-:W-:Y:S01]  /*75830*/  IMAD.MOV.U32 R26, RZ, RZ, R0 ;  /* 0x000000ffff1a7224 */ /* 0x000fe200078e0000 */
[----:B----4-:R0:W-:Y:S04]  /*75840*/  STL.64 [R1+0xcc68], R22 ;  /* 0x00cc681601007387 */ /* 0x0101e80000100a00 */
[----:B0-----:R-:W4:Y:S04]  /*75850*/  LDL.LU R22, [R1+0x98] ;  /* 0x0000980001167983 */ /* 0x001f280000300800 */
[----:B------:R-:W4:Y:S04]  /*75860*/  LDL.LU R23, [R1+0x9c] ;  /* 0x00009c0001177983 */ /* 0x000f280000300800 */
[----:B---3--:R-:W-:Y:S04]  /*75870*/  STL.64 [R1+0xcc60], R20 ;  /* 0x00cc601401007387 */ /* 0x008fe80000100a00 */
[----:B--2---:R-:W-:Y:S04]  /*75880*/  STL.64 [R1+0xcc40], R18 ;  /* 0x00cc401201007387 */ /* 0x004fe80000100a00 */
[----:B------:R-:W-:Y:S04]  /*75890*/  STL.64 [R1+0xcc38], R16 ;  /* 0x00cc381001007387 */ /* 0x000fe80000100a00 */
[----:B------:R-:W2:Y:S04]  /*758a0*/  LDL.LU R0, [R1+0xcc84] ;  /* 0x00cc840001007983 */ /* 0x000ea80000300800 */
[----:B------:R-:W3:Y:S01]  /*758b0*/  LDL.LU R27, [R1+0x4] ;  /* 0x00000400011b7983 */ /* 0x000ee20000300800 */
[----:B------:R-:W-:-:S03]  /*758c0*/  IMAD R15, R25, 0x100, R24 ;  /* 0x00000100190f7824 */ /* 0x000fc600078e0218 */
[----:B---3--:R0:W-:Y:S04]  /*758d0*/  STL.64 [R1+0xcb30], R26 ;  /* 0x00cb301a01007387 */ /* 0x0081e80000100a00 */
[----:B------:R-:W3:Y:S04]  /*758e0*/  LDL.LU R24, [R1+0x8] ;  /* 0x0000080001187983 */ /* 0x000ee80000300800 */
[----:B------:R-:W3:Y:S04]  /*758f0*/  LDL.LU R25, [R1+0xc] ;  /* 0x00000c0001197983 */ /* 0x000ee80000300800 */
[----:B0-----:R-:W4:Y:S01]  /*75900*/  LDL.LU R26, [R1+0x10] ;  /* 0x00001000011a7983 */ /* 0x001f220000300800 */
[----:B--2---:R-:W-:-:S03]  /*75910*/  IMAD.MOV.U32 R27, RZ, RZ, R0 ;  /* 0x000000ffff1b7224 */ /* 0x004fc600078e0000 */
[----:B------:R-:W2:Y:S04]  /*75920*/  LDL.LU R0, [R1+0xcc80] ;  /* 0x00cc800001007983 */ /* 0x000ea80000300800 */
[----:B------:R-:W3:Y:S04]  /*75930*/  LDL.LU.64 R16, [R1+0x23e0] ;  /* 0x0023e00001107983 */ /* 0x000ee80000300a00 */
[----:B------:R-:W4:Y:S04]  /*75940*/  LDL.LU.64 R18, [R1+0x23e8] ;  /* 0x0023e80001127983 */ /* 0x000f280000300a00 */
[----:B----4-:R-:W-:Y:S04]  /*75950*/  STL.64 [R1+0xcc58], R18 ;  /* 0x00cc581201007387 */ /* 0x010fe80000100a00 */
[----:B---3--:R0:W-:Y:S04]  /*75960*/  STL.64 [R1+0xcc50], R16 ;  /* 0x00cc501001007387 */ /* 0x0081e80000100a00 */
[----:B0-----:R-:W3:Y:S04]  /*75970*/  LDL.LU.64 R16, [R1+0x2510] ;  /* 0x0025100001107983 */ /* 0x001ee80000300a00 */
        /* <DEDUP_REMOVED lines=8> */
[----:B------:R-:W3:Y:S04]  /*75a00*/  LDL.LU.64 R18, [R1+0x2738] ;  /* 0x0027380001127983 */ /* 0x000ee80000300a00 */
[----:B------:R-:W4:Y:S04]  /*75a10*/  LDL.LU.64 R8, [R1+0x1bb0] ;  /* 0x001bb00001087983 */ /* 0x000f280000300a00 */
[----:B------:R-:W4:Y:S04]  /*75a20*/  LDL.LU.64 R10, [R1+0x1bb8] ;  /* 0x001bb800010a7983 */ /* 0x000f280000300a00 */
[----:B------:R-:W4:Y:S04]  /*75a30*/  LDL.LU.64 R4, [R1+0x1ba0] ;  /* 0x001ba00001047983 */ /* 0x000f280000300a00 */
[----:B------:R-:W4:Y:S04]  /*75a40*/  LDL.LU.64 R6, [R1+0x1ba8] ;  /* 0x001ba80001067983 */ /* 0x000f280000300a00 */
[----:B------:R0:W-:Y:S04]  /*75a50*/  STL.64 [R1+0xcb48], R24 ;  /* 0x00cb481801007387 */ /* 0x0001e80000100a00 */
[----:B------:R1:W-:Y:S04]  /*75a60*/  STL.64 [R1+0xcb60], R26 ;  /* 0x00cb601a01007387 */ /* 0x0003e80000100a00 */
[----:B0-----:R-:W2:Y:S04]  /*75a70*/  LDL.LU.64 R24, [R1+0x2540] ;  /* 0x0025400001187983 */ /* 0x001ea80000300a00 */
[----:B-1----:R-:W2:Y:S01]  /*75a80*/  LDL.LU.64 R26, [R1+0x2548] ;  /* 0x00254800011a7983 */ /* 0x002ea20000300a00 */
[----:B---3--:R-:W-:Y:S03]  /*75a90*/  HMMA.16816.F32 R20, R12, R22, R16 ;  /* 0x000000160c14723c */ /* 0x008fe60000001810 */
[----:B------:R-:W3:Y:S04]  /*75aa0*/  LDL.LU.64 R18, [R1+0xcc78] ;  /* 0x00cc780001127983 */ /* 0x000ee80000300a00 */
[----:B------:R-:W3:-:S15]  /*75ab0*/  LDL.LU.64 R16, [R1+0xcc70] ;  /* 0x00cc700001107983 */ /* 0x000ede0000300a00 */
[----:B------:R-:W-:-:S01]  /*75ac0*/  NOP ;  /* 0x0000000000007918 */ /* 0x000fc20000000000 */
[----:B------:R-:W-:Y:S04]  /*75ad0*/  STL.64 [R1+0x1c10], R20 ;  /* 0x001c101401007387 */ /* 0x000fe80000100a00 */
[----:B------:R0:W-:Y:S04]  /*75ae0*/  STL.64 [R1+0x1c18], R22 ;  /* 0x001c181601007387 */ /* 0x0001e80000100a00 */
[----:B0-----:R-:W2:Y:S04]  /*75af0*/  LDL.LU.64 R22, [R1+0xcc68] ;  /* 0x00cc680001167983 */ /* 0x001ea80000300a00 */
[----:B------:R-:W3:Y:S01]  /*75b00*/  LDL.LU.64 R20, [R1+0xcc60] ;  /* 0x00cc600001147983 */ /* 0x000ee20000300a00 */
[----:B--2---:R-:W-:-:S15]  /*75b10*/  HMMA.16816.F32 R24, R12, R22, R24 ;  /* 0x000000160c18723c */ /* 0x004fde0000001818 */
[----:B------:R-:W-:-:S08]  /*75b20*/  NOP ;  /* 0x0000000000007918 */ /* 0x000fd00000000000 */
[----:B------:R0:W-:Y:S04]  /*75b30*/  STL.64 [R1+0x1c00], R24 ;  /* 0x001c001801007387 */ /* 0x0001e80000100a00 */
[----:B------:R-:W-:Y:S04]  /*75b40*/  STL.64 [R1+0x1c08], R26 ;  /* 0x001c081a01007387 */ /* 0x000fe80000100a00 */
[----:B0-----:R-:W2:Y:S04]  /*75b50*/  LDL.LU R24, [R1+0x18] ;  /* 0x0000180001187983 */ /* 0x001ea80000300800 */
[----:B------:R-:W2:Y:S01]  /*75b60*/  LDL.LU R25, [R1+0x1c] ;  /* 0x00001c0001197983 */ /* 0x000ea20000300800 */
[C---:B---3--:R-:W-:Y:S03]  /*75b70*/  HMMA.16816.F32 R20, R12.reuse, R20, R16 ;  /* 0x000000140c14723c */ /* 0x048fe60000001810 */
[----:B--2---:R0:W-:Y:S04]  /*75b80*/  STL.64 [R1+0xcb78], R24 ;  /* 0x00cb781801007387 */ /* 0x0041e80000100a00 */
        /* <DEDUP_REMOVED lines=13> */
[----:B0-----:R-:W3:Y:S04]  /*75c60*/  LDL.LU.64 R22, [R1+0xcc30] ;  /* 0x00cc300001167983 */ /* 0x001ee80000300a00 */
[----:B------:R-:W4:Y:S01]  /*75c70*/  LDL.LU.64 R20, [R1+0xcc28] ;  /* 0x00cc280001147983 */ /* 0x000f220000300a00 */
[----:B--2---:R-:W-:-:S15]  /*75c80*/  HMMA.16816.F32 R24, R12, R16, R24 ;  /* 0x000000100c18723c */ /* 0x004fde0000001818 */
[----:B------:R-:W-:-:S08]  /*75c90*/  NOP ;  /* 0x0000000000007918 */ /* 0x000fd00000000000 */
[----:B------:R-:W-:Y:S04]  /*75ca0*/  STL.64 [R1+0x1bd0], R24 ;  /* 0x001bd01801007387 */ /* 0x000fe80000100a00 */
[----:B------:R0:W-:Y:S04]  /*75cb0*/  STL.64 [R1+0x1bd8], R26 ;  /* 0x001bd81a01007387 */ /* 0x0001e80000100a00 */
[----:B0-----:R-:W2:Y:S01]  /*75cc0*/  LDL.LU R26, [R1+0x20] ;  /* 0x00002000011a7983 */ /* 0x001ea20000300800 */
[----:B------:R-:W-:-:S03]  /*75cd0*/  IMAD.MOV.U32 R27, RZ, RZ, R0 ;  /* 0x000000ffff1b7224 */ /* 0x000fc600078e0000 */
[----:B------:R-:W3:Y:S04]  /*75ce0*/  LDL.LU R0, [R1+0xcc20] ;  /* 0x00cc200001007983 */ /* 0x000ee80000300800 */
[----:B--2---:R0:W-:Y:S04]  /*75cf0*/  STL.64 [R1+0xcb90], R26 ;  /* 0x00cb901a01007387 */ /* 0x0041e80000100a00 */
[----:B------:R-:W2:Y:S04]  /*75d00*/  LDL.LU.64 R24, [R1+0x1bc0] ;  /* 0x001bc00001187983 */ /* 0x000ea80000300a00 */
[----:B0-----:R-:W2:Y:S01]  /*75d10*/  LDL.LU.64 R26, [R1+0x1bc8] ;  /* 0x001bc800011a7983 */ /* 0x001ea20000300a00 */
[C---:B----4-:R-:W-:Y:S06]  /*75d20*/  HMMA.16816.F32 R8, R12.reuse, R20, R8 ;  /* 0x000000140c08723c */ /* 0x050fec0000001808 */
[C---:B---3--:R-:W-:Y:S06]  /*75d30*/  HMMA.16816.F32 R4, R12.reuse, R22, R4 ;  /* 0x000000160c04723c */ /* 0x048fec0000001804 */
[----:B--2---:R-:W-:-:S15]  /*75d40*/  HMMA.16816.F32 R16, R12, R18, R24 ;  /* 0x000000120c10723c */ /* 0x004fde0000001818 */
[----:B------:R-:W-:-:S08]  /*75d50*/  NOP ;  /* 0x0000000000007918 */ /* 0x000fd00000000000 */
[----:B------:R-:W-:Y:S04]  /*75d60*/  STL.64 [R1+0x1bc0], R16 ;  /* 0x001bc01001007387 */ /* 0x000fe80000100a00 */
[----:B------:R-:W-:Y:S04]  /*75d70*/  STL.64 [R1+0x1bc8], R18 ;  /* 0x001bc81201007387 */ /* 0x000fe80000100a00 */
[----:B------:R-:W2:Y:S04]  /*75d80*/  LDL.LU R24, [R1+0x28] ;  /* 0x0000280001187983 */ /* 0x000ea80000300800 */
[----:B------:R-:W-:Y:S04]  /*75d90*/  STL.64 [R1+0x1bb0], R8 ;  /* 0x001bb00801007387 */ /* 0x000fe80000100a00 */
[----:B------:R-:W-:Y:S04]  /*75da0*/  STL.64 [R1+0x1bb8], R10 ;  /* 0x001bb80a01007387 */ /* 0x000fe80000100a00 */
[----:B------:R-:W-:Y:S04]  /*75db0*/  STL.64 [R1+0x1ba0], R4 ;  /* 0x001ba00401007387 */ /* 0x000fe80000100a00 */
[----:B------:R-:W-:Y:S04]  /*75dc0*/  STL.64 [R1+0x1ba8], R6 ;  /* 0x001ba80601007387 */ /* 0x000fe80000100a00 */
[----:B------:R-:W2:Y:S01]  /*75dd0*/  LDL.LU R25, [R1+0x2c] ;  /* 0x00002c0001197983 */ /* 0x000ea20000300800 */
[----:B------:R-:W-:-:S03]  /*75de0*/  IMAD.MOV.U32 R26, RZ, RZ, R0 ;  /* 0x000000ffff1a7224 */ /* 0x000fc600078e0000 */
[----:B------:R-:W3:Y:S04]  /*75df0*/  LDL.LU R0, [R1+0xcc1c] ;  /* 0x00cc1c0001007983 */ /* 0x000ee80000300800 */
[----:B------:R-:W4:Y:S04]  /*75e00*/  LDL.LU R27, [R1+0x34] ;  /* 0x00003400011b7983 */ /* 0x000f280000300800 */
[----:B--2---:R0:W-:Y:S04]  /*75e10*/  STL.64 [R1+0xcba8], R24 ;  /* 0x00cba81801007387 */ /* 0x0041e80000100a00 */
[----:B0-----:R-:W2:Y:S04]  /*75e20*/  LDL.LU R24, [R1+0x38] ;  /* 0x0000380001187983 */ /* 0x001ea80000300800 */
[----:B------:R-:W2:Y:S04]  /*75e30*/  LDL.LU R25, [R1+0x3c] ;  /* 0x00003c0001197983 */ /* 0x000ea80000300800 */
[----:B----4-:R0:W-:Y:S04]  /*75e40*/  STL.64 [R1+0xcbc0], R26 ;  /* 0x00cbc01a01007387 */ /* 0x0101e80000100a00 */
[----:B0-----:R-:W4:Y:S01]  /*75e50*/  LDL.LU R26, [R1+0x40] ;  /* 0x00004000011a7983 */ /* 0x001f220000300800 */
[----:B---3--:R-:W-:-:S03]  /*75e60*/  IMAD.MOV.U32 R27, RZ, RZ, R0 ;  /* 0x000000ffff1b7224 */ /* 0x008fc600078e0000 */
[----:B------:R-:W3:Y:S04]  /*75e70*/  LDL.LU R0, [R1+0xcc18] ;  /* 0x00cc180001007983 */ /* 0x000ee80000300800 */
[----:B--2---:R0:W-:Y:S04]  /*75e80*/  STL.64 [R1+0xcbd8], R24 ;  /* 0x00cbd81801007387 */ /* 0x0041e80000100a00 */
[----:B0-----:R-:W2:Y:S04]  /*75e90*/  LDL.LU R24, [R1+0x48] ;  /* 0x0000480001187983 */ /* 0x001ea80000300800 */
[----:B------:R-:W2:Y:S04]  /*75ea0*/  LDL.LU R25, [R1+0x4c] ;  /* 0x00004c0001197983 */ /* 0x000ea80000300800 */
[----:B------:R-:W4:Y:S04]  /*75eb0*/  LDL.LU R6, [R1+0x50] ;  /* 0x0000500001067983 */ /* 0x000f280000300800 */
[----:B------:R-:W4:Y:S04]  /*75ec0*/  LDL.LU R7, [R1+0x54] ;  /* 0x0000540001077983 */ /* 0x000f280000300800 */
[----:B----4-:R0:W-:Y:S04]  /*75ed0*/  STL.64 [R1+0xcc10], R6 ;  /* 0x00cc100601007387 */ /* 0x0101e80000100a00 */
[----:B------:R-:W4:Y:S04]  /*75ee0*/  LDL.LU R10, [R1+0x58] ;  /* 0x00005800010a7983 */ /* 0x000f280000300800 */
[----:B------:R-:W4:Y:S04]  /*75ef0*/  LDL.LU.64 R4, [R1+0x1fd0] ;  /* 0x001fd00001047983 */ /* 0x000f280000300a00 */
[----:B0-----:R-:W4:Y:S04]  /*75f00*/  LDL.LU.64 R6, [R1+0x1fd8] ;  /* 0x001fd80001067983 */ /* 0x001f280000300a00 */
[----:B------:R-:W-:Y:S04]  /*75f10*/  STL.64 [R1+0xcbf0], R26 ;  /* 0x00cbf01a01007387 */ /* 0x000fe80000100a00 */
[----:B--2---:R0:W-:Y:S04]  /*75f20*/  STL.64 [R1+0xcc08], R24 ;  /* 0x00cc081801007387 */ /* 0x0041e80000100a00 */
[----:B0-----:R-:W2:Y:S04]  /*75f30*/  LDL.LU.64 R24, [R1+0x1fc0] ;  /* 0x001fc00001187983 */ /* 0x001ea80000300a00 */
[----:B------:R-:W2:Y:S04]  /*75f40*/  LDL.LU.64 R26, [R1+0x1fc8] ;  /* 0x001fc800011a7983 */ /* 0x000ea80000300a00 */
        /* <DEDUP_REMOVED lines=34> */
[----:B------:R-:W-:-:S07]  /*76170*/  IMAD.MOV.U32 R11, RZ, RZ, R0 ;  /* 0x000000ffff0b7224 */ /* 0x000fce00078e0000 */
[C---:B------:R-:W-:Y:S01]  /*76180*/  HMMA.16816.F32 R8, R12.reuse, R10, R4 ;  /* 0x0000000a0c08723c */ /* 0x040fe20000001804 */
[----:B----4-:R-:W-:Y:S04]  /*76190*/  STL.64 [R1+0xcc00], R22 ;  /* 0x00cc001601007387 */ /* 0x010fe80000100a00 */
[----:B---3--:R0:W-:Y:S04]  /*761a0*/  STL.64 [R1+0xcbf8], R20 ;  /* 0x00cbf81401007387 */ /* 0x0081e80000100a00 */
[----:B0-----:R-:W3:Y:S04]  /*761b0*/  LDL.LU.64 R20, [R1+0x1b70] ;  /* 0x001b700001147983 */ /* 0x001ee80000300a00 */
        /* <DEDUP_REMOVED lines=9> */
[----:B------:R-:W3:-:S15]  /*76250*/  LDL.LU.64 R24, [R1+0xcc08] ;  /* 0x00cc080001187983 */ /* 0x000ede0000300a00 */
[----:B------:R-:W-:-:S05]  /*76260*/  NOP ;  /* 0x0000000000007918 */ /* 0x000fca0000000000 */
        /* <DEDUP_REMOVED lines=74> */
[----:B------:R-:W3:Y:S01]  /*76710*/  LDL.LU.64 R24, [R1+0xcb10] ;  /* 0x00cb100001187983 */ /* 0x000ee20000300a00 */
[----:B----4-:R-:W-:Y:S03]  /*76720*/  HMMA.16816.F32 R16, R12, R28, R16 ;  /* 0x0000001c0c10723c */ /* 0x010fe60000001810 */
[----:B------:R-:W4:Y:S04]  /*76730*/  LDL.LU R28, [R1+0x2f84] ;  /* 0x002f8400011c7983 */ /* 0x000f280000300800 */
[----:B------:R-:W4:-:S15]  /*76740*/  LDL.LU R29, [R1+0x2f80] ;  /* 0x002f8000011d7983 */ /* 0x000f1e0000300800 */
[----:B------:R-:W-:-:S01]  /*76750*/  NOP ;  /* 0x0000000000007918 */ /* 0x000fc20000000000 */
[----:B------:R0:W-:Y:S04]  /*76760*/  STL.64 [R1+0x1ad0], R16 ;  /* 0x001ad01001007387 */ /* 0x0001e80000100a00 */
[----:B------:R1:W-:Y:S01]  /*76770*/  STL.64 [R1+0x1ad8], R18 ;  /* 0x001ad81201007387 */ /* 0x0003e20000100a00 */
[C---:B--2---:R-:W-:Y:S06]  /*76780*/  HMMA.16816.F32 R8, R12.reuse, R26, R8 ;  /* 0x0000001a0c08723c */ /* 0x044fec0000001808 */
[----:B---3--:R-:W-:Y:S01]  /*76790*/  HMMA.16816.F32 R4, R12, R24, R4 ;  /* 0x000000180c04723c */ /* 0x008fe20000001804 */
[----:B------:R-:W2:Y:S04]  /*767a0*/  LDL.LU R26, [R1+0x2f7c] ;  /* 0x002f7c00011a7983 */ /* 0x000ea80000300800 */
[----:B------:R-:W2:-:S12]  /*767b0*/  LDL.LU R27, [R1+0x2f78] ;  /* 0x002f7800011b7983 */ /* 0x000e980000300800 */
[----:B------:R-:W-:Y:S04]  /*767c0*/  STL.64 [R1+0x1ac0], R8 ;  /* 0x001ac00801007387 */ /* 0x000fe80000100a00 */
[----:B------:R-:W-:Y:S04]  /*767d0*/  STL.64 [R1+0x1ac8], R10 ;  /* 0x001ac80a01007387 */ /* 0x000fe80000100a00 */
[----:B------:R-:W-:Y:S04]  /*767e0*/  STL.64 [R1+0x1ab0], R4 ;  /* 0x001ab00401007387 */ /* 0x000fe80000100a00 */
[----:B------:R-:W-:Y:S04]  /*767f0*/  STL [R1+0x1ab8], R6 ;  /* 0x001ab80601007387 */ /* 0x000fe80000100800 */
[----:B0-----:R-:W3:Y:S04]  /*76800*/  LDL.LU.64 R16, [R1+0x1f60] ;  /* 0x001f600001107983 */ /* 0x001ee80000300a00 */
[----:B-1----:R-:W4:Y:S04]  /*76810*/  LDL.LU.64 R18, [R1+0x1f68] ;  /* 0x001f680001127983 */ /* 0x002f280000300a00 */
[----:B----4-:R-:W-:Y:S04]  /*76820*/  STL.64 [R1+0xcb08], R18 ;  /* 0x00cb081201007387 */ /* 0x010fe80000100a00 */
[----:B---3--:R0:W-:Y:S04]  /*76830*/  STL.64 [R1+0xcb00], R16 ;  /* 0x00cb001001007387 */ /* 0x0081e80000100a00 */
[----:B0-----:R-:W3:Y:S04]  /*76840*/  LDL.LU.64 R16, [R1+0x1aa0] ;  /* 0x001aa00001107983 */ /* 0x001ee80000300a00 */
[----:B------:R-:W3:Y:S04]  /*76850*/  LDL.LU.64 R18, [R1+0x1aa8] ;  /* 0x001aa80001127983 */ /* 0x000ee80000300a00 */
[----:B------:R-:W4:Y:S04]  /*76860*/  LDL.LU.64 R8, [R1+0x1a70] ;  /* 0x001a700001087983 */ /* 0x000f280000300a00 */
[----:B------:R-:W2:Y:S01]  /*76870*/  LDL.LU.64 R10, [R1+0x1a78] ;  /* 0x001a7800010a7983 */ /* 0x000ea20000300a00 */
[----:B------:R-:W-:-:S03]  /*76880*/  IMAD.MOV.U32 R0, RZ, RZ, R7 ;  /* 0x000000ffff007224 */ /* 0x000fc600078e0007 */
        /* <DEDUP_REMOVED lines=11> */
[----:B------:R-:W3:Y:S04]  /*76940*/  LDL.LU R24, [R1+0x2f74] ;  /* 0x002f740001187983 */ /* 0x000ee80000300800 */
[----:B------:R-:W3:Y:S04]  /*76950*/  LDL.LU R25, [R1+0x2f70] ;  /* 0x002f700001197983 */ /* 0x000ee80000300800 */
[----:B------:R-:W-:Y:S04]  /*76960*/  STL.64 [R1+0xcaa8], R26 ;  /* 0x00caa81a01007387 */ /* 0x000fe80000100a00 */
[----:B---3--:R0:W-:Y:S04]  /*76970*/  STL.64 [R1+0xcaa0], R24 ;  /* 0x00caa01801007387 */ /* 0x0081e80000100a00 */
[----:B0-----:R-:W3:Y:S04]  /*76980*/  LDL.LU.64 R24, [R1+0x1cc0] ;  /* 0x001cc00001187983 */ /* 0x001ee80000300a00 */
[----:B------:R-:W3:Y:S04]  /*76990*/  LDL.LU.64 R26, [R1+0x1cc8] ;  /* 0x001cc800011a7983 */ /* 0x000ee80000300a00 */
[----:B------:R0:W-:Y:S04]  /*769a0*/  STL [R1+0xa958], R0 ;  /* 0x00a9580001007387 */ /* 0x0001e80000100800 */
[----:B0-----:R-:W4:Y:S04]  /*769b0*/  LDL.LU R0, [R1+0x2f68] ;  /* 0x002f680001007983 */ /* 0x001f280000300800 */
[----:B------:R-:W-:Y:S04]  /*769c0*/  STL.64 [R1+0x1aa0], R16 ;  /* 0x001aa01001007387 */ /* 0x000fe80000100a00 */
[----:B------:R0:W-:Y:S04]  /*769d0*/  STL.64 [R1+0x1aa8], R18 ;  /* 0x001aa81201007387 */ /* 0x0001e80000100a00 */
[----:B0-----:R-:W2:Y:S04]  /*769e0*/  LDL.LU.64 R18, [R1+0xcb08] ;  /* 0x00cb080001127983 */ /* 0x001ea80000300a00 */
[----:B------:R-:W2:Y:S04]  /*769f0*/  LDL.LU.64 R16, [R1+0xcb00] ;  /* 0x00cb000001107983 */ /* 0x000ea80000300a00 */
[----:B------:R-:W4:Y:S01]  /*76a00*/  LDL.LU R23, [R1+0x2f6c] ;  /* 0x002f6c0001177983 */ /* 0x000f220000300800 */
[----:B--2---:R-:W-:-:S15]  /*76a10*/  HMMA.16816.F32 R16, R12, R20, R16 ;  /* 0x000000140c10723c */ /* 0x004fde0000001810 */
[----:B------:R-:W-:-:S08]  /*76a20*/  NOP ;  /* 0x0000000000007918 */ /* 0x000fd00000000000 */
        /* <DEDUP_REMOVED lines=9> */
[----:B------:R-:W3:Y:S02]  /*76ac0*/  LDL.LU.64 R8, [R1+0xcae0] ;  /* 0x00cae00001087983 */ /* 0x000ee40000300a00 */
[----:B---3--:R-:W-:Y:S02]  /*76ad0*/  HMMA.16816.F32 R16, R12, R16, R8 ;  /* 0x000000100c10723c */ /* 0x008fe40000001808 */
[----:B------:R-:W2:Y:S04]  /*76ae0*/  LDL.LU.64 R10, [R1+0xcad8] ;  /* 0x00cad800010a7983 */ /* 0x000ea80000300a00 */
[----:B------:R-:W3:-:S15]  /*76af0*/  LDL.LU.64 R8, [R1+0xcad0] ;  /* 0x00cad00001087983 */ /* 0x000ede0000300a00 */
[----:B------:R-:W-:-:S02]  /*76b00*/  NOP ;  /* 0x0000000000007918 */ /* 0x000fc40000000000 */
[----:B------:R0:W-:Y:S04]  /*76b10*/  STL.64 [R1+0x1a70], R16 ;  /* 0x001a701001007387 */ /* 0x0001e80000100a00 */
[----:B------:R1:W-:Y:S04]  /*76b20*/  STL.64 [R1+0x1a78], R18 ;  /* 0x001a781201007387 */ /* 0x0003e80000100a00 */
[----:B0-----:R-:W4:Y:S04]  /*76b30*/  LDL.LU.64 R16, [R1+0xa0] ;  /* 0x0000a00001107983 */ /* 0x001f280000300a00 */
[----:B-1----:R-:W4:Y:S01]  /*76b40*/  LDL.LU.64 R18, [R1+0xa8] ;  /* 0x0000a80001127983 */ /* 0x002f220000300a00 */
        /* <DEDUP_REMOVED lines=12> */
[----:B0-----:R-:W3:Y:S04]  /*76c10*/  LDL.LU.64 R8, [R1+0x1a30] ;  /* 0x001a300001087983 */ /* 0x001ee80000300a00 */
[----:B-1----:R-:W3:Y:S01]  /*76c20*/  LDL.LU.64 R10, [R1+0x1a38] ;  /* 0x001a3800010a7983 */ /* 0x002ee20000300a00 */
[----:B--2---:R-:W-:-:S15]  /*76c30*/  HMMA.16816.F32 R24, R12, R6, R24 ;  /* 0x000000060c18723c */ /* 0x004fde0000001818 */
[----:B------:R-:W-:-:S08]  /*76c40*/  NOP ;  /* 0x0000000000007918 */ /* 0x000fd00000000000 */
[----:B------:R-:W-:Y:S04]  /*76c50*/  STL.64 [R1+0x1a40], R24 ;  /* 0x001a401801007387 */ /* 0x000fe80000100a00 */
[----:B------:R0:W-:Y:S04]  /*76c60*/  STL.64 [R1+0x1a48], R26 ;  /* 0x001a481a01007387 */ /* 0x0001e80000100a00 */
[----:B0-----:R-:W2:Y:S04]  /*76c70*/  LDL.LU.64 R26, [R1+0xcaa8] ;  /* 0x00caa800011a7983 */ /* 0x001ea80000300a00 */
[----:B------:R-:W2:Y:S01]  /*76c80*/  LDL.LU.64 R24, [R1+0xcaa0] ;  /* 0x00caa00001187983 */ /* 0x000ea20000300a00 */
[C---:B---3--:R-:W-:Y:S06]  /*76c90*/  HMMA.16816.F32 R8, R12.reuse, R4, R8 ;  /* 0x000000040c08723c */ /* 0x048fec0000001808 */
[----:B----4-:R-:W-:-:S15]  /*76ca0*/  HMMA.16816.F32 R4, R12, R2, R16 ;  /* 0x000000020c04723c */ /* 0x010fde0000001810 */
[----:B------:R-:W-:-:S02]  /*76cb0*/  NOP ;  /* 0x0000000000007918 */ /* 0x000fc40000000000 */
[----:B------:R2:W-:Y:S04]  /*76cc0*/  STL.64 [R1+0x1a30], R8 ;  /* 0x001a300801007387 */ /* 0x0005e80000100a00 */
[----:B------:R0:W-:Y:S04]  /*76cd0*/  STL.64 [R1+0x1a38], R10 ;  /* 0x001a380a01007387 */ /* 0x0001e80000100a00 */
[----:B------:R-:W-:Y:S04]  /*76ce0*/  STL.64 [R1+0x1cc0], R4 ;  /* 0x001cc00401007387 */ /* 0x000fe80000100a00 */
[----:B------:R-:W-:Y:S01]  /*76cf0*/  STL.64 [R1+0x1cc8], R6 ;  /* 0x001cc80601007387 */ /* 0x000fe20000100a00 */
[----:B--2---:R-:W-:-:S02]  /*76d00*/  IMAD R9, R25, 0x100, R24 ;  /* 0x0000010019097824 */ /* 0x004fc400078e0218 */
[----:B0-----:R-:W-:Y:S01]  /*76d10*/  IMAD R10, R27, 0x100, R26 ;  /* 0x000001001b0a7824 */ /* 0x001fe200078e021a */
[----:B------:R-:W2:Y:S04]  /*76d20*/  LDL.LU R24, [R1+0x2850] ;  /* 0x0028500001187983 */ /* 0x000ea80000300800 */
[----:B------:R-:W2:Y:S04]  /*76d30*/  LDL.LU R25, [R1+0x2854] ;  /* 0x0028540001197983 */ /* 0x000ea80000300800 */
[----:B------:R-:W3:Y:S04]  /*76d40*/  LDL.LU R26, [R1+0x2858] ;  /* 0x00285800011a7983 */ /* 0x000ee80000300800 */
[----:B------:R-:W3:Y:S04]  /*76d50*/  LDL.LU R27, [R1+0x285c] ;  /* 0x00285c00011b7983 */ /* 0x000ee80000300800 */
[----:B---3--:R-:W-:Y:S04]  /*76d60*/  STL.64 [R1+0xca48], R26 ;  /* 0x00ca481a01007387 */ /* 0x008fe80000100a00 */
[----:B--2---:R0:W-:Y:S04]  /*76d70*/  STL.64 [R1+0xca40], R24 ;  /* 0x00ca401801007387 */ /* 0x0041e80000100a00 */
[----:B------:R-:W2:Y:S04]  /*76d80*/  LDL.LU R16, [R1+0x2830] ;  /* 0x0028300001107983 */ /* 0x000ea80000300800 */
[----:B------:R-:W2:Y:S04]  /*76d90*/  LDL.LU R17, [R1+0x2834] ;  /* 0x0028340001117983 */ /* 0x000ea80000300800 */
[----:B------:R-:W3:Y:S04]  /*76da0*/  LDL.LU R18, [R1+0x2838] ;  /* 0x0028380001127983 */ /* 0x000ee80000300800 */
[----:B------:R-:W3:Y:S04]  /*76db0*/  LDL.LU R19, [R1+0x283c] ;  /* 0x00283c0001137983 */ /* 0x000ee80000300800 */
[----:B---3--:R-:W-:Y:S04]  /*76dc0*/  STL.64 [R1+0xca58], R18 ;  /* 0x00ca581201007387 */ /* 0x008fe80000100a00 */
[----:B--2---:R-:W-:Y:S04]  /*76dd0*/  STL.64 [R1+0xca50], R16 ;  /* 0x00ca501001007387 */ /* 0x004fe80000100a00 */
[----:B0-----:R-:W2:Y:S04]  /*76de0*/  LDL.LU R24, [R1+0x27f0] ;  /* 0x0027f00001187983 */ /* 0x001ea80000300800 */
[----:B------:R-:W2:Y:S04]  /*76df0*/  LDL.LU R25, [R1+0x27f4] ;  /* 0x0027f40001197983 */ /* 0x000ea80000300800 */
[----:B------:R-:W3:Y:S04]  /*76e00*/  LDL.LU R26, [R1+0x27f8] ;  /* 0x0027f800011a7983 */ /* 0x000ee80000300800 */
[----:B------:R-:W3:Y:S04]  /*76e10*/  LDL.LU R27, [R1+0x27fc] ;  /* 0x0027fc00011b7983 */ /* 0x000ee80000300800 */
[----:B---3--:R-:W-:Y:S04]  /*76e20*/  STL.64 [R1+0xca68], R26 ;  /* 0x00ca681a01007387 */ /* 0x008fe80000100a00 */
[----:B--2---:R0:W-:Y:S04]  /*76e30*/  STL.64 [R1+0xca60], R24 ;  /* 0x00ca601801007387 */ /* 0x0041e80000100a00 */
[----:B0-----:R-:W2:Y:S04]  /*76e40*/  LDL.LU R24, [R1+0x27d0] ;  /* 0x0027d00001187983 */ /* 0x001ea80000300800 */
[----:B------:R-:W2:Y:S04]  /*76e50*/  LDL.LU R25, [R1+0x27d4] ;  /* 0x0027d40001197983 */ /* 0x000ea80000300800 */
[----:B------:R-:W3:Y:S04]  /*76e60*/  LDL.LU R26, [R1+0x27d8] ;  /* 0x0027d800011a7983 */ /* 0x000ee80000300800 */
[----:B------:R-:W3:Y:S01]  /*76e70*/  LDL.LU R27, [R1+0x27dc] ;  /* 0x0027dc00011b7983 */ /* 0x000ee20000300800 */
[----:B------:R-:W-:-:S03]  /*76e80*/  IMAD R8, R0, 0x100, R23 ;  /* 0x0000010000087824 */ /* 0x000fc600078e0217 */
[----:B------:R-:W4:Y:S04]  /*76e90*/  LDL.LU R17, [R1+0x2ce0] ;  /* 0x002ce00001117983 */ /* 0x000f280000300800 */
[----:B------:R-:W4:Y:S04]  /*76ea0*/  LDL.LU R0, [R1+0x2ce4] ;  /* 0x002ce40001007983 */ /* 0x000f280000300800 */
[----:B---3--:R-:W-:Y:S04]  /*76eb0*/  STL.64 [R1+0xca78], R26 ;  /* 0x00ca781a01007387 */ /* 0x008fe80000100a00 */
[----:B--2---:R0:W-:Y:S04]  /*76ec0*/  STL.64 [R1+0xca70], R24 ;  /* 0x00ca701801007387 */ /* 0x0041e80000100a00 */
[----:B0-----:R-:W2:Y:S04]  /*76ed0*/  LDL.LU R24, [R1+0x27b0] ;  /* 0x0027b00001187983 */ /* 0x001ea80000300800 */
[----:B------:R-:W2:Y:S04]  /*76ee0*/  LDL.LU R25, [R1+0x27b4] ;  /* 0x0027b40001197983 */ /* 0x000ea80000300800 */
[----:B------:R-:W3:Y:S04]  /*76ef0*/  LDL.LU R26, [R1+0x27b8] ;  /* 0x0027b800011a7983 */ /* 0x000ee80000300800 */
[----:B------:R-:W3:Y:S04]  /*76f00*/  LDL.LU R27, [R1+0x27bc] ;  /* 0x0027bc00011b7983 */ /* 0x000ee80000300800 */
[----:B------:R-:W4:Y:S04]  /*76f10*/  LDL.LU R16, [R1+0x2cc4] ;  /* 0x002cc40001107983 */ /* 0x000f280000300800 */
[----:B------:R-:W4:Y:S04]  /*76f20*/  LDL.LU R18, [R1+0x2cd0] ;  /* 0x002cd00001127983 */ /* 0x000f280000300800 */
[----:B------:R-:W4:Y:S04]  /*76f30*/  LDL.LU R19, [R1+0x2cd4] ;  /* 0x002cd40001137983 */ /* 0x000f280000300800 */
[----:B---3--:R0:W-:Y:S04]  /*76f40*/  STL.64 [R1+0xca88], R26 ;  /* 0x00ca881a01007387 */ /* 0x0081e80000100a00 */
[----:B0-----:R-:W3:Y:S04]  /*76f50*/  LDL.LU R27, [R1+0x2cc0] ;  /* 0x002cc000011b7983 */ /* 0x001ee80000300800 */
[----:B--2---:R-:W-:Y:S04]  /*76f60*/  STL.64 [R1+0xca80], R24 ;  /* 0x00ca801801007387 */ /* 0x004fe80000100a00 */
[----:B------:R-:W2:Y:S04]  /*76f70*/  LDL.LU R4, [R1+0x2cf0] ;  /* 0x002cf00001047983 */ /* 0x000ea80000300800 */
[----:B------:R-:W2:Y:S04]  /*76f80*/  LDL.LU R5, [R1+0x2cf4] ;  /* 0x002cf40001057983 */ /* 0x000ea80000300800 */
[----:B------:R-:W2:Y:S04]  /*76f90*/  LDL.LU R2, [R1+0x2d00] ;  /* 0x002d000001027983 */ /* 0x000ea80000300800 */
[----:B------:R-:W2:Y:S04]  /*76fa0*/  LDL.LU R3, [R1+0x2d04] ;  /* 0x002d040001037983 */ /* 0x000ea80000300800 */
[----:B------:R-:W4:Y:S04]  /*76fb0*/  LDL.LU R12, [R1+0x2810] ;  /* 0x00281000010c7983 */ /* 0x000f280000300800 */
[----:B------:R-:W4:Y:S04]  /*76fc0*/  LDL.LU R13, [R1+0x2814] ;  /* 0x00281400010d7983 */ /* 0x000f280000300800 */
[----:B------:R-:W3:Y:S04]  /*76fd0*/  LDL.LU R14, [R1+0x2818] ;  /* 0x00281800010e7983 */ /* 0x000ee80000300800 */
[----:B------:R-:W3:Y:S01]  /*76fe0*/  LDL.LU R15, [R1+0x281c] ;  /* 0x00281c00010f7983 */ /* 0x000ee20000300800 */
[----:B------:R-:W-:Y:S01]  /*76ff0*/  IMAD R11, R29, 0x100, R28 ;  /* 0x000001001d0b7824 */ /* 0x000fe200078e021c */
[----:B------:R-:W-:-:S02]  /*77000*/  F2FP.F16.E4M3.UNPACK_B R8, R8 ;  /* 0x00000008ff08723e */ /* 0x000fc400020006ff */
[----:B---3--:R-:W-:Y:S04]  /*77010*/  STL.64 [R1+0xca98], R14 ;  /* 0x00ca980e01007387 */ /* 0x008fe80000100a00 */
[----:B----4-:R0:W-:Y:S04]  /*77020*/  STL.64 [R1+0xca90], R12 ;  /* 0x00ca900c01007387 */ /* 0x0101e80000100a00 */
[----:B0-----:R-:W3:Y:S04]  /*77030*/  LDL.LU R12, [R1+0x2780] ;  /* 0x00278000010c7983 */ /* 0x001ee80000300800 */
[----:B------:R-:W3:Y:S04]  /*77040*/  LDL.LU R13, [R1+0x2784] ;  /* 0x00278400010d7983 */ /* 0x000ee80000300800 */
[----:B------:R-:W3:Y:S04]  /*77050*/  LDL.LU R14, [R1+0x2788] ;  /* 0x00278800010e7983 */ /* 0x000ee80000300800 */
[----:B------:R-:W3:Y:S04]  /*77060*/  LDL.LU R15, [R1+0x278c] ;  /* 0x00278c00010f7983 */ /* 0x000ee80000300800 */
[----:B------:R-:W4:Y:S04]  /*77070*/  LDL.LU R6, [R1+0x2d10] ;  /* 0x002d100001067983 */ /* 0x000f280000300800 */
[----:B------:R-:W4:Y:S04]  /*77080*/  LDL.LU R7, [R1+0x2d14] ;  /* 0x002d140001077983 */ /* 0x000f280000300800 */
[----:B------:R-:W4:Y:S01]  /*77090*/  LDL.LU R20, [R1+0x2d20] ;  /* 0x002d200001147983 */ /* 0x000f220000300800 */
[----:B------:R-:W-:-:S02]  /*770a0*/  F2FP.F16.E4M3.UNPACK_B R9, R9 ;  /* 0x00000009ff09723e */ /* 0x000fc400020006ff */
[----:B------:R-:W-:Y:S02]  /*770b0*/  F2FP.F16.E4M3.UNPACK_B R10, R10 ;  /* 0x0000000aff0a723e */ /* 0x000fe400020006ff */
[----:B------:R-:W-:Y:S02]  /*770c0*/  F2FP.F16.E4M3.UNPACK_B R11, R11 ;  /* 0x0000000bff0b723e */ /* 0x000fe400020006ff */
[----:B------:R-:W-:Y:S02]  /*770d0*/  F2FP.F16.E4M3.UNPACK_B R24, R27.H1 ;  /* 0x0000001bff18723e */ /* 0x000fe400030006ff */
[----:B------:R-:W-:Y:S01]  /*770e0*/  F2FP.F16.E4M3.UNPACK_B R25, R16.H1 ;  /* 0x00000010ff19723e */ /* 0x000fe200030006ff */
[----:B------:R-:W4:Y:S04]  /*770f0*/  LDL.LU R21, [R1+0x2d24] ;  /* 0x002d240001157983 */ /* 0x000f280000300800 */
[----:B------:R-:W4:Y:S04]  /*77100*/  LDL.LU R22, [R1+0x2d30] ;  /* 0x002d300001167983 */ /* 0x000f280000300800 */
[----:B------:R-:W4:Y:S04]  /*77110*/  LDL.LU R23, [R1+0x2d34] ;  /* 0x002d340001177983 */ /* 0x000f280000300800 */
[----:B------:R-:W4:Y:S04]  /*77120*/  LDL.LU R28, [R1+0x2d40] ;  /* 0x002d4000011c7983 */ /* 0x000f280000300800 */
[----:B------:R-:W4:Y:S04]  /*77130*/  LDL.LU R29, [R1+0x2d44] ;  /* 0x002d4400011d7983 */ /* 0x000f280000300800 */
[----:B------:R3:W-:Y:S02]  /*77140*/  STL.64 [R1+0xa0], R24 ;  /* 0x0000a01801007387 */ /* 0x0007e40000100a00 */
[----:B---3--:R-:W-:Y:S02]  /*77150*/  HMMA.16816.F32 R24, R8, R24, R12 ;  /* 0x000000180818723c */ /* 0x008fe4000000180c */
[----:B------:R-:W3:Y:S04]  /*77160*/  LDL.LU.64 R14, [R1+0xca98] ;  /* 0x00ca9800010e7983 */ /* 0x000ee80000300a00 */
[----:B------:R-:W3:-:S15]  /*77170*/  LDL.LU.64 R12, [R1+0xca90] ;  /* 0x00ca9000010c7983 */ /* 0x000ede0000300a00 */
[----:B------:R-:W-:-:S02]  /*77180*/  NOP ;  /* 0x0000000000007918 */ /* 0x000fc40000000000 */
[----:B------:R-:W-:Y:S04]  /*77190*/  STL.64 [R1+0x1d90], R24 ;  /* 0x001d901801007387 */ /* 0x000fe80000100a00 */
[----:B------:R0:W-:Y:S04]  /*771a0*/  STL.64 [R1+0x1d98], R26 ;  /* 0x001d981a01007387 */ /* 0x0001e80000100a00 */
[----:B0-----:R-:W2:Y:S04]  /*771b0*/  LDL.LU.64 R26, [R1+0xca88] ;  /* 0x00ca8800011a7983 */ /* 0x001ea80000300a00 */
[----:B------:R-:W2:Y:S01]  /*771c0*/  LDL.LU.64 R24, [R1+0xca80] ;  /* 0x00ca800001187983 */ /* 0x000ea20000300a00 */
[----:B------:R-:W-:-:S02]  /*771d0*/  F2FP.F16.E4M3.UNPACK_B R18, R18.H1 ;  /* 0x00000012ff12723e */ /* 0x000fc400030006ff */
[----:B------:R-:W-:-:S03]  /*771e0*/  F2FP.F16.E4M3.UNPACK_B R19, R19.H1 ;  /* 0x00000013ff13723e */ /* 0x000fc600030006ff */
[----:B------:R-:W-:Y:S04]  /*771f0*/  STL [R1+0x98], R18 ;  /* 0x0000981201007387 */ /* 0x000fe80000100800 */
[----:B------:R-:W-:Y:S01]  /*77200*/  STL [R1+0x9c], R19 ;  /* 0x00009c1301007387 */ /* 0x000fe20000100800 */
[----:B--2---:R-:W-:-:S15]  /*77210*/  HMMA.16816.F32 R24, R8, R18, R24 ;  /* 0x000000120818723c */ /* 0x004fde0000001818 */
[----:B------:R-:W-:-:S08]  /*77220*/  NOP ;  /* 0x0000000000007918 */ /* 0x000fd00000000000 */
[----:B------:R-:W-:Y:S04]  /*77230*/  STL.64 [R1+0x1ee0], R24 ;  /* 0x001ee01801007387 */ /* 0x000fe80000100a00 */
[----:B------:R0:W-:Y:S04]  /*77240*/  STL.64 [R1+0x1ee8], R26 ;  /* 0x001ee81a01007387 */ /* 0x0001e80000100a00 */
[----:B0-----:R-:W2:Y:S04]  /*77250*/  LDL.LU.64 R26, [R1+0xca78] ;  /* 0x00ca7800011a7983 */ /* 0x001ea80000300a00 */
[----:B------:R-:W2:Y:S01]  /*77260*/  LDL.LU.64 R24, [R1+0xca70] ;  /* 0x00ca700001187983 */ /* 0x000ea20000300a00 */
[----:B------:R-:W-:-:S02]  /*77270*/  F2FP.F16.E4M3.UNPACK_B R16, R17.H1 ;  /* 0x00000011ff10723e */ /* 0x000fc400030006ff */
[----:B------:R-:W-:Y:S01]  /*77280*/  F2FP.F16.E4M3.UNPACK_B R17, R0.H1 ;  /* 0x00000000ff11723e */ /* 0x000fe200030006ff */
[----:B------:R-:W-:Y:S02]  /*77290*/  IMAD.MOV.U32 R0, RZ, RZ, R19 ;  /* 0x000000ffff007224 */ /* 0x000fe400078e0013 */
[----:B------:R-:W-:Y:S04]  /*772a0*/  STL [R1+0x90], R16 ;  /* 0x0000901001007387 */ /* 0x000fe80000100800 */
[----:B------:R-:W-:Y:S04]  /*772b0*/  STL [R1+0xc8d4], R0 ;  /* 0x00c8d40001007387 */ /* 0x000fe80000100800 */
[----:B------:R2:W-:Y:S02]  /*772c0*/  STL [R1+0x94], R17 ;  /* 0x0000941101007387 */ /* 0x0005e40000100800 */
[----:B--2---:R-:W-:Y:S02]  /*772d0*/  HMMA.16816.F32 R16, R8, R16, R24 ;  /* 0x000000100810723c */ /* 0x004fe40000001818 */
[----:B------:R-:W2:Y:S04]  /*772e0*/  LDL.LU.64 R26, [R1+0xca68] ;  /* 0x00ca6800011a7983 */ /* 0x000ea80000300a00 */
[----:B------:R-:W2:Y:S01]  /*772f0*/  LDL.LU.64 R24, [R1+0xca60] ;  /* 0x00ca600001187983 */ /* 0x000ea20000300a00 */
[----:B------:R-:W-:-:S02]  /*77300*/  F2FP.F16.E4M3.UNPACK_B R4, R4.H1 ;  /* 0x00000004ff04723e */ /* 0x000fc400030006ff */
[----:B------:R-:W-:-:S14]  /*77310*/  F2FP.F16.E4M3.UNPACK_B R5, R5.H1 ;  /* 0x00000005ff05723e */ /* 0x000fdc00030006ff */
[----:B------:R-:W-:Y:S04]  /*77320*/  STL.64 [R1+0x1f60], R16 ;  /* 0x001f601001007387 */ /* 0x000fe80000100a00 */
[----:B------:R0:W-:Y:S04]  /*77330*/  STL.64 [R1+0x1f68], R18 ;  /* 0x001f681201007387 */ /* 0x0001e80000100a00 */
[----:B0-----:R-:W4:Y:S04]  /*77340*/  LDL.LU.64 R18, [R1+0xca58] ;  /* 0x00ca580001127983 */ /* 0x001f280000300a00 */
[----:B------:R-:W4:Y:S04]  /*77350*/  LDL.LU.64 R16, [R1+0xca50] ;  /* 0x00ca500001107983 */ /* 0x000f280000300a00 */
        /* <DEDUP_REMOVED lines=9> */
[----:B------:R-:W-:-:S07]  /*773f0*/  F2FP.F16.E4M3.UNPACK_B R3, R3.H1 ;  /* 0x00000003ff03723e */ /* 0x000fce00030006ff */
[----:B---3--:R-:W-:Y:S01]  /*77400*/  HMMA.16816.F32 R12, R8, R2, R12 ;  /* 0x00000002080c723c */ /* 0x008fe2000000180c */
[----:B------:R-:W-:Y:S01]  /*77410*/  IMAD.MOV.U32 R0, RZ, RZ, R5 ;  /* 0x000000ffff007224 */ /* 0x000fe200078e0005 */
[----:B----4-:R-:W-:Y:S02]  /*77420*/  F2FP.F16.E4M3.UNPACK_B R4, R6.H1 ;  /* 0x00000006ff04723e */ /* 0x010fe400030006ff */
[----:B------:R-:W-:Y:S02]  /*77430*/  F2FP.F16.E4M3.UNPACK_B R5, R7.H1 ;  /* 0x00000007ff05723e */ /* 0x000fe400030006ff */
[----:B------:R0:W-:Y:S04]  /*77440*/  STL [R1+0x80], R2 ;  /* 0x0000800201007387 */ /* 0x0001e80000100800 */
[----:B------:R-:W-:Y:S04]  /*77450*/  STL [R1+0xc8d8], R0 ;  /* 0x00c8d80001007387 */ /* 0x000fe80000100800 */
[----:B------:R1:W-:Y:S04]  /*77460*/  STL [R1+0x84], R3 ;  /* 0x0000840301007387 */ /* 0x0003e80000100800 */
[----:B------:R-:W-:Y:S01]  /*77470*/  STL [R1+0x78], R4 ;  /* 0x0000780401007387 */ /* 0x000fe20000100800 */
[----:B0-----:R-:W-:-:S02]  /*77480*/  F2FP.F16.E4M3.UNPACK_B R2, R20.H1 ;  /* 0x00000014ff02723e */ /* 0x001fc400030006ff */
[----:B-1----:R-:W-:Y:S02]  /*77490*/  F2FP.F16.E4M3.UNPACK_B R3, R21.H1 ;  /* 0x00000015ff03723e */ /* 0x002fe400030006ff */
[----:B------:R-:W-:Y:S04]  /*774a0*/  STL.64 [R1+0x1fc0], R12 ;  /* 0x001fc00c01007387 */ /* 0x000fe80000100a00 */
[----:B------:R0:W-:Y:S04]  /*774b0*/  STL.64 [R1+0x1fc8], R14 ;  /* 0x001fc80e01007387 */ /* 0x0001e80000100a00 */
[----:B------:R-:W-:Y:S01]  /*774c0*/  STL [R1+0x7c], R5 ;  /* 0x00007c0501007387 */ /* 0x000fe20000100800 */
[----:B------:R-:W-:Y:S01]  /*774d0*/  IMAD.MOV.U32 R0, RZ, RZ, R5 ;  /* 0x000000ffff007224 */ /* 0x000fe200078e0005 */
[----:B0-----:R-:W-:Y:S02]  /*774e0*/  HMMA.16816.F32 R12, R8, R4, R16 ;  /* 0x00000004080c723c */ /* 0x001fe40000001810 */
[----:B------:R-:W-:Y:S05]  /*774f0*/  STL [R1+0x70], R2 ;  /* 0x0000700201007387 */ /* 0x000fea0000100800 */
[----:B------:R-:W-:-:S15]  /*77500*/  F2FP.F16.E4M3.UNPACK_B R16, R28.H1 ;  /* 0x0000001cff10723e */ /* 0x000fde00030006ff */
[----:B------:R-:W-:-:S01]  /*77510*/  NOP ;  /* 0x0000000000007918 */ /* 0x000fc20000000000 */
[----:B------:R0:W-:Y:S04]  /*77520*/  STL.64 [R1+0x1ff0], R12 ;  /* 0x001ff00c01007387 */ /* 0x0001e80000100a00 */
[----:B------:R-:W-:Y:S04]  /*77530*/  STL.64 [R1+0x1ff8], R14 ;  /* 0x001ff80e01007387 */ /* 0x000fe80000100a00 */
[----:B------:R1:W-:Y:S04]  /*77540*/  STL [R1+0xc8dc], R0 ;  /* 0x00c8dc0001007387 */ /* 0x0003e80000100800 */
[----:B------:R-:W-:Y:S01]  /*77550*/  STL [R1+0x74], R3 ;  /* 0x0000740301007387 */ /* 0x000fe20000100800 */
[----:B0-----:R-:W-:-:S02]  /*77560*/  F2FP.F16.E4M3.UNPACK_B R12, R22.H1 ;  /* 0x00000016ff0c723e */ /* 0x001fc400030006ff */
[----:B-1----:R-:W-:-:S03]  /*77570*/  F2FP.F16.E4M3.UNPACK_B R0, R23.H1 ;  /* 0x00000017ff00723e */ /* 0x002fc600030006ff */
[----:B------:R-:W-:Y:S04]  /*77580*/  STL [R1+0x68], R12 ;  /* 0x0000680c01007387 */ /* 0x000fe80000100800 */
[----:B------:R0:W-:Y:S02]  /*77590*/  STL [R1+0x6c], R0 ;  /* 0x00006c0001007387 */ /* 0x0001e40000100800 */
[----:B0-----:R-:W-:Y:S01]  /*775a0*/  F2FP.F16.E4M3.UNPACK_B R0, R29.H1 ;  /* 0x0000001dff00723e */ /* 0x001fe200030006ff */
[----:B--2---:R-:W-:-:S15]  /*775b0*/  HMMA.16816.F32 R4, R8, R2, R24 ;  /* 0x000000020804723c */ /* 0x004fde0000001818 */
[----:B------:R-:W-:-:S08]  /*775c0*/  NOP ;  /* 0x0000000000007918 */ /* 0x000fd00000000000 */
[----:B------:R0:W-:Y:S04]  /*775d0*/  STL.64 [R1+0x2020], R4 ;  /* 0x0020200401007387 */ /* 0x0001e80000100a00 */
[----:B------:R1:W-:Y:S04]  /*775e0*/  STL.64 [R1+0x2028], R6 ;  /* 0x0020280601007387 */ /* 0x0003e80000100a00 */
[----:B------:R-:W2:Y:S04]  /*775f0*/  LDL.LU R20, [R1+0x2910] ;  /* 0x0029100001147983 */ /* 0x000ea80000300800 */
[----:B------:R-:W2:Y:S04]  /*77600*/  LDL.LU R21, [R1+0x2914] ;  /* 0x0029140001157983 */ /* 0x000ea80000300800 */
[----:B------:R-:W-:Y:S04]  /*77610*/  STL [R1+0x60], R16 ;  /* 0x0000601001007387 */ /* 0x000fe80000100800 */
[----:B------:R-:W3:Y:S04]  /*77620*/  LDL.LU R22, [R1+0x2918] ;  /* 0x0029180001167983 */ /* 0x000ee80000300800 */
[----:B------:R-:W-:Y:S04]  /*77630*/  STL [R1+0x64], R0 ;  /* 0x0000640001007387 */ /* 0x000fe80000100800 */
[----:B------:R-:W3:Y:S04]  /*77640*/  LDL.LU R23, [R1+0x291c] ;  /* 0x00291c0001177983 */ /* 0x000ee80000300800 */
[----:B------:R-:W4:Y:S04]  /*77650*/  LDL.LU R14, [R1+0x2d60] ;  /* 0x002d6000010e7983 */ /* 0x000f280000300800 */
[----:B------:R-:W2:Y:S04]  /*77660*/  LDL.LU R2, [R1+0x2d70] ;  /* 0x002d700001027983 */ /* 0x000ea80000300800 */
[----:B------:R-:W2:Y:S04]  /*77670*/  LDL.LU R3, [R1+0x2d74] ;  /* 0x002d740001037983 */ /* 0x000ea80000300800 */
[----:B0-----:R-:W3:Y:S04]  /*77680*/  LDL.LU R4, [R1+0x28d0] ;  /* 0x0028d00001047983 */ /* 0x001ee80000300800 */
[----:B------:R-:W3:Y:S04]  /*77690*/  LDL.LU R5, [R1+0x28d4] ;  /* 0x0028d40001057983 */ /* 0x000ee80000300800 */
[----:B-1----:R-:W4:Y:S04]  /*776a0*/  LDL.LU R6, [R1+0x28d8] ;  /* 0x0028d80001067983 */ /* 0x002f280000300800 */
[----:B------:R-:W4:Y:S04]  /*776b0*/  LDL.LU R7, [R1+0x28dc] ;  /* 0x0028dc0001077983 */ /* 0x000f280000300800 */
[----:B------:R-:W2:Y:S04]  /*776c0*/  LDL.LU R15, [R1+0x2d64] ;  /* 0x002d6400010f7983 */ /* 0x000ea80000300800 */
[----:B----4-:R-:W-:Y:S04]  /*776d0*/  STL.64 [R1+0xca08], R6 ;  /* 0x00ca080601007387 */ /* 0x010fe80000100a00 */
[----:B---3--:R0:W-:Y:S04]  /*776e0*/  STL.64 [R1+0xca00], R4 ;  /* 0x00ca000401007387 */ /* 0x0081e80000100a00 */
[----:B0-----:R-:W3:Y:S04]  /*776f0*/  LDL.LU R4, [R1+0x28b0] ;  /* 0x0028b00001047983 */ /* 0x001ee80000300800 */
[----:B------:R-:W3:Y:S04]  /*77700*/  LDL.LU R5, [R1+0x28b4] ;  /* 0x0028b40001057983 */ /* 0x000ee80000300800 */
[----:B------:R-:W4:Y:S04]  /*77710*/  LDL.LU R6, [R1+0x28b8] ;  /* 0x0028b80001067983 */ /* 0x000f280000300800 */
[----:B------:R-:W4:Y:S04]  /*77720*/  LDL.LU R7, [R1+0x28bc] ;  /* 0x0028bc0001077983 */ /* 0x000f280000300800 */
[----:B------:R-:W3:Y:S04]  /*77730*/  LDL.LU R12, [R1+0x2d50] ;  /* 0x002d5000010c7983 */ /* 0x000ee80000300800 */
[----:B------:R-:W3:Y:S04]  /*77740*/  LDL.LU R13, [R1+0x2d54] ;  /* 0x002d5400010d7983 */ /* 0x000ee80000300800 */
[----:B--2---:R-:W-:Y:S04]  /*77750*/  STL.64 [R1+0xca38], R14 ;  /* 0x00ca380e01007387 */ /* 0x004fe80000100a00 */
[----:B---3--:R0:W-:Y:S04]  /*77760*/  STL.64 [R1+0xca30], R12 ;  /* 0x00ca300c01007387 */ /* 0x0081e80000100a00 */
[----:B0-----:R-:W2:Y:S04]  /*77770*/  LDL.LU R12, [R1+0x2870] ;  /* 0x00287000010c7983 */ /* 0x001ea80000300800 */
[----:B------:R-:W2:Y:S04]  /*77780*/  LDL.LU R13, [R1+0x2874] ;  /* 0x00287400010d7983 */ /* 0x000ea80000300800 */
[----:B------:R-:W2:Y:S04]  /*77790*/  LDL.LU R14, [R1+0x2878] ;  /* 0x00287800010e7983 */ /* 0x000ea80000300800 */
[----:B------:R-:W2:Y:S04]  /*777a0*/  LDL.LU R15, [R1+0x287c] ;  /* 0x00287c00010f7983 */ /* 0x000ea80000300800 */
[----:B----4-:R0:W-:Y:S04]  /*777b0*/  STL.64 [R1+0xca18], R6 ;  /* 0x00ca180601007387 */ /* 0x0101e80000100a00 */
[----:B------:R1:W-:Y:S01]  /*777c0*/  STL.64 [R1+0xca10], R4 ;  /* 0x00ca100401007387 */ /* 0x0003e20000100a00 */
[----:B0-----:R-:W-:-:S03]  /*777d0*/  IMAD.MOV.U32 R6, RZ, RZ, R16 ;  /* 0x000000ffff067224 */ /* 0x001fc600078e0010 */
[----:B-1----:R-:W2:Y:S04]  /*777e0*/  LDL.64 R4, [R1+0x68] ;  /* 0x0000680001047983 */ /* 0x002ea80000100a00 */
[----:B------:R-:W3:Y:S04]  /*777f0*/  LDL.LU R16, [R1+0x2d80] ;  /* 0x002d800001107983 */ /* 0x000ee80000300800 */
[----:B------:R-:W4:Y:S04]  /*77800*/  LDL.LU R17, [R1+0x2d84] ;  /* 0x002d840001117983 */ /* 0x000f280000300800 */
[----:B------:R-:W-:Y:S04]  /*77810*/  STL.64 [R1+0xc9f8], R22 ;  /* 0x00c9f81601007387 */ /* 0x000fe80000100a00 */
[----:B------:R0:W-:Y:S04]  /*77820*/  STL.64 [R1+0xc9f0], R20 ;  /* 0x00c9f01401007387 */ /* 0x0001e80000100a00 */
[----:B0-----:R-:W2:Y:S04]  /*77830*/  LDL.LU R20, [R1+0x28f0] ;  /* 0x0028f00001147983 */ /* 0x001ea80000300800 */
[----:B------:R-:W2:Y:S04]  /*77840*/  LDL.LU R21, [R1+0x28f4] ;  /* 0x0028f40001157983 */ /* 0x000ea80000300800 */
[----:B------:R-:W3:Y:S04]  /*77850*/  LDL.LU R22, [R1+0x28f8] ;  /* 0x0028f80001167983 */ /* 0x000ee80000300800 */
[----:B------:R-:W3:Y:S01]  /*77860*/  LDL.LU R23, [R1+0x28fc] ;  /* 0x0028fc0001177983 */ /* 0x000ee20000300800 */
[----:B------:R-:W-:-:S03]  /*77870*/  IMAD.MOV.U32 R7, RZ, RZ, R0 ;  /* 0x000000ffff077224 */ /* 0x000fc600078e0000 */
[----:B---3--:R-:W-:Y:S04]  /*77880*/  STL.64 [R1+0xca28], R22 ;  /* 0x00ca281601007387 */ /* 0x008fe80000100a00 */
[----:B--2---:R0:W-:Y:S04]  /*77890*/  STL.64 [R1+0xca20], R20 ;  /* 0x00ca201401007387 */ /* 0x0041e80000100a00 */
[----:B0-----:R-:W2:Y:S04]  /*778a0*/  LDL.LU R20, [R1+0x2890] ;  /* 0x0028900001147983 */ /* 0x001ea80000300800 */
[----:B------:R-:W2:Y:S04]  /*778b0*/  LDL.LU R21, [R1+0x2894] ;  /* 0x0028940001157983 */ /* 0x000ea80000300800 */
[----:B------:R-:W2:Y:S04]  /*778c0*/  LDL.LU R22, [R1+0x2898] ;  /* 0x0028980001167983 */ /* 0x000ea80000300800 */
[----:B------:R-:W2:Y:S01]  /*778d0*/  LDL.LU R23, [R1+0x289c] ;  /* 0x00289c0001177983 */ /* 0x000ea20000300800 */
[C---:B------:R-:W-:Y:S06]  /*778e0*/  HMMA.16816.F32 R12, R8.reuse, R4, R12 ;  /* 0x00000004080c723c */ /* 0x040fec000000180c */
[----:B------:R-:W-:Y:S01]  /*778f0*/  IMAD.MOV.U32 R0, RZ, RZ, R5 ;  /* 0x000000ffff007224 */ /* 0x000fe200078e0005 */
        /* <DEDUP_REMOVED lines=8> */
[----:B------:R-:W-:Y:S04]  /*77980*/  STL.64 [R1+0x2050], R12 ;  /* 0x0020500c01007387 */ /* 0x000fe80000100a00 */
[----:B------:R0:W-:Y:S04]  /*77990*/  STL.64 [R1+0x2058], R14 ;  /* 0x0020580e01007387 */ /* 0x0001e80000100a00 */
[----:B0-----:R-:W4:Y:S04]  /*779a0*/  LDL.LU.64 R14, [R1+0xca38] ;  /* 0x00ca3800010e7983 */ /* 0x001f280000300a00 */
[----:B------:R-:W3:Y:S04]  /*779b0*/  LDL.LU.64 R12, [R1+0xca30] ;  /* 0x00ca3000010c7983 */ /* 0x000ee80000300a00 */
[----:B------:R-:W-:Y:S01]  /*779c0*/  STL [R1+0xc8e0], R0 ;  /* 0x00c8e00001007387 */ /* 0x000fe20000100800 */
        /* <DEDUP_REMOVED lines=8> */
[----:B---3--:R-:W-:-:S02]  /*77a50*/  F2FP.F16.E4M3.UNPACK_B R12, R12.H1 ;  /* 0x0000000cff0c723e */ /* 0x008fc400030006ff */
[----:B------:R-:W-:-:S03]  /*77a60*/  F2FP.F16.E4M3.UNPACK_B R13, R13.H1 ;  /* 0x0000000dff0d723e */ /* 0x000fc600030006ff */
[----:B------:R-:W-:Y:S04]  /*77a70*/  STL [R1+0x58], R12 ;  /* 0x0000580c01007387 */ /* 0x000fe80000100800 */
[----:B------:R-:W-:Y:S01]  /*77a80*/  STL [R1+0x5c], R13 ;  /* 0x00005c0d01007387 */ /* 0x000fe20000100800 */
[----:B----4-:R-:W-:-:S15]  /*77a90*/  HMMA.16816.F32 R4, R8, R12, R4 ;  /* 0x0000000c0804723c */ /* 0x010fde0000001804 */
[----:B------:R-:W-:-:S08]  /*77aa0*/  NOP ;  /* 0x0000000000007918 */ /* 0x000fd00000000000 */
[----:B------:R-:W-:Y:S04]  /*77ab0*/  STL.64 [R1+0x20b0], R4 ;  /* 0x0020b00401007387 */ /* 0x000fe80000100a00 */
[----:B------:R0:W-:Y:S04]  /*77ac0*/  STL.64 [R1+0x20b8], R6 ;  /* 0x0020b80601007387 */ /* 0x0001e80000100a00 */
[----:B0-----:R-:W3:Y:S04]  /*77ad0*/  LDL.LU.64 R6, [R1+0xca08] ;  /* 0x00ca080001067983 */ /* 0x001ee80000300a00 */
[----:B------:R-:W3:Y:S01]  /*77ae0*/  LDL.LU.64 R4, [R1+0xca00] ;  /* 0x00ca000001047983 */ /* 0x000ee20000300a00 */
[----:B------:R-:W-:-:S02]  /*77af0*/  F2FP.F16.E4M3.UNPACK_B R14, R14.H1 ;  /* 0x0000000eff0e723e */ /* 0x000fc400030006ff */
[----:B------:R-:W-:Y:S01]  /*77b00*/  F2FP.F16.E4M3.UNPACK_B R15, R15.H1 ;  /* 0x0000000fff0f723e */ /* 0x000fe200030006ff */
[----:B------:R-:W-:Y:S01]  /*77b10*/  IMAD.MOV.U32 R0, RZ, RZ, R13 ;  /* 0x000000ffff007224 */ /* 0x000fe200078e000d */
[----:B------:R-:W-:Y:S02]  /*77b20*/  F2FP.F16.E4M3.UNPACK_B R12, R2.H1 ;  /* 0x00000002ff0c723e */ /* 0x000fe400030006ff */
[----:B------:R-:W-:-:S07]  /*77b30*/  F2FP.F16.E4M3.UNPACK_B R13, R3.H1 ;  /* 0x00000003ff0d723e */ /* 0x000fce00030006ff */
[C---:B--2---:R-:W-:Y:S01]  /*77b40*/  HMMA.16816.F32 R20, R8.reuse, R12, R20 ;  /* 0x0000000c0814723c */ /* 0x044fe20000001814 */
[----:B------:R-:W-:Y:S04]  /*77b50*/  STL [R1+0x50], R14 ;  /* 0x0000500e01007387 */ /* 0x000fe80000100800 */
[----:B------:R-:W-:Y:S01]  /*77b60*/  STL [R1+0x54], R15 ;  /* 0x0000540f01007387 */ /* 0x000fe20000100800 */
[----:B---3--:R-:W-:-:S15]  /*77b70*/  HMMA.16816.F32 R4, R8, R14, R4 ;  /* 0x0000000e0804723c */ /* 0x008fde0000001804 */
[----:B------:R-:W-:-:S08]  /*77b80*/  NOP ;  /* 0x0000000000007918 */ /* 0x000fd00000000000 */
[----:B------:R0:W-:Y:S04]  /*77b90*/  STL.64 [R1+0x20e0], R4 ;  /* 0x0020e00401007387 */ /* 0x0001e80000100a00 */
[----:B------:R-:W-:Y:S04]  /*77ba0*/  STL.64 [R1+0x20e8], R6 ;  /* 0x0020e80601007387 */ /* 0x000fe80000100a00 */
[----:B------:R-:W-:Y:S04]  /*77bb0*/  STL [R1+0x48], R12 ;  /* 0x0000480c01007387 */ /* 0x000fe80000100800 */
[----:B------:R-:W-:Y:S01]  /*77bc0*/  STL [R1+0x4c], R13 ;  /* 0x00004c0d01007387 */ /* 0x000fe20000100800 */
[----:B0-----:R-:W-:-:S05]  /*77bd0*/  F2FP.F16.E4M3.UNPACK_B R4, R16.H1 ;  /* 0x00000010ff04723e */ /* 0x001fca00030006ff */
[----:B------:R-:W-:Y:S04]  /*77be0*/  STL [R1+0x40], R4 ;  /* 0x0000400401007387 */ /* 0x000fe80000100800 */
[----:B------:R-:W-:Y:S04]  /*77bf0*/  STL.64 [R1+0x2110], R20 ;  /* 0x0021101401007387 */ /* 0x000fe80000100a00 */
[----:B------:R0:W-:Y:S04]  /*77c00*/  STL.64 [R1+0x2118], R22 ;  /* 0x0021181601007387 */ /* 0x0001e80000100a00 */
[----:B0-----:R-:W2:Y:S04]  /*77c10*/  LDL.LU.64 R22, [R1+0xc9f8] ;  /* 0x00c9f80001167983 */ /* 0x001ea80000300a00 */
[----:B------:R-:W2:Y:S01]  /*77c20*/  LDL.LU.64 R20, [R1+0xc9f0] ;  /* 0x00c9f00001147983 */ /* 0x000ea20000300a00 */
[----:B------:R-:W-:-:S02]  /*77c30*/  F2FP.F16.E4M3.UNPACK_B R5, R17.H1 ;  /* 0x00000011ff05723e */ /* 0x000fc400030006ff */
[----:B------:R-:W-:Y:S02]  /*77c40*/  F2FP.F16.E4M3.UNPACK_B R2, R18.H1 ;  /* 0x00000012ff02723e */ /* 0x000fe400030006ff */
[----:B------:R-:W-:Y:S01]  /*77c50*/  F2FP.F16.E4M3.UNPACK_B R3, R19.H1 ;  /* 0x00000013ff03723e */ /* 0x000fe200030006ff */
[----:B------:R-:W-:Y:S04]  /*77c60*/  STL.64 [R1+0xc7e8], R14 ;  /* 0x00c7e80e01007387 */ /* 0x000fe80000100a00 */
[----:B------:R-:W-:Y:S04]  /*77c70*/  STL [R1+0x44], R5 ;  /* 0x0000440501007387 */ /* 0x000fe80000100800 */
[----:B------:R0:W-:Y:S02]  /*77c80*/  STL.64 [R1+0xc7e0], R12 ;  /* 0x00c7e00c01007387 */ /* 0x0001e40000100a00 */
[----:B0-----:R-:W-:-:S02]  /*77c90*/  IMAD.MOV.U32 R13, RZ, RZ, R4 ;  /* 0x000000ffff0d7224 */ /* 0x001fc400078e0004 */
[----:B------:R-:W-:Y:S01]  /*77ca0*/  IMAD.MOV.U32 R12, RZ, RZ, R5 ;  /* 0x000000ffff0c7224 */ /* 0x000fe200078e0005 */
[C---:B--2---:R-:W-:Y:S06]  /*77cb0*/  HMMA.16816.F32 R16, R8.reuse, R4, R20 ;  /* 0x000000040810723c */ /* 0x044fec0000001814 */
[----:B------:R-:W-:Y:S01]  /*77cc0*/  HMMA.16816.F32 R4, R8, R2, R24 ;  /* 0x000000020804723c */ /* 0x000fe20000001818 */
[----:B------:R-:W-:Y:S02]  /*77cd0*/  F2FP.F16.E4M3.UNPACK_B R21, R28.H1 ;  /* 0x0000001cff15723e */ /* 0x000fe400030006ff */
[----:B------:R-:W-:-:S14]  /*77ce0*/  F2FP.F16.E4M3.UNPACK_B R20, R29.H1 ;  /* 0x0000001dff14723e */ /* 0x000fdc00030006ff */
[----:B------:R0:W-:Y:S04]  /*77cf0*/  STL.64 [R1+0x2140], R16 ;  /* 0x0021401001007387 */ /* 0x0001e80000100a00 */
[----:B------:R1:W-:Y:S04]  /*77d00*/  STL.64 [R1+0x2148], R18 ;  /* 0x0021481201007387 */ /* 0x0003e80000100a00 */
[----:B------:R-:W-:Y:S04]  /*77d10*/  STL.64 [R1+0x38], R2 ;  /* 0x0000380201007387 */ /* 0x000fe80000100a00 */
[----:B------:R2:W-:Y:S04]  /*77d20*/  STL.64 [R1+0x2170], R4 ;  /* 0x0021700401007387 */ /* 0x0005e80000100a00 */
[----:B------:R3:W-:Y:S04]  /*77d30*/  STL.64 [R1+0x2178], R6 ;  /* 0x0021780601007387 */ /* 0x0007e80000100a00 */
[----:B------:R-:W-:Y:S04]  /*77d40*/  STL [R1+0x30], R21 ;  /* 0x0000301501007387 */ /* 0x000fe80000100800 */
[----:B------:R-:W-:Y:S04]  /*77d50*/  STL [R1+0x34], R20 ;  /* 0x0000341401007387 */ /* 0x000fe80000100800 */
[----:B0-----:R-:W4:Y:S04]  /*77d60*/  LDL.LU R16, [R1+0x2a70] ;  /* 0x002a700001107983 */ /* 0x001f280000300800 */
[----:B------:R-:W4:Y:S04]  /*77d70*/  LDL.LU R17, [R1+0x2a74] ;  /* 0x002a740001117983 */ /* 0x000f280000300800 */
[----:B-1----:R-:W2:Y:S04]  /*77d80*/  LDL.LU R18, [R1+0x2a78] ;  /* 0x002a780001127983 */ /* 0x002ea80000300800 */
[----:B------:R-:W2:Y:S04]  /*77d90*/  LDL.LU R19, [R1+0x2a7c] ;  /* 0x002a7c0001137983 */ /* 0x000ea80000300800 */
[----:B--2---:R-:W-:Y:S04]  /*77da0*/  STL.64 [R1+0xc950], R18 ;  /* 0x00c9501201007387 */ /* 0x004fe80000100a00 */
[----:B----4-:R0:W-:Y:S04]  /*77db0*/  STL.64 [R1+0xc948], R16 ;  /* 0x00c9481001007387 */ /* 0x0101e80000100a00 */
[----:B------:R-:W2:Y:S04]  /*77dc0*/  LDL.LU R4, [R1+0x2a50] ;  /* 0x002a500001047983 */ /* 0x000ea80000300800 */
[----:B------:R-:W2:Y:S04]  /*77dd0*/  LDL.LU R5, [R1+0x2a54] ;  /* 0x002a540001057983 */ /* 0x000ea80000300800 */
[----:B---3--:R-:W3:Y:S04]  /*77de0*/  LDL.LU R6, [R1+0x2a58] ;  /* 0x002a580001067983 */ /* 0x008ee80000300800 */
        /* <DEDUP_REMOVED lines=12> */
[----:B------:R-:W3:Y:S04]  /*77eb0*/  LDL.LU R19, [R1+0x29fc] ;  /* 0x0029fc0001137983 */ /* 0x000ee80000300800 */
[----:B------:R-:W4:Y:S04]  /*77ec0*/  LDL.LU R6, [R1+0x2df0] ;  /* 0x002df00001067983 */ /* 0x000f280000300800 */
[----:B---3--:R-:W-:Y:S04]  /*77ed0*/  STL.64 [R1+0xc980], R18 ;  /* 0x00c9801201007387 */ /* 0x008fe80000100a00 */
[----:B--2---:R0:W-:Y:S04]  /*77ee0*/  STL.64 [R1+0xc978], R16 ;  /* 0x00c9781001007387 */ /* 0x0041e80000100a00 */
[----:B0-----:R-:W2:Y:S04]  /*77ef0*/  LDL.LU R16, [R1+0x29d0] ;  /* 0x0029d00001107983 */ /* 0x001ea80000300800 */
[----:B------:R-:W2:Y:S04]  /*77f00*/  LDL.LU R17, [R1+0x29d4] ;  /* 0x0029d40001117983 */ /* 0x000ea80000300800 */
[----:B------:R-:W3:Y:S04]  /*77f10*/  LDL.LU R18, [R1+0x29d8] ;  /* 0x0029d80001127983 */ /* 0x000ee80000300800 */
[----:B------:R-:W3:Y:S01]  /*77f20*/  LDL.LU R19, [R1+0x29dc] ;  /* 0x0029dc0001137983 */ /* 0x000ee20000300800 */
[----:B------:R-:W-:-:S02]  /*77f30*/  IMAD.MOV.U32 R15, RZ, RZ, R2 ;  /* 0x000000ffff0f7224 */ /* 0x000fc400078e0002 */
[----:B------:R-:W-:Y:S01]  /*77f40*/  IMAD.MOV.U32 R14, RZ, RZ, R3 ;  /* 0x000000ffff0e7224 */ /* 0x000fe200078e0003 */
        /* <DEDUP_REMOVED lines=10> */
[----:B---3--:R0:W-:Y:S04]  /*77ff0*/  STL.64 [R1+0xc9a0], R18 ;  /* 0x00c9a01201007387 */ /* 0x0081e80000100a00 */
[----:B0-----:R-:W3:Y:S04]  /*78000*/  LDL.LU R18, [R1+0x2dc0] ;  /* 0x002dc00001127983 */ /* 0x001ee80000300800 */
[----:B------:R-:W3:Y:S04]  /*78010*/  LDL.LU R19, [R1+0x2dc4] ;  /* 0x002dc40001137983 */ /* 0x000ee80000300800 */
[----:B--2---:R-:W-:Y:S04]  /*78020*/  STL.64 [R1+0xc998], R16 ;  /* 0x00c9981001007387 */ /* 0x004fe80000100a00 */
[----:B---3--:R0:W-:Y:S04]  /*78030*/  STL.64 [R1+0xc9d8], R18 ;  /* 0x00c9d81201007387 */ /* 0x0081e80000100a00 */
[----:B0-----:R-:W2:Y:S04]  /*78040*/  LDL.LU R18, [R1+0x2db0] ;  /* 0x002db00001127983 */ /* 0x001ea80000300800 */
[----:B------:R-:W3:Y:S04]  /*78050*/  LDL.LU R19, [R1+0x2db4] ;  /* 0x002db40001137983 */ /* 0x000ee80000300800 */
[----:B------:R-:W4:Y:S01]  /*78060*/  LDL.LU R7, [R1+0x2df4] ;  /* 0x002df40001077983 */ /* 0x000f220000300800 */
[----:B------:R-:W-:-:S02]  /*78070*/  IMAD.MOV.U32 R17, RZ, RZ, R20 ;  /* 0x000000ffff117224 */ /* 0x000fc400078e0014 */
[----:B------:R-:W-:Y:S01]  /*78080*/  IMAD.MOV.U32 R16, RZ, RZ, R21 ;  /* 0x000000ffff107224 */ /* 0x000fe200078e0015 */
[----:B----4-:R-:W-:Y:S04]  /*78090*/  STL.64 [R1+0xc9c0], R6 ;  /* 0x00c9c00601007387 */ /* 0x010fe80000100a00 */
[----:B------:R-:W-:Y:S04]  /*780a0*/  STL.64 [R1+0xc9b8], R4 ;  /* 0x00c9b80401007387 */ /* 0x000fe80000100a00 */
[----:B------:R-:W4:Y:S04]  /*780b0*/  LDL.LU R20, [R1+0x2e00] ;  /* 0x002e000001147983 */ /* 0x000f280000300800 */
[----:B------:R-:W4:Y:S04]  /*780c0*/  LDL.LU R21, [R1+0x2e04] ;  /* 0x002e040001157983 */ /* 0x000f280000300800 */
[----:B------:R-:W4:Y:S04]  /*780d0*/  LDL.LU R28, [R1+0x2e10] ;  /* 0x002e1000011c7983 */ /* 0x000f280000300800 */
[----:B------:R-:W4:Y:S04]  /*780e0*/  LDL.LU R29, [R1+0x2e14] ;  /* 0x002e1400011d7983 */ /* 0x000f280000300800 */
[----:B------:R-:W2:Y:S04]  /*780f0*/  LDL.LU R26, [R1+0x2e20] ;  /* 0x002e2000011a7983 */ /* 0x000ea80000300800 */
[----:B------:R-:W2:Y:S04]  /*78100*/  LDL.LU R27, [R1+0x2e24] ;  /* 0x002e2400011b7983 */ /* 0x000ea80000300800 */
[----:B------:R-:W3:Y:S04]  /*78110*/  LDL.LU R24, [R1+0x2e30] ;  /* 0x002e300001187983 */ /* 0x000ee80000300800 */
[----:B------:R-:W3:Y:S04]  /*78120*/  LDL.LU R25, [R1+0x2e34] ;  /* 0x002e340001197983 */ /* 0x000ee80000300800 */
[----:B--2---:R-:W-:Y:S04]  /*78130*/  STL.64 [R1+0xc9b0], R26 ;  /* 0x00c9b01a01007387 */ /* 0x004fe80000100a00 */
[----:B---3--:R0:W-:Y:S04]  /*78140*/  STL.64 [R1+0xc9a8], R24 ;  /* 0x00c9a81801007387 */ /* 0x0081e80000100a00 */
        /* <DEDUP_REMOVED lines=14> */
[----:B------:R-:W2:Y:S04]  /*78230*/  LDL.LU R26, [R1+0x2958] ;  /* 0x00295800011a7983 */ /* 0x000ea80000300800 */
[----:B------:R-:W2:Y:S04]  /*78240*/  LDL.LU R27, [R1+0x295c] ;  /* 0x00295c00011b7983 */ /* 0x000ea80000300800 */
[----:B------:R-:W3:Y:S04]  /*78250*/  LDL.LU R22, [R1+0x2e40] ;  /* 0x002e400001167983 */ /* 0x000ee80000300800 */
[----:B------:R-:W3:Y:S04]  /*78260*/  LDL.LU R23, [R1+0x2e44] ;  /* 0x002e440001177983 */ /* 0x000ee80000300800 */
[----:B------:R-:W-:Y:S04]  /*78270*/  STL.64 [R1+0xc8f0], R14 ;  /* 0x00c8f00e01007387 */ /* 0x000fe80000100a00 */
[----:B------:R0:W-:Y:S01]  /*78280*/  STL.64 [R1+0xc8e8], R12 ;  /* 0x00c8e80c01007387 */ /* 0x0001e20000100a00 */
[----:B------:R-:W-:-:S02]  /*78290*/  F2FP.F16.E4M3.UNPACK_B R4, R18.H1 ;  /* 0x00000012ff04723e */ /* 0x000fc400030006ff */
[----:B------:R-:W-:Y:S01]  /*782a0*/  F2FP.F16.E4M3.UNPACK_B R5, R19.H1 ;  /* 0x00000013ff05723e */ /* 0x000fe200030006ff */
[----:B0-----:R-:W3:Y:S04]  /*782b0*/  LDL.LU R12, [R1+0x2a30] ;  /* 0x002a3000010c7983 */ /* 0x001ee80000300800 */
[----:B------:R-:W3:Y:S04]  /*782c0*/  LDL.LU R13, [R1+0x2a34] ;  /* 0x002a3400010d7983 */ /* 0x000ee80000300800 */
[----:B------:R-:W3:Y:S04]  /*782d0*/  LDL.LU R14, [R1+0x2a38] ;  /* 0x002a3800010e7983 */ /* 0x000ee80000300800 */
[----:B------:R-:W3:Y:S01]  /*782e0*/  LDL.LU R15, [R1+0x2a3c] ;  /* 0x002a3c00010f7983 */ /* 0x000ee20000300800 */
[----:B--2---:R-:W-:Y:S03]  /*782f0*/  HMMA.16816.F32 R16, R8, R16, R24 ;  /* 0x000000100810723c */ /* 0x004fe60000001818 */
[----:B------:R-:W2:Y:S04]  /*78300*/  LDL.LU.64 R26, [R1+0xc9e8] ;  /* 0x00c9e800011a7983 */ /* 0x000ea80000300a00 */
[----:B------:R-:W2:-:S15]  /*78310*/  LDL.LU.64 R24, [R1+0xc9e0] ;  /* 0x00c9e00001187983 */ /* 0x000e9e0000300a00 */
[----:B------:R-:W-:-:S01]  /*78320*/  NOP ;  /* 0x0000000000007918 */ /* 0x000fc20000000000 */
[----:B------:R-:W-:Y:S04]  /*78330*/  STL.64 [R1+0x21a0], R16 ;  /* 0x0021a01001007387 */ /* 0x000fe80000100a00 */
[----:B------:R0:W-:Y:S04]  /*78340*/  STL.64 [R1+0x21a8], R18 ;  /* 0x0021a81201007387 */ /* 0x0001e80000100a00 */
[----:B0-----:R-:W4:Y:S04]  /*78350*/  LDL.LU.64 R18, [R1+0xc9d8] ;  /* 0x00c9d80001127983 */ /* 0x001f280000300a00 */
[----:B------:R-:W-:Y:S04]  /*78360*/  STL [R1+0x28], R4 ;  /* 0x0000280401007387 */ /* 0x000fe80000100800 */
[----:B------:R2:W-:Y:S02]  /*78370*/  STL [R1+0x2c], R5 ;  /* 0x00002c0501007387 */ /* 0x0005e40000100800 */
[----:B--2---:R-:W-:Y:S02]  /*78380*/  HMMA.16816.F32 R4, R8, R4, R24 ;  /* 0x000000040804723c */ /* 0x004fe40000001818 */
[----:B------:R-:W2:Y:S04]  /*78390*/  LDL.LU.64 R26, [R1+0xc9d0] ;  /* 0x00c9d000011a7983 */ /* 0x000ea80000300a00 */
[----:B------:R-:W2:-:S15]  /*783a0*/  LDL.LU.64 R24, [R1+0xc9c8] ;  /* 0x00c9c80001187983 */ /* 0x000e9e0000300a00 */
[----:B------:R-:W-:-:S02]  /*783b0*/  NOP ;  /* 0x0000000000007918 */ /* 0x000fc40000000000 */
[----:B------:R-:W-:Y:S04]  /*783c0*/  STL.64 [R1+0x21c0], R4 ;  /* 0x0021c00401007387 */ /* 0x000fe80000100a00 */
[----:B------:R0:W-:Y:S01]  /*783d0*/  STL.64 [R1+0x21c8], R6 ;  /* 0x0021c80601007387 */ /* 0x0001e20000100a00 */
[----:B----4-:R-:W-:Y:S02]  /*783e0*/  F2FP.F16.E4M3.UNPACK_B R16, R18.H1 ;  /* 0x00000012ff10723e */ /* 0x010fe400030006ff */
[----:B------:R-:W-:Y:S01]  /*783f0*/  F2FP.F16.E4M3.UNPACK_B R17, R19.H1 ;  /* 0x00000013ff11723e */ /* 0x000fe200030006ff */
[----:B0-----:R-:W4:Y:S04]  /*78400*/  LDL.LU.64 R6, [R1+0xc9c0] ;  /* 0x00c9c00001067983 */ /* 0x001f280000300a00 */
[----:B------:R-:W3:Y:S04]  /*78410*/  LDL.LU.64 R4, [R1+0xc9b8] ;  /* 0x00c9b80001047983 */ /* 0x000ee80000300a00 */
[----:B------:R-:W-:Y:S04]  /*78420*/  STL [R1+0x20], R16 ;  /* 0x0000201001007387 */ /* 0x000fe80000100800 */
[----:B------:R2:W-:Y:S02]  /*78430*/  STL [R1+0x24], R17 ;  /* 0x0000241101007387 */ /* 0x0005e40000100800 */
        /* <DEDUP_REMOVED lines=19> */
[----:B------:R-:W-:-:S03]  /*78570*/  F2FP.F16.E4M3.UNPACK_B R3, R3.H1 ;  /* 0x00000003ff03723e */ /* 0x000fc600030006ff */
[----:B------:R-:W-:Y:S04]  /*78580*/  STL [R1+0x10], R2 ;  /* 0x0000100201007387 */ /* 0x000fe80000100800 */
[----:B------:R-:W-:Y:S01]  /*78590*/  STL [R1+0x14], R3 ;  /* 0x0000140301007387 */ /* 0x000fe20000100800 */
[----:B---3--:R-:W-:-:S15]  /*785a0*/  HMMA.16816.F32 R16, R8, R2, R16 ;  /* 0x000000020810723c */ /* 0x008fde0000001810 */
        /* <DEDUP_REMOVED lines=8> */
[----:B------:R3:W-:Y:S02]  /*78630*/  STL [R1+0xc], R5 ;  /* 0x00000c0501007387 */ /* 0x0007e40000100800 */
[----:B---3--:R-:W-:Y:S02]  /*78640*/  HMMA.16816.F32 R4, R8, R4, R16 ;  /* 0x000000040804723c */ /* 0x008fe40000001810 */
[----:B------:R-:W3:Y:S04]  /*78650*/  LDL.LU.64 R18, [R1+0xc970] ;  /* 0x00c9700001127983 */ /* 0x000ee80000300a00 */
[----:B------:R-:W3:Y:S01]  /*78660*/  LDL.LU.64 R16, [R1+0xc968] ;  /* 0x00c9680001107983 */ /* 0x000ee20000300a00 */
[----:B------:R-:W-:-:S02]  /*78670*/  F2FP.F16.E4M3.UNPACK_B R2, R20.H1 ;  /* 0x00000014ff02723e */ /* 0x000fc400030006ff */
[----:B------:R-:W-:-:S14]  /*78680*/  F2FP.F16.E4M3.UNPACK_B R3, R21.H1 ;  /* 0x00000015ff03723e */ /* 0x000fdc00030006ff */
[----:B------:R-:W-:Y:S04]  /*78690*/  STL.64 [R1+0x2290], R4 ;  /* 0x0022900401007387 */ /* 0x000fe80000100a00 */
[----:B------:R0:W-:Y:S04]  /*786a0*/  STL.64 [R1+0x2298], R6 ;  /* 0x0022980601007387 */ /* 0x0001e80000100a00 */
[----:B0-----:R-:W4:Y:S04]  /*786b0*/  LDL.LU.64 R6, [R1+0xc960] ;  /* 0x00c9600001067983 */ /* 0x001f280000300a00 */
[----:B------:R-:W4:Y:S04]  /*786c0*/  LDL.LU.64 R4, [R1+0xc958] ;  /* 0x00c9580001047983 */ /* 0x000f280000300a00 */
[----:B------:R-:W-:Y:S04]  /*786d0*/  STL [R1], R2 ;  /* 0x0000000201007387 */ /* 0x000fe80000100800 */
        /* <DEDUP_REMOVED lines=8> */
[----:B------:R-:W-:Y:S02]  /*78760*/  F2FP.F16.E4M3.UNPACK_B R29, R29.H1 ;  /* 0x0000001dff1d723e */ /* 0x000fe400030006ff */
[----:B--2---:R-:W-:Y:S02]  /*78770*/  F2FP.F16.E4M3.UNPACK_B R26, R26.H1 ;  /* 0x0000001aff1a723e */ /* 0x004fe400030006ff */
[----:B------:R-:W-:-:S03]  /*78780*/  F2FP.F16.E4M3.UNPACK_B R27, R27.H1 ;  /* 0x0000001bff1b723e */ /* 0x000fc600030006ff */
[C---:B------:R-:W-:Y:S06]  /*78790*/  HMMA.16816.F32 R12, R8.reuse, R28, R12 ;  /* 0x0000001c080c723c */ /* 0x040fec000000180c */
[----:B----4-:R-:W-:Y:S01]  /*787a0*/  HMMA.16816.F32 R4, R8, R26, R4 ;  /* 0x0000001a0804723c */ /* 0x010fe20000001804 */
[----:B------:R-:W-:Y:S02]  /*787b0*/  F2FP.F16.E4M3.UNPACK_B R24, R24.H1 ;  /* 0x00000018ff18723e */ /* 0x000fe400030006ff */
[----:B------:R-:W-:Y:S01]  /*787c0*/  F2FP.F16.E4M3.UNPACK_B R25, R25.H1 ;  /* 0x00000019ff19723e */ /* 0x000fe200030006ff */
[----:B------:R-:W-:-:S13]  /*787d0*/  STL [R1+0xc8d0], R29 ;  /* 0x00c8d01d01007387 */ /* 0x000fda0000100800 */
[----:B------:R0:W-:Y:S04]  /*787e0*/  STL.64 [R1+0x22f0], R12 ;  /* 0x0022f00c01007387 */ /* 0x0001e80000100a00 */
[----:B------:R-:W-:Y:S04]  /*787f0*/  STL.64 [R1+0x22f8], R14 ;  /* 0x0022f80e01007387 */ /* 0x000fe80000100a00 */
[----:B------:R-:W-:Y:S04]  /*78800*/  STL.64 [R1+0x2320], R4 ;  /* 0x0023200401007387 */ /* 0x000fe80000100a00 */
[----:B------:R3:W-:Y:S04]  /*78810*/  STL.64 [R1+0x2328], R6 ;  /* 0x0023280601007387 */ /* 0x0007e80000100a00 */
[----:B0-----:R-:W2:Y:S01]  /*78820*/  LDL.LU R12, [R1+0x2b60] ;  /* 0x002b6000010c7983 */ /* 0x001ea20000300800 */
[----:B---3--:R-:W-:-:S15]  /*78830*/  HMMA.16816.F32 R4, R8, R24, R16 ;  /* 0x000000180804723c */ /* 0x008fde0000001810 */
[----:B------:R-:W-:-:S08]  /*78840*/  NOP ;  /* 0x0000000000007918 */ /* 0x000fd00000000000 */
[----:B------:R-:W-:Y:S04]  /*78850*/  STL.64 [R1+0x2350], R4 ;  /* 0x0023500401007387 */ /* 0x000fe80000100a00 */
[----:B------:R-:W-:Y:S04]  /*78860*/  STL.64 [R1+0x2358], R6 ;  /* 0x0023580601007387 */ /* 0x000fe80000100a00 */
        /* <DEDUP_REMOVED lines=19> */
[----:B------:R-:W2:Y:S04]  /*789a0*/  LDL.LU R20, [R1+0x2e50] ;  /* 0x002e500001147983 */ /* 0x000ea80000300800 */
[----:B------:R-:W2:Y:S04]  /*789b0*/  LDL.LU R21, [R1+0x2e54] ;  /* 0x002e540001157983 */ /* 0x000ea80000300800 */
[----:B------:R-:W3:Y:S04]  /*789c0*/  LDL.LU R16, [R1+0x2e70] ;  /* 0x002e700001107983 */ /* 0x000ee80000300800 */
[----:B------:R-:W3:Y:S04]  /*789d0*/  LDL.LU R17, [R1+0x2e74] ;  /* 0x002e740001117983 */ /* 0x000ee80000300800 */
[----:B----4-:R-:W-:Y:S04]  /*789e0*/  STL.64 [R1+0xc940], R18 ;  /* 0x00c9401201007387 */ /* 0x010fe80000100a00 */
[----:B---3--:R0:W-:Y:S04]  /*789f0*/  STL.64 [R1+0xc938], R16 ;  /* 0x00c9381001007387 */ /* 0x0081e80000100a00 */
[----:B0-----:R-:W3:Y:S04]  /*78a00*/  LDL.LU R16, [R1+0x2a90] ;  /* 0x002a900001107983 */ /* 0x001ee80000300800 */
[----:B------:R-:W3:Y:S04]  /*78a10*/  LDL.LU R17, [R1+0x2a94] ;  /* 0x002a940001117983 */ /* 0x000ee80000300800 */
[----:B------:R-:W3:Y:S04]  /*78a20*/  LDL.LU R18, [R1+0x2a98] ;  /* 0x002a980001127983 */ /* 0x000ee80000300800 */
[----:B------:R-:W3:Y:S04]  /*78a30*/  LDL.LU R19, [R1+0x2a9c] ;  /* 0x002a9c0001137983 */ /* 0x000ee80000300800 */
[----:B------:R-:W-:Y:S04]  /*78a40*/  STL.64 [R1+0xc920], R14 ;  /* 0x00c9200e01007387 */ /* 0x000fe80000100a00 */
[----:B--2---:R0:W-:Y:S04]  /*78a50*/  STL.64 [R1+0xc918], R12 ;  /* 0x00c9180c01007387 */ /* 0x0041e80000100a00 */
[----:B0-----:R-:W2:Y:S04]  /*78a60*/  LDL.LU R12, [R1+0x2ad0] ;  /* 0x002ad000010c7983 */ /* 0x001ea80000300800 */
[----:B------:R-:W2:Y:S04]  /*78a70*/  LDL.LU R13, [R1+0x2ad4] ;  /* 0x002ad400010d7983 */ /* 0x000ea80000300800 */
[----:B------:R-:W4:Y:S04]  /*78a80*/  LDL.LU R14, [R1+0x2ad8] ;  /* 0x002ad800010e7983 */ /* 0x000f280000300800 */
[----:B------:R-:W4:Y:S01]  /*78a90*/  LDL.LU R15, [R1+0x2adc] ;  /* 0x002adc00010f7983 */ /* 0x000f220000300800 */
[----:B------:R-:W-:-:S02]  /*78aa0*/  F2FP.F16.E4M3.UNPACK_B R22, R22.H1 ;  /* 0x00000016ff16723e */ /* 0x000fc400030006ff */
[----:B------:R-:W-:Y:S01]  /*78ab0*/  F2FP.F16.E4M3.UNPACK_B R23, R23.H1 ;  /* 0x00000017ff17723e */ /* 0x000fe200030006ff */
[----:B----4-:R-:W-:Y:S04]  /*78ac0*/  STL.64 [R1+0xc930], R14 ;  /* 0x00c9300e01007387 */ /* 0x010fe80000100a00 */
[----:B--2---:R0:W-:Y:S04]  /*78ad0*/  STL.64 [R1+0xc928], R12 ;  /* 0x00c9280c01007387 */ /* 0x0041e80000100a00 */
[----:B0-----:R-:W2:Y:S04]  /*78ae0*/  LDL.LU R12, [R1+0x2ab0] ;  /* 0x002ab000010c7983 */ /* 0x001ea80000300800 */
[----:B------:R-:W2:Y:S04]  /*78af0*/  LDL.LU R13, [R1+0x2ab4] ;  /* 0x002ab400010d7983 */ /* 0x000ea80000300800 */
[----:B------:R-:W2:Y:S04]  /*78b00*/  LDL.LU R14, [R1+0x2ab8] ;  /* 0x002ab800010e7983 */ /* 0x000ea80000300800 */
[----:B------:R-:W2:Y:S01]  /*78b10*/  LDL.LU R15, [R1+0x2abc] ;  /* 0x002abc00010f7983 */ /* 0x000ea20000300800 */
[----:B------:R-:W-:-:S02]  /*78b20*/  F2FP.F16.E4M3.UNPACK_B R20, R20.H1 ;  /* 0x00000014ff14723e */ /* 0x000fc400030006ff */
[----:B------:R-:W-:Y:S01]  /*78b30*/  F2FP.F16.E4M3.UNPACK_B R21, R21.H1 ;  /* 0x00000015ff15723e */ /* 0x000fe200030006ff */
[C---:B---3--:R-:W-:Y:S01]  /*78b40*/  HMMA.16816.F32 R16, R8.reuse, R22, R16 ;  /* 0x000000160810723c */ /* 0x048fe20000001810 */
[----:B------:R-:W3:Y:S04]  /*78b50*/  LDL.LU R4, [R1+0x2e90] ;  /* 0x002e900001047983 */ /* 0x000ee80000300800 */
[----:B------:R-:W4:Y:S04]  /*78b60*/  LDL.LU R5, [R1+0x2e94] ;  /* 0x002e940001057983 */ /* 0x000f280000300800 */
[----:B------:R-:W4:Y:S04]  /*78b70*/  LDL.LU R2, [R1+0x2ea0] ;  /* 0x002ea00001027983 */ /* 0x000f280000300800 */
[----:B------:R-:W4:Y:S04]  /*78b80*/  LDL.LU R3, [R1+0x2ea4] ;  /* 0x002ea40001037983 */ /* 0x000f280000300800 */
[----:B------:R-:W4:Y:S04]  /*78b90*/  LDL.LU R29, [R1+0x2f90] ;  /* 0x002f9000011d7983 */ /* 0x000f280000300800 */
        /* <DEDUP_REMOVED lines=14> */
[----:B0-----:R-:W2:Y:S04]  /*78c80*/  LDL.LU.64 R14, [R1+0xc930] ;  /* 0x00c93000010e7983 */ /* 0x001ea80000300a00 */
[----:B------:R-:W2:Y:S01]  /*78c90*/  LDL.LU.64 R12, [R1+0xc928] ;  /* 0x00c92800010c7983 */ /* 0x000ea20000300a00 */
[----:B---3--:R-:W-:-:S02]  /*78ca0*/  F2FP.F16.E4M3.UNPACK_B R18, R18.H1 ;  /* 0x00000012ff12723e */ /* 0x008fc400030006ff */
[----:B------:R-:W-:Y:S01]  /*78cb0*/  F2FP.F16.E4M3.UNPACK_B R19, R19.H1 ;  /* 0x00000013ff13723e */ /* 0x000fe200030006ff */
[----:B------:R-:W-:Y:S04]  /*78cc0*/  STL.64 [R1+0xc720], R22 ;  /* 0x00c7201601007387 */ /* 0x000fe80000100a00 */
[----:B------:R0:W-:Y:S04]  /*78cd0*/  STL.64 [R1+0xc718], R20 ;  /* 0x00c7181401007387 */ /* 0x0001e80000100a00 */
[----:B0-----:R-:W3:Y:S04]  /*78ce0*/  LDL.LU R20, [R1+0x2af0] ;  /* 0x002af00001147983 */ /* 0x001ee80000300800 */
[----:B------:R-:W3:Y:S04]  /*78cf0*/  LDL.LU R21, [R1+0x2af4] ;  /* 0x002af40001157983 */ /* 0x000ee80000300800 */
[----:B------:R-:W3:Y:S04]  /*78d00*/  LDL.LU R22, [R1+0x2af8] ;  /* 0x002af80001167983 */ /* 0x000ee80000300800 */
[----:B------:R-:W3:Y:S01]  /*78d10*/  LDL.LU R23, [R1+0x2afc] ;  /* 0x002afc0001177983 */ /* 0x000ee20000300800 */
[----:B--2---:R-:W-:-:S15]  /*78d20*/  HMMA.16816.F32 R12, R8, R18, R12 ;  /* 0x00000012080c723c */ /* 0x004fde000000180c */
[----:B------:R-:W-:-:S08]  /*78d30*/  NOP ;  /* 0x0000000000007918 */ /* 0x000fd00000000000 */
[----:B------:R-:W-:Y:S04]  /*78d40*/  STL.64 [R1+0x23e0], R12 ;  /* 0x0023e00c01007387 */ /* 0x000fe80000100a00 */
[----:B------:R0:W-:Y:S04]  /*78d50*/  STL.64 [R1+0x23e8], R14 ;  /* 0x0023e80e01007387 */ /* 0x0001e80000100a00 */
[----:B0-----:R-:W2:Y:S04]  /*78d60*/  LDL.LU.64 R14, [R1+0xc920] ;  /* 0x00c92000010e7983 */ /* 0x001ea80000300a00 */
[----:B------:R-:W2:Y:S01]  /*78d70*/  LDL.LU.64 R12, [R1+0xc918] ;  /* 0x00c91800010c7983 */ /* 0x000ea20000300a00 */
[----:B----4-:R-:W-:-:S02]  /*78d80*/  F2FP.F16.E4M3.UNPACK_B R16, R16.H1 ;  /* 0x00000010ff10723e */ /* 0x010fc400030006ff */
[----:B------:R-:W-:-:S07]  /*78d90*/  F2FP.F16.E4M3.UNPACK_B R17, R17.H1 ;  /* 0x00000011ff11723e */ /* 0x000fce00030006ff */
        /* <DEDUP_REMOVED lines=8> */
[----:B------:R0:W-:Y:S04]  /*78e20*/  STL.64 [R1+0xc700], R18 ;  /* 0x00c7001201007387 */ /* 0x0001e80000100a00 */
[----:B0-----:R-:W4:Y:S04]  /*78e30*/  LDL.LU R19, [R1+0x2eb0] ;  /* 0x002eb00001137983 */ /* 0x001f280000300800 */
[----:B------:R-:W-:Y:S01]  /*78e40*/  STL.64 [R1+0xc6f8], R16 ;  /* 0x00c6f81001007387 */ /* 0x000fe20000100a00 */
[----:B--2---:R-:W-:-:S15]  /*78e50*/  HMMA.16816.F32 R12, R8, R6, R12 ;  /* 0x00000006080c723c */ /* 0x004fde000000180c */
[----:B------:R-:W-:-:S08]  /*78e60*/  NOP ;  /* 0x0000000000007918 */ /* 0x000fd00000000000 */
[----:B------:R-:W-:Y:S04]  /*78e70*/  STL.64 [R1+0x2450], R12 ;  /* 0x0024500c01007387 */ /* 0x000fe80000100a00 */
[----:B------:R0:W-:Y:S04]  /*78e80*/  STL.64 [R1+0x2458], R14 ;  /* 0x0024580e01007387 */ /* 0x0001e80000100a00 */
[----:B0-----:R-:W2:Y:S04]  /*78e90*/  LDL.LU.64 R14, [R1+0xc900] ;  /* 0x00c90000010e7983 */ /* 0x001ea80000300a00 */
[----:B------:R-:W2:Y:S01]  /*78ea0*/  LDL.LU.64 R12, [R1+0xc8f8] ;  /* 0x00c8f800010c7983 */ /* 0x000ea20000300a00 */
[----:B------:R-:W-:-:S02]  /*78eb0*/  F2FP.F16.E4M3.UNPACK_B R4, R4.H1 ;  /* 0x00000004ff04723e */ /* 0x000fc400030006ff */
[----:B------:R-:W-:Y:S02]  /*78ec0*/  F2FP.F16.E4M3.UNPACK_B R5, R5.H1 ;  /* 0x00000005ff05723e */ /* 0x000fe400030006ff */
[----:B----4-:R-:W-:-:S05]  /*78ed0*/  F2FP.F16.E4M3.UNPACK_B R16, R19.H1 ;  /* 0x00000013ff10723e */ /* 0x010fca00030006ff */
[----:B--2---:R-:W-:-:S15]  /*78ee0*/  HMMA.16816.F32 R12, R8, R4, R12 ;  /* 0x00000004080c723c */ /* 0x004fde000000180c */
[----:B------:R-:W-:-:S08]  /*78ef0*/  NOP ;  /* 0x0000000000007918 */ /* 0x000fd00000000000 */
[----:B------:R-:W-:Y:S04]  /*78f00*/  STL.64 [R1+0x2ca0], R12 ;  /* 0x002ca00c01007387 */ /* 0x000fe80000100a00 */
[----:B------:R0:W-:Y:S04]  /*78f10*/  STL.64 [R1+0x2ca8], R14 ;  /* 0x002ca80e01007387 */ /* 0x0001e80000100a00 */
[----:B0-----:R-:W2:Y:S04]  /*78f20*/  LDL.LU.64 R14, [R1+0xc8f0] ;  /* 0x00c8f000010e7983 */ /* 0x001ea80000300a00 */
[----:B------:R-:W4:Y:S04]  /*78f30*/  LDL.LU.64 R12, [R1+0xc8e8] ;  /* 0x00c8e800010c7983 */ /* 0x000f280000300a00 */
[----:B------:R-:W-:Y:S04]  /*78f40*/  STL [R1+0xa8], R16 ;  /* 0x0000a81001007387 */ /* 0x000fe80000100800 */
[----:B------:R-:W-:Y:S04]  /*78f50*/  STL.64 [R1+0xc6e0], R6 ;  /* 0x00c6e00601007387 */ /* 0x000fe80000100a00 */
[----:B------:R0:W-:Y:S04]  /*78f60*/  STL.64 [R1+0xc6d8], R4 ;  /* 0x00c6d80401007387 */ /* 0x0001e80000100a00 */
[----:B0-----:R-:W3:Y:S04]  /*78f70*/  LDL.LU R4, [R1+0x2b50] ;  /* 0x002b500001047983 */ /* 0x001ee80000300800 */
[----:B------:R-:W3:Y:S04]  /*78f80*/  LDL.LU R5, [R1+0x2b54] ;  /* 0x002b540001057983 */ /* 0x000ee80000300800 */
[----:B------:R-:W3:Y:S04]  /*78f90*/  LDL.LU R6, [R1+0x2b58] ;  /* 0x002b580001067983 */ /* 0x000ee80000300800 */
[----:B------:R-:W3:Y:S01]  /*78fa0*/  LDL.LU R7, [R1+0x2b5c] ;  /* 0x002b5c0001077983 */ /* 0x000ee20000300800 */
[----:B------:R-:W-:-:S02]  /*78fb0*/  F2FP.F16.E4M3.UNPACK_B R2, R2.H1 ;  /* 0x00000002ff02723e */ /* 0x000fc400030006ff */
[----:B------:R-:W-:Y:S02]  /*78fc0*/  F2FP.F16.E4M3.UNPACK_B R3, R3.H1 ;  /* 0x00000003ff03723e */ /* 0x000fe400030006ff */
[----:B------:R-:W-:-:S05]  /*78fd0*/  F2FP.F16.E4M3.UNPACK_B R17, R24.H1 ;  /* 0x00000018ff11723e */ /* 0x000fca00030006ff */
[----:B------:R-:W-:Y:S01]  /*78fe0*/  STL [R1+0xac], R17 ;  /* 0x0000ac1101007387 */ /* 0x000fe20000100800 */
[----:B---3--:R-:W-:-:S15]  /*78ff0*/  HMMA.16816.F32 R4, R8, R2, R4 ;  /* 0x000000020804723c */ /* 0x008fde0000001804 */
[----:B------:R-:W-:-:S08]  /*79000*/  NOP ;  /* 0x0000000000007918 */ /* 0x000fd00000000000 */
[----:B------:R-:W-:Y:S04]  /*79010*/  STL.64 [R1+0x2c90], R4 ;  /* 0x002c900401007387 */ /* 0x000fe80000100a00 */
[----:B------:R0:W-:Y:S02]  /*79020*/  STL.64 [R1+0x2c98], R6 ;  /* 0x002c980601007387 */ /* 0x0001e40000100a00 */
[----:B0-----:R-:W-:Y:S01]  /*79030*/  HMMA.16816.F32 R4, R8, R16, R20 ;  /* 0x000000100804723c */ /* 0x001fe20000001814 */
[----:B----4-:R-:W-:-:S06]  /*79040*/  IMAD.MOV.U32 R24, RZ, RZ, R13 ;  /* 0x000000ffff187224 */ /* 0x010fcc00078e000d */
[----:B------:R-:W-:Y:S02]  /*79050*/  IMAD R8, R26, 0x100, R25 ;  /* 0x000001001a087824 */ /* 0x000fe400078e0219 */
[----:B------:R-:W-:Y:S02]  /*79060*/  IMAD R9, R29, 0x100, R27 ;  /* 0x000001001d097824 */ /* 0x000fe400078e021b */
[----:B--2---:R-:W-:Y:S02]  /*79070*/  IMAD.MOV.U32 R26, RZ, RZ, R15 ;  /* 0x000000ffff1a7224 */ /* 0x004fe400078e000f */
[----:B------:R-:W-:Y:S02]  /*79080*/  IMAD.MOV.U32 R27, RZ, RZ, R14 ;  /* 0x000000ffff1b7224 */ /* 0x000fe400078e000e */
[----:B------:R-:W-:-:S08]  /*79090*/  IMAD.MOV.U32 R25, RZ, RZ, R12 ;  /* 0x000000ffff197224 */ /* 0x000fd000078e000c */
[----:B------:R-:W-:Y:S04]  /*790a0*/  STL.64 [R1+0x24a0], R4 ;  /* 0x0024a00401007387 */ /* 0x000fe80000100a00 */
[----:B------:R-:W-:Y:S04]  /*790b0*/  STL.64 [R1+0x24a8], R6 ;  /* 0x0024a80601007387 */ /* 0x000fe80000100a00 */
[----:B------:R-:W-:Y:S04]  /*790c0*/  STL.64 [R1+0xc7d8], R26 ;  /* 0x00c7d81a01007387 */ /* 0x000fe80000100a00 */
[----:B------:R0:W-:Y:S04]  /*790d0*/  STL.64 [R1+0xc7d0], R24 ;  /* 0x00c7d01801007387 */ /* 0x0001e80000100a00 */
[----:B------:R-:W2:Y:S04]  /*790e0*/  LDL.LU R16, [R1+0x29e0] ;  /* 0x0029e00001107983 */ /* 0x000ea80000300800 */
        /* <DEDUP_REMOVED lines=9> */
[----:B------:R-:W-:-:S03]  /*79180*/  IMAD.MOV.U32 R15, RZ, RZ, R0 ;  /* 0x000000ffff0f7224 */ /* 0x000fc600078e0000 */
[----:B---3--:R-:W-:Y:S04]  /*79190*/  STL.64 [R1+0xc808], R26 ;  /* 0x00c8081a01007387 */ /* 0x008fe80000100a00 */
[----:B--2---:R0:W-:Y:S04]  /*791a0*/  STL.64 [R1+0xc800], R24 ;  /* 0x00c8001801007387 */ /* 0x0041e80000100a00 */
[----:B------:R-:W2:Y:S04]  /*791b0*/  LDL R14, [R1+0x58] ;  /* 0x00005800010e7983 */ /* 0x000ea80000100800 */
[----:B------:R-:W3:Y:S04]  /*791c0*/  LDL.LU R0, [R1+0xc8e0] ;  /* 0x00c8e00001007983 */ /* 0x000ee80000300800 */
[----:B-1----:R-:W4:Y:S04]  /*791d0*/  LDL.LU R16, [R1+0x2a40] ;  /* 0x002a400001107983 */ /* 0x002f280000300800 */
[----:B------:R-:W4:Y:S04]  /*791e0*/  LDL.LU R17, [R1+0x2a44] ;  /* 0x002a440001117983 */ /* 0x000f280000300800 */
[----:B------:R-:W2:Y:S04]  /*791f0*/  LDL.LU R18, [R1+0x2a48] ;  /* 0x002a480001127983 */ /* 0x000ea80000300800 */
[----:B------:R-:W2:Y:S04]  /*79200*/  LDL.LU R19, [R1+0x2a4c] ;  /* 0x002a4c0001137983 */ /* 0x000ea80000300800 */
[----:B--2---:R3:W-:Y:S04]  /*79210*/  STL.64 [R1+0xc818], R18 ;  /* 0x00c8181201007387 */ /* 0x0047e80000100a00 */
[----:B----4-:R1:W-:Y:S04]  /*79220*/  STL.64 [R1+0xc810], R16 ;  /* 0x00c8101001007387 */ /* 0x0103e80000100a00 */
[----:B0-----:R-:W2:Y:S04]  /*79230*/  LDL.LU R24, [R1+0x2a60] ;  /* 0x002a600001187983 */ /* 0x001ea80000300800 */
[----:B------:R-:W2:Y:S04]  /*79240*/  LDL.LU R25, [R1+0x2a64] ;  /* 0x002a640001197983 */ /* 0x000ea80000300800 */
[----:B------:R-:W4:Y:S04]  /*79250*/  LDL.LU R26, [R1+0x2a68] ;  /* 0x002a6800011a7983 */ /* 0x000f280000300800 */
[----:B------:R-:W4:Y:S01]  /*79260*/  LDL.LU R27, [R1+0x2a6c] ;  /* 0x002a6c00011b7983 */ /* 0x000f220000300800 */
[----:B---3--:R-:W-:-:S03]  /*79270*/  IMAD.MOV.U32 R19, RZ, RZ, R0 ;  /* 0x000000ffff137224 */ /* 0x008fc600078e0000 */
[----:B----4-:R-:W-:Y:S04]  /*79280*/  STL.64 [R1+0xc828], R26 ;  /* 0x00c8281a01007387 */ /* 0x010fe80000100a00 */
[----:B--2---:R0:W-:Y:S04]  /*79290*/  STL.64 [R1+0xc820], R24 ;  /* 0x00c8201801007387 */ /* 0x0041e80000100a00 */
[----:B------:R-:W2:Y:S04]  /*792a0*/  LDL R18, [R1+0x68] ;  /* 0x0000680001127983 */ /* 0x000ea80000100800 */
[----:B------:R-:W3:Y:S04]  /*792b0*/  LDL.LU R0, [R1+0xc8dc] ;  /* 0x00c8dc0001007983 */ /* 0x000ee80000300800 */
[----:B-1----:R-:W4:Y:S04]  /*792c0*/  LDL.64 R16, [R1+0x70] ;  /* 0x0000700001107983 */ /* 0x002f280000100a00 */
[----:B--2---:R1:W-:Y:S04]  /*792d0*/  STL.64 [R1+0xc848], R18 ;  /* 0x00c8481201007387 */ /* 0x0043e80000100a00 */
[----:B----4-:R2:W-:Y:S04]  /*792e0*/  STL.64 [R1+0xc840], R16 ;  /* 0x00c8401001007387 */ /* 0x0105e80000100a00 */
[----:B0-----:R-:W4:Y:S04]  /*792f0*/  LDL.LU R24, [R1+0x2a80] ;  /* 0x002a800001187983 */ /* 0x001f280000300800 */
[----:B------:R-:W4:Y:S04]  /*79300*/  LDL.LU R25, [R1+0x2a84] ;  /* 0x002a840001197983 */ /* 0x000f280000300800 */
[----:B------:R-:W4:Y:S04]  /*79310*/  LDL.LU R26, [R1+0x2a88] ;  /* 0x002a8800011a7983 */ /* 0x000f280000300800 */
[----:B------:R-:W4:Y:S04]  /*79320*/  LDL.LU R27, [R1+0x2a8c] ;  /* 0x002a8c00011b7983 */ /* 0x000f280000300800 */
[----:B-1----:R-:W4:Y:S01]  /*79330*/  LDL R18, [R1+0x78] ;  /* 0x0000780001127983 */ /* 0x002f220000100800 */
[----:B---3--:R-:W-:-:S03]  /*79340*/  IMAD.MOV.U32 R19, RZ, RZ, R0 ;  /* 0x000000ffff137224 */ /* 0x008fc600078e0000 */
[----:B------:R-:W3:Y:S04]  /*79350*/  LDL.LU R0, [R1+0xc8d8] ;  /* 0x00c8d80001007983 */ /* 0x000ee80000300800 */
[----:B--2---:R-:W2:Y:S04]  /*79360*/  LDL.64 R16, [R1+0x80] ;  /* 0x0000800001107983 */ /* 0x004ea80000100a00 */
[----:B----4-:R-:W-:Y:S04]  /*79370*/  STL.64 [R1+0xc878], R18 ;  /* 0x00c8781201007387 */ /* 0x010fe80000100a00 */
[----:B--2---:R-:W-:Y:S04]  /*79380*/  STL.64 [R1+0xc870], R16 ;  /* 0x00c8701001007387 */ /* 0x004fe80000100a00 */
[----:B------:R-:W-:Y:S04]  /*79390*/  STL.64 [R1+0xc838], R26 ;  /* 0x00c8381a01007387 */ /* 0x000fe80000100a00 */
[----:B------:R0:W-:Y:S04]  /*793a0*/  STL.64 [R1+0xc830], R24 ;  /* 0x00c8301801007387 */ /* 0x0001e80000100a00 */
[----:B0-----:R-:W2:Y:S04]  /*793b0*/  LDL.LU R24, [R1+0x2aa0] ;  /* 0x002aa00001187983 */ /* 0x001ea80000300800 */
[----:B------:R-:W2:Y:S04]  /*793c0*/  LDL.LU R25, [R1+0x2aa4] ;  /* 0x002aa40001197983 */ /* 0x000ea80000300800 */
[----:B------:R-:W4:Y:S04]  /*793d0*/  LDL.LU R26, [R1+0x2aa8] ;  /* 0x002aa800011a7983 */ /* 0x000f280000300800 */
[----:B------:R-:W4:Y:S04]  /*793e0*/  LDL.LU R27, [R1+0x2aac] ;  /* 0x002aac00011b7983 */ /* 0x000f280000300800 */
[----:B------:R-:W2:Y:S01]  /*793f0*/  LDL R18, [R1+0x88] ;  /* 0x0000880001127983 */ /* 0x000ea20000100800 */
[----:B---3--:R-:W-:-:S03]  /*79400*/  IMAD.MOV.U32 R19, RZ, RZ, R0 ;  /* 0x000000ffff137224 */ /* 0x008fc600078e0000 */
[----:B------:R-:W3:Y:S04]  /*79410*/  LDL.LU R0, [R1+0xc8d4] ;  /* 0x00c8d40001007983 */ /* 0x000ee80000300800 */
[----:B----4-:R-:W-:Y:S04]  /*79420*/  STL.64 [R1+0xc858], R26 ;  /* 0x00c8581a01007387 */ /* 0x010fe80000100a00 */
[----:B--2---:R0:W-:Y:S04]  /*79430*/  STL.64 [R1+0xc850], R24 ;  /* 0x00c8501801007387 */ /* 0x0041e80000100a00 */
[----:B0-----:R-:W2:Y:S04]  /*79440*/  LDL.LU R24, [R1+0x2ac0] ;  /* 0x002ac00001187983 */ /* 0x001ea80000300800 */
[----:B------:R-:W2:Y:S04]  /*79450*/  LDL.LU R25, [R1+0x2ac4] ;  /* 0x002ac40001197983 */ /* 0x000ea80000300800 */
[----:B------:R-:W4:Y:S04]  /*79460*/  LDL.LU R26, [R1+0x2ac8] ;  /* 0x002ac800011a7983 */ /* 0x000f280000300800 */
[----:B------:R-:W4:Y:S04]  /*79470*/  LDL.LU R27, [R1+0x2acc] ;  /* 0x002acc00011b7983 */ /* 0x000f280000300800 */
[----:B------:R-:W3:Y:S04]  /*79480*/  LDL.64 R16, [R1+0x90] ;  /* 0x0000900001107983 */ /* 0x000ee80000100a00 */
[----:B------:R-:W-:Y:S04]  /*79490*/  STL.64 [R1+0xc8a8], R18 ;  /* 0x00c8a81201007387 */ /* 0x000fe80000100a00 */
[----:B---3--:R-:W-:Y:S04]  /*794a0*/  STL.64 [R1+0xc8a0], R16 ;  /* 0x00c8a01001007387 */ /* 0x008fe80000100a00 */
[----:B----4-:R-:W-:Y:S04]  /*794b0*/  STL.64 [R1+0xc868], R26 ;  /* 0x00c8681a01007387 */ /* 0x010fe80000100a00 */
[----:B--2---:R0:W-:Y:S04]  /*794c0*/  STL.64 [R1+0xc860], R24 ;  /* 0x00c8601801007387 */ /* 0x0041e80000100a00 */
[----:B0-----:R-:W2:Y:S04]  /*794d0*/  LDL.LU R24, [R1+0x2ae0] ;  /* 0x002ae00001187983 */ /* 0x001ea80000300800 */
[----:B------:R-:W2:Y:S04]  /*794e0*/  LDL.LU R25, [R1+0x2ae4] ;  /* 0x002ae40001197983 */ /* 0x000ea80000300800 */
[----:B------:R-:W3:Y:S04]  /*794f0*/  LDL.LU R26, [R1+0x2ae8] ;  /* 0x002ae800011a7983 */ /* 0x000ee80000300800 */
[----:B------:R-:W3:Y:S04]  /*79500*/  LDL.LU R27, [R1+0x2aec] ;  /* 0x002aec00011b7983 */ /* 0x000ee80000300800 */
[----:B------:R-:W4:Y:S04]  /*79510*/  LDL R18, [R1+0x98] ;  /* 0x0000980001127983 */ /* 0x000f280000100800 */
[----:B------:R-:W4:Y:S04]  /*79520*/  LDL.LU R29, [R1+0x2f9c] ;  /* 0x002f9c00011d7983 */ /* 0x000f280000300800 */
[----:B------:R-:W4:Y:S01]  /*79530*/  LDL.LU R10, [R1+0x2f98] ;  /* 0x002f9800010a7983 */ /* 0x000f220000300800 */
[----:B------:R-:W-:-:S03]  /*79540*/  IMAD.MOV.U32 R19, RZ, RZ, R0 ;  /* 0x000000ffff137224 */ /* 0x000fc600078e0000 */
[----:B------:R-:W4:Y:S04]  /*79550*/  LDL.LU R11, [R1+0x2fa4] ;  /* 0x002fa400010b7983 */ /* 0x000f280000300800 */
[----:B------:R-:W4:Y:S04]  /*79560*/  LDL.LU R0, [R1+0x2fa0] ;  /* 0x002fa00001007983 */ /* 0x000f280000300800 */
[----:B------:R-:W4:Y:S04]  /*79570*/  LDL.64 R16, [R1+0xa0] ;  /* 0x0000a00001107983 */ /* 0x000f280000100a00 */
        /* <DEDUP_REMOVED lines=18> */
[----:B----4-:R-:W-:-:S02]  /*796a0*/  IMAD R10, R10, 0x100, R29 ;  /* 0x000001000a0a7824 */ /* 0x010fc400078e021d */
[----:B------:R-:W-:Y:S01]  /*796b0*/  IMAD R11, R0, 0x100, R11 ;  /* 0x00000100000b7824 */ /* 0x000fe200078e020b */
[----:B---3--:R-:W-:Y:S04]  /*796c0*/  STL.64 [R1+0xc8c8], R26 ;  /* 0x00c8c81a01007387 */ /* 0x008fe80000100a00 */
[----:B--2---:R0:W-:Y:S04]  /*796d0*/  STL.64 [R1+0xc8c0], R24 ;  /* 0x00c8c01801007387 */ /* 0x0041e80000100a00 */
[----:B0-----:R-:W2:Y:S04]  /*796e0*/  LDL.LU R24, [R1+0x2b40] ;  /* 0x002b400001187983 */ /* 0x001ea80000300800 */
[----:B------:R-:W2:Y:S04]  /*796f0*/  LDL.LU R25, [R1+0x2b44] ;  /* 0x002b440001197983 */ /* 0x000ea80000300800 */
[----:B------:R-:W2:Y:S04]  /*79700*/  LDL.LU R26, [R1+0x2b48] ;  /* 0x002b4800011a7983 */ /* 0x000ea80000300800 */
[----:B------:R-:W2:Y:S01]  /*79710*/  LDL.LU R27, [R1+0x2b4c] ;  /* 0x002b4c00011b7983 */ /* 0x000ea20000300800 */
[----:B------:R-:W-:-:S02]  /*79720*/  F2FP.F16.E4M3.UNPACK_B R8, R8 ;  /* 0x00000008ff08723e */ /* 0x000fc400020006ff */
[----:B------:R-:W-:Y:S02]  /*79730*/  F2FP.F16.E4M3.UNPACK_B R9, R9 ;  /* 0x00000009ff09723e */ /* 0x000fe400020006ff */
[----:B------:R-:W-:Y:S02]  /*79740*/  F2FP.F16.E4M3.UNPACK_B R10, R10 ;  /* 0x0000000aff0a723e */ /* 0x000fe400020006ff */
[----:B------:R-:W-:Y:S01]  /*79750*/  F2FP.F16.E4M3.UNPACK_B R11, R11 ;  /* 0x0000000bff0b723e */ /* 0x000fe200020006ff */
[----:B------:R-:W3:Y:S04]  /*79760*/  LDL.64 R12, [R1+0x60] ;  /* 0x00006000010c7983 */ /* 0x000ee80000100a00 */
        /* <DEDUP_REMOVED lines=74> */
[C---:B--2---:R-:W-:Y:S06]  /*79c10*/  HMMA.16816.F32 R24, R8.reuse, R12, R24 ;  /* 0x0000000c0818723c */ /* 0x044fec0000001818 */
[----:B---3--:R-:W-:-:S15]  /*79c20*/  HMMA.16816.F32 R12, R8, R14, R16 ;  /* 0x0000000e080c723c */ /* 0x008fde0000001810 */
[----:B------:R-:W-:-:S02]  /*79c30*/  NOP ;  /* 0x0000000000007918 */ /* 0x000fc40000000000 */
[----:B------:R-:W-:Y:S04]  /*79c40*/  STL.64 [R1+0x2be0], R24 ;  /* 0x002be01801007387 */ /* 0x000fe80000100a00 */
[----:B------:R0:W-:Y:S04]  /*79c50*/  STL.64 [R1+0x2be8], R26 ;  /* 0x002be81a01007387 */ /* 0x0001e80000100a00 */
[----:B0-----:R-:W2:Y:S04]  /*79c60*/  LDL.LU.64 R26, [R1+0xc808] ;  /* 0x00c80800011a7983 */ /* 0x001ea80000300a00 */
[----:B------:R-:W2:Y:S04]  /*79c70*/  LDL.LU.64 R24, [R1+0xc800] ;  /* 0x00c8000001187983 */ /* 0x000ea80000300a00 */
[----:B------:R-:W3:Y:S04]  /*79c80*/  LDL.LU.64 R18, [R1+0xc7f8] ;  /* 0x00c7f80001127983 */ /* 0x000ee80000300a00 */
[----:B------:R-:W3:Y:S04]  /*79c90*/  LDL.LU.64 R16, [R1+0xc7f0] ;  /* 0x00c7f00001107983 */ /* 0x000ee80000300a00 */
[----:B------:R-:W-:Y:S04]  /*79ca0*/  STL.64 [R1+0x2bd0], R12 ;  /* 0x002bd00c01007387 */ /* 0x000fe80000100a00 */
[----:B------:R0:W-:Y:S04]  /*79cb0*/  STL.64 [R1+0x2bd8], R14 ;  /* 0x002bd80e01007387 */ /* 0x0001e80000100a00 */
[----:B0-----:R-:W2:Y:S04]  /*79cc0*/  LDL.LU.64 R14, [R1+0xc7e8] ;  /* 0x00c7e800010e7983 */ /* 0x001ea80000300a00 */
[----:B------:R-:W4:Y:S01]  /*79cd0*/  LDL.LU.64 R12, [R1+0xc7e0] ;  /* 0x00c7e000010c7983 */ /* 0x000f220000300a00 */
[----:B--2---:R-:W-:-:S15]  /*79ce0*/  HMMA.16816.F32 R24, R8, R14, R24 ;  /* 0x0000000e0818723c */ /* 0x004fde0000001818 */
[----:B------:R-:W-:-:S08]  /*79cf0*/  NOP ;  /* 0x0000000000007918 */ /* 0x000fd00000000000 */
[----:B------:R-:W-:Y:S04]  /*79d00*/  STL.64 [R1+0x2bc0], R24 ;  /* 0x002bc01801007387 */ /* 0x000fe80000100a00 */
[----:B------:R0:W-:Y:S04]  /*79d10*/  STL.64 [R1+0x2bc8], R26 ;  /* 0x002bc81a01007387 */ /* 0x0001e80000100a00 */
[----:B0-----:R-:W2:Y:S04]  /*79d20*/  LDL.LU.64 R26, [R1+0xc7d8] ;  /* 0x00c7d800011a7983 */ /* 0x001ea80000300a00 */
[----:B------:R-:W3:Y:S01]  /*79d30*/  LDL.LU.64 R24, [R1+0xc7d0] ;  /* 0x00c7d00001187983 */ /* 0x000ee20000300a00 */
[----:B----4-:R-:W-:Y:S03]  /*79d40*/  HMMA.16816.F32 R4, R8, R12, R4 ;  /* 0x0000000c0804723c */ /* 0x010fe60000001804 */
[----:B------:R-:W-:Y:S04]  /*79d50*/  STL.64 [R1+0xc5d8], R14 ;  /* 0x00c5d80e01007387 */ /* 0x000fe80000100a00 */
[----:B------:R3:W-:-:S15]  /*79d60*/  STL.64 [R1+0xc5d0], R12 ;  /* 0x00c5d00c01007387 */ /* 0x0007de0000100a00 */
[----:B------:R-:W-:-:S01]  /*79d70*/  NOP ;  /* 0x0000000000007918 */ /* 0x000fc20000000000 */
[----:B------:R-:W-:Y:S04]  /*79d80*/  STL.64 [R1+0x2bb0], R4 ;  /* 0x002bb00401007387 */ /* 0x000fe80000100a00 */
[----:B------:R2:W-:Y:S01]  /*79d90*/  STL.64 [R1+0x2bb8], R6 ;  /* 0x002bb80601007387 */ /* 0x0005e20000100a00 */
[C---:B---3--:R-:W-:Y:S06]  /*79da0*/  HMMA.16816.F32 R12, R8.reuse, R24, R16 ;  /* 0x00000018080c723c */ /* 0x048fec0000001810 */
[----:B--2---:R-:W-:Y:S01]  /*79db0*/  HMMA.16816.F32 R4, R8, R26, R20 ;  /* 0x0000001a0804723c */ /* 0x004fe20000001814 */
[----:B------:R-:W2:-:S15]  /*79dc0*/  LDL.LU R20, [R1+0x28a0] ;  /* 0x0028a00001147983 */ /* 0x000e9e0000300800 */
[----:B------:R-:W-:-:S01]  /*79dd0*/  NOP ;  /* 0x0000000000007918 */ /* 0x000fc20000000000 */
[----:B------:R-:W-:Y:S04]  /*79de0*/  STL.64 [R1+0x2ba0], R12 ;  /* 0x002ba00c01007387 */ /* 0x000fe80000100a00 */
[----:B------:R-:W-:Y:S04]  /*79df0*/  STL.64 [R1+0x2ba8], R14 ;  /* 0x002ba80e01007387 */ /* 0x000fe80000100a00 */
[----:B------:R-:W-:Y:S04]  /*79e00*/  STL.64 [R1+0x2b90], R4 ;  /* 0x002b900401007387 */ /* 0x000fe80000100a00 */
[----:B------:R-:W-:Y:S04]  /*79e10*/  STL.64 [R1+0x2b98], R6 ;  /* 0x002b980601007387 */ /* 0x000fe80000100a00 */
[----:B------:R-:W2:Y:S04]  /*79e20*/  LDL.LU R21, [R1+0x28a4] ;  /* 0x0028a40001157983 */ /* 0x000ea80000300800 */
[----:B------:R-:W3:Y:S04]  /*79e30*/  LDL.LU R22, [R1+0x28a8] ;  /* 0x0028a80001167983 */ /* 0x000ee80000300800 */
[----:B------:R-:W3:Y:S04]  /*79e40*/  LDL.LU R23, [R1+0x28ac] ;  /* 0x0028ac0001177983 */ /* 0x000ee80000300800 */
[----:B---3--:R0:W-:Y:S04]  /*79e50*/  STL.64 [R1+0xc740], R22 ;  /* 0x00c7401601007387 */ /* 0x0081e80000100a00 */
[----:B--2---:R1:W-:Y:S04]  /*79e60*/  STL.64 [R1+0xc738], R20 ;  /* 0x00c7381401007387 */ /* 0x0043e80000100a00 */
[----:B------:R-:W2:Y:S04]  /*79e70*/  LDL.LU R24, [R1+0x28c0] ;  /* 0x0028c00001187983 */ /* 0x000ea80000300800 */
[----:B------:R-:W2:Y:S04]  /*79e80*/  LDL.LU R25, [R1+0x28c4] ;  /* 0x0028c40001197983 */ /* 0x000ea80000300800 */
[----:B------:R-:W3:Y:S04]  /*79e90*/  LDL.LU R26, [R1+0x28c8] ;  /* 0x0028c800011a7983 */ /* 0x000ee80000300800 */
[----:B------:R-:W3:Y:S04]  /*79ea0*/  LDL.LU R27, [R1+0x28cc] ;  /* 0x0028cc00011b7983 */ /* 0x000ee80000300800 */
[----:B---3--:R-:W-:Y:S04]  /*79eb0*/  STL.64 [R1+0xc750], R26 ;  /* 0x00c7501a01007387 */ /* 0x008fe80000100a00 */
[----:B--2---:R2:W-:Y:S04]  /*79ec0*/  STL.64 [R1+0xc748], R24 ;  /* 0x00c7481801007387 */ /* 0x0045e80000100a00 */
[----:B0-----:R-:W3:Y:S04]  /*79ed0*/  LDL R22, [R1] ;  /* 0x0000000001167983 */ /* 0x001ee80000100800 */
[----:B------:R-:W3:Y:S04]  /*79ee0*/  LDL R23, [R1+0x4] ;  /* 0x0000040001177983 */ /* 0x000ee80000100800 */
[----:B-1----:R-:W4:Y:S04]  /*79ef0*/  LDL R20, [R1+0x8] ;  /* 0x0000080001147983 */ /* 0x002f280000100800 */
[----:B------:R-:W4:Y:S04]  /*79f00*/  LDL R21, [R1+0xc] ;  /* 0x00000c0001157983 */ /* 0x000f280000100800 */
[----:B---3--:R0:W-:Y:S04]  /*79f10*/  STL.64 [R1+0xc758], R22 ;  /* 0x00c7581601007387 */ /* 0x0081e80000100a00 */
[----:B----4-:R-:W-:Y:S04]  /*79f20*/  STL.64 [R1+0xc770], R20 ;  /* 0x00c7701401007387 */ /* 0x010fe80000100a00 */
[----:B--2---:R-:W2:Y:S04]  /*79f30*/  LDL.LU R24, [R1+0x28e0] ;  /* 0x0028e00001187983 */ /* 0x004ea80000300800 */
[----:B------:R-:W2:Y:S04]  /*79f40*/  LDL.LU R25, [R1+0x28e4] ;  /* 0x0028e40001197983 */ /* 0x000ea80000300800 */
[----:B------:R-:W3:Y:S04]  /*79f50*/  LDL.LU R26, [R1+0x28e8] ;  /* 0x0028e800011a7983 */ /* 0x000ee80000300800 */
[----:B------:R-:W3:Y:S04]  /*79f60*/  LDL.LU R27, [R1+0x28ec] ;  /* 0x0028ec00011b7983 */ /* 0x000ee80000300800 */
[----:B0-----:R-:W4:Y:S04]  /*79f70*/  LDL R22, [R1+0x10] ;  /* 0x0000100001167983 */ /* 0x001f280000100800 */
[----:B------:R-:W4:Y:S04]  /*79f80*/  LDL R23, [R1+0x14] ;  /* 0x0000140001177983 */ /* 0x000f280000100800 */
[----:B----4-:R-:W-:Y:S04]  /*79f90*/  STL.64 [R1+0xc788], R22 ;  /* 0x00c7881601007387 */ /* 0x010fe80000100a00 */
[----:B---3--:R-:W-:Y:S04]  /*79fa0*/  STL.64 [R1+0xc768], R26 ;  /* 0x00c7681a01007387 */ /* 0x008fe80000100a00 */
[----:B--2---:R0:W-:Y:S04]  /*79fb0*/  STL.64 [R1+0xc760], R24 ;  /* 0x00c7601801007387 */ /* 0x0041e80000100a00 */
[----:B0-----:R-:W2:Y:S04]  /*79fc0*/  LDL.LU R24, [R1+0x2900] ;  /* 0x0029000001187983 */ /* 0x001ea80000300800 */
[----:B------:R-:W2:Y:S04]  /*79fd0*/  LDL.LU R25, [R1+0x2904] ;  /* 0x0029040001197983 */ /* 0x000ea80000300800 */
[----:B------:R-:W3:Y:S04]  /*79fe0*/  LDL.LU R26, [R1+0x2908] ;  /* 0x00290800011a7983 */ /* 0x000ee80000300800 */
[----:B------:R-:W3:Y:S04]  /*79ff0*/  LDL.LU R27, [R1+0x290c] ;  /* 0x00290c00011b7983 */ /* 0x000ee80000300800 */
[----:B------:R-:W4:Y:S04]  /*7a000*/  LDL R20, [R1+0x18] ;  /* 0x0000180001147983 */ /* 0x000f280000100800 */
[----:B------:R-:W4:Y:S04]  /*7a010*/  LDL R21, [R1+0x1c] ;  /* 0x00001c0001157983 */ /* 0x000f280000100800 */
[----:B------:R-:W2:Y:S04]  /*7a020*/  LDL R18, [R1+0x30] ;  /* 0x0000300001127983 */ /* 0x000ea80000100800 */
[----:B------:R-:W2:Y:S04]  /*7a030*/  LDL R19, [R1+0x34] ;  /* 0x0000340001137983 */ /* 0x000ea80000100800 */
[----:B------:R-:W2:Y:S04]  /*7a040*/  LDL.LU R4, [R1+0x29a0] ;  /* 0x0029a00001047983 */ /* 0x000ea80000300800 */
[----:B------:R-:W2:Y:S04]  /*7a050*/  LDL.LU R5, [R1+0x29a4] ;  /* 0x0029a40001057983 */ /* 0x000ea80000300800 */
[----:B------:R-:W2:Y:S04]  /*7a060*/  LDL.LU R6, [R1+0x29a8] ;  /* 0x0029a80001067983 */ /* 0x000ea80000300800 */
[----:B------:R-:W2:Y:S04]  /*7a070*/  LDL.LU R7, [R1+0x29ac] ;  /* 0x0029ac0001077983 */ /* 0x000ea80000300800 */
        /* <DEDUP_REMOVED lines=17> */
[----:B------:R-:W4:Y:S01]  /*7a190*/  LDL R21, [R1+0x2c] ;  /* 0x00002c0001157983 */ /* 0x000f220000100800 */
[C---:B------:R-:W-:Y:S03]  /*7a1a0*/  HMMA.16816.F32 R4, R8.reuse, R18, R4 ;  /* 0x000000120804723c */ /* 0x040fe60000001804 */
        /* <DEDUP_REMOVED lines=8> */
[----:B0-----:R-:W4:Y:S04]  /*7a230*/  LDL.LU R24, [R1+0x2980] ;  /* 0x0029800001187983 */ /* 0x001f280000300800 */
[----:B------:R-:W4:Y:S04]  /*7a240*/  LDL.LU R25, [R1+0x2984] ;  /* 0x0029840001197983 */ /* 0x000f280000300800 */
[----:B------:R-:W4:Y:S04]  /*7a250*/  LDL.LU R26, [R1+0x2988] ;  /* 0x00298800011a7983 */ /* 0x000f280000300800 */
[----:B------:R-:W4:Y:S04]  /*7a260*/  LDL.LU R27, [R1+0x298c] ;  /* 0x00298c00011b7983 */ /* 0x000f280000300800 */
[----:B------:R-:W2:Y:S04]  /*7a270*/  LDL.LU R12, [R1+0x2880] ;  /* 0x00288000010c7983 */ /* 0x000ea80000300800 */
[----:B------:R-:W2:Y:S04]  /*7a280*/  LDL.LU R13, [R1+0x2884] ;  /* 0x00288400010d7983 */ /* 0x000ea80000300800 */
[----:B------:R-:W2:Y:S04]  /*7a290*/  LDL.LU R14, [R1+0x2888] ;  /* 0x00288800010e7983 */ /* 0x000ea80000300800 */
[----:B------:R-:W2:Y:S04]  /*7a2a0*/  LDL.LU R15, [R1+0x288c] ;  /* 0x00288c00010f7983 */ /* 0x000ea80000300800 */
[----:B------:R-:W3:Y:S04]  /*7a2b0*/  LDL.LU R16, [R1+0x2840] ;  /* 0x0028400001107983 */ /* 0x000ee80000300800 */
[----:B------:R-:W-:Y:S04]  /*7a2c0*/  STL.64 [R1+0x2b80], R4 ;  /* 0x002b800401007387 */ /* 0x000fe80000100a00 */
[----:B------:R-:W-:Y:S04]  /*7a2d0*/  STL.64 [R1+0x2b88], R6 ;  /* 0x002b880601007387 */ /* 0x000fe80000100a00 */
[----:B------:R-:W3:Y:S04]  /*7a2e0*/  LDL.LU R17, [R1+0x2844] ;  /* 0x0028440001117983 */ /* 0x000ee80000300800 */
[----:B------:R-:W4:Y:S04]  /*7a2f0*/  LDL.LU R18, [R1+0x2848] ;  /* 0x0028480001127983 */ /* 0x000f280000300800 */
[----:B------:R-:W4:Y:S04]  /*7a300*/  LDL.LU R19, [R1+0x284c] ;  /* 0x00284c0001137983 */ /* 0x000f280000300800 */
[----:B----4-:R-:W-:Y:S04]  /*7a310*/  STL.64 [R1+0xc710], R18 ;  /* 0x00c7101201007387 */ /* 0x010fe80000100a00 */
[----:B---3--:R0:W-:Y:S04]  /*7a320*/  STL.64 [R1+0xc708], R16 ;  /* 0x00c7081001007387 */ /* 0x0081e80000100a00 */
[----:B0-----:R-:W3:Y:S04]  /*7a330*/  LDL.LU R16, [R1+0x2860] ;  /* 0x0028600001107983 */ /* 0x001ee80000300800 */
[----:B------:R-:W3:Y:S04]  /*7a340*/  LDL.LU R17, [R1+0x2864] ;  /* 0x0028640001117983 */ /* 0x000ee80000300800 */
[----:B------:R-:W3:Y:S04]  /*7a350*/  LDL.LU R18, [R1+0x2868] ;  /* 0x0028680001127983 */ /* 0x000ee80000300800 */
[----:B------:R-:W3:Y:S04]  /*7a360*/  LDL.LU R19, [R1+0x286c] ;  /* 0x00286c0001137983 */ /* 0x000ee80000300800 */
[----:B------:R-:W4:Y:S04]  /*7a370*/  LDL.LU R4, [R1+0x2800] ;  /* 0x0028000001047983 */ /* 0x000f280000300800 */
[----:B------:R-:W4:Y:S04]  /*7a380*/  LDL.LU R5, [R1+0x2804] ;  /* 0x0028040001057983 */ /* 0x000f280000300800 */
[----:B------:R-:W2:Y:S04]  /*7a390*/  LDL.LU R6, [R1+0x2808] ;  /* 0x0028080001067983 */ /* 0x000ea80000300800 */
[----:B------:R-:W2:Y:S01]  /*7a3a0*/  LDL.LU R7, [R1+0x280c] ;  /* 0x00280c0001077983 */ /* 0x000ea20000300800 */
[C---:B------:R-:W-:Y:S03]  /*7a3b0*/  HMMA.16816.F32 R20, R8.reuse, R20, R24 ;  /* 0x000000140814723c */ /* 0x040fe60000001818 */
[----:B--2---:R-:W-:Y:S04]  /*7a3c0*/  STL.64 [R1+0xc6f0], R6 ;  /* 0x00c6f00601007387 */ /* 0x004fe80000100a00 */
[----:B----4-:R0:W-:Y:S04]  /*7a3d0*/  STL.64 [R1+0xc6e8], R4 ;  /* 0x00c6e80401007387 */ /* 0x0101e80000100a00 */
[----:B0-----:R-:W2:Y:S04]  /*7a3e0*/  LDL.LU R4, [R1+0x2820] ;  /* 0x0028200001047983 */ /* 0x001ea80000300800 */
[----:B------:R-:W2:Y:S04]  /*7a3f0*/  LDL.LU R5, [R1+0x2824] ;  /* 0x0028240001057983 */ /* 0x000ea80000300800 */
[----:B------:R-:W2:Y:S04]  /*7a400*/  LDL.LU R6, [R1+0x2828] ;  /* 0x0028280001067983 */ /* 0x000ea80000300800 */
[----:B------:R-:W2:Y:S04]  /*7a410*/  LDL.LU R7, [R1+0x282c] ;  /* 0x00282c0001077983 */ /* 0x000ea80000300800 */
        /* <DEDUP_REMOVED lines=39> */
[----:B0-----:R-:W3:Y:S04]  /*7a690*/  LDL.LU.64 R22, [R1+0xc740] ;  /* 0x00c7400001167983 */ /* 0x001ee80000300a00 */
[----:B------:R-:W3:Y:S01]  /*7a6a0*/  LDL.LU.64 R20, [R1+0xc738] ;  /* 0x00c7380001147983 */ /* 0x000ee20000300a00 */
[----:B----4-:R-:W-:-:S15]  /*7a6b0*/  HMMA.16816.F32 R24, R8, R28, R24 ;  /* 0x0000001c0818723c */ /* 0x010fde0000001818 */
[----:B------:R-:W-:-:S08]  /*7a6c0*/  NOP ;  /* 0x0000000000007918 */ /* 0x000fd00000000000 */
[----:B------:R-:W-:Y:S04]  /*7a6d0*/  STL.64 [R1+0x2b10], R24 ;  /* 0x002b101801007387 */ /* 0x000fe80000100a00 */
[----:B------:R0:W-:Y:S04]  /*7a6e0*/  STL.64 [R1+0x2b18], R26 ;  /* 0x002b181a01007387 */ /* 0x0001e80000100a00 */
[----:B0-----:R-:W3:Y:S04]  /*7a6f0*/  LDL.LU.64 R26, [R1+0xc730] ;  /* 0x00c73000011a7983 */ /* 0x001ee80000300a00 */
[----:B------:R-:W4:Y:S04]  /*7a700*/  LDL.LU.64 R24, [R1+0xc728] ;  /* 0x00c7280001187983 */ /* 0x000f280000300a00 */
[----:B------:R-:W-:Y:S01]  /*7a710*/  STL [R1+0xc6a8], R29 ;  /* 0x00c6a81d01007387 */ /* 0x000fe20000100800 */
[----:B---3--:R-:W-:-:S15]  /*7a720*/  HMMA.16816.F32 R20, R8, R26, R20 ;  /* 0x0000001a0814723c */ /* 0x008fde0000001814 */
[----:B------:R-:W-:-:S08]  /*7a730*/  NOP ;  /* 0x0000000000007918 */ /* 0x000fd00000000000 */
[----:B------:R-:W-:Y:S04]  /*7a740*/  STL.64 [R1+0x2b00], R20 ;  /* 0x002b001401007387 */ /* 0x000fe80000100a00 */
[----:B------:R0:W-:Y:S04]  /*7a750*/  STL.64 [R1+0x2b08], R22 ;  /* 0x002b081601007387 */ /* 0x0001e80000100a00 */
[----:B0-----:R-:W3:Y:S01]  /*7a760*/  LDL.LU.64 R22, [R1+0xc720] ;  /* 0x00c7200001167983 */ /* 0x001ee20000300a00 */
[----:B----4-:R-:W-:Y:S03]  /*7a770*/  HMMA.16816.F32 R12, R8, R24, R12 ;  /* 0x00000018080c723c */ /* 0x010fe6000000180c */
[----:B------:R-:W4:-:S15]  /*7a780*/  LDL.LU.64 R20, [R1+0xc718] ;  /* 0x00c7180001147983 */ /* 0x000f1e0000300a00 */
[----:B------:R-:W-:-:S05]  /*7a790*/  NOP ;  /* 0x0000000000007918 */ /* 0x000fca0000000000 */
[----:B------:R0:W-:Y:S04]  /*7a7a0*/  STL.64 [R1+0x2af0], R12 ;  /* 0x002af00c01007387 */ /* 0x0001e80000100a00 */
[----:B------:R1:W-:Y:S04]  /*7a7b0*/  STL.64 [R1+0x2af8], R14 ;  /* 0x002af80e01007387 */ /* 0x0003e80000100a00 */
[----:B0-----:R-:W2:Y:S04]  /*7a7c0*/  LDL.LU R12, [R1+0x27a0] ;  /* 0x0027a000010c7983 */ /* 0x001ea80000300800 */
[----:B------:R-:W2:Y:S04]  /*7a7d0*/  LDL.LU R13, [R1+0x27a4] ;  /* 0x0027a400010d7983 */ /* 0x000ea80000300800 */
[----:B-1----:R-:W2:Y:S04]  /*7a7e0*/  LDL.LU R14, [R1+0x27a8] ;  /* 0x0027a800010e7983 */ /* 0x002ea80000300800 */
[----:B------:R-:W2:Y:S04]  /*7a7f0*/  LDL.LU R15, [R1+0x27ac] ;  /* 0x0027ac00010f7983 */ /* 0x000ea80000300800 */
[----:B------:R-:W-:Y:S04]  /*7a800*/  STL.64 [R1+0xc528], R26 ;  /* 0x00c5281a01007387 */ /* 0x000fe80000100a00 */
[----:B------:R0:W-:Y:S04]  /*7a810*/  STL.64 [R1+0xc520], R24 ;  /* 0x00c5201801007387 */ /* 0x0001e80000100a00 */
[----:B0-----:R-:W2:Y:S04]  /*7a820*/  LDL.LU R24, [R1+0x27c0] ;  /* 0x0027c00001187983 */ /* 0x001ea80000300800 */
[----:B------:R-:W2:Y:S04]  /*7a830*/  LDL.LU R25, [R1+0x27c4] ;  /* 0x0027c40001197983 */ /* 0x000ea80000300800 */
[----:B------:R-:W2:Y:S04]  /*7a840*/  LDL.LU R26, [R1+0x27c8] ;  /* 0x0027c800011a7983 */ /* 0x000ea80000300800 */
[----:B------:R-:W2:Y:S01]  /*7a850*/  LDL.LU R27, [R1+0x27cc] ;  /* 0x0027cc00011b7983 */ /* 0x000ea20000300800 */
[----:B---3--:R-:W-:-:S15]  /*7a860*/  HMMA.16816.F32 R16, R8, R22, R16 ;  /* 0x000000160810723c */ /* 0x008fde0000001810 */
[----:B------:R-:W-:-:S08]  /*7a870*/  NOP ;  /* 0x0000000000007918 */ /* 0x000fd00000000000 */
[----:B------:R-:W-:Y:S04]  /*7a880*/  STL.64 [R1+0x2ae0], R16 ;  /* 0x002ae01001007387 */ /* 0x000fe80000100a00 */
[----:B------:R0:W-:Y:S04]  /*7a890*/  STL.64 [R1+0x2ae8], R18 ;  /* 0x002ae81201007387 */ /* 0x0001e80000100a00 */
[----:B0-----:R-:W4:Y:S04]  /*7a8a0*/  LDL.LU.64 R18, [R1+0xc710] ;  /* 0x00c7100001127983 */ /* 0x001f280000300a00 */
[----:B------:R-:W4:Y:S04]  /*7a8b0*/  LDL.LU.64 R16, [R1+0xc708] ;  /* 0x00c7080001107983 */ /* 0x000f280000300a00 */
[----:B------:R-:W-:Y:S04]  /*7a8c0*/  STL [R1+0xc51c], R22 ;  /* 0x00c51c1601007387 */ /* 0x000fe80000100800 */
[----:B------:R-:W-:Y:S01]  /*7a8d0*/  STL [R1+0xc518], R23 ;  /* 0x00c5181701007387 */ /* 0x000fe20000100800 */
[----:B----4-:R-:W-:-:S15]  /*7a8e0*/  HMMA.16816.F32 R16, R8, R20, R16 ;  /* 0x000000140810723c */ /* 0x010fde0000001810 */
        /* <DEDUP_REMOVED lines=8> */
[----:B------:R-:W4:Y:S04]  /*7a970*/  LDL.LU R22, [R1+0x27e8] ;  /* 0x0027e80001167983 */ /* 0x000f280000300800 */
        /* <DEDUP_REMOVED lines=17> */
[----:B------:R-:W2:-:S15]  /*7aa90*/  LDL.LU R24, [R1+0x1db0] ;  /* 0x001db00001187983 */ /* 0x000e9e0000300800 */
[----:B------:R-:W-:-:S01]  /*7aaa0*/  NOP ;  /* 0x0000000000007918 */ /* 0x000fc20000000000 */
[----:B------:R-:W-:Y:S04]  /*7aab0*/  STL.64 [R1+0x2aa0], R20 ;  /* 0x002aa01401007387 */ /* 0x000fe80000100a00 */
[----:B------:R-:W-:Y:S04]  /*7aac0*/  STL.64 [R1+0x2aa8], R22 ;  /* 0x002aa81601007387 */ /* 0x000fe80000100a00 */
[----:B------:R0:W-:Y:S04]  /*7aad0*/  STL.64 [R1+0x2c80], R16 ;  /* 0x002c801001007387 */ /* 0x0001e80000100a00 */
[----:B------:R1:W-:Y:S04]  /*7aae0*/  STL.64 [R1+0x2c88], R18 ;  /* 0x002c881201007387 */ /* 0x0003e80000100a00 */
[----:B------:R-:W2:Y:S04]  /*7aaf0*/  LDL.LU R25, [R1+0x1db4] ;  /* 0x001db40001197983 */ /* 0x000ea80000300800 */
[----:B------:R-:W3:Y:S04]  /*7ab00*/  LDL.LU R26, [R1+0x1db8] ;  /* 0x001db800011a7983 */ /* 0x000ee80000300800 */
[----:B------:R-:W3:Y:S04]  /*7ab10*/  LDL.LU R27, [R1+0x1dbc] ;  /* 0x001dbc00011b7983 */ /* 0x000ee80000300800 */
[----:B---3--:R-:W-:Y:S04]  /*7ab20*/  STL.64 [R1+0xc5e8], R26 ;  /* 0x00c5e81a01007387 */ /* 0x008fe80000100a00 */
[----:B--2---:R-:W-:Y:S04]  /*7ab30*/  STL.64 [R1+0xc5e0], R24 ;  /* 0x00c5e01801007387 */ /* 0x004fe80000100a00 */
[----:B0-----:R-:W2:Y:S04]  /*7ab40*/  LDL.LU R16, [R1+0x1dc0] ;  /* 0x001dc00001107983 */ /* 0x001ea80000300800 */
[----:B------:R-:W2:Y:S04]  /*7ab50*/  LDL.LU R17, [R1+0x1dc4] ;  /* 0x001dc40001117983 */ /* 0x000ea80000300800 */
[----:B-1----:R-:W3:Y:S04]  /*7ab60*/  LDL.LU R18, [R1+0x1dc8] ;  /* 0x001dc80001127983 */ /* 0x002ee80000300800 */
[----:B------:R-:W3:Y:S04]  /*7ab70*/  LDL.LU R19, [R1+0x1dcc] ;  /* 0x001dcc0001137983 */ /* 0x000ee80000300800 */
[----:B---3--:R-:W-:Y:S04]  /*7ab80*/  STL.64 [R1+0xc5f8], R18 ;  /* 0x00c5f81201007387 */ /* 0x008fe80000100a00 */
[----:B--2---:R-:W-:Y:S04]  /*7ab90*/  STL.64 [R1+0xc5f0], R16 ;  /* 0x00c5f01001007387 */ /* 0x004fe80000100a00 */
[----:B------:R0:W-:Y:S04]  /*7aba0*/  STL.64 [R1+0xc4f0], R6 ;  /* 0x00c4f00601007387 */ /* 0x0001e80000100a00 */
[----:B0-----:R-:W2:Y:S04]  /*7abb0*/  LDL R6, [R1+0x58] ;  /* 0x0000580001067983 */ /* 0x001ea80000100800 */
[----:B------:R-:W2:Y:S04]  /*7abc0*/  LDL R7, [R1+0x5c] ;  /* 0x00005c0001077983 */ /* 0x000ea80000100800 */
[----:B------:R-:W-:Y:S04]  /*7abd0*/  STL.64 [R1+0xc4e8], R4 ;  /* 0x00c4e80401007387 */ /* 0x000fe80000100a00 */
[----:B--2---:R0:W-:Y:S02]  /*7abe0*/  STL.64 [R1+0xc600], R6 ;  /* 0x00c6000601007387 */ /* 0x0041e40000100a00 */
[----:B0-----:R-:W-:Y:S02]  /*7abf0*/  HMMA.16816.F32 R4, R8, R2, R12 ;  /* 0x000000020804723c */ /* 0x001fe4000000180c */
[----:B------:R-:W2:Y:S05]  /*7ac00*/  LDL R14, [R1+0x60] ;  /* 0x00006000010e7983 */ /* 0x000eaa0000100800 */
[----:B------:R-:W-:-:S15]  /*7ac10*/  IMAD.MOV.U32 R15, RZ, RZ, R0 ;  /* 0x000000ffff0f7224 */ /* 0x000fde00078e0000 */
[----:B------:R-:W-:-:S01]  /*7ac20*/  NOP ;  /* 0x0000000000007918 */ /* 0x000fc20000000000 */
[----:B------:R0:W-:Y:S04]  /*7ac30*/  STL.64 [R1+0x2c70], R4 ;  /* 0x002c700401007387 */ /* 0x0001e80000100a00 */
[----:B------:R1:W-:Y:S04]  /*7ac40*/  STL.64 [R1+0x2c78], R6 ;  /* 0x002c780601007387 */ /* 0x0003e80000100a00 */
[----:B------:R-:W0:Y:S04]  /*7ac50*/  LDL.LU R0, [R1+0xc6d4] ;  /* 0x00c6d40001007983 */ /* 0x000e280000300800 */
[----:B------:R-:W3:Y:S04]  /*7ac60*/  LDL.LU R16, [R1+0x1df0] ;  /* 0x001df00001107983 */ /* 0x000ee80000300800 */
[----:B------:R-:W3:Y:S04]  /*7ac70*/  LDL.LU R17, [R1+0x1df4] ;  /* 0x001df40001117983 */ /* 0x000ee80000300800 */
[----:B------:R-:W4:Y:S04]  /*7ac80*/  LDL.LU R18, [R1+0x1df8] ;  /* 0x001df80001127983 */ /* 0x000f280000300800 */
[----:B------:R-:W4:Y:S01]  /*7ac90*/  LDL.LU R19, [R1+0x1dfc] ;  /* 0x001dfc0001137983 */ /* 0x000f220000300800 */
[----:B0-----:R-:W-:-:S03]  /*7aca0*/  IMAD.MOV.U32 R5, RZ, RZ, R0 ;  /* 0x000000ffff057224 */ /* 0x001fc600078e0000 */
[----:B----4-:R-:W-:Y:S04]  /*7acb0*/  STL.64 [R1+0xc610], R18 ;  /* 0x00c6101201007387 */ /* 0x010fe80000100a00 */
[----:B---3--:R0:W-:Y:S04]  /*7acc0*/  STL.64 [R1+0xc608], R16 ;  /* 0x00c6081001007387 */ /* 0x0081e80000100a00 */
[----:B------:R-:W3:Y:S04]  /*7acd0*/  LDL R4, [R1+0x70] ;  /* 0x0000700001047983 */ /* 0x000ee80000100800 */
[----:B------:R-:W4:Y:S04]  /*7ace0*/  LDL.LU R0, [R1+0xc6d0] ;  /* 0x00c6d00001007983 */ /* 0x000f280000300800 */
[----:B-1----:R-:W2:Y:S04]  /*7acf0*/  LDL.64 R6, [R1+0x78] ;  /* 0x0000780001067983 */ /* 0x002ea80000100a00 */
[----:B--2---:R1:W-:Y:S04]  /*7ad00*/  STL.64 [R1+0xc630], R6 ;  /* 0x00c6300601007387 */ /* 0x0043e80000100a00 */
[----:B---3--:R-:W-:Y:S04]  /*7ad10*/  STL.64 [R1+0xc628], R4 ;  /* 0x00c6280401007387 */ /* 0x008fe80000100a00 */
[----:B0-----:R-:W2:Y:S04]  /*7ad20*/  LDL.LU R16, [R1+0x1e00] ;  /* 0x001e000001107983 */ /* 0x001ea80000300800 */
[----:B------:R-:W2:Y:S04]  /*7ad30*/  LDL.LU R17, [R1+0x1e04] ;  /* 0x001e040001117983 */ /* 0x000ea80000300800 */
[----:B------:R-:W3:Y:S04]  /*7ad40*/  LDL.LU R18, [R1+0x1e08] ;  /* 0x001e080001127983 */ /* 0x000ee80000300800 */
[----:B------:R-:W3:Y:S04]  /*7ad50*/  LDL.LU R19, [R1+0x1e0c] ;  /* 0x001e0c0001137983 */ /* 0x000ee80000300800 */
[----:B-1----:R-:W2:Y:S01]  /*7ad60*/  LDL R6, [R1+0x80] ;  /* 0x0000800001067983 */ /* 0x002ea20000100800 */
[----:B----4-:R-:W-:-:S03]  /*7ad70*/  IMAD.MOV.U32 R7, RZ, RZ, R0 ;  /* 0x000000ffff077224 */ /* 0x010fc600078e0000 */
[----:B------:R-:W4:Y:S04]  /*7ad80*/  LDL.LU R0, [R1+0xc6cc] ;  /* 0x00c6cc0001007983 */ /* 0x000f280000300800 */
[----:B---3--:R-:W-:Y:S04]  /*7ad90*/  STL.64 [R1+0xc620], R18 ;  /* 0x00c6201201007387 */ /* 0x008fe80000100a00 */
[----:B--2---:R0:W-:Y:S04]  /*7ada0*/  STL.64 [R1+0xc618], R16 ;  /* 0x00c6181001007387 */ /* 0x0041e80000100a00 */
[----:B0-----:R-:W2:Y:S04]  /*7adb0*/  LDL.LU R16, [R1+0x1e20] ;  /* 0x001e200001107983 */ /* 0x001ea80000300800 */
[----:B------:R-:W2:Y:S04]  /*7adc0*/  LDL.LU R17, [R1+0x1e24] ;  /* 0x001e240001117983 */ /* 0x000ea80000300800 */
[----:B------:R-:W3:Y:S04]  /*7add0*/  LDL.LU R18, [R1+0x1e28] ;  /* 0x001e280001127983 */ /* 0x000ee80000300800 */
[----:B------:R-:W3:Y:S04]  /*7ade0*/  LDL.LU R19, [R1+0x1e2c] ;  /* 0x001e2c0001137983 */ /* 0x000ee80000300800 */
[----:B------:R-:W2:Y:S04]  /*7adf0*/  LDL.64 R4, [R1+0x88] ;  /* 0x0000880001047983 */ /* 0x000ea80000100a00 */
[----:B------:R4:W-:Y:S02]  /*7ae00*/  STL.64 [R1+0xc660], R6 ;  /* 0x00c6600601007387 */ /* 0x0009e40000100a00 */
[----:B----4-:R-:W-:-:S02]  /*7ae10*/  IMAD.MOV.U32 R7, RZ, RZ, R0 ;  /* 0x000000ffff077224 */ /* 0x010fc400078e0000 */
[----:B--2---:R-:W-:Y:S04]  /*7ae20*/  STL.64 [R1+0xc658], R4 ;  /* 0x00c6580401007387 */ /* 0x004fe80000100a00 */
[----:B---3--:R-:W-:Y:S04]  /*7ae30*/  STL.64 [R1+0xc640], R18 ;  /* 0x00c6401201007387 */ /* 0x008fe80000100a00 */
[----:B------:R0:W-:Y:S04]  /*7ae40*/  STL.64 [R1+0xc638], R16 ;  /* 0x00c6381001007387 */ /* 0x0001e80000100a00 */
[----:B0-----:R-:W2:Y:S04]  /*7ae50*/  LDL.LU R16, [R1+0x1e40] ;  /* 0x001e400001107983 */ /* 0x001ea80000300800 */
[----:B------:R-:W2:Y:S04]  /*7ae60*/  LDL.LU R17, [R1+0x1e44] ;  /* 0x001e440001117983 */ /* 0x000ea80000300800 */
[----:B------:R-:W3:Y:S04]  /*7ae70*/  LDL.LU R18, [R1+0x1e48] ;  /* 0x001e480001127983 */ /* 0x000ee80000300800 */
[----:B------:R-:W3:Y:S04]  /*7ae80*/  LDL.LU R19, [R1+0x1e4c] ;  /* 0x001e4c0001137983 */ /* 0x000ee80000300800 */
[----:B------:R-:W4:Y:S04]  /*7ae90*/  LDL R6, [R1+0x90] ;  /* 0x0000900001067983 */ /* 0x000f280000100800 */
[----:B------:R-:W2:Y:S04]  /*7aea0*/  LDL.LU R0, [R1+0xc6c8] ;  /* 0x00c6c80001007983 */ /* 0x000ea80000300800 */
[----:B------:R-:W3:Y:S04]  /*7aeb0*/  LDL R4, [R1+0x98] ;  /* 0x0000980001047983 */ /* 0x000ee80000100800 */
[----:B------:R-:W3:Y:S04]  /*7aec0*/  LDL R5, [R1+0x9c] ;  /* 0x00009c0001057983 */ /* 0x000ee80000100800 */
[----:B------:R-:W2:Y:S04]  /*7aed0*/  LDL.64 R20, [R1+0xa8] ;  /* 0x0000a80001147983 */ /* 0x000ea80000100a00 */
[----:B----4-:R-:W-:Y:S04]  /*7aee0*/  STL.64 [R1+0xc678], R6 ;  /* 0x00c6780601007387 */ /* 0x010fe80000100a00 */
[----:B---3--:R-:W-:Y:S04]  /*7aef0*/  STL.64 [R1+0xc690], R4 ;  /* 0x00c6900401007387 */ /* 0x008fe80000100a00 */
[----:B------:R-:W-:Y:S04]  /*7af00*/  STL.64 [R1+0xc650], R18 ;  /* 0x00c6501201007387 */ /* 0x000fe80000100a00 */
[----:B--2---:R0:W-:Y:S04]  /*7af10*/  STL.64 [R1+0xc648], R16 ;  /* 0x00c6481001007387 */ /* 0x0041e80000100a00 */
[----:B0-----:R-:W2:Y:S04]  /*7af20*/  LDL.LU R16, [R1+0x1e60] ;  /* 0x001e600001107983 */ /* 0x001ea80000300800 */
[----:B------:R-:W2:Y:S04]  /*7af30*/  LDL.LU R17, [R1+0x1e64] ;  /* 0x001e640001117983 */ /* 0x000ea80000300800 */
[----:B------:R-:W3:Y:S04]  /*7af40*/  LDL.LU R18, [R1+0x1e68] ;  /* 0x001e680001127983 */ /* 0x000ee80000300800 */
[----:B------:R-:W3:Y:S04]  /*7af50*/  LDL.LU R19, [R1+0x1e6c] ;  /* 0x001e6c0001137983 */ /* 0x000ee80000300800 */
[----:B------:R-:W4:Y:S04]  /*7af60*/  LDL R6, [R1+0xa0] ;  /* 0x0000a00001067983 */ /* 0x000f280000100800 */
[----:B------:R-:W2:Y:S04]  /*7af70*/  LDL.LU R4, [R1+0x2fb8] ;  /* 0x002fb80001047983 */ /* 0x000ea80000300800 */
[----:B------:R-:W2:Y:S01]  /*7af80*/  LDL.LU R5, [R1+0x2fc4] ;  /* 0x002fc40001057983 */ /* 0x000ea20000300800 */
[----:B------:R-:W-:-:S05]  /*7af90*/  IMAD.MOV.U32 R7, RZ, RZ, R0 ;  /* 0x000000ffff077224 */ /* 0x000fca00078e0000 */
[----:B----4-:R-:W-:Y:S04]  /*7afa0*/  STL.64 [R1+0xc6c0], R6 ;  /* 0x00c6c00601007387 */ /* 0x010fe80000100a00 */
[----:B--2---:R0:W-:Y:S04]  /*7afb0*/  STL.64 [R1+0xc6b8], R4 ;  /* 0x00c6b80401007387 */ /* 0x0041e80000100a00 */
[----:B0-----:R-:W2:Y:S04]  /*7afc0*/  LDL.LU R4, [R1+0x2770] ;  /* 0x0027700001047983 */ /* 0x001ea80000300800 */
[----:B------:R-:W2:Y:S04]  /*7afd0*/  LDL.LU R5, [R1+0x2774] ;  /* 0x0027740001057983 */ /* 0x000ea80000300800 */
[----:B------:R-:W2:Y:S04]  /*7afe0*/  LDL.LU R6, [R1+0x2778] ;  /* 0x0027780001067983 */ /* 0x000ea80000300800 */
[----:B------:R-:W2:Y:S04]  /*7aff0*/  LDL.LU R7, [R1+0x277c] ;  /* 0x00277c0001077983 */ /* 0x000ea80000300800 */
[----:B------:R-:W4:Y:S04]  /*7b000*/  LDL.LU R0, [R1+0x2fc0] ;  /* 0x002fc00001007983 */ /* 0x000f280000300800 */
[----:B---3--:R-:W-:Y:S04]  /*7b010*/  STL.64 [R1+0xc670], R18 ;  /* 0x00c6701201007387 */ /* 0x008fe80000100a00 */
[----:B------:R0:W-:Y:S04]  /*7b020*/  STL.64 [R1+0xc668], R16 ;  /* 0x00c6681001007387 */ /* 0x0001e80000100a00 */
[----:B0-----:R-:W3:Y:S04]  /*7b030*/  LDL.LU R16, [R1+0x1e70] ;  /* 0x001e700001107983 */ /* 0x001ee80000300800 */
[----:B------:R-:W3:Y:S04]  /*7b040*/  LDL.LU R17, [R1+0x1e74] ;  /* 0x001e740001117983 */ /* 0x000ee80000300800 */
[----:B------:R-:W2:Y:S04]  /*7b050*/  LDL.LU R18, [R1+0x1e78] ;  /* 0x001e780001127983 */ /* 0x000ea80000300800 */
[----:B------:R-:W2:Y:S04]  /*7b060*/  LDL.LU R19, [R1+0x1e7c] ;  /* 0x001e7c0001137983 */ /* 0x000ea80000300800 */
[----:B------:R-:W4:Y:S04]  /*7b070*/  LDL.LU R29, [R1+0x2fac] ;  /* 0x002fac00011d7983 */ /* 0x000f280000300800 */
[----:B--2---:R-:W-:Y:S04]  /*7b080*/  STL.64 [R1+0xc688], R18 ;  /* 0x00c6881201007387 */ /* 0x004fe80000100a00 */
[----:B---3--:R0:W-:Y:S04]  /*7b090*/  STL.64 [R1+0xc680], R16 ;  /* 0x00c6801001007387 */ /* 0x0081e80000100a00 */
[----:B0-----:R-:W2:Y:S04]  /*7b0a0*/  LDL.LU R16, [R1+0x1e80] ;  /* 0x001e800001107983 */ /* 0x001ea80000300800 */
[----:B------:R-:W2:Y:S04]  /*7b0b0*/  LDL.LU R17, [R1+0x1e84] ;  /* 0x001e840001117983 */ /* 0x000ea80000300800 */
[----:B------:R-:W3:Y:S04]  /*7b0c0*/  LDL.LU R18, [R1+0x1e88] ;  /* 0x001e880001127983 */ /* 0x000ee80000300800 */
[----:B------:R-:W3:Y:S01]  /*7b0d0*/  LDL.LU R19, [R1+0x1e8c] ;  /* 0x001e8c0001137983 */ /* 0x000ee20000300800 */
[----:B------:R-:W-:Y:S06]  /*7b0e0*/  HMMA.16816.F32 R8, R8, R20, R4 ;  /* 0x000000140808723c */ /* 0x000fec0000001804 */
[----:B------:R-:W-:-:S02]  /*7b0f0*/  IMAD.MOV.U32 R22, RZ, RZ, R20 ;  /* 0x000000ffff167224 */ /* 0x000fc400078e0014 */
[----:B------:R-:W-:Y:S01]  /*7b100*/  IMAD.MOV.U32 R23, RZ, RZ, R21 ;  /* 0x000000ffff177224 */ /* 0x000fe200078e0015 */
[----:B---3--:R-:W-:Y:S04]  /*7b110*/  STL.64 [R1+0xc6a0], R18 ;  /* 0x00c6a01201007387 */ /* 0x008fe80000100a00 */
[----:B--2---:R0:W-:Y:S04]  /*7b120*/  STL.64 [R1+0xc698], R16 ;  /* 0x00c6981001007387 */ /* 0x0041e80000100a00 */
[----:B0-----:R-:W2:Y:S04]  /*7b130*/  LDL.LU R16, [R1+0x2750] ;  /* 0x0027500001107983 */ /* 0x001ea80000300800 */
[----:B------:R-:W2:Y:S04]  /*7b140*/  LDL.LU R17, [R1+0x2754] ;  /* 0x0027540001117983 */ /* 0x000ea80000300800 */
[----:B------:R-:W2:Y:S04]  /*7b150*/  LDL.LU R18, [R1+0x2758] ;  /* 0x0027580001127983 */ /* 0x000ea80000300800 */
[----:B------:R-:W2:Y:S04]  /*7b160*/  LDL.LU R19, [R1+0x275c] ;  /* 0x00275c0001137983 */ /* 0x000ea80000300800 */
[----:B------:R-:W3:Y:S04]  /*7b170*/  LDL.64 R12, [R1+0x68] ;  /* 0x00006800010c7983 */ /* 0x000ee80000100a00 */
[----:B------:R-:W3:Y:S04]  /*7b180*/  LDL.LU R24, [R1+0x1de0] ;  /* 0x001de00001187983 */ /* 0x000ee80000300800 */
[----:B------:R-:W3:Y:S04]  /*7b190*/  LDL.LU R25, [R1+0x1de4] ;  /* 0x001de40001197983 */ /* 0x000ee80000300800 */
[----:B------:R-:W3:Y:S04]  /*7b1a0*/  LDL.LU R26, [R1+0x1de8] ;  /* 0x001de800011a7983 */ /* 0x000ee80000300800 */
[----:B------:R-:W3:Y:S04]  /*7b1b0*/  LDL.LU R27, [R1+0x1dec] ;  /* 0x001dec00011b7983 */ /* 0x000ee80000300800 */
[----:B------:R-:W2:Y:S04]  /*7b1c0*/  LDL.LU.64 R6, [R1+0xc6c0] ;  /* 0x00c6c00001067983 */ /* 0x000ea80000300a00 */
[----:B------:R-:W3:Y:S04]  /*7b1d0*/  LDL.LU.64 R4, [R1+0xc6b8] ;  /* 0x00c6b80001047983 */ /* 0x000ee80000300a00 */
[----:B------:R0:W-:Y:S04]  /*7b1e0*/  STL.64 [R1+0x2a90], R8 ;  /* 0x002a900801007387 */ /* 0x0001e80000100a00 */
[----:B------:R1:W-:Y:S04]  /*7b1f0*/  STL.64 [R1+0x2a98], R10 ;  /* 0x002a980a01007387 */ /* 0x0003e80000100a00 */
[----:B------:R-:W2:Y:S04]  /*7b200*/  LDL.LU.64 R20, [R1+0xc6b0] ;  /* 0x00c6b00001147983 */ /* 0x000ea80000300a00 */
[----:B0-----:R-:W4:Y:S04]  /*7b210*/  LDL.LU R8, [R1+0x2fa8] ;  /* 0x002fa80001087983 */ /* 0x001f280000300800 */
[----:B------:R-:W3:Y:S04]  /*7b220*/  LDL.LU R9, [R1+0x2fb4] ;  /* 0x002fb40001097983 */ /* 0x000ee80000300800 */
[----:B-1----:R-:W3:Y:S04]  /*7b230*/  LDL.LU R10, [R1+0x2fb0] ;  /* 0x002fb000010a7983 */ /* 0x002ee80000300800 */
[----:B------:R-:W2:Y:S04]  /*7b240*/  LDL.LU R11, [R1+0x2fbc] ;  /* 0x002fbc00010b7983 */ /* 0x000ea80000300800 */
[----:B------:R-:W-:Y:S01]  /*7b250*/  STL.64 [R1+0xc538], R22 ;  /* 0x00c5381601007387 */ /* 0x000fe20000100a00 */
[----:B----4-:R-:W-:-:S02]  /*7b260*/  IMAD R8, R8, 0x100, R29 ;  /* 0x0000010008087824 */ /* 0x010fc400078e021d */
[----:B---3--:R-:W-:Y:S02]  /*7b270*/  IMAD R9, R10, 0x100, R9 ;  /* 0x000001000a097824 */ /* 0x008fe400078e0209 */
[----:B--2---:R-:W-:Y:S02]  /*7b280*/  IMAD R10, R4, 0x100, R11 ;  /* 0x00000100040a7824 */ /* 0x004fe400078e020b */
[----:B------:R-:W-:Y:S01]  /*7b290*/  IMAD R11, R0, 0x100, R5 ;  /* 0x00000100000b7824 */ /* 0x000fe200078e0205 */
[----:B------:R-:W-:Y:S02]  /*7b2a0*/  F2FP.F16.E4M3.UNPACK_B R8, R8 ;  /* 0x00000008ff08723e */ /* 0x000fe400020006ff */
[----:B------:R-:W-:Y:S02]  /*7b2b0*/  F2FP.F16.E4M3.UNPACK_B R9, R9 ;  /* 0x00000009ff09723e */ /* 0x000fe400020006ff */
[----:B------:R-:W-:Y:S02]  /*7b2c0*/  F2FP.F16.E4M3.UNPACK_B R10, R10 ;  /* 0x0000000aff0a723e */ /* 0x000fe400020006ff */
[----:B------:R-:W-:-:S07]  /*7b2d0*/  F2FP.F16.E4M3.UNPACK_B R11, R11 ;  /* 0x0000000bff0b723e */ /* 0x000fce00020006ff */
[C---:B------:R-:W-:Y:S01]  /*7b2e0*/  HMMA.16816.F32 R4, R8.reuse, R6, R16 ;  /* 0x000000060804723c */ /* 0x040fe20000001810 */
[----:B------:R0:W-:Y:S04]  /*7b2f0*/  STL.64 [R1+0xc530], R20 ;  /* 0x00c5301401007387 */ /* 0x0001e80000100a00 */
[----:B0-----:R-:W2:Y:S04]  /*7b300*/  LDL.LU R20, [R1+0x1dd0] ;  /* 0x001dd00001147983 */ /* 0x001ea80000300800 */
[----:B------:R-:W2:Y:S04]  /*7b310*/  LDL.LU R21, [R1+0x1dd4] ;  /* 0x001dd40001157983 */ /* 0x000ea80000300800 */
[----:B------:R-:W2:Y:S04]  /*7b320*/  LDL.LU R22, [R1+0x1dd8] ;  /* 0x001dd80001167983 */ /* 0x000ea80000300800 */
[----:B------:R-:W2:Y:S04]  /*7b330*/  LDL.LU R23, [R1+0x1ddc] ;  /* 0x001ddc0001177983 */ /* 0x000ea80000300800 */
[----:B------:R-:W3:Y:S04]  /*7b340*/  LDL.LU R29, [R1+0xc6a8] ;  /* 0x00c6a800011d7983 */ /* 0x000ee80000300800 */
        /* <DEDUP_REMOVED lines=40> */
[----:B0-----:R-:W4:Y:S04]  /*7b5d0*/  LDL.LU.64 R18, [R1+0xc620] ;  /* 0x00c6200001127983 */ /* 0x001f280000300a00 */
[----:B------:R-:W4:Y:S01]  /*7b5e0*/  LDL.LU.64 R16, [R1+0xc618] ;  /* 0x00c6180001107983 */ /* 0x000f220000300a00 */
[----:B------:R-:W-:-:S05]  /*7b5f0*/  IMAD.MOV.U32 R0, RZ, RZ, R7 ;  /* 0x000000ffff007224 */ /* 0x000fca00078e0007 */
[----:B------:R0:W-:Y:S01]  /*7b600*/  STL [R1+0xc4c4], R0 ;  /* 0x00c4c40001007387 */ /* 0x0001e20000100800 */
[----:B----4-:R-:W-:Y:S03]  /*7b610*/  HMMA.16816.F32 R4, R8, R4, R16 ;  /* 0x000000040804723c */ /* 0x010fe60000001810 */
[----:B------:R-:W2:Y:S04]  /*7b620*/  LDL.LU.64 R18, [R1+0xc610] ;  /* 0x00c6100001127983 */ /* 0x000ea80000300a00 */
[----:B------:R-:W2:Y:S01]  /*7b630*/  LDL.LU.64 R16, [R1+0xc608] ;  /* 0x00c6080001107983 */ /* 0x000ea20000300a00 */
[----:B0-----:R-:W-:-:S15]  /*7b640*/  IMAD.MOV.U32 R0, RZ, RZ, R12 ;  /* 0x000000ffff007224 */ /* 0x001fde00078e000c */
[----:B------:R-:W-:Y:S04]  /*7b650*/  STL.64 [R1+0x2a20], R4 ;  /* 0x002a200401007387 */ /* 0x000fe80000100a00 */
[----:B------:R0:W-:Y:S04]  /*7b660*/  STL.64 [R1+0x2a28], R6 ;  /* 0x002a280601007387 */ /* 0x0001e80000100a00 */
[----:B0-----:R-:W4:Y:S01]  /*7b670*/  LDL.LU.64 R6, [R1+0xc600] ;  /* 0x00c6000001067983 */ /* 0x001f220000300a00 */
[C---:B--2---:R-:W-:Y:S06]  /*7b680*/  HMMA.16816.F32 R16, R8.reuse, R12, R16 ;  /* 0x0000000c0810723c */ /* 0x044fec0000001810 */
[----:B------:R-:W-:-:S15]  /*7b690*/  HMMA.16816.F32 R12, R8, R14, R24 ;  /* 0x0000000e080c723c */ /* 0x000fde0000001818 */
        /* <DEDUP_REMOVED lines=10> */
[----:B------:R-:W3:Y:S01]  /*7b740*/  LDL.LU.64 R12, [R1+0xc5d0] ;  /* 0x00c5d000010c7983 */ /* 0x000ee20000300a00 */
[----:B----4-:R-:W-:-:S15]  /*7b750*/  HMMA.16816.F32 R20, R8, R6, R20 ;  /* 0x000000060814723c */ /* 0x010fde0000001814 */
[----:B------:R-:W-:-:S08]  /*7b760*/  NOP ;  /* 0x0000000000007918 */ /* 0x000fd00000000000 */
[----:B------:R-:W-:Y:S04]  /*7b770*/  STL.64 [R1+0x29f0], R20 ;  /* 0x0029f01401007387 */ /* 0x000fe80000100a00 */
[----:B------:R-:W-:Y:S01]  /*7b780*/  STL.64 [R1+0x29f8], R22 ;  /* 0x0029f81601007387 */ /* 0x000fe20000100a00 */
[C---:B--2---:R-:W-:Y:S06]  /*7b790*/  HMMA.16816.F32 R4, R8.reuse, R14, R16 ;  /* 0x0000000e0804723c */ /* 0x044fec0000001810 */
[----:B---3--:R-:W-:Y:S01]  /*7b7a0*/  HMMA.16816.F32 R16, R8, R12, R24 ;  /* 0x0000000c0810723c */ /* 0x008fe20000001818 */
[----:B------:R-:W2:-:S15]  /*7b7b0*/  LDL.64 R24, [R1+0x8] ;  /* 0x0000080001187983 */ /* 0x000e9e0000100a00 */
[----:B------:R-:W-:-:S01]  /*7b7c0*/  NOP ;  /* 0x0000000000007918 */ /* 0x000fc20000000000 */
[----:B------:R0:W-:Y:S04]  /*7b7d0*/  STL.64 [R1+0x29e0], R4 ;  /* 0x0029e00401007387 */ /* 0x0001e80000100a00 */
[----:B------:R1:W-:Y:S04]  /*7b7e0*/  STL.64 [R1+0x29e8], R6 ;  /* 0x0029e80601007387 */ /* 0x0003e80000100a00 */
[----:B0-----:R-:W3:Y:S04]  /*7b7f0*/  LDL.LU R4, [R1+0x1cd0] ;  /* 0x001cd00001047983 */ /* 0x001ee80000300800 */
[----:B------:R-:W-:Y:S04]  /*7b800*/  STL.64 [R1+0x29d0], R16 ;  /* 0x0029d01001007387 */ /* 0x000fe80000100a00 */
[----:B------:R-:W-:Y:S04]  /*7b810*/  STL.64 [R1+0x29d8], R18 ;  /* 0x0029d81201007387 */ /* 0x000fe80000100a00 */
[----:B------:R-:W3:Y:S04]  /*7b820*/  LDL.LU R5, [R1+0x1cd4] ;  /* 0x001cd40001057983 */ /* 0x000ee80000300800 */
[----:B-1----:R-:W4:Y:S04]  /*7b830*/  LDL.LU R6, [R1+0x1cd8] ;  /* 0x001cd80001067983 */ /* 0x002f280000300800 */
[----:B------:R-:W4:Y:S04]  /*7b840*/  LDL.LU R7, [R1+0x1cdc] ;  /* 0x001cdc0001077983 */ /* 0x000f280000300800 */
[----:B----4-:R-:W-:Y:S04]  /*7b850*/  STL.64 [R1+0xc548], R6 ;  /* 0x00c5480601007387 */ /* 0x010fe80000100a00 */
[----:B---3--:R0:W-:Y:S04]  /*7b860*/  STL.64 [R1+0xc540], R4 ;  /* 0x00c5400401007387 */ /* 0x0081e80000100a00 */
[----:B0-----:R-:W3:Y:S04]  /*7b870*/  LDL.LU R4, [R1+0x1d00] ;  /* 0x001d000001047983 */ /* 0x001ee80000300800 */
[----:B------:R-:W3:Y:S04]  /*7b880*/  LDL.LU R5, [R1+0x1d04] ;  /* 0x001d040001057983 */ /* 0x000ee80000300800 */
[----:B------:R-:W4:Y:S04]  /*7b890*/  LDL.LU R6, [R1+0x1d08] ;  /* 0x001d080001067983 */ /* 0x000f280000300800 */
[----:B------:R-:W4:Y:S04]  /*7b8a0*/  LDL.LU R7, [R1+0x1d0c] ;  /* 0x001d0c0001077983 */ /* 0x000f280000300800 */
[----:B----4-:R0:W-:Y:S04]  /*7b8b0*/  STL.64 [R1+0xc558], R6 ;  /* 0x00c5580601007387 */ /* 0x0101e80000100a00 */
[----:B0-----:R-:W4:Y:S04]  /*7b8c0*/  LDL R6, [R1+0x10] ;  /* 0x0000100001067983 */ /* 0x001f280000100800 */
[----:B------:R-:W4:Y:S04]  /*7b8d0*/  LDL R7, [R1+0x14] ;  /* 0x0000140001077983 */ /* 0x000f280000100800 */
[----:B---3--:R0:W-:Y:S04]  /*7b8e0*/  STL.64 [R1+0xc550], R4 ;  /* 0x00c5500401007387 */ /* 0x0081e80000100a00 */
[----:B0-----:R-:W3:Y:S04]  /*7b8f0*/  LDL.64 R4, [R1+0x18] ;  /* 0x0000180001047983 */ /* 0x001ee80000100a00 */
[----:B----4-:R0:W-:Y:S04]  /*7b900*/  STL.64 [R1+0xc578], R6 ;  /* 0x00c5780601007387 */ /* 0x0101e80000100a00 */
[----:B---3--:R1:W-:Y:S04]  /*7b910*/  STL.64 [R1+0xc570], R4 ;  /* 0x00c5700401007387 */ /* 0x0083e80000100a00 */
[----:B0-----:R-:W3:Y:S04]  /*7b920*/  LDL R6, [R1+0x20] ;  /* 0x0000200001067983 */ /* 0x001ee80000100800 */
[----:B------:R-:W3:Y:S04]  /*7b930*/  LDL R7, [R1+0x24] ;  /* 0x0000240001077983 */ /* 0x000ee80000100800 */
[----:B------:R-:W4:Y:S04]  /*7b940*/  LDL R26, [R1] ;  /* 0x00000000011a7983 */ /* 0x000f280000100800 */
[----:B------:R-:W4:Y:S04]  /*7b950*/  LDL R27, [R1+0x4] ;  /* 0x00000400011b7983 */ /* 0x000f280000100800 */
[----:B-1----:R-:W2:Y:S04]  /*7b960*/  LDL.64 R4, [R1+0x28] ;  /* 0x0000280001047983 */ /* 0x002ea80000100a00 */
        /* <DEDUP_REMOVED lines=8> */
[----:B--2---:R-:W-:Y:S04]  /*7b9f0*/  STL.64 [R1+0xc5b0], R4 ;  /* 0x00c5b00401007387 */ /* 0x004fe80000100a00 */
[----:B----4-:R-:W-:Y:S04]  /*7ba00*/  STL.64 [R1+0xc568], R26 ;  /* 0x00c5681a01007387 */ /* 0x010fe80000100a00 */
[----:B------:R0:W-:Y:S04]  /*7ba10*/  STL.64 [R1+0xc560], R24 ;  /* 0x00c5601801007387 */ /* 0x0001e80000100a00 */
[----:B0-----:R-:W2:Y:S04]  /*7ba20*/  LDL.LU R24, [R1+0x1d10] ;  /* 0x001d100001187983 */ /* 0x001ea80000300800 */
[----:B------:R-:W2:Y:S04]  /*7ba30*/  LDL.LU R25, [R1+0x1d14] ;  /* 0x001d140001197983 */ /* 0x000ea80000300800 */
[----:B------:R-:W4:Y:S04]  /*7ba40*/  LDL.LU R26, [R1+0x1d18] ;  /* 0x001d1800011a7983 */ /* 0x000f280000300800 */
[----:B------:R-:W4:Y:S04]  /*7ba50*/  LDL.LU R27, [R1+0x1d1c] ;  /* 0x001d1c00011b7983 */ /* 0x000f280000300800 */
[----:B----4-:R-:W-:Y:S04]  /*7ba60*/  STL.64 [R1+0xc588], R26 ;  /* 0x00c5881a01007387 */ /* 0x010fe80000100a00 */
[----:B--2---:R0:W-:Y:S04]  /*7ba70*/  STL.64 [R1+0xc580], R24 ;  /* 0x00c5801801007387 */ /* 0x0041e80000100a00 */
        /* <DEDUP_REMOVED lines=12> */
[----:B0-----:R-:W3:Y:S04]  /*7bb40*/  LDL.LU R24, [R1+0x1da0] ;  /* 0x001da00001187983 */ /* 0x001ee80000300800 */
[----:B------:R-:W3:Y:S04]  /*7bb50*/  LDL.LU R25, [R1+0x1da4] ;  /* 0x001da40001197983 */ /* 0x000ee80000300800 */
[----:B------:R-:W3:Y:S04]  /*7bb60*/  LDL.LU R26, [R1+0x1da8] ;  /* 0x001da800011a7983 */ /* 0x000ee80000300800 */
[----:B------:R-:W3:Y:S04]  /*7bb70*/  LDL.LU R27, [R1+0x1dac] ;  /* 0x001dac00011b7983 */ /* 0x000ee80000300800 */
[----:B------:R-:W2:Y:S04]  /*7bb80*/  LDL.LU R20, [R1+0x1cf0] ;  /* 0x001cf00001147983 */ /* 0x000ea80000300800 */
[----:B------:R-:W2:Y:S04]  /*7bb90*/  LDL.LU R21, [R1+0x1cf4] ;  /* 0x001cf40001157983 */ /* 0x000ea80000300800 */
[----:B------:R-:W2:Y:S04]  /*7bba0*/  LDL.LU R22, [R1+0x1cf8] ;  /* 0x001cf80001167983 */ /* 0x000ea80000300800 */
[----:B------:R-:W2:Y:S04]  /*7bbb0*/  LDL.LU R23, [R1+0x1cfc] ;  /* 0x001cfc0001177983 */ /* 0x000ea80000300800 */
[----:B------:R-:W4:Y:S04]  /*7bbc0*/  LDL.LU R16, [R1+0x1cb0] ;  /* 0x001cb00001107983 */ /* 0x000f280000300800 */
[----:B------:R-:W4:Y:S04]  /*7bbd0*/  LDL.LU R17, [R1+0x1cb4] ;  /* 0x001cb40001117983 */ /* 0x000f280000300800 */
[----:B------:R-:W4:Y:S04]  /*7bbe0*/  LDL.LU R18, [R1+0x1cb8] ;  /* 0x001cb80001127983 */ /* 0x000f280000300800 */
[----:B------:R-:W4:Y:S04]  /*7bbf0*/  LDL.LU R19, [R1+0x1cbc] ;  /* 0x001cbc0001137983 */ /* 0x000f280000300800 */
[----:B------:R-:W-:Y:S04]  /*7bc00*/  STL.64 [R1+0xc418], R14 ;  /* 0x00c4180e01007387 */ /* 0x000fe80000100a00 */
[----:B------:R0:W-:Y:S04]  /*7bc10*/  STL.64 [R1+0xc410], R12 ;  /* 0x00c4100c01007387 */ /* 0x0001e80000100a00 */
[----:B0-----:R-:W2:Y:S04]  /*7bc20*/  LDL.LU R12, [R1+0x1d80] ;  /* 0x001d8000010c7983 */ /* 0x001ea80000300800 */
[----:B------:R-:W2:Y:S04]  /*7bc30*/  LDL.LU R13, [R1+0x1d84] ;  /* 0x001d8400010d7983 */ /* 0x000ea80000300800 */
[----:B------:R-:W2:Y:S04]  /*7bc40*/  LDL.LU R14, [R1+0x1d88] ;  /* 0x001d8800010e7983 */ /* 0x000ea80000300800 */
[----:B------:R-:W2:Y:S01]  /*7bc50*/  LDL.LU R15, [R1+0x1d8c] ;  /* 0x001d8c00010f7983 */ /* 0x000ea20000300800 */
[----:B---3--:R-:W-:Y:S03]  /*7bc60*/  HMMA.16816.F32 R4, R8, R6, R24 ;  /* 0x000000060804723c */ /* 0x008fe60000001818 */
[----:B------:R-:W3:Y:S04]  /*7bc70*/  LDL.LU.64 R26, [R1+0xc5c8] ;  /* 0x00c5c800011a7983 */ /* 0x000ee80000300a00 */
[----:B------:R-:W3:-:S15]  /*7bc80*/  LDL.LU.64 R24, [R1+0xc5c0] ;  /* 0x00c5c00001187983 */ /* 0x000ede0000300a00 */
[----:B------:R-:W-:-:S01]  /*7bc90*/  NOP ;  /* 0x0000000000007918 */ /* 0x000fc20000000000 */
[----:B------:R-:W-:Y:S04]  /*7bca0*/  STL.64 [R1+0x29c0], R4 ;  /* 0x0029c00401007387 */ /* 0x000fe80000100a00 */
[----:B------:R0:W-:Y:S04]  /*7bcb0*/  STL.64 [R1+0x29c8], R6 ;  /* 0x0029c80601007387 */ /* 0x0001e80000100a00 */
[----:B0-----:R-:W3:Y:S04]  /*7bcc0*/  LDL.LU.64 R6, [R1+0xc5b8] ;  /* 0x00c5b80001067983 */ /* 0x001ee80000300a00 */
[----:B------:R-:W2:Y:S02]  /*7bcd0*/  LDL.LU.64 R4, [R1+0xc5b0] ;  /* 0x00c5b00001047983 */ /* 0x000ea40000300a00 */
[----:B--2---:R-:W-:-:S15]  /*7bce0*/  HMMA.16816.F32 R12, R8, R4, R12 ;  /* 0x00000004080c723c */ /* 0x004fde000000180c */
[----:B------:R-:W-:-:S08]  /*7bcf0*/  NOP ;  /* 0x0000000000007918 */ /* 0x000fd00000000000 */
[----:B------:R0:W-:Y:S02]  /*7bd00*/  STL.64 [R1+0x29b0], R12 ;  /* 0x0029b00c01007387 */ /* 0x0001e40000100a00 */
[----:B0-----:R-:W-:Y:S02]  /*7bd10*/  IMAD.MOV.U32 R13, RZ, RZ, R4 ;  /* 0x000000ffff0d7224 */ /* 0x001fe400078e0004 */
[----:B------:R-:W-:Y:S02]  /*7bd20*/  IMAD.MOV.U32 R12, RZ, RZ, R5 ;  /* 0x000000ffff0c7224 */ /* 0x000fe400078e0005 */
[C---:B---3--:R-:W-:Y:S01]  /*7bd30*/  HMMA.16816.F32 R4, R8.reuse, R6, R24 ;  /* 0x000000060804723c */ /* 0x048fe20000001818 */
[----:B------:R-:W-:Y:S04]  /*7bd40*/  STL.64 [R1+0x29b8], R14 ;  /* 0x0029b80e01007387 */ /* 0x000fe80000100a00 */
[----:B------:R0:W-:Y:S04]  /*7bd50*/  STL [R1+0xc434], R12 ;  /* 0x00c4340c01007387 */ /* 0x0001e80000100800 */
[----:B------:R1:W-:Y:S04]  /*7bd60*/  STL [R1+0xc430], R13 ;  /* 0x00c4300d01007387 */ /* 0x0003e80000100800 */
[----:B0-----:R-:W2:Y:S04]  /*7bd70*/  LDL.LU R12, [R1+0x1d40] ;  /* 0x001d4000010c7983 */ /* 0x001ea80000300800 */
[----:B-1----:R-:W2:Y:S04]  /*7bd80*/  LDL.LU R13, [R1+0x1d44] ;  /* 0x001d4400010d7983 */ /* 0x002ea80000300800 */
[----:B------:R-:W2:Y:S04]  /*7bd90*/  LDL.LU R14, [R1+0x1d48] ;  /* 0x001d4800010e7983 */ /* 0x000ea80000300800 */
[----:B------:R-:W2:Y:S04]  /*7bda0*/  LDL.LU R15, [R1+0x1d4c] ;  /* 0x001d4c00010f7983 */ /* 0x000ea80000300800 */
[----:B------:R-:W3:Y:S04]  /*7bdb0*/  LDL.LU.64 R26, [R1+0xc5a8] ;  /* 0x00c5a800011a7983 */ /* 0x000ee80000300a00 */
[----:B------:R-:W3:Y:S04]  /*7bdc0*/  LDL.LU.64 R24, [R1+0xc5a0] ;  /* 0x00c5a00001187983 */ /* 0x000ee80000300a00 */
[----:B------:R-:W-:Y:S04]  /*7bdd0*/  STL.64 [R1+0x29a0], R4 ;  /* 0x0029a00401007387 */ /* 0x000fe80000100a00 */
[----:B------:R0:W-:Y:S04]  /*7bde0*/  STL.64 [R1+0x29a8], R6 ;  /* 0x0029a80601007387 */ /* 0x0001e80000100a00 */
[----:B0-----:R-:W3:Y:S04]  /*7bdf0*/  LDL.LU.64 R6, [R1+0xc598] ;  /* 0x00c5980001067983 */ /* 0x001ee80000300a00 */
[----:B------:R-:W2:Y:S02]  /*7be00*/  LDL.LU.64 R4, [R1+0xc590] ;  /* 0x00c5900001047983 */ /* 0x000ea40000300a00 */
[----:B--2---:R-:W-:-:S15]  /*7be10*/  HMMA.16816.F32 R12, R8, R4, R12 ;  /* 0x00000004080c723c */ /* 0x004fde000000180c */
[----:B------:R-:W-:-:S08]  /*7be20*/  NOP ;  /* 0x0000000000007918 */ /* 0x000fd00000000000 */
[----:B------:R-:W-:Y:S04]  /*7be30*/  STL.64 [R1+0x2990], R12 ;  /* 0x0029900c01007387 */ /* 0x000fe80000100a00 */
[----:B------:R0:W-:Y:S02]  /*7be40*/  STL.64 [R1+0x2998], R14 ;  /* 0x0029980e01007387 */ /* 0x0001e40000100a00 */
[----:B0-----:R-:W-:Y:S02]  /*7be50*/  IMAD.MOV.U32 R15, RZ, RZ, R4 ;  /* 0x000000ffff0f7224 */ /* 0x001fe400078e0004 */
[----:B------:R-:W-:Y:S02]  /*7be60*/  IMAD.MOV.U32 R14, RZ, RZ, R5 ;  /* 0x000000ffff0e7224 */ /* 0x000fe400078e0005 */
[C---:B---3--:R-:W-:Y:S03]  /*7be70*/  HMMA.16816.F32 R4, R8.reuse, R6, R24 ;  /* 0x000000060804723c */ /* 0x048fe60000001818 */
[----:B------:R0:W-:Y:S04]  /*7be80*/  STL [R1+0xc43c], R14 ;  /* 0x00c43c0e01007387 */ /* 0x0001e80000100800 */
[----:B------:R1:W-:Y:S04]  /*7be90*/  STL [R1+0xc438], R15 ;  /* 0x00c4380f01007387 */ /* 0x0003e80000100800 */
[----:B------:R-:W2:Y:S04]  /*7bea0*/  LDL.LU R12, [R1+0x1d20] ;  /* 0x001d2000010c7983 */ /* 0x000ea80000300800 */
[----:B------:R-:W2:Y:S04]  /*7beb0*/  LDL.LU R13, [R1+0x1d24] ;  /* 0x001d2400010d7983 */ /* 0x000ea80000300800 */
[----:B0-----:R-:W2:Y:S04]  /*7bec0*/  LDL.LU R14, [R1+0x1d28] ;  /* 0x001d2800010e7983 */ /* 0x001ea80000300800 */
[----:B-1----:R-:W2:Y:S04]  /*7bed0*/  LDL.LU R15, [R1+0x1d2c] ;  /* 0x001d2c00010f7983 */ /* 0x002ea80000300800 */
        /* <DEDUP_REMOVED lines=11> */
[----:B---3--:R-:W-:Y:S01]  /*7bf90*/  HMMA.16816.F32 R4, R8, R6, R24 ;  /* 0x000000060804723c */ /* 0x008fe20000001818 */
[----:B------:R-:W-:Y:S04]  /*7bfa0*/  STL.64 [R1+0x2978], R14 ;  /* 0x0029780e01007387 */ /* 0x000fe80000100a00 */
[----:B------:R-:W2:Y:S04]  /*7bfb0*/  LDL.LU.64 R26, [R1+0xc568] ;  /* 0x00c56800011a7983 */ /* 0x000ea80000300a00 */
[----:B------:R-:W3:-:S14]  /*7bfc0*/  LDL.LU.64 R24, [R1+0xc560] ;  /* 0x00c5600001187983 */ /* 0x000edc0000300a00 */
[----:B------:R-:W-:Y:S04]  /*7bfd0*/  STL.64 [R1+0x2960], R4 ;  /* 0x0029600401007387 */ /* 0x000fe80000100a00 */
[----:B------:R0:W-:Y:S04]  /*7bfe0*/  STL.64 [R1+0x2968], R6 ;  /* 0x0029680601007387 */ /* 0x0001e80000100a00 */
[----:B0-----:R-:W4:Y:S04]  /*7bff0*/  LDL.LU.64 R6, [R1+0xc558] ;  /* 0x00c5580001067983 */ /* 0x001f280000300a00 */
[----:B------:R-:W4:Y:S01]  /*7c000*/  LDL.LU.64 R4, [R1+0xc550] ;  /* 0x00c5500001047983 */ /* 0x000f220000300a00 */
[----:B---3--:R-:W-:-:S02]  /*7c010*/  IMAD.MOV.U32 R14, RZ, RZ, R24 ;  /* 0x000000ffff0e7224 */ /* 0x008fc400078e0018 */
[----:B------:R-:W-:Y:S01]  /*7c020*/  IMAD.MOV.U32 R15, RZ, RZ, R25 ;  /* 0x000000ffff0f7224 */ /* 0x000fe200078e0019 */
[C---:B----4-:R-:W-:Y:S06]  /*7c030*/  HMMA.16816.F32 R4, R8.reuse, R24, R4 ;  /* 0x000000180804723c */ /* 0x050fec0000001804 */
[----:B--2---:R-:W-:-:S15]  /*7c040*/  HMMA.16816.F32 R24, R8, R26, R20 ;  /* 0x0000001a0818723c */ /* 0x004fde0000001814 */
[----:B------:R-:W-:-:S02]  /*7c050*/  NOP ;  /* 0x0000000000007918 */ /* 0x000fc40000000000 */
[----:B------:R-:W-:Y:S04]  /*7c060*/  STL.64 [R1+0x2950], R4 ;  /* 0x0029500401007387 */ /* 0x000fe80000100a00 */
[----:B------:R0:W-:Y:S04]  /*7c070*/  STL.64 [R1+0x2958], R6 ;  /* 0x0029580601007387 */ /* 0x0001e80000100a00 */
[----:B0-----:R-:W2:Y:S04]  /*7c080*/  LDL.LU.64 R6, [R1+0xc548] ;  /* 0x00c5480001067983 */ /* 0x001ea80000300a00 */
[----:B------:R-:W2:Y:S04]  /*7c090*/  LDL.LU.64 R4, [R1+0xc540] ;  /* 0x00c5400001047983 */ /* 0x000ea80000300a00 */
[----:B------:R-:W-:Y:S04]  /*7c0a0*/  STL.64 [R1+0xc448], R14 ;  /* 0x00c4480e01007387 */ /* 0x000fe80000100a00 */
[----:B------:R0:W-:Y:S04]  /*7c0b0*/  STL.64 [R1+0xc440], R12 ;  /* 0x00c4400c01007387 */ /* 0x0001e80000100a00 */
[----:B0-----:R-:W3:Y:S04]  /*7c0c0*/  LDL.LU R12, [R1+0x1ce0] ;  /* 0x001ce000010c7983 */ /* 0x001ee80000300800 */
[----:B------:R-:W3:Y:S04]  /*7c0d0*/  LDL.LU R13, [R1+0x1ce4] ;  /* 0x001ce400010d7983 */ /* 0x000ee80000300800 */
[----:B------:R-:W3:Y:S04]  /*7c0e0*/  LDL.LU R14, [R1+0x1ce8] ;  /* 0x001ce800010e7983 */ /* 0x000ee80000300800 */
[----:B------:R-:W3:Y:S04]  /*7c0f0*/  LDL.LU R15, [R1+0x1cec] ;  /* 0x001cec00010f7983 */ /* 0x000ee80000300800 */
[----:B------:R-:W4:Y:S04]  /*7c100*/  LDL.LU.64 R22, [R1+0xc538] ;  /* 0x00c5380001167983 */ /* 0x000f280000300a00 */
[----:B------:R-:W4:Y:S04]  /*7c110*/  LDL.LU.64 R20, [R1+0xc530] ;  /* 0x00c5300001147983 */ /* 0x000f280000300a00 */
[----:B------:R-:W-:Y:S04]  /*7c120*/  STL.64 [R1+0x2940], R24 ;  /* 0x0029401801007387 */ /* 0x000fe80000100a00 */
[----:B------:R0:W-:Y:S04]  /*7c130*/  STL.64 [R1+0x2948], R26 ;  /* 0x0029481a01007387 */ /* 0x0001e80000100a00 */
[----:B0-----:R-:W2:Y:S04]  /*7c140*/  LDL.LU.64 R26, [R1+0xc528] ;  /* 0x00c52800011a7983 */ /* 0x001ea80000300a00 */
[----:B------:R-:W4:Y:S04]  /*7c150*/  LDL.LU.64 R24, [R1+0xc520] ;  /* 0x00c5200001187983 */ /* 0x000f280000300a00 */
[----:B------:R-:W-:Y:S01]  /*7c160*/  STL.64 [R1+0xc318], R28 ;  /* 0x00c3181c01007387 */ /* 0x000fe20000100a00 */
[----:B---3--:R-:W-:-:S15]  /*7c170*/  HMMA.16816.F32 R12, R8, R28, R12 ;  /* 0x0000001c080c723c */ /* 0x008fde000000180c */
[----:B------:R-:W-:-:S08]  /*7c180*/  NOP ;  /* 0x0000000000007918 */ /* 0x000fd00000000000 */
[----:B------:R-:W-:Y:S04]  /*7c190*/  STL.64 [R1+0x2930], R12 ;  /* 0x0029300c01007387 */ /* 0x000fe80000100a00 */
[----:B------:R2:W-:Y:S02]  /*7c1a0*/  STL.64 [R1+0x2938], R14 ;  /* 0x0029380e01007387 */ /* 0x0005e40000100a00 */
[C---:B--2---:R-:W-:Y:S06]  /*7c1b0*/  HMMA.16816.F32 R12, R8.reuse, R26, R4 ;  /* 0x0000001a080c723c */ /* 0x044fec0000001804 */
[----:B----4-:R-:W-:Y:S01]  /*7c1c0*/  HMMA.16816.F32 R4, R8, R24, R16 ;  /* 0x000000180804723c */ /* 0x010fe20000001810 */
[----:B------:R-:W-:-:S02]  /*7c1d0*/  IMAD.MOV.U32 R28, RZ, RZ, R22 ;  /* 0x000000ffff1c7224 */ /* 0x000fc400078e0016 */
[----:B------:R-:W-:Y:S01]  /*7c1e0*/  IMAD.MOV.U32 R29, RZ, RZ, R23 ;  /* 0x000000ffff1d7224 */ /* 0x000fe200078e0017 */
[----:B------:R-:W2:Y:S04]  /*7c1f0*/  LDL.LU R22, [R1+0xc51c] ;  /* 0x00c51c0001167983 */ /* 0x000ea80000300800 */
[----:B------:R-:W2:Y:S09]  /*7c200*/  LDL.LU R23, [R1+0xc518] ;  /* 0x00c5180001177983 */ /* 0x000eb20000300800 */
[----:B------:R0:W-:Y:S04]  /*7c210*/  STL.64 [R1+0x2920], R12 ;  /* 0x0029200c01007387 */ /* 0x0001e80000100a00 */
[----:B------:R1:W-:Y:S04]  /*7c220*/  STL.64 [R1+0x2928], R14 ;  /* 0x0029280e01007387 */ /* 0x0003e80000100a00 */
[----:B0-----:R-:W2:Y:S04]  /*7c230*/  LDL.LU R12, [R1+0x1c80] ;  /* 0x001c8000010c7983 */ /* 0x001ea80000300800 */
[----:B------:R0:W-:Y:S04]  /*7c240*/  STL.64 [R1+0x2910], R4 ;  /* 0x0029100401007387 */ /* 0x0001e80000100a00 */
[----:B------:R3:W-:Y:S04]  /*7c250*/  STL.64 [R1+0x2918], R6 ;  /* 0x0029180601007387 */ /* 0x0007e80000100a00 */
[----:B------:R-:W2:Y:S04]  /*7c260*/  LDL.LU R13, [R1+0x1c84] ;  /* 0x001c8400010d7983 */ /* 0x000ea80000300800 */
[----:B-1----:R-:W2:Y:S04]  /*7c270*/  LDL.LU R14, [R1+0x1c88] ;  /* 0x001c8800010e7983 */ /* 0x002ea80000300800 */
[----:B------:R-:W2:Y:S04]  /*7c280*/  LDL.LU R15, [R1+0x1c8c] ;  /* 0x001c8c00010f7983 */ /* 0x000ea80000300800 */
[----:B0-----:R-:W4:Y:S04]  /*7c290*/  LDL.LU R4, [R1+0x1c50] ;  /* 0x001c500001047983 */ /* 0x001f280000300800 */
[----:B------:R-:W4:Y:S04]  /*7c2a0*/  LDL.LU R5, [R1+0x1c54] ;  /* 0x001c540001057983 */ /* 0x000f280000300800 */
[----:B---3--:R-:W3:Y:S04]  /*7c2b0*/  LDL.LU R6, [R1+0x1c58] ;  /* 0x001c580001067983 */ /* 0x008ee80000300800 */
[----:B------:R-:W3:Y:S04]  /*7c2c0*/  LDL.LU R7, [R1+0x1c5c] ;  /* 0x001c5c0001077983 */ /* 0x000ee80000300800 */
[----:B------:R-:W2:Y:S04]  /*7c2d0*/  LDL.LU R16, [R1+0x1c70] ;  /* 0x001c700001107983 */ /* 0x000ea80000300800 */
[----:B------:R-:W2:Y:S04]  /*7c2e0*/  LDL.LU R17, [R1+0x1c74] ;  /* 0x001c740001117983 */ /* 0x000ea80000300800 */
[----:B------:R-:W2:Y:S04]  /*7c2f0*/  LDL.LU R18, [R1+0x1c78] ;  /* 0x001c780001127983 */ /* 0x000ea80000300800 */
[----:B------:R-:W2:Y:S04]  /*7c300*/  LDL.LU R19, [R1+0x1c7c] ;  /* 0x001c7c0001137983 */ /* 0x000ea80000300800 */
[----:B---3--:R-:W-:Y:S04]  /*7c310*/  STL.64 [R1+0xc500], R6 ;  /* 0x00c5000601007387 */ /* 0x008fe80000100a00 */
[----:B----4-:R0:W-:Y:S04]  /*7c320*/  STL.64 [R1+0xc4f8], R4 ;  /* 0x00c4f80401007387 */ /* 0x0101e80000100a00 */
[----:B0-----:R-:W3:Y:S04]  /*7c330*/  LDL.LU R4, [R1+0x1c60] ;  /* 0x001c600001047983 */ /* 0x001ee80000300800 */
[----:B------:R-:W3:Y:S04]  /*7c340*/  LDL.LU R5, [R1+0x1c64] ;  /* 0x001c640001057983 */ /* 0x000ee80000300800 */
[----:B------:R-:W3:Y:S04]  /*7c350*/  LDL.LU R6, [R1+0x1c68] ;  /* 0x001c680001067983 */ /* 0x000ee80000300800 */
[----:B------:R-:W3:Y:S04]  /*7c360*/  LDL.LU R7, [R1+0x1c6c] ;  /* 0x001c6c0001077983 */ /* 0x000ee80000300800 */
[----:B------:R-:W-:Y:S04]  /*7c370*/  STL.64 [R1+0xc310], R26 ;  /* 0x00c3101a01007387 */ /* 0x000fe80000100a00 */
[----:B------:R0:W-:Y:S04]  /*7c380*/  STL.64 [R1+0xc308], R24 ;  /* 0x00c3081801007387 */ /* 0x0001e80000100a00 */
[----:B0-----:R-:W4:Y:S04]  /*7c390*/  LDL.LU R24, [R1+0x1910] ;  /* 0x0019100001187983 */ /* 0x001f280000300800 */
[----:B------:R-:W4:Y:S04]  /*7c3a0*/  LDL.LU R25, [R1+0x1914] ;  /* 0x0019140001197983 */ /* 0x000f280000300800 */
[----:B------:R-:W3:Y:S04]  /*7c3b0*/  LDL.LU R26, [R1+0x1918] ;  /* 0x00191800011a7983 */ /* 0x000ee80000300800 */
[----:B------:R-:W3:Y:S01]  /*7c3c0*/  LDL.LU R27, [R1+0x191c] ;  /* 0x00191c00011b7983 */ /* 0x000ee20000300800 */
[C---:B--2---:R-:W-:Y:S06]  /*7c3d0*/  HMMA.16816.F32 R12, R8.reuse, R22, R12 ;  /* 0x00000016080c723c */ /* 0x044fec000000180c */
[C---:B------:R-:W-:Y:S01]  /*7c3e0*/  HMMA.16816.F32 R16, R8.reuse, R20, R16 ;  /* 0x000000140810723c */ /* 0x040fe20000001810 */
[----:B---3--:R-:W-:Y:S04]  /*7c3f0*/  STL.64 [R1+0xc4d0], R26 ;  /* 0x00c4d01a01007387 */ /* 0x008fe80000100a00 */
[----:B----4-:R0:W-:Y:S04]  /*7c400*/  STL.64 [R1+0xc4c8], R24 ;  /* 0x00c4c81801007387 */ /* 0x0101e80000100a00 */
        /* <DEDUP_REMOVED lines=10> */
[----:B------:R0:W-:Y:S04]  /*7c4b0*/  STL.64 [R1+0x2900], R12 ;  /* 0x0029000c01007387 */ /* 0x0001e80000100a00 */
[----:B------:R1:W-:Y:S04]  /*7c4c0*/  STL.64 [R1+0x2908], R14 ;  /* 0x0029080e01007387 */ /* 0x0003e80000100a00 */
[----:B0-----:R-:W3:Y:S04]  /*7c4d0*/  LDL.LU R12, [R1+0x2fd4] ;  /* 0x002fd400010c7983 */ /* 0x001ee80000300800 */
[----:B------:R-:W3:Y:S04]  /*7c4e0*/  LDL.LU R13, [R1+0x2fd0] ;  /* 0x002fd000010d7983 */ /* 0x000ee80000300800 */
[----:B-1----:R-:W4:Y:S04]  /*7c4f0*/  LDL.LU R14, [R1+0x2fdc] ;  /* 0x002fdc00010e7983 */ /* 0x002f280000300800 */
[----:B------:R-:W4:Y:S04]  /*7c500*/  LDL.LU R15, [R1+0x2fd8] ;  /* 0x002fd800010f7983 */ /* 0x000f280000300800 */
[----:B------:R0:W-:Y:S04]  /*7c510*/  STL [R1+0xc2e0], R23 ;  /* 0x00c2e01701007387 */ /* 0x0001e80000100800 */
[----:B0-----:R-:W3:Y:S04]  /*7c520*/  LDL.LU R23, [R1+0x2fc8] ;  /* 0x002fc80001177983 */ /* 0x001ee80000300800 */
[----:B------:R0:W-:Y:S04]  /*7c530*/  STL [R1+0xc4b8], R22 ;  /* 0x00c4b81601007387 */ /* 0x0001e80000100800 */
[----:B0-----:R-:W3:Y:S04]  /*7c540*/  LDL.LU R22, [R1+0x2fcc] ;  /* 0x002fcc0001167983 */ /* 0x001ee80000300800 */
[----:B------:R-:W-:Y:S04]  /*7c550*/  STL.64 [R1+0x28f0], R16 ;  /* 0x0028f01001007387 */ /* 0x000fe80000100a00 */
[----:B------:R0:W-:Y:S04]  /*7c560*/  STL.64 [R1+0x28f8], R18 ;  /* 0x0028f81201007387 */ /* 0x0001e80000100a00 */
[----:B0-----:R-:W2:Y:S04]  /*7c570*/  LDL.LU.64 R18, [R1+0xc510] ;  /* 0x00c5100001127983 */ /* 0x001ea80000300a00 */
[----:B------:R-:W4:Y:S04]  /*7c580*/  LDL.LU.64 R16, [R1+0xc508] ;  /* 0x00c5080001107983 */ /* 0x000f280000300a00 */
[----:B------:R-:W-:Y:S01]  /*7c590*/  STL.64 [R1+0xc4a0], R20 ;  /* 0x00c4a01401007387 */ /* 0x000fe20000100a00 */
        /* <DEDUP_REMOVED lines=31> */
[----:B------:R-:W2:Y:S04]  /*7c790*/  LDL.LU.64 R24, [R1+0xc4c8] ;  /* 0x00c4c80001187983 */ /* 0x000ea80000300a00 */
[----:B------:R-:W-:Y:S01]  /*7c7a0*/  STL [R1+0xc2a0], R5 ;  /* 0x00c2a00501007387 */ /* 0x000fe20000100800 */
[C---:B---3--:R-:W-:Y:S03]  /*7c7b0*/  HMMA.16816.F32 R16, R8.reuse, R2, R16 ;  /* 0x000000020810723c */ /* 0x048fe60000001810 */
[----:B------:R2:W-:Y:S03]  /*7c7c0*/  STL [R1+0xc4bc], R4 ;  /* 0x00c4bc0401007387 */ /* 0x0005e60000100800 */
[----:B--2---:R-:W-:Y:S01]  /*7c7d0*/  HMMA.16816.F32 R4, R8, R28, R24 ;  /* 0x0000001c0804723c */ /* 0x004fe20000001818 */
[----:B------:R-:W2:-:S15]  /*7c7e0*/  LDL.LU R24, [R1+0xe20] ;  /* 0x000e200001187983 */ /* 0x000e9e0000300800 */
[----:B------:R-:W-:-:S01]  /*7c7f0*/  NOP ;  /* 0x0000000000007918 */ /* 0x000fc20000000000 */
[----:B------:R-:W-:Y:S04]  /*7c800*/  STL.64 [R1+0x2c50], R16 ;  /* 0x002c501001007387 */ /* 0x000fe80000100a00 */
[----:B------:R0:W-:Y:S04]  /*7c810*/  STL.64 [R1+0x2c58], R18 ;  /* 0x002c581201007387 */ /* 0x0001e80000100a00 */
[----:B------:R-:W-:Y:S04]  /*7c820*/  STL.64 [R1+0x28b0], R4 ;  /* 0x0028b00401007387 */ /* 0x000fe80000100a00 */
[----:B------:R-:W-:Y:S04]  /*7c830*/  STL.64 [R1+0x28b8], R6 ;  /* 0x0028b80601007387 */ /* 0x000fe80000100a00 */
[----:B------:R-:W2:Y:S04]  /*7c840*/  LDL.LU R25, [R1+0xe24] ;  /* 0x000e240001197983 */ /* 0x000ea80000300800 */
[----:B------:R-:W3:Y:S04]  /*7c850*/  LDL.LU R26, [R1+0xe28] ;  /* 0x000e2800011a7983 */ /* 0x000ee80000300800 */
[----:B------:R-:W3:Y:S01]  /*7c860*/  LDL.LU R27, [R1+0xe2c] ;  /* 0x000e2c00011b7983 */ /* 0x000ee20000300800 */
[----:B0-----:R-:W-:-:S03]  /*7c870*/  IMAD.MOV.U32 R18, RZ, RZ, R0 ;  /* 0x000000ffff127224 */ /* 0x001fc600078e0000 */
[----:B---3--:R-:W-:Y:S04]  /*7c880*/  STL.64 [R1+0xc458], R26 ;  /* 0x00c4581a01007387 */ /* 0x008fe80000100a00 */
[----:B--2---:R-:W-:Y:S04]  /*7c890*/  STL.64 [R1+0xc450], R24 ;  /* 0x00c4501801007387 */ /* 0x004fe80000100a00 */
[----:B------:R-:W2:Y:S04]  /*7c8a0*/  LDL.LU R0, [R1+0xc4c4] ;  /* 0x00c4c40001007983 */ /* 0x000ea80000300800 */
[----:B------:R-:W3:Y:S04]  /*7c8b0*/  LDL R19, [R1+0x6c] ;  /* 0x00006c0001137983 */ /* 0x000ee80000100800 */
[----:B------:R-:W4:Y:S01]  /*7c8c0*/  LDL.64 R16, [R1+0x70] ;  /* 0x0000700001107983 */ /* 0x000f220000100a00 */
[----:B------:R-:W-:-:S03]  /*7c8d0*/  IMAD R10, R15, 0x100, R14 ;  /* 0x000001000f0a7824 */ /* 0x000fc600078e020e */
[----:B---3--:R-:W-:Y:S04]  /*7c8e0*/  STL.64 [R1+0xc468], R18 ;  /* 0x00c4681201007387 */ /* 0x008fe80000100a00 */
[----:B----4-:R0:W-:Y:S04]  /*7c8f0*/  STL.64 [R1+0xc460], R16 ;  /* 0x00c4601001007387 */ /* 0x0101e80000100a00 */
[----:B------:R-:W3:Y:S04]  /*7c900*/  LDL.64 R28, [R1+0x60] ;  /* 0x00006000011c7983 */ /* 0x000ee80000100a00 */
[----:B------:R-:W4:Y:S01]  /*7c910*/  LDL R14, [R1+0x78] ;  /* 0x00007800010e7983 */ /* 0x000f220000100800 */
[----:B--2---:R-:W-:-:S03]  /*7c920*/  IMAD.MOV.U32 R15, RZ, RZ, R0 ;  /* 0x000000ffff0f7224 */ /* 0x004fc600078e0000 */
[----:B------:R-:W2:Y:S04]  /*7c930*/  LDL.LU R0, [R1+0xc4c0] ;  /* 0x00c4c00001007983 */ /* 0x000ea80000300800 */
[----:B0-----:R-:W3:Y:S04]  /*7c940*/  LDL.LU R16, [R1+0xed0] ;  /* 0x000ed00001107983 */ /* 0x001ee80000300800 */
[----:B------:R-:W3:Y:S04]  /*7c950*/  LDL.LU R17, [R1+0xed4] ;  /* 0x000ed40001117983 */ /* 0x000ee80000300800 */
[----:B------:R-:W4:Y:S04]  /*7c960*/  LDL.LU R18, [R1+0xed8] ;  /* 0x000ed80001127983 */ /* 0x000f280000300800 */
[----:B------:R-:W4:Y:S04]  /*7c970*/  LDL.LU R19, [R1+0xedc] ;  /* 0x000edc0001137983 */ /* 0x000f280000300800 */
[----:B------:R-:W3:Y:S01]  /*7c980*/  LDL.64 R20, [R1+0x98] ;  /* 0x0000980001147983 */ /* 0x000ee20000100a00 */
[----:B------:R-:W-:-:S03]  /*7c990*/  IMAD R8, R23, 0x100, R22 ;  /* 0x0000010017087824 */ /* 0x000fc600078e0216 */
[----:B----4-:R0:W-:Y:S04]  /*7c9a0*/  STL.64 [R1+0xc478], R18 ;  /* 0x00c4781201007387 */ /* 0x0101e80000100a00 */
[----:B0-----:R-:W4:Y:S01]  /*7c9b0*/  LDL R18, [R1+0x88] ;  /* 0x0000880001127983 */ /* 0x001f220000100800 */
[----:B--2---:R-:W-:-:S03]  /*7c9c0*/  IMAD.MOV.U32 R19, RZ, RZ, R0 ;  /* 0x000000ffff137224 */ /* 0x004fc600078e0000 */
[----:B------:R-:W2:Y:S04]  /*7c9d0*/  LDL.LU R11, [R1+0x2fe4] ;  /* 0x002fe400010b7983 */ /* 0x000ea80000300800 */
[----:B------:R-:W2:Y:S04]  /*7c9e0*/  LDL.LU R0, [R1+0x2fe0] ;  /* 0x002fe00001007983 */ /* 0x000ea80000300800 */
[----:B------:R-:W2:Y:S04]  /*7c9f0*/  LDL.LU R4, [R1+0x18b0] ;  /* 0x0018b00001047983 */ /* 0x000ea80000300800 */
[----:B------:R-:W2:Y:S04]  /*7ca00*/  LDL.LU R5, [R1+0x18b4] ;  /* 0x0018b40001057983 */ /* 0x000ea80000300800 */
[----:B------:R-:W2:Y:S04]  /*7ca10*/  LDL.LU R6, [R1+0x18b8] ;  /* 0x0018b80001067983 */ /* 0x000ea80000300800 */
[----:B------:R-:W2:Y:S04]  /*7ca20*/  LDL.LU R7, [R1+0x18bc] ;  /* 0x0018bc0001077983 */ /* 0x000ea80000300800 */
[----:B------:R-:W2:Y:S04]  /*7ca30*/  LDL.64 R22, [R1+0xa0] ;  /* 0x0000a00001167983 */ /* 0x000ea80000100a00 */
[----:B---3--:R0:W-:Y:S04]  /*7ca40*/  STL.64 [R1+0xc470], R16 ;  /* 0x00c4701001007387 */ /* 0x0081e80000100a00 */
[----:B0-----:R-:W3:Y:S01]  /*7ca50*/  LDL.64 R16, [R1+0x90] ;  /* 0x0000900001107983 */ /* 0x001ee20000100a00 */
[----:B------:R-:W-:-:S03]  /*7ca60*/  IMAD R9, R13, 0x100, R12 ;  /* 0x000001000d097824 */ /* 0x000fc600078e020c */
[----:B----4-:R-:W-:Y:S04]  /*7ca70*/  STL.64 [R1+0xc4b0], R18 ;  /* 0x00c4b01201007387 */ /* 0x010fe80000100a00 */
[----:B---3--:R0:W-:Y:S04]  /*7ca80*/  STL.64 [R1+0xc4a8], R16 ;  /* 0x00c4a81001007387 */ /* 0x0081e80000100a00 */
[----:B0-----:R-:W3:Y:S04]  /*7ca90*/  LDL.LU R16, [R1+0x1870] ;  /* 0x0018700001107983 */ /* 0x001ee80000300800 */
[----:B------:R-:W3:Y:S04]  /*7caa0*/  LDL.LU R17, [R1+0x1874] ;  /* 0x0018740001117983 */ /* 0x000ee80000300800 */
[----:B------:R-:W3:Y:S04]  /*7cab0*/  LDL.LU R18, [R1+0x1878] ;  /* 0x0018780001127983 */ /* 0x000ee80000300800 */
[----:B------:R-:W3:Y:S04]  /*7cac0*/  LDL.LU R19, [R1+0x187c] ;  /* 0x00187c0001137983 */ /* 0x000ee80000300800 */
[----:B------:R-:W4:Y:S04]  /*7cad0*/  LDL.64 R12, [R1+0x80] ;  /* 0x00008000010c7983 */ /* 0x000f280000100a00 */
[----:B------:R-:W-:Y:S01]  /*7cae0*/  STL.64 [R1+0xc488], R14 ;  /* 0x00c4880e01007387 */ /* 0x000fe20000100a00 */
[----:B--2---:R-:W-:Y:S01]  /*7caf0*/  IMAD R11, R0, 0x100, R11 ;  /* 0x00000100000b7824 */ /* 0x004fe200078e020b */
[----:B------:R-:W-:-:S02]  /*7cb00*/  F2FP.F16.E4M3.UNPACK_B R8, R8 ;  /* 0x00000008ff08723e */ /* 0x000fc400020006ff */
[----:B------:R-:W-:Y:S02]  /*7cb10*/  F2FP.F16.E4M3.UNPACK_B R9, R9 ;  /* 0x00000009ff09723e */ /* 0x000fe400020006ff */
[----:B------:R-:W-:Y:S02]  /*7cb20*/  F2FP.F16.E4M3.UNPACK_B R10, R10 ;  /* 0x0000000aff0a723e */ /* 0x000fe400020006ff */
[----:B------:R-:W-:Y:S01]  /*7cb30*/  F2FP.F16.E4M3.UNPACK_B R11, R11 ;  /* 0x0000000bff0b723e */ /* 0x000fe200020006ff */
[----:B----4-:R0:W-:Y:S04]  /*7cb40*/  STL.64 [R1+0xc480], R12 ;  /* 0x00c4800c01007387 */ /* 0x0101e80000100a00 */
[----:B0-----:R-:W2:Y:S04]  /*7cb50*/  LDL.LU R12, [R1+0xf10] ;  /* 0x000f1000010c7983 */ /* 0x001ea80000300800 */
[----:B------:R-:W2:Y:S04]  /*7cb60*/  LDL.LU R13, [R1+0xf14] ;  /* 0x000f1400010d7983 */ /* 0x000ea80000300800 */
[----:B------:R-:W4:Y:S04]  /*7cb70*/  LDL.LU R14, [R1+0xf18] ;  /* 0x000f1800010e7983 */ /* 0x000f280000300800 */
[----:B------:R-:W4:Y:S01]  /*7cb80*/  LDL.LU R15, [R1+0xf1c] ;  /* 0x000f1c00010f7983 */ /* 0x000f220000300800 */
[C---:B------:R-:W-:Y:S06]  /*7cb90*/  HMMA.16816.F32 R4, R8.reuse, R22, R4 ;  /* 0x000000160804723c */ /* 0x040fec0000001804 */
[----:B---3--:R-:W-:Y:S01]  /*7cba0*/  HMMA.16816.F32 R16, R8, R20, R16 ;  /* 0x000000140810723c */ /* 0x008fe20000001810 */
[----:B----4-:R-:W-:Y:S04]  /*7cbb0*/  STL.64 [R1+0xc498], R14 ;  /* 0x00c4980e01007387 */ /* 0x010fe80000100a00 */
[----:B--2---:R0:W-:Y:S04]  /*7cbc0*/  STL.64 [R1+0xc490], R12 ;  /* 0x00c4900c01007387 */ /* 0x0041e80000100a00 */
[----:B0-----:R-:W2:Y:S04]  /*7cbd0*/  LDL.LU R12, [R1+0xf30] ;  /* 0x000f3000010c7983 */ /* 0x001ea80000300800 */
[----:B------:R-:W2:Y:S04]  /*7cbe0*/  LDL.LU R13, [R1+0xf34] ;  /* 0x000f3400010d7983 */ /* 0x000ea80000300800 */
[----:B------:R-:W2:Y:S04]  /*7cbf0*/  LDL.LU R14, [R1+0xf38] ;  /* 0x000f3800010e7983 */ /* 0x000ea80000300800 */
[----:B------:R-:W2:Y:S04]  /*7cc00*/  LDL.LU R15, [R1+0xf3c] ;  /* 0x000f3c00010f7983 */ /* 0x000ea80000300800 */
[----:B------:R-:W3:Y:S04]  /*7cc10*/  LDL.LU R24, [R1+0xea0] ;  /* 0x000ea00001187983 */ /* 0x000ee80000300800 */
[----:B------:R-:W3:Y:S04]  /*7cc20*/  LDL.LU R25, [R1+0xea4] ;  /* 0x000ea40001197983 */ /* 0x000ee80000300800 */
[----:B------:R-:W3:Y:S04]  /*7cc30*/  LDL.LU R26, [R1+0xea8] ;  /* 0x000ea800011a7983 */ /* 0x000ee80000300800 */
[----:B------:R-:W3:Y:S04]  /*7cc40*/  LDL.LU R27, [R1+0xeac] ;  /* 0x000eac00011b7983 */ /* 0x000ee80000300800 */
[----:B------:R0:W-:Y:S04]  /*7cc50*/  STL.64 [R1+0x28a0], R4 ;  /* 0x0028a00401007387 */ /* 0x0001e80000100a00 */
[----:B------:R1:W-:Y:S04]  /*7cc60*/  STL.64 [R1+0x28a8], R6 ;  /* 0x0028a80601007387 */ /* 0x0003e80000100a00 */
[----:B0-----:R-:W4:Y:S01]  /*7cc70*/  LDL.LU R4, [R1+0xc4bc] ;  /* 0x00c4bc0001047983 */ /* 0x001f220000300800 */
[----:B-1----:R-:W-:-:S03]  /*7cc80*/  IMAD.MOV.U32 R6, RZ, RZ, R22 ;  /* 0x000000ffff067224 */ /* 0x002fc600078e0016 */
[----:B------:R-:W3:Y:S04]  /*7cc90*/  LDL.LU R22, [R1+0xc4b8] ;  /* 0x00c4b80001167983 */ /* 0x000ee80000300800 */
[----:B------:R-:W-:Y:S04]  /*7cca0*/  STL.64 [R1+0x2890], R16 ;  /* 0x0028901001007387 */ /* 0x000fe80000100a00 */
[----:B------:R0:W-:Y:S04]  /*7ccb0*/  STL.64 [R1+0x2898], R18 ;  /* 0x0028981201007387 */ /* 0x0001e80000100a00 */
[----:B0-----:R-:W3:Y:S04]  /*7ccc0*/  LDL.LU.64 R18, [R1+0xc4b0] ;  /* 0x00c4b00001127983 */ /* 0x001ee80000300a00 */
[----:B------:R-:W2:Y:S01]  /*7ccd0*/  LDL.LU.64 R16, [R1+0xc4a8] ;  /* 0x00c4a80001107983 */ /* 0x000ea20000300a00 */
[----:B------:R-:W-:-:S02]  /*7cce0*/  IMAD.MOV.U32 R5, RZ, RZ, R23 ;  /* 0x000000ffff057224 */ /* 0x000fc400078e0017 */
[----:B------:R-:W-:Y:S02]  /*7ccf0*/  IMAD.MOV.U32 R23, RZ, RZ, R20 ;  /* 0x000000ffff177224 */ /* 0x000fe400078e0014 */
[----:B------:R-:W-:Y:S02]  /*7cd00*/  IMAD.MOV.U32 R7, RZ, RZ, R21 ;  /* 0x000000ffff077224 */ /* 0x000fe400078e0015 */
[----:B------:R-:W3:Y:S04]  /*7cd10*/  LDL.LU.64 R20, [R1+0xc4a0] ;  /* 0x00c4a00001147983 */ /* 0x000ee80000300a00 */
[----:B------:R-:W-:Y:S04]  /*7cd20*/  STL.64 [R1+0xc328], R6 ;  /* 0x00c3280601007387 */ /* 0x000fe80000100a00 */
[----:B----4-:R0:W-:Y:S04]  /*7cd30*/  STL.64 [R1+0xc320], R4 ;  /* 0x00c3200401007387 */ /* 0x0101e80000100a00 */
[----:B0-----:R-:W4:Y:S04]  /*7cd40*/  LDL.LU R4, [R1+0xe40] ;  /* 0x000e400001047983 */ /* 0x001f280000300800 */
[----:B------:R-:W4:Y:S04]  /*7cd50*/  LDL.LU R5, [R1+0xe44] ;  /* 0x000e440001057983 */ /* 0x000f280000300800 */
[----:B------:R-:W4:Y:S04]  /*7cd60*/  LDL.LU R6, [R1+0xe48] ;  /* 0x000e480001067983 */ /* 0x000f280000300800 */
[----:B------:R-:W4:Y:S01]  /*7cd70*/  LDL.LU R7, [R1+0xe4c] ;  /* 0x000e4c0001077983 */ /* 0x000f220000300800 */
[----:B--2---:R-:W-:Y:S03]  /*7cd80*/  HMMA.16816.F32 R12, R8, R16, R12 ;  /* 0x00000010080c723c */ /* 0x004fe6000000180c */
[----:B---3--:R-:W-:Y:S04]  /*7cd90*/  STL.64 [R1+0xc300], R22 ;  /* 0x00c3001601007387 */ /* 0x008fe80000100a00 */
[----:B------:R0:W-:Y:S04]  /*7cda0*/  STL.64 [R1+0xc2f8], R20 ;  /* 0x00c2f81401007387 */ /* 0x0001e80000100a00 */
[----:B0-----:R-:W2:Y:S04]  /*7cdb0*/  LDL.LU R20, [R1+0xe70] ;  /* 0x000e700001147983 */ /* 0x001ea80000300800 */
[----:B------:R-:W2:Y:S04]  /*7cdc0*/  LDL.LU R21, [R1+0xe74] ;  /* 0x000e740001157983 */ /* 0x000ea80000300800 */
[----:B------:R-:W2:Y:S04]  /*7cdd0*/  LDL.LU R22, [R1+0xe78] ;  /* 0x000e780001167983 */ /* 0x000ea80000300800 */
[----:B------:R-:W2:Y:S04]  /*7cde0*/  LDL.LU R23, [R1+0xe7c] ;  /* 0x000e7c0001177983 */ /* 0x000ea80000300800 */
[----:B------:R-:W-:Y:S04]  /*7cdf0*/  STL.64 [R1+0x2880], R12 ;  /* 0x0028800c01007387 */ /* 0x000fe80000100a00 */
[----:B------:R0:W-:Y:S04]  /*7ce00*/  STL.64 [R1+0x2888], R14 ;  /* 0x0028880e01007387 */ /* 0x0001e80000100a00 */
[----:B0-----:R-:W3:Y:S04]  /*7ce10*/  LDL.LU.64 R14, [R1+0xc498] ;  /* 0x00c49800010e7983 */ /* 0x001ee80000300a00 */
[----:B------:R-:W3:Y:S01]  /*7ce20*/  LDL.LU.64 R12, [R1+0xc490] ;  /* 0x00c49000010c7983 */ /* 0x000ee20000300a00 */
[----:B------:R-:W-:-:S05]  /*7ce30*/  IMAD.MOV.U32 R0, RZ, RZ, R17 ;  /* 0x000000ffff007224 */ /* 0x000fca00078e0011 */
[----:B------:R-:W-:Y:S01]  /*7ce40*/  STL [R1+0xc248], R0 ;  /* 0x00c2480001007387 */ /* 0x000fe20000100800 */
[----:B---3--:R-:W-:Y:S03]  /*7ce50*/  HMMA.16816.F32 R16, R8, R18, R12 ;  /* 0x000000120810723c */ /* 0x008fe6000000180c */
[----:B------:R-:W3:Y:S04]  /*7ce60*/  LDL.LU.64 R14, [R1+0xc488] ;  /* 0x00c48800010e7983 */ /* 0x000ee80000300a00 */
[----:B------:R-:W4:-:S15]  /*7ce70*/  LDL.LU.64 R12, [R1+0xc480] ;  /* 0x00c48000010c7983 */ /* 0x000f1e0000300a00 */
[----:B------:R-:W-:-:S01]  /*7ce80*/  NOP ;  /* 0x0000000000007918 */ /* 0x000fc20000000000 */
[----:B------:R-:W-:Y:S04]  /*7ce90*/  STL.64 [R1+0x2870], R16 ;  /* 0x0028701001007387 */ /* 0x000fe80000100a00 */
[----:B------:R0:W-:Y:S04]  /*7cea0*/  STL.64 [R1+0x2878], R18 ;  /* 0x0028781201007387 */ /* 0x0001e80000100a00 */
[----:B0-----:R-:W2:Y:S04]  /*7ceb0*/  LDL.LU.64 R18, [R1+0xc478] ;  /* 0x00c4780001127983 */ /* 0x001ea80000300a00 */
[----:B------:R-:W2:Y:S01]  /*7cec0*/  LDL.LU.64 R16, [R1+0xc470] ;  /* 0x00c4700001107983 */ /* 0x000ea20000300a00 */
[----:B----4-:R-:W-:Y:S01]  /*7ced0*/  IMAD.MOV.U32 R0, RZ, RZ, R13 ;  /* 0x000000ffff007224 */ /* 0x010fe200078e000d */
[C---:B--2---:R-:W-:Y:S06]  /*7cee0*/  HMMA.16816.F32 R16, R8.reuse, R12, R16 ;  /* 0x0000000c0810723c */ /* 0x044fec0000001810 */
[----:B---3--:R-:W-:-:S15]  /*7cef0*/  HMMA.16816.F32 R12, R8, R14, R24 ;  /* 0x0000000e080c723c */ /* 0x008fde0000001818 */
[----:B------:R-:W-:-:S02]  /*7cf00*/  NOP ;  /* 0x0000000000007918 */ /* 0x000fc40000000000 */
[----:B------:R-:W-:Y:S04]  /*7cf10*/  STL.64 [R1+0x2860], R16 ;  /* 0x0028601001007387 */ /* 0x000fe80000100a00 */
[----:B------:R0:W-:Y:S04]  /*7cf20*/  STL.64 [R1+0x2868], R18 ;  /* 0x0028681201007387 */ /* 0x0001e80000100a00 */
[----:B0-----:R-:W2:Y:S04]  /*7cf30*/  LDL.LU.64 R18, [R1+0xc468] ;  /* 0x00c4680001127983 */ /* 0x001ea80000300a00 */
[----:B------:R-:W3:Y:S04]  /*7cf40*/  LDL.LU.64 R16, [R1+0xc460] ;  /* 0x00c4600001107983 */ /* 0x000ee80000300a00 */
[----:B------:R-:W-:Y:S04]  /*7cf50*/  STL [R1+0xc24c], R0 ;  /* 0x00c24c0001007387 */ /* 0x000fe80000100800 */
[----:B------:R-:W4:Y:S04]  /*7cf60*/  LDL.LU.64 R26, [R1+0xc458] ;  /* 0x00c45800011a7983 */ /* 0x000f280000300a00 */
[----:B------:R-:W4:Y:S04]  /*7cf70*/  LDL.LU.64 R24, [R1+0xc450] ;  /* 0x00c4500001187983 */ /* 0x000f280000300a00 */
[----:B------:R-:W-:Y:S04]  /*7cf80*/  STL.64 [R1+0x2850], R12 ;  /* 0x0028500c01007387 */ /* 0x000fe80000100a00 */
[----:B------:R0:W-:Y:S04]  /*7cf90*/  STL.64 [R1+0x2858], R14 ;  /* 0x0028580e01007387 */ /* 0x0001e80000100a00 */
[----:B0-----:R-:W4:Y:S04]  /*7cfa0*/  LDL.LU.64 R14, [R1+0xc448] ;  /* 0x00c44800010e7983 */ /* 0x001f280000300a00 */
[----:B------:R-:W4:Y:S01]  /*7cfb0*/  LDL.LU.64 R12, [R1+0xc440] ;  /* 0x00c44000010c7983 */ /* 0x000f220000300a00 */
[----:B---3--:R-:W-:Y:S06]  /*7cfc0*/  HMMA.16816.F32 R20, R8, R16, R20 ;  /* 0x000000100814723c */ /* 0x008fec0000001814 */
[----:B------:R-:W-:-:S02]  /*7cfd0*/  IMAD.MOV.U32 R0, RZ, RZ, R17 ;  /* 0x000000ffff007224 */ /* 0x000fc400078e0011 */
[C---:B--2---:R-:W-:Y:S06]  /*7cfe0*/  HMMA.16816.F32 R16, R8.reuse, R18, R4 ;  /* 0x000000120810723c */ /* 0x044fec0000001804 */
[----:B----4-:R-:W-:Y:S01]  /*7cff0*/  HMMA.16816.F32 R4, R8, R28, R24 ;  /* 0x0000001c0804723c */ /* 0x010fe20000001818 */
[----:B------:R-:W-:Y:S08]  /*7d000*/  STL [R1+0xc250], R0 ;  /* 0x00c2500001007387 */ /* 0x000ff00000100800 */
[----:B------:R0:W-:Y:S04]  /*7d010*/  STL.64 [R1+0x2840], R20 ;  /* 0x0028401401007387 */ /* 0x0001e80000100a00 */
[----:B------:R1:W-:Y:S04]  /*7d020*/  STL.64 [R1+0x2848], R22 ;  /* 0x0028481601007387 */ /* 0x0003e80000100a00 */
[----:B------:R-:W-:Y:S04]  /*7d030*/  STL.64 [R1+0x2830], R16 ;  /* 0x0028301001007387 */ /* 0x000fe80000100a00 */
[----:B------:R-:W-:Y:S04]  /*7d040*/  STL.64 [R1+0x2838], R18 ;  /* 0x0028381201007387 */ /* 0x000fe80000100a00 */
[----:B0-----:R-:W2:Y:S04]  /*7d050*/  LDL.LU R20, [R1+0xb30] ;  /* 0x000b300001147983 */ /* 0x001ea80000300800 */
[----:B------:R0:W-:Y:S04]  /*7d060*/  STL.64 [R1+0x2820], R4 ;  /* 0x0028200401007387 */ /* 0x0001e80000100a00 */
[----:B------:R3:W-:Y:S04]  /*7d070*/  STL.64 [R1+0x2828], R6 ;  /* 0x0028280601007387 */ /* 0x0007e80000100a00 */
[----:B------:R-:W2:Y:S04]  /*7d080*/  LDL.LU R21, [R1+0xb34] ;  /* 0x000b340001157983 */ /* 0x000ea80000300800 */
[----:B-1----:R-:W4:Y:S04]  /*7d090*/  LDL.LU R22, [R1+0xb38] ;  /* 0x000b380001167983 */ /* 0x002f280000300800 */
[----:B------:R-:W4:Y:S04]  /*7d0a0*/  LDL.LU R23, [R1+0xb3c] ;  /* 0x000b3c0001177983 */ /* 0x000f280000300800 */
[----:B----4-:R1:W-:Y:S04]  /*7d0b0*/  STL.64 [R1+0xc338], R22 ;  /* 0x00c3381601007387 */ /* 0x0103e80000100a00 */
[----:B--2---:R-:W-:Y:S04]  /*7d0c0*/  STL.64 [R1+0xc330], R20 ;  /* 0x00c3301401007387 */ /* 0x004fe80000100a00 */
[----:B------:R-:W2:Y:S04]  /*7d0d0*/  LDL.LU R24, [R1+0xb40] ;  /* 0x000b400001187983 */ /* 0x000ea80000300800 */
[----:B------:R-:W2:Y:S04]  /*7d0e0*/  LDL.LU R25, [R1+0xb44] ;  /* 0x000b440001197983 */ /* 0x000ea80000300800 */
[----:B------:R-:W4:Y:S04]  /*7d0f0*/  LDL.LU R26, [R1+0xb48] ;  /* 0x000b4800011a7983 */ /* 0x000f280000300800 */
[----:B------:R-:W4:Y:S04]  /*7d100*/  LDL.LU R27, [R1+0xb4c] ;  /* 0x000b4c00011b7983 */ /* 0x000f280000300800 */
[----:B----4-:R-:W-:Y:S04]  /*7d110*/  STL.64 [R1+0xc348], R26 ;  /* 0x00c3481a01007387 */ /* 0x010fe80000100a00 */
[----:B--2---:R-:W-:Y:S04]  /*7d120*/  STL.64 [R1+0xc340], R24 ;  /* 0x00c3401801007387 */ /* 0x004fe80000100a00 */
[----:B0-----:R-:W2:Y:S04]  /*7d130*/  LDL.LU R4, [R1+0xb50] ;  /* 0x000b500001047983 */ /* 0x001ea80000300800 */
[----:B------:R-:W2:Y:S04]  /*7d140*/  LDL.LU R5, [R1+0xb54] ;  /* 0x000b540001057983 */ /* 0x000ea80000300800 */
[----:B---3--:R-:W3:Y:S04]  /*7d150*/  LDL.LU R6, [R1+0xb58] ;  /* 0x000b580001067983 */ /* 0x008ee80000300800 */
[----:B------:R-:W3:Y:S01]  /*7d160*/  LDL.LU R7, [R1+0xb5c] ;  /* 0x000b5c0001077983 */ /* 0x000ee20000300800 */
[----:B-1----:R-:W-:-:S02]  /*7d170*/  IMAD.MOV.U32 R22, RZ, RZ, R14 ;  /* 0x000000ffff167224 */ /* 0x002fc400078e000e */
[----:B------:R-:W-:Y:S01]  /*7d180*/  IMAD.MOV.U32 R23, RZ, RZ, R15 ;  /* 0x000000ffff177224 */ /* 0x000fe200078e000f */
[----:B---3--:R-:W-:Y:S04]  /*7d190*/  STL.64 [R1+0xc358], R6 ;  /* 0x00c3580601007387 */ /* 0x008fe80000100a00 */
[----:B--2---:R0:W-:Y:S04]  /*7d1a0*/  STL.64 [R1+0xc350], R4 ;  /* 0x00c3500401007387 */ /* 0x0041e80000100a00 */
[----:B------:R-:W2:Y:S04]  /*7d1b0*/  LDL.LU R14, [R1+0xc43c] ;  /* 0x00c43c00010e7983 */ /* 0x000ea80000300800 */
[----:B------:R-:W3:Y:S04]  /*7d1c0*/  LDL.LU R15, [R1+0xc438] ;  /* 0x00c43800010f7983 */ /* 0x000ee80000300800 */
[----:B0-----:R-:W4:Y:S04]  /*7d1d0*/  LDL.LU R4, [R1+0xb70] ;  /* 0x000b700001047983 */ /* 0x001f280000300800 */
[----:B------:R-:W4:Y:S04]  /*7d1e0*/  LDL.LU R5, [R1+0xb74] ;  /* 0x000b740001057983 */ /* 0x000f280000300800 */
[----:B------:R-:W2:Y:S04]  /*7d1f0*/  LDL.LU R6, [R1+0xb78] ;  /* 0x000b780001067983 */ /* 0x000ea80000300800 */
[----:B------:R-:W2:Y:S04]  /*7d200*/  LDL.LU R7, [R1+0xb7c] ;  /* 0x000b7c0001077983 */ /* 0x000ea80000300800 */
[----:B--2---:R0:W-:Y:S02]  /*7d210*/  STL.64 [R1+0xc368], R6 ;  /* 0x00c3680601007387 */ /* 0x0041e40000100a00 */
[----:B0-----:R-:W-:-:S02]  /*7d220*/  IMAD.MOV.U32 R6, RZ, RZ, R12 ;  /* 0x000000ffff067224 */ /* 0x001fc400078e000c */
[----:B------:R-:W-:Y:S01]  /*7d230*/  IMAD.MOV.U32 R7, RZ, RZ, R13 ;  /* 0x000000ffff077224 */ /* 0x000fe200078e000d */
[----:B------:R-:W2:Y:S04]  /*7d240*/  LDL.LU R12, [R1+0xc434] ;  /* 0x00c43400010c7983 */ /* 0x000ea80000300800 */
[----:B------:R-:W2:Y:S04]  /*7d250*/  LDL.LU R13, [R1+0xc430] ;  /* 0x00c43000010d7983 */ /* 0x000ea80000300800 */
[----:B----4-:R0:W-:Y:S04]  /*7d260*/  STL.64 [R1+0xc360], R4 ;  /* 0x00c3600401007387 */ /* 0x0101e80000100a00 */
[----:B0-----:R-:W4:Y:S04]  /*7d270*/  LDL.64 R4, [R1+0x20] ;  /* 0x0000200001047983 */ /* 0x001f280000100a00 */
[----:B------:R-:W-:Y:S04]  /*7d280*/  STL.64 [R1+0xc398], R6 ;  /* 0x00c3980601007387 */ /* 0x000fe80000100a00 */
[----:B----4-:R-:W-:Y:S04]  /*7d290*/  STL.64 [R1+0xc390], R4 ;  /* 0x00c3900401007387 */ /* 0x010fe80000100a00 */
[----:B------:R-:W4:Y:S04]  /*7d2a0*/  LDL.64 R20, [R1+0x10] ;  /* 0x0000100001147983 */ /* 0x000f280000100a00 */
[----:B------:R-:W-:Y:S04]  /*7d2b0*/  STL.64 [R1+0xc378], R22 ;  /* 0x00c3781601007387 */ /* 0x000fe80000100a00 */
[----:B----4-:R0:W-:Y:S04]  /*7d2c0*/  STL.64 [R1+0xc370], R20 ;  /* 0x00c3701401007387 */ /* 0x0101e80000100a00 */
[----:B0-----:R-:W4:Y:S04]  /*7d2d0*/  LDL.LU R20, [R1+0xb80] ;  /* 0x000b800001147983 */ /* 0x001f280000300800 */
[----:B------:R-:W4:Y:S04]  /*7d2e0*/  LDL.LU R21, [R1+0xb84] ;  /* 0x000b840001157983 */ /* 0x000f280000300800 */
[----:B------:R-:W2:Y:S04]  /*7d2f0*/  LDL.LU R22, [R1+0xb88] ;  /* 0x000b880001167983 */ /* 0x000ea80000300800 */
[----:B------:R-:W2:Y:S04]  /*7d300*/  LDL.LU R23, [R1+0xb8c] ;  /* 0x000b8c0001177983 */ /* 0x000ea80000300800 */
[----:B------:R-:W4:Y:S01]  /*7d310*/  LDL.64 R4, [R1+0x30] ;  /* 0x0000300001047983 */ /* 0x000f220000100a00 */
[----:B---3--:R-:W-:-:S02]  /*7d320*/  IMAD.MOV.U32 R6, RZ, RZ, R15 ;  /* 0x000000ffff067224 */ /* 0x008fc400078e000f */
[----:B------:R-:W-:-:S05]  /*7d330*/  IMAD.MOV.U32 R7, RZ, RZ, R14 ;  /* 0x000000ffff077224 */ /* 0x000fca00078e000e */
[----:B------:R-:W-:Y:S04]  /*7d340*/  STL.64 [R1+0xc3c8], R6 ;  /* 0x00c3c80601007387 */ /* 0x000fe80000100a00 */
[----:B----4-:R-:W-:Y:S04]  /*7d350*/  STL.64 [R1+0xc3c0], R4 ;  /* 0x00c3c00401007387 */ /* 0x010fe80000100a00 */
[----:B--2---:R-:W-:Y:S04]  /*7d360*/  STL.64 [R1+0xc388], R22 ;  /* 0x00c3881601007387 */ /* 0x004fe80000100a00 */
[----:B------:R0:W-:Y:S04]  /*7d370*/  STL.64 [R1+0xc380], R20 ;  /* 0x00c3801401007387 */ /* 0x0001e80000100a00 */
        /* <DEDUP_REMOVED lines=10> */
[----:B------:R-:W4:Y:S01]  /*7d420*/  LDL.64 R4, [R1+0x40] ;  /* 0x0000400001047983 */ /* 0x000f220000100a00 */
[----:B------:R-:W-:-:S02]  /*7d430*/  IMAD.MOV.U32 R6, RZ, RZ, R13 ;  /* 0x000000ffff067224 */ /* 0x000fc400078e000d */
[----:B------:R-:W-:-:S05]  /*7d440*/  IMAD.MOV.U32 R7, RZ, RZ, R12 ;  /* 0x000000ffff077224 */ /* 0x000fca00078e000c */
[----:B------:R-:W-:Y:S04]  /*7d450*/  STL.64 [R1+0xc3f8], R6 ;  /* 0x00c3f80601007387 */ /* 0x000fe80000100a00 */
[----:B----4-:R0:W-:Y:S04]  /*7d460*/  STL.64 [R1+0xc3f0], R4 ;  /* 0x00c3f00401007387 */ /* 0x0101e80000100a00 */
[----:B0-----:R-:W4:Y:S04]  /*7d470*/  LDL.LU R4, [R1+0xbe0] ;  /* 0x000be00001047983 */ /* 0x001f280000300800 */
[----:B------:R-:W4:Y:S04]  /*7d480*/  LDL.LU R5, [R1+0xbe4] ;  /* 0x000be40001057983 */ /* 0x000f280000300800 */
[----:B------:R-:W2:Y:S04]  /*7d490*/  LDL.LU R6, [R1+0xbe8] ;  /* 0x000be80001067983 */ /* 0x000ea80000300800 */
[----:B------:R-:W2:Y:S04]  /*7d4a0*/  LDL.LU R7, [R1+0xbec] ;  /* 0x000bec0001077983 */ /* 0x000ea80000300800 */
[----:B------:R-:W3:Y:S04]  /*7d4b0*/  LDL R14, [R1+0x58] ;  /* 0x00005800010e7983 */ /* 0x000ee80000100800 */
[----:B------:R-:W3:Y:S04]  /*7d4c0*/  LDL R15, [R1+0x5c] ;  /* 0x00005c00010f7983 */ /* 0x000ee80000100800 */
[----:B--2---:R-:W-:Y:S04]  /*7d4d0*/  STL.64 [R1+0xc408], R6 ;  /* 0x00c4080601007387 */ /* 0x004fe80000100a00 */
[----:B----4-:R0:W-:Y:S04]  /*7d4e0*/  STL.64 [R1+0xc400], R4 ;  /* 0x00c4000401007387 */ /* 0x0101e80000100a00 */
        /* <DEDUP_REMOVED lines=8> */
[----:B------:R-:W2:Y:S04]  /*7d570*/  LDL.LU R6, [R1+0xc08] ;  /* 0x000c080001067983 */ /* 0x000ea80000300800 */
[----:B------:R-:W2:Y:S04]  /*7d580*/  LDL.LU R7, [R1+0xc0c] ;  /* 0x000c0c0001077983 */ /* 0x000ea80000300800 */
[----:B---3--:R-:W-:Y:S04]  /*7d590*/  STL.64 [R1+0xc3b8], R22 ;  /* 0x00c3b81601007387 */ /* 0x008fe80000100a00 */
[----:B------:R0:W-:Y:S04]  /*7d5a0*/  STL.64 [R1+0xc3b0], R20 ;  /* 0x00c3b01401007387 */ /* 0x0001e80000100a00 */
[----:B0-----:R-:W3:Y:S04]  /*7d5b0*/  LDL.LU R20, [R1+0xbb0] ;  /* 0x000bb00001147983 */ /* 0x001ee80000300800 */
[----:B------:R-:W3:Y:S04]  /*7d5c0*/  LDL.LU R21, [R1+0xbb4] ;  /* 0x000bb40001157983 */ /* 0x000ee80000300800 */
[----:B------:R-:W4:Y:S04]  /*7d5d0*/  LDL.LU R22, [R1+0xbb8] ;  /* 0x000bb80001167983 */ /* 0x000f280000300800 */
[----:B------:R-:W4:Y:S04]  /*7d5e0*/  LDL.LU R23, [R1+0xbbc] ;  /* 0x000bbc0001177983 */ /* 0x000f280000300800 */
[----:B----4-:R-:W-:Y:S04]  /*7d5f0*/  STL.64 [R1+0xc3d8], R22 ;  /* 0x00c3d81601007387 */ /* 0x010fe80000100a00 */
[----:B---3--:R0:W-:Y:S04]  /*7d600*/  STL.64 [R1+0xc3d0], R20 ;  /* 0x00c3d01401007387 */ /* 0x0081e80000100a00 */
[----:B0-----:R-:W3:Y:S04]  /*7d610*/  LDL.LU R20, [R1+0xbc0] ;  /* 0x000bc00001147983 */ /* 0x001ee80000300800 */
[----:B------:R-:W3:Y:S04]  /*7d620*/  LDL.LU R21, [R1+0xbc4] ;  /* 0x000bc40001157983 */ /* 0x000ee80000300800 */
[----:B------:R-:W4:Y:S04]  /*7d630*/  LDL.LU R22, [R1+0xbc8] ;  /* 0x000bc80001167983 */ /* 0x000f280000300800 */
[----:B------:R-:W4:Y:S01]  /*7d640*/  LDL.LU R23, [R1+0xbcc] ;  /* 0x000bcc0001177983 */ /* 0x000f220000300800 */
[----:B--2---:R-:W-:Y:S01]  /*7d650*/  HMMA.16816.F32 R12, R8, R14, R4 ;  /* 0x0000000e080c723c */ /* 0x004fe20000001804 */
[----:B------:R-:W-:-:S02]  /*7d660*/  IMAD.MOV.U32 R0, RZ, RZ, R29 ;  /* 0x000000ffff007224 */ /* 0x000fc400078e001d */
[----:B----4-:R-:W-:Y:S04]  /*7d670*/  STL.64 [R1+0xc3e8], R22 ;  /* 0x00c3e81601007387 */ /* 0x010fe80000100a00 */
[----:B---3--:R0:W-:Y:S04]  /*7d680*/  STL.64 [R1+0xc3e0], R20 ;  /* 0x00c3e01401007387 */ /* 0x0081e80000100a00 */
        /* <DEDUP_REMOVED lines=8> */
[----:B------:R-:W4:Y:S04]  /*7d710*/  LDL.64 R28, [R1] ;  /* 0x00000000011c7983 */ /* 0x000f280000100a00 */
[----:B------:R-:W4:Y:S04]  /*7d720*/  LDL.LU R16, [R1+0xb20] ;  /* 0x000b200001107983 */ /* 0x000f280000300800 */
[----:B------:R-:W4:Y:S04]  /*7d730*/  LDL.LU R17, [R1+0xb24] ;  /* 0x000b240001117983 */ /* 0x000f280000300800 */
[----:B------:R-:W4:Y:S04]  /*7d740*/  LDL.LU R18, [R1+0xb28] ;  /* 0x000b280001127983 */ /* 0x000f280000300800 */
[----:B------:R-:W4:Y:S04]  /*7d750*/  LDL.LU R19, [R1+0xb2c] ;  /* 0x000b2c0001137983 */ /* 0x000f280000300800 */
[----:B------:R-:W-:Y:S04]  /*7d760*/  STL [R1+0xc254], R0 ;  /* 0x00c2540001007387 */ /* 0x000fe80000100800 */
[----:B------:R-:W2:Y:S04]  /*7d770*/  LDL.LU.64 R6, [R1+0xc428] ;  /* 0x00c4280001067983 */ /* 0x000ea80000300a00 */
[----:B------:R-:W2:Y:S04]  /*7d780*/  LDL.LU.64 R4, [R1+0xc420] ;  /* 0x00c4200001047983 */ /* 0x000ea80000300a00 */
        /* <DEDUP_REMOVED lines=14> */
[----:B------:R-:W3:-:S15]  /*7d870*/  LDL.LU.64 R4, [R1+0xc3f0] ;  /* 0x00c3f00001047983 */ /* 0x000ede0000300a00 */
[----:B------:R-:W-:-:S01]  /*7d880*/  NOP ;  /* 0x0000000000007918 */ /* 0x000fc20000000000 */
[----:B------:R0:W-:Y:S04]  /*7d890*/  STL.64 [R1+0x27f0], R12 ;  /* 0x0027f00c01007387 */ /* 0x0001e80000100a00 */
[----:B------:R1:W-:Y:S04]  /*7d8a0*/  STL.64 [R1+0x27f8], R14 ;  /* 0x0027f80e01007387 */ /* 0x0003e80000100a00 */
[----:B0-----:R-:W4:Y:S04]  /*7d8b0*/  LDL.LU R12, [R1+0xb00] ;  /* 0x000b0000010c7983 */ /* 0x001f280000300800 */
[----:B------:R-:W4:Y:S04]  /*7d8c0*/  LDL.LU R13, [R1+0xb04] ;  /* 0x000b0400010d7983 */ /* 0x000f280000300800 */
[----:B-1----:R-:W4:Y:S04]  /*7d8d0*/  LDL.LU R14, [R1+0xb08] ;  /* 0x000b0800010e7983 */ /* 0x002f280000300800 */
[----:B------:R-:W4:Y:S01]  /*7d8e0*/  LDL.LU R15, [R1+0xb0c] ;  /* 0x000b0c00010f7983 */ /* 0x000f220000300800 */
        /* <DEDUP_REMOVED lines=54> */
[----:B------:R-:W-:-:S02]  /*7dc50*/  IMAD.MOV.U32 R0, RZ, RZ, R21 ;  /* 0x000000ffff007224 */ /* 0x000fc400078e0015 */
[----:B--2---:R-:W-:Y:S03]  /*7dc60*/  HMMA.16816.F32 R20, R8, R22, R24 ;  /* 0x000000160814723c */ /* 0x004fe60000001818 */
[----:B------:R4:W-:Y:S04]  /*7dc70*/  STL [R1+0xc268], R0 ;  /* 0x00c2680001007387 */ /* 0x0009e80000100800 */
[----:B------:R-:W2:Y:S04]  /*7dc80*/  LDL.LU.64 R26, [R1+0xc348] ;  /* 0x00c34800011a7983 */ /* 0x000ea80000300a00 */
[----:B------:R-:W2:Y:S01]  /*7dc90*/  LDL.LU.64 R24, [R1+0xc340] ;  /* 0x00c3400001187983 */ /* 0x000ea20000300a00 */
[----:B----4-:R-:W-:-:S11]  /*7dca0*/  IMAD.MOV.U32 R0, RZ, RZ, R29 ;  /* 0x000000ffff007224 */ /* 0x010fd600078e001d */
        /* <DEDUP_REMOVED lines=15> */
[----:B0-----:R-:W4:Y:S04]  /*7dda0*/  LDL.LU.64 R26, [R1+0xc310] ;  /* 0x00c31000011a7983 */ /* 0x001f280000300a00 */
[----:B------:R-:W2:Y:S01]  /*7ddb0*/  LDL.LU.64 R24, [R1+0xc308] ;  /* 0x00c3080001187983 */ /* 0x000ea20000300a00 */
[----:B----4-:R-:W-:-:S15]  /*7ddc0*/  HMMA.16816.F32 R20, R8, R26, R20 ;  /* 0x0000001a0814723c */ /* 0x010fde0000001814 */
[----:B------:R-:W-:-:S08]  /*7ddd0*/  NOP ;  /* 0x0000000000007918 */ /* 0x000fd00000000000 */
[----:B------:R-:W-:Y:S04]  /*7dde0*/  STL.64 [R1+0x2740], R20 ;  /* 0x0027401401007387 */ /* 0x000fe80000100a00 */
[----:B------:R0:W-:Y:S04]  /*7ddf0*/  STL.64 [R1+0x2748], R22 ;  /* 0x0027481601007387 */ /* 0x0001e80000100a00 */
[----:B0-----:R-:W4:Y:S01]  /*7de00*/  LDL.LU.64 R22, [R1+0xc300] ;  /* 0x00c3000001167983 */ /* 0x001f220000300a00 */
[----:B--2---:R-:W-:Y:S03]  /*7de10*/  HMMA.16816.F32 R16, R8, R24, R16 ;  /* 0x000000180810723c */ /* 0x004fe60000001810 */
[----:B------:R-:W2:-:S15]  /*7de20*/  LDL.LU.64 R20, [R1+0xc2f8] ;  /* 0x00c2f80001147983 */ /* 0x000e9e0000300a00 */
[----:B------:R-:W-:-:S05]  /*7de30*/  NOP ;  /* 0x0000000000007918 */ /* 0x000fca0000000000 */
[----:B------:R-:W-:Y:S04]  /*7de40*/  STL.64 [R1+0x2730], R16 ;  /* 0x0027301001007387 */ /* 0x000fe80000100a00 */
[----:B------:R0:W-:Y:S04]  /*7de50*/  STL.64 [R1+0x2738], R18 ;  /* 0x0027381201007387 */ /* 0x0001e80000100a00 */
[----:B0-----:R-:W2:Y:S04]  /*7de60*/  LDL.LU.64 R18, [R1+0xc2f0] ;  /* 0x00c2f00001127983 */ /* 0x001ea80000300a00 */
[----:B------:R-:W2:Y:S04]  /*7de70*/  LDL.LU.64 R16, [R1+0xc2e8] ;  /* 0x00c2e80001107983 */ /* 0x000ea80000300a00 */
[----:B------:R3:W-:Y:S02]  /*7de80*/  STL.64 [R1+0xc070], R26 ;  /* 0x00c0701a01007387 */ /* 0x0007e40000100a00 */
[----:B---3--:R-:W-:-:S02]  /*7de90*/  IMAD.MOV.U32 R27, RZ, RZ, R7 ;  /* 0x000000ffff1b7224 */ /* 0x008fc400078e0007 */
[----:B----4-:R-:W-:Y:S02]  /*7dea0*/  IMAD.MOV.U32 R26, RZ, RZ, R23 ;  /* 0x000000ffff1a7224 */ /* 0x010fe400078e0017 */
[----:B------:R-:W3:Y:S04]  /*7deb0*/  LDL.LU R23, [R1+0xc2e0] ;  /* 0x00c2e00001177983 */ /* 0x000ee80000300800 */
[----:B------:R0:W-:Y:S04]  /*7dec0*/  STL.64 [R1+0xc068], R24 ;  /* 0x00c0681801007387 */ /* 0x0001e80000100a00 */
[----:B------:R-:W-:Y:S01]  /*7ded0*/  STL.64 [R1+0xc278], R26 ;  /* 0x00c2781a01007387 */ /* 0x000fe20000100a00 */
[----:B0-----:R-:W-:-:S02]  /*7dee0*/  IMAD.MOV.U32 R24, RZ, RZ, R6 ;  /* 0x000000ffff187224 */ /* 0x001fc400078e0006 */
[----:B------:R-:W-:-:S05]  /*7def0*/  IMAD.MOV.U32 R25, RZ, RZ, R5 ;  /* 0x000000ffff197224 */ /* 0x000fca00078e0005 */
[----:B------:R0:W-:Y:S04]  /*7df00*/  STL.64 [R1+0xc270], R24 ;  /* 0x00c2701801007387 */ /* 0x0001e80000100a00 */
[----:B0-----:R-:W3:Y:S04]  /*7df10*/  LDL.LU R24, [R1+0xb10] ;  /* 0x000b100001187983 */ /* 0x001ee80000300800 */
[----:B------:R-:W3:Y:S04]  /*7df20*/  LDL.LU R25, [R1+0xb14] ;  /* 0x000b140001197983 */ /* 0x000ee80000300800 */
[----:B------:R-:W3:Y:S04]  /*7df30*/  LDL.LU R26, [R1+0xb18] ;  /* 0x000b1800011a7983 */ /* 0x000ee80000300800 */
[----:B------:R-:W3:Y:S01]  /*7df40*/  LDL.LU R27, [R1+0xb1c] ;  /* 0x000b1c00011b7983 */ /* 0x000ee20000300800 */
[C---:B--2---:R-:W-:Y:S06]  /*7df50*/  HMMA.16816.F32 R12, R8.reuse, R20, R12 ;  /* 0x00000014080c723c */ /* 0x044fec000000180c */
[----:B---3--:R-:W-:-:S15]  /*7df60*/  HMMA.16816.F32 R24, R8, R22, R24 ;  /* 0x000000160818723c */ /* 0x008fde0000001818 */
[----:B------:R-:W-:-:S08]  /*7df70*/  NOP ;  /* 0x0000000000007918 */ /* 0x000fd00000000000 */
[----:B------:R0:W-:Y:S04]  /*7df80*/  STL.64 [R1+0x2720], R24 ;  /* 0x0027201801007387 */ /* 0x0001e80000100a00 */
[----:B------:R1:W-:Y:S04]  /*7df90*/  STL.64 [R1+0x2728], R26 ;  /* 0x0027281a01007387 */ /* 0x0003e80000100a00 */
[----:B0-----:R-:W2:Y:S04]  /*7dfa0*/  LDL.LU R24, [R1+0xac0] ;  /* 0x000ac00001187983 */ /* 0x001ea80000300800 */
[----:B------:R0:W-:Y:S04]  /*7dfb0*/  STL.64 [R1+0x2710], R12 ;  /* 0x0027100c01007387 */ /* 0x0001e80000100a00 */
[----:B------:R-:W-:Y:S04]  /*7dfc0*/  STL.64 [R1+0x2718], R14 ;  /* 0x0027180e01007387 */ /* 0x000fe80000100a00 */
[----:B------:R-:W2:Y:S04]  /*7dfd0*/  LDL.LU R25, [R1+0xac4] ;  /* 0x000ac40001197983 */ /* 0x000ea80000300800 */
[----:B-1----:R-:W3:Y:S04]  /*7dfe0*/  LDL.LU R26, [R1+0xac8] ;  /* 0x000ac800011a7983 */ /* 0x002ee80000300800 */
[----:B------:R-:W3:Y:S04]  /*7dff0*/  LDL.LU R27, [R1+0xacc] ;  /* 0x000acc00011b7983 */ /* 0x000ee80000300800 */
[----:B------:R-:W4:Y:S04]  /*7e000*/  LDL.LU R6, [R1+0x2fec] ;  /* 0x002fec0001067983 */ /* 0x000f280000300800 */
[----:B0-----:R-:W2:Y:S04]  /*7e010*/  LDL.LU R12, [R1+0x2fe8] ;  /* 0x002fe800010c7983 */ /* 0x001ea80000300800 */
[----:B------:R-:W4:Y:S04]  /*7e020*/  LDL.LU R7, [R1+0x2ff4] ;  /* 0x002ff40001077983 */ /* 0x000f280000300800 */
[----:B------:R-:W2:Y:S04]  /*7e030*/  LDL.LU R13, [R1+0x2ff0] ;  /* 0x002ff000010d7983 */ /* 0x000ea80000300800 */
[----:B------:R-:W3:Y:S04]  /*7e040*/  LDL.LU R5, [R1+0x2ffc] ;  /* 0x002ffc0001057983 */ /* 0x000ee80000300800 */
[----:B----4-:R-:W-:Y:S04]  /*7e050*/  STL.64 [R1+0xc2c8], R6 ;  /* 0x00c2c80601007387 */ /* 0x010fe80000100a00 */
[----:B---3--:R0:W-:Y:S04]  /*7e060*/  STL.64 [R1+0xc2c0], R4 ;  /* 0x00c2c00401007387 */ /* 0x0081e80000100a00 */
        /* <DEDUP_REMOVED lines=12> */
[----:B------:R-:W-:Y:S04]  /*7e130*/  STL.64 [R1+0xc288], R26 ;  /* 0x00c2881a01007387 */ /* 0x000fe80000100a00 */
        /* <DEDUP_REMOVED lines=11> */
[C---:B------:R-:W-:Y:S03]  /*7e1f0*/  HMMA.16816.F32 R4, R8.reuse, R18, R4 ;  /* 0x000000120804723c */ /* 0x040fe60000001804 */
[----:B---3--:R-:W-:Y:S04]  /*7e200*/  STL.64 [R1+0xc2b0], R26 ;  /* 0x00c2b01a01007387 */ /* 0x008fe80000100a00 */
[----:B--2---:R0:W-:Y:S04]  /*7e210*/  STL.64 [R1+0xc2a8], R24 ;  /* 0x00c2a81801007387 */ /* 0x0041e80000100a00 */
[----:B0-----:R-:W2:Y:S04]  /*7e220*/  LDL.LU R24, [R1+0xad0] ;  /* 0x000ad00001187983 */ /* 0x001ea80000300800 */
[----:B------:R-:W2:Y:S04]  /*7e230*/  LDL.LU R25, [R1+0xad4] ;  /* 0x000ad40001197983 */ /* 0x000ea80000300800 */
[----:B------:R-:W2:Y:S04]  /*7e240*/  LDL.LU R26, [R1+0xad8] ;  /* 0x000ad800011a7983 */ /* 0x000ea80000300800 */
[----:B------:R-:W2:Y:S04]  /*7e250*/  LDL.LU R27, [R1+0xadc] ;  /* 0x000adc00011b7983 */ /* 0x000ea80000300800 */
[----:B------:R-:W-:Y:S04]  /*7e260*/  STL.64 [R1+0xc050], R22 ;  /* 0x00c0501601007387 */ /* 0x000fe80000100a00 */
[----:B------:R0:W-:Y:S04]  /*7e270*/  STL.64 [R1+0xc048], R20 ;  /* 0x00c0481401007387 */ /* 0x0001e80000100a00 */
[----:B0-----:R-:W3:Y:S04]  /*7e280*/  LDL.LU R20, [R1+0xaa0] ;  /* 0x000aa00001147983 */ /* 0x001ee80000300800 */
[----:B------:R-:W3:Y:S04]  /*7e290*/  LDL.LU R21, [R1+0xaa4] ;  /* 0x000aa40001157983 */ /* 0x000ee80000300800 */
[----:B------:R-:W3:Y:S04]  /*7e2a0*/  LDL.LU R22, [R1+0xaa8] ;  /* 0x000aa80001167983 */ /* 0x000ee80000300800 */
        /* <DEDUP_REMOVED lines=15> */
[----:B------:R-:W3:Y:S04]  /*7e3a0*/  LDL.LU R18, [R1+0xab8] ;  /* 0x000ab80001127983 */ /* 0x000ee80000300800 */
[----:B------:R-:W3:Y:S01]  /*7e3b0*/  LDL.LU R19, [R1+0xabc] ;  /* 0x000abc0001137983 */ /* 0x000ee20000300800 */
[----:B----4-:R-:W-:-:S02]  /*7e3c0*/  IMAD R12, R12, 0x100, R6 ;  /* 0x000001000c0c7824 */ /* 0x010fc400078e0206 */
[----:B------:R-:W-:Y:S01]  /*7e3d0*/  IMAD R13, R13, 0x100, R7 ;  /* 0x000001000d0d7824 */ /* 0x000fe200078e0207 */
[----:B------:R-:W4:Y:S04]  /*7e3e0*/  LDL.LU R6, [R1+0xc2bc] ;  /* 0x00c2bc0001067983 */ /* 0x000f280000300800 */
[----:B------:R-:W4:Y:S01]  /*7e3f0*/  LDL.LU R7, [R1+0xc2b8] ;  /* 0x00c2b80001077983 */ /* 0x000f220000300800 */
[----:B--2---:R-:W-:Y:S01]  /*7e400*/  IMAD R14, R14, 0x100, R5 ;  /* 0x000001000e0e7824 */ /* 0x004fe200078e0205 */
[----:B----4-:R-:W-:-:S15]  /*7e410*/  HMMA.16816.F32 R24, R8, R6, R24 ;  /* 0x000000060818723c */ /* 0x010fde0000001818 */
[----:B------:R-:W-:-:S08]  /*7e420*/  NOP ;  /* 0x0000000000007918 */ /* 0x000fd00000000000 */
[----:B------:R-:W-:Y:S04]  /*7e430*/  STL.64 [R1+0x26e0], R24 ;  /* 0x0026e01801007387 */ /* 0x000fe80000100a00 */
[----:B------:R0:W-:Y:S04]  /*7e440*/  STL.64 [R1+0x26e8], R26 ;  /* 0x0026e81a01007387 */ /* 0x0001e80000100a00 */
[----:B0-----:R-:W2:Y:S04]  /*7e450*/  LDL.LU.64 R26, [R1+0xc2b0] ;  /* 0x00c2b000011a7983 */ /* 0x001ea80000300a00 */
[----:B------:R-:W2:Y:S04]  /*7e460*/  LDL.LU.64 R24, [R1+0xc2a8] ;  /* 0x00c2a80001187983 */ /* 0x000ea80000300a00 */
[----:B------:R0:W-:Y:S04]  /*7e470*/  STL [R1+0xc028], R7 ;  /* 0x00c0280701007387 */ /* 0x0001e80000100800 */
[----:B0-----:R-:W4:Y:S04]  /*7e480*/  LDL.LU R7, [R1+0x3004] ;  /* 0x0030040001077983 */ /* 0x001f280000300800 */
[----:B------:R-:W2:Y:S02]  /*7e490*/  LDL.LU R5, [R1+0xc2a0] ;  /* 0x00c2a00001057983 */ /* 0x000ea40000300800 */
[----:B--2---:R-:W-:-:S15]  /*7e4a0*/  HMMA.16816.F32 R24, R8, R4, R24 ;  /* 0x000000040818723c */ /* 0x004fde0000001818 */
[----:B------:R-:W-:-:S08]  /*7e4b0*/  NOP ;  /* 0x0000000000007918 */ /* 0x000fd00000000000 */
[----:B------:R-:W-:Y:S04]  /*7e4c0*/  STL.64 [R1+0x2cb0], R24 ;  /* 0x002cb01801007387 */ /* 0x000fe80000100a00 */
[----:B------:R0:W-:Y:S04]  /*7e4d0*/  STL.64 [R1+0x2cb8], R26 ;  /* 0x002cb81a01007387 */ /* 0x0001e80000100a00 */
[----:B0-----:R-:W2:Y:S04]  /*7e4e0*/  LDL.LU.64 R26, [R1+0xc298] ;  /* 0x00c29800011a7983 */ /* 0x001ea80000300a00 */
[----:B------:R-:W2:Y:S04]  /*7e4f0*/  LDL.LU.64 R24, [R1+0xc290] ;  /* 0x00c2900001187983 */ /* 0x000ea80000300a00 */
[----:B------:R-:W-:Y:S01]  /*7e500*/  STL [R1+0xc010], R5 ;  /* 0x00c0100501007387 */ /* 0x000fe20000100800 */
[----:B----4-:R-:W-:-:S03]  /*7e510*/  IMAD R15, R15, 0x100, R7 ;  /* 0x000001000f0f7824 */ /* 0x010fc600078e0207 */
[----:B------:R0:W-:Y:S04]  /*7e520*/  STL [R1+0xc044], R6 ;  /* 0x00c0440601007387 */ /* 0x0001e80000100800 */
[----:B------:R-:W4:Y:S04]  /*7e530*/  LDL R7, [R1+0xac] ;  /* 0x0000ac0001077983 */ /* 0x000f280000100800 */
[----:B0-----:R-:W4:Y:S04]  /*7e540*/  LDL R6, [R1+0xa8] ;  /* 0x0000a80001067983 */ /* 0x001f280000100800 */
[----:B------:R-:W-:Y:S01]  /*7e550*/  STL [R1+0xc040], R4 ;  /* 0x00c0400401007387 */ /* 0x000fe20000100800 */
[----:B--2---:R-:W-:-:S15]  /*7e560*/  HMMA.16816.F32 R24, R8, R2, R24 ;  /* 0x000000020818723c */ /* 0x004fde0000001818 */
[----:B------:R-:W-:-:S08]  /*7e570*/  NOP ;  /* 0x0000000000007918 */ /* 0x000fd00000000000 */
[----:B------:R-:W-:Y:S04]  /*7e580*/  STL.64 [R1+0x2c40], R24 ;  /* 0x002c401801007387 */ /* 0x000fe80000100a00 */
[----:B------:R0:W-:Y:S04]  /*7e590*/  STL.64 [R1+0x2c48], R26 ;  /* 0x002c481a01007387 */ /* 0x0001e80000100a00 */
[----:B0-----:R-:W4:Y:S04]  /*7e5a0*/  LDL.LU.64 R26, [R1+0xc288] ;  /* 0x00c28800011a7983 */ /* 0x001f280000300a00 */
[----:B------:R-:W4:Y:S01]  /*7e5b0*/  LDL.LU.64 R24, [R1+0xc280] ;  /* 0x00c2800001187983 */ /* 0x000f220000300a00 */
[----:B------:R-:W-:-:S02]  /*7e5c0*/  F2FP.F16.E4M3.UNPACK_B R12, R12 ;  /* 0x0000000cff0c723e */ /* 0x000fc400020006ff */
[----:B------:R-:W-:Y:S02]  /*7e5d0*/  F2FP.F16.E4M3.UNPACK_B R13, R13 ;  /* 0x0000000dff0d723e */ /* 0x000fe400020006ff */
[----:B------:R-:W-:Y:S02]  /*7e5e0*/  F2FP.F16.E4M3.UNPACK_B R14, R14 ;  /* 0x0000000eff0e723e */ /* 0x000fe400020006ff */
[----:B------:R-:W-:Y:S01]  /*7e5f0*/  F2FP.F16.E4M3.UNPACK_B R15, R15 ;  /* 0x0000000fff0f723e */ /* 0x000fe200020006ff */
[----:B----4-:R-:W-:Y:S01]  /*7e600*/  HMMA.16816.F32 R8, R8, R6, R24 ;  /* 0x000000060808723c */ /* 0x010fe20000001818 */
[----:B------:R-:W2:Y:S04]  /*7e610*/  LDL.LU.64 R26, [R1+0xc278] ;  /* 0x00c27800011a7983 */ /* 0x000ea80000300a00 */
[----:B------:R-:W3:-:S15]  /*7e620*/  LDL.LU.64 R24, [R1+0xc270] ;  /* 0x00c2700001187983 */ /* 0x000ede0000300a00 */
[----:B------:R-:W-:-:S03]  /*7e630*/  NOP ;  /* 0x0000000000007918 */ /* 0x000fc60000000000 */
[----:B------:R0:W-:Y:S04]  /*7e640*/  STL.64 [R1+0x26d0], R8 ;  /* 0x0026d00801007387 */ /* 0x0001e80000100a00 */
[----:B------:R1:W-:Y:S04]  /*7e650*/  STL.64 [R1+0x26d8], R10 ;  /* 0x0026d80a01007387 */ /* 0x0003e80000100a00 */
[----:B0-----:R-:W4:Y:S01]  /*7e660*/  LDL.LU R8, [R1+0x900] ;  /* 0x0009000001087983 */ /* 0x001f220000300800 */
[C---:B---3--:R-:W-:Y:S06]  /*7e670*/  HMMA.16816.F32 R16, R12.reuse, R24, R16 ;  /* 0x000000180c10723c */ /* 0x048fec0000001810 */
[----:B--2---:R-:W-:-:S15]  /*7e680*/  HMMA.16816.F32 R4, R12, R26, R20 ;  /* 0x0000001a0c04723c */ /* 0x004fde0000001814 */
[----:B------:R-:W-:-:S02]  /*7e690*/  NOP ;  /* 0x0000000000007918 */ /* 0x000fc40000000000 */
[----:B------:R-:W-:Y:S04]  /*7e6a0*/  STL.64 [R1+0x26c0], R16 ;  /* 0x0026c01001007387 */ /* 0x000fe80000100a00 */
[----:B------:R-:W-:Y:S04]  /*7e6b0*/  STL.64 [R1+0x26c8], R18 ;  /* 0x0026c81201007387 */ /* 0x000fe80000100a00 */
[----:B------:R-:W-:Y:S04]  /*7e6c0*/  STL.64 [R1+0x26b0], R4 ;  /* 0x0026b00401007387 */ /* 0x000fe80000100a00 */
[----:B------:R-:W-:Y:S04]  /*7e6d0*/  STL.64 [R1+0x26b8], R6 ;  /* 0x0026b80601007387 */ /* 0x000fe80000100a00 */
[----:B------:R-:W4:Y:S04]  /*7e6e0*/  LDL.LU R9, [R1+0x904] ;  /* 0x0009040001097983 */ /* 0x000f280000300800 */
[----:B-1----:R-:W2:Y:S04]  /*7e6f0*/  LDL.LU R10, [R1+0x908] ;  /* 0x00090800010a7983 */ /* 0x002ea80000300800 */
[----:B------:R-:W2:Y:S04]  /*7e700*/  LDL.LU R11, [R1+0x90c] ;  /* 0x00090c00010b7983 */ /* 0x000ea80000300800 */
[----:B--2---:R-:W-:Y:S04]  /*7e710*/  STL.64 [R1+0xc060], R10 ;  /* 0x00c0600a01007387 */ /* 0x004fe80000100a00 */
[----:B----4-:R0:W-:Y:S04]  /*7e720*/  STL.64 [R1+0xc058], R8 ;  /* 0x00c0580801007387 */ /* 0x0101e80000100a00 */
[----:B0-----:R-:W2:Y:S04]  /*7e730*/  LDL.LU R8, [R1+0x950] ;  /* 0x0009500001087983 */ /* 0x001ea80000300800 */
        /* <DEDUP_REMOVED lines=8> */
[----:B------:R-:W3:Y:S01]  /*7e7c0*/  LDL.LU R27, [R1+0x96c] ;  /* 0x00096c00011b7983 */ /* 0x000ee20000300800 */
[----:B0-----:R-:W-:-:S03]  /*7e7d0*/  IMAD.MOV.U32 R11, RZ, RZ, R0 ;  /* 0x000000ffff0b7224 */ /* 0x001fc600078e0000 */
[----:B---3--:R-:W-:Y:S04]  /*7e7e0*/  STL.64 [R1+0xc090], R26 ;  /* 0x00c0901a01007387 */ /* 0x008fe80000100a00 */
[----:B--2---:R0:W-:Y:S04]  /*7e7f0*/  STL.64 [R1+0xc088], R24 ;  /* 0x00c0881801007387 */ /* 0x0041e80000100a00 */
[----:B------:R-:W2:Y:S04]  /*7e800*/  LDL R10, [R1] ;  /* 0x00000000010a7983 */ /* 0x000ea80000100800 */
[----:B------:R-:W3:Y:S04]  /*7e810*/  LDL.LU R0, [R1+0xc268] ;  /* 0x00c2680001007983 */ /* 0x000ee80000300800 */
[----:B-1----:R-:W4:Y:S04]  /*7e820*/  LDL R8, [R1+0x8] ;  /* 0x0000080001087983 */ /* 0x002f280000100800 */
[----:B------:R-:W4:Y:S04]  /*7e830*/  LDL R9, [R1+0xc] ;  /* 0x00000c0001097983 */ /* 0x000f280000100800 */
[----:B--2---:R1:W-:Y:S04]  /*7e840*/  STL.64 [R1+0xc098], R10 ;  /* 0x00c0980a01007387 */ /* 0x0043e80000100a00 */
[----:B----4-:R-:W-:Y:S04]  /*7e850*/  STL.64 [R1+0xc0b0], R8 ;  /* 0x00c0b00801007387 */ /* 0x010fe80000100a00 */
[----:B0-----:R-:W2:Y:S04]  /*7e860*/  LDL.LU R24, [R1+0x970] ;  /* 0x0009700001187983 */ /* 0x001ea80000300800 */
[----:B------:R-:W2:Y:S04]  /*7e870*/  LDL.LU R25, [R1+0x974] ;  /* 0x0009740001197983 */ /* 0x000ea80000300800 */
[----:B------:R-:W4:Y:S04]  /*7e880*/  LDL.LU R26, [R1+0x978] ;  /* 0x00097800011a7983 */ /* 0x000f280000300800 */
[----:B------:R-:W4:Y:S04]  /*7e890*/  LDL.LU R27, [R1+0x97c] ;  /* 0x00097c00011b7983 */ /* 0x000f280000300800 */
[----:B-1----:R-:W2:Y:S01]  /*7e8a0*/  LDL R10, [R1+0x10] ;  /* 0x00001000010a7983 */ /* 0x002ea20000100800 */
[----:B---3--:R-:W-:-:S03]  /*7e8b0*/  IMAD.MOV.U32 R11, RZ, RZ, R0 ;  /* 0x000000ffff0b7224 */ /* 0x008fc600078e0000 */
[----:B------:R-:W3:Y:S04]  /*7e8c0*/  LDL.LU R0, [R1+0xc264] ;  /* 0x00c2640001007983 */ /* 0x000ee80000300800 */
[----:B--2---:R-:W-:Y:S04]  /*7e8d0*/  STL.64 [R1+0xc0c8], R10 ;  /* 0x00c0c80a01007387 */ /* 0x004fe80000100a00 */
[----:B----4-:R-:W-:Y:S04]  /*7e8e0*/  STL.64 [R1+0xc0a8], R26 ;  /* 0x00c0a81a01007387 */ /* 0x010fe80000100a00 */
[----:B------:R0:W-:Y:S04]  /*7e8f0*/  STL.64 [R1+0xc0a0], R24 ;  /* 0x00c0a01801007387 */ /* 0x0001e80000100a00 */
[----:B0-----:R-:W2:Y:S04]  /*7e900*/  LDL.LU R24, [R1+0x980] ;  /* 0x0009800001187983 */ /* 0x001ea80000300800 */
[----:B------:R-:W2:Y:S04]  /*7e910*/  LDL.LU R25, [R1+0x984] ;  /* 0x0009840001197983 */ /* 0x000ea80000300800 */
[----:B------:R-:W4:Y:S04]  /*7e920*/  LDL.LU R26, [R1+0x988] ;  /* 0x00098800011a7983 */ /* 0x000f280000300800 */
[----:B------:R-:W4:Y:S04]  /*7e930*/  LDL.LU R27, [R1+0x98c] ;  /* 0x00098c00011b7983 */ /* 0x000f280000300800 */
[----:B------:R-:W3:Y:S04]  /*7e940*/  LDL R8, [R1+0x18] ;  /* 0x0000180001087983 */ /* 0x000ee80000100800 */
[----:B------:R-:W3:Y:S04]  /*7e950*/  LDL R9, [R1+0x1c] ;  /* 0x00001c0001097983 */ /* 0x000ee80000100800 */
[----:B---3--:R-:W-:Y:S04]  /*7e960*/  STL.64 [R1+0xc0e0], R8 ;  /* 0x00c0e00801007387 */ /* 0x008fe80000100a00 */
[----:B----4-:R-:W-:Y:S04]  /*7e970*/  STL.64 [R1+0xc0c0], R26 ;  /* 0x00c0c01a01007387 */ /* 0x010fe80000100a00 */
[----:B--2---:R0:W-:Y:S04]  /*7e980*/  STL.64 [R1+0xc0b8], R24 ;  /* 0x00c0b81801007387 */ /* 0x0041e80000100a00 */
[----:B0-----:R-:W2:Y:S04]  /*7e990*/  LDL.LU R24, [R1+0x990] ;  /* 0x0009900001187983 */ /* 0x001ea80000300800 */
[----:B------:R-:W2:Y:S04]  /*7e9a0*/  LDL.LU R25, [R1+0x994] ;  /* 0x0009940001197983 */ /* 0x000ea80000300800 */
[----:B------:R-:W3:Y:S04]  /*7e9b0*/  LDL.LU R26, [R1+0x998] ;  /* 0x00099800011a7983 */ /* 0x000ee80000300800 */
[----:B------:R-:W3:Y:S04]  /*7e9c0*/  LDL.LU R27, [R1+0x99c] ;  /* 0x00099c00011b7983 */ /* 0x000ee80000300800 */
[----:B------:R-:W4:Y:S01]  /*7e9d0*/  LDL R10, [R1+0x20] ;  /* 0x00002000010a7983 */ /* 0x000f220000100800 */
[----:B------:R-:W-:-:S03]  /*7e9e0*/  IMAD.MOV.U32 R11, RZ, RZ, R0 ;  /* 0x000000ffff0b7224 */ /* 0x000fc600078e0000 */
        /* <DEDUP_REMOVED lines=10> */
[----:B------:R-:W-:-:S03]  /*7ea90*/  IMAD.MOV.U32 R11, RZ, RZ, R0 ;  /* 0x000000ffff0b7224 */ /* 0x000fc600078e0000 */
        /* <DEDUP_REMOVED lines=139> */
[----:B------:R-:W3:Y:S04]  /*7f350*/  LDL.LU R5, [R1+0x934] ;  /* 0x0009340001057983 */ /* 0x000ee80000300800 */
[----:B------:R-:W3:Y:S04]  /*7f360*/  LDL.LU R6, [R1+0x938] ;  /* 0x0009380001067983 */ /* 0x000ee80000300800 */
[----:B------:R-:W3:Y:S04]  /*7f370*/  LDL.LU R7, [R1+0x93c] ;  /* 0x00093c0001077983 */ /* 0x000ee80000300800 */
[----:B------:R-:W3:Y:S04]  /*7f380*/  LDL.LU R16, [R1+0x920] ;  /* 0x0009200001107983 */ /* 0x000ee80000300800 */
[----:B------:R-:W3:Y:S04]  /*7f390*/  LDL.LU R17, [R1+0x924] ;  /* 0x0009240001117983 */ /* 0x000ee80000300800 */
[----:B------:R-:W3:Y:S04]  /*7f3a0*/  LDL.LU R18, [R1+0x928] ;  /* 0x0009280001127983 */ /* 0x000ee80000300800 */
[----:B------:R-:W3:Y:S01]  /*7f3b0*/  LDL.LU R19, [R1+0x92c] ;  /* 0x00092c0001137983 */ /* 0x000ee20000300800 */
        /* <DEDUP_REMOVED lines=138> */
[----:B0-----:R-:W2:Y:S04]  /*7fc60*/  LDL.LU.64 R26, [R1+0xc070] ;  /* 0x00c07000011a7983 */ /* 0x001ea80000300a00 */
[----:B------:R-:W4:Y:S04]  /*7fc70*/  LDL.LU.64 R24, [R1+0xc068] ;  /* 0x00c0680001187983 */ /* 0x000f280000300a00 */
[----:B------:R-:W-:Y:S01]  /*7fc80*/  STL.64 [R1+0xbf28], R28 ;  /* 0x00bf281c01007387 */ /* 0x000fe20000100a00 */
[C---:B--2---:R-:W-:Y:S06]  /*7fc90*/  HMMA.16816.F32 R8, R12.reuse, R26, R8 ;  /* 0x0000001a0c08723c */ /* 0x044fec0000001808 */
[----:B----4-:R-:W-:-:S15]  /*7fca0*/  HMMA.16816.F32 R20, R12, R24, R20 ;  /* 0x000000180c14723c */ /* 0x010fde0000001814 */
[----:B------:R-:W-:-:S02]  /*7fcb0*/  NOP ;  /* 0x0000000000007918 */ /* 0x000fc40000000000 */
[----:B------:R-:W-:Y:S04]  /*7fcc0*/  STL.64 [R1+0x2560], R8 ;  /* 0x0025600801007387 */ /* 0x000fe80000100a00 */
[----:B------:R0:W-:Y:S04]  /*7fcd0*/  STL.64 [R1+0x2568], R10 ;  /* 0x0025680a01007387 */ /* 0x0001e80000100a00 */
[----:B0-----:R-:W2:Y:S04]  /*7fce0*/  LDL.LU.64 R10, [R1+0xc060] ;  /* 0x00c06000010a7983 */ /* 0x001ea80000300a00 */
[----:B------:R-:W2:Y:S04]  /*7fcf0*/  LDL.LU.64 R8, [R1+0xc058] ;  /* 0x00c0580001087983 */ /* 0x000ea80000300a00 */
[----:B------:R-:W-:Y:S04]  /*7fd00*/  STL.64 [R1+0x2550], R20 ;  /* 0x0025501401007387 */ /* 0x000fe80000100a00 */
[----:B------:R0:W-:Y:S04]  /*7fd10*/  STL.64 [R1+0x2558], R22 ;  /* 0x0025581601007387 */ /* 0x0001e80000100a00 */
[----:B0-----:R-:W3:Y:S04]  /*7fd20*/  LDL.LU.64 R22, [R1+0xc050] ;  /* 0x00c0500001167983 */ /* 0x001ee80000300a00 */
[----:B------:R-:W4:Y:S04]  /*7fd30*/  LDL.LU.64 R20, [R1+0xc048] ;  /* 0x00c0480001147983 */ /* 0x000f280000300a00 */
[----:B------:R-:W-:Y:S04]  /*7fd40*/  STL.64 [R1+0xbf20], R26 ;  /* 0x00bf201a01007387 */ /* 0x000fe80000100a00 */
[----:B------:R0:W-:Y:S04]  /*7fd50*/  STL.64 [R1+0xbf18], R24 ;  /* 0x00bf181801007387 */ /* 0x0001e80000100a00 */
[----:B0-----:R-:W2:Y:S04]  /*7fd60*/  LDL.LU R24, [R1+0x910] ;  /* 0x0009100001187983 */ /* 0x001ea80000300800 */
[----:B------:R-:W2:Y:S04]  /*7fd70*/  LDL.LU R25, [R1+0x914] ;  /* 0x0009140001197983 */ /* 0x000ea80000300800 */
[----:B------:R-:W2:Y:S04]  /*7fd80*/  LDL.LU R26, [R1+0x918] ;  /* 0x00091800011a7983 */ /* 0x000ea80000300800 */
[----:B------:R-:W2:Y:S01]  /*7fd90*/  LDL.LU R27, [R1+0x91c] ;  /* 0x00091c00011b7983 */ /* 0x000ea20000300800 */
[C---:B---3--:R-:W-:Y:S06]  /*7fda0*/  HMMA.16816.F32 R4, R12.reuse, R22, R4 ;  /* 0x000000160c04723c */ /* 0x048fec0000001804 */
[----:B----4-:R-:W-:-:S15]  /*7fdb0*/  HMMA.16816.F32 R16, R12, R20, R16 ;  /* 0x000000140c10723c */ /* 0x010fde0000001810 */
[----:B------:R-:W-:-:S02]  /*7fdc0*/  NOP ;  /* 0x0000000000007918 */ /* 0x000fc40000000000 */
[----:B------:R-:W-:Y:S04]  /*7fdd0*/  STL.64 [R1+0x2540], R4 ;  /* 0x0025400401007387 */ /* 0x000fe80000100a00 */
[----:B------:R0:W-:Y:S04]  /*7fde0*/  STL.64 [R1+0x2548], R6 ;  /* 0x0025480601007387 */ /* 0x0001e80000100a00 */
[----:B0-----:R-:W3:Y:S04]  /*7fdf0*/  LDL.LU R6, [R1+0xc044] ;  /* 0x00c0440001067983 */ /* 0x001ee80000300800 */
[----:B------:R-:W4:Y:S04]  /*7fe00*/  LDL.LU R4, [R1+0xc040] ;  /* 0x00c0400001047983 */ /* 0x000f280000300800 */
[----:B------:R-:W-:Y:S04]  /*7fe10*/  STL.64 [R1+0x2530], R16 ;  /* 0x0025301001007387 */ /* 0x000fe80000100a00 */
[----:B------:R0:W-:Y:S04]  /*7fe20*/  STL.64 [R1+0x2538], R18 ;  /* 0x0025381201007387 */ /* 0x0001e80000100a00 */
[----:B0-----:R-:W2:Y:S04]  /*7fe30*/  LDL.LU.64 R18, [R1+0xc038] ;  /* 0x00c0380001127983 */ /* 0x001ea80000300a00 */
[----:B------:R-:W3:Y:S04]  /*7fe40*/  LDL.LU.64 R16, [R1+0xc030] ;  /* 0x00c0300001107983 */ /* 0x000ee80000300a00 */
[----:B------:R-:W-:Y:S04]  /*7fe50*/  STL.64 [R1+0xbf00], R22 ;  /* 0x00bf001601007387 */ /* 0x000fe80000100a00 */
[----:B------:R3:W-:Y:S04]  /*7fe60*/  STL.64 [R1+0xbef8], R20 ;  /* 0x00bef81401007387 */ /* 0x0007e80000100a00 */
[----:B------:R-:W4:Y:S01]  /*7fe70*/  LDL.LU R29, [R1+0x300c] ;  /* 0x00300c00011d7983 */ /* 0x000f220000300800 */
[C---:B--2---:R-:W-:Y:S06]  /*7fe80*/  HMMA.16816.F32 R24, R12.reuse, R18, R24 ;  /* 0x000000120c18723c */ /* 0x044fec0000001818 */
[----:B---3--:R-:W-:-:S15]  /*7fe90*/  HMMA.16816.F32 R20, R12, R16, R8 ;  /* 0x000000100c14723c */ /* 0x008fde0000001808 */
[----:B------:R-:W-:-:S02]  /*7fea0*/  NOP ;  /* 0x0000000000007918 */ /* 0x000fc40000000000 */
[----:B------:R-:W-:Y:S04]  /*7feb0*/  STL.64 [R1+0x2520], R24 ;  /* 0x0025201801007387 */ /* 0x000fe80000100a00 */
[----:B------:R-:W-:Y:S04]  /*7fec0*/  STL.64 [R1+0x2528], R26 ;  /* 0x0025281a01007387 */ /* 0x000fe80000100a00 */
[----:B------:R-:W4:Y:S04]  /*7fed0*/  LDL.LU R8, [R1+0x3008] ;  /* 0x0030080001087983 */ /* 0x000f280000300800 */
[----:B------:R0:W-:Y:S04]  /*7fee0*/  STL.64 [R1+0x2510], R20 ;  /* 0x0025101401007387 */ /* 0x0001e80000100a00 */
[----:B------:R1:W-:Y:S04]  /*7fef0*/  STL.64 [R1+0x2518], R22 ;  /* 0x0025181601007387 */ /* 0x0003e80000100a00 */
[----:B------:R-:W2:Y:S04]  /*7ff00*/  LDL.LU R5, [R1+0x301c] ;  /* 0x00301c0001057983 */ /* 0x000ea80000300800 */
[----:B------:R-:W2:Y:S04]  /*7ff10*/  LDL.LU R10, [R1+0x3018] ;  /* 0x00301800010a7983 */ /* 0x000ea80000300800 */
[----:B------:R-:W3:Y:S04]  /*7ff20*/  LDL.LU R11, [R1+0x3024] ;  /* 0x00302400010b7983 */ /* 0x000ee80000300800 */
[----:B------:R-:W3:Y:S04]  /*7ff30*/  LDL.LU R0, [R1+0x3020] ;  /* 0x0030200001007983 */ /* 0x000ee80000300800 */
[----:B0-----:R-:W4:Y:S04]  /*7ff40*/  LDL.64 R20, [R1+0xa0] ;  /* 0x0000a00001147983 */ /* 0x001f280000100a00 */
[----:B-1----:R-:W2:Y:S04]  /*7ff50*/  LDL.64 R22, [R1+0x98] ;  /* 0x0000980001167983 */ /* 0x002ea80000100a00 */
[----:B--2---:R-:W-:Y:S04]  /*7ff60*/  STL.64 [R1+0xbfe8], R22 ;  /* 0x00bfe81601007387 */ /* 0x004fe80000100a00 */
[----:B----4-:R0:W-:Y:S04]  /*7ff70*/  STL.64 [R1+0xbfe0], R20 ;  /* 0x00bfe01401007387 */ /* 0x0101e80000100a00 */
[----:B0-----:R-:W2:Y:S04]  /*7ff80*/  LDL.LU R20, [R1+0x8e0] ;  /* 0x0008e00001147983 */ /* 0x001ea80000300800 */
[----:B------:R-:W2:Y:S04]  /*7ff90*/  LDL.LU R21, [R1+0x8e4] ;  /* 0x0008e40001157983 */ /* 0x000ea80000300800 */
[----:B------:R-:W4:Y:S04]  /*7ffa0*/  LDL.LU R22, [R1+0x8e8] ;  /* 0x0008e80001167983 */ /* 0x000f280000300800 */
[----:B------:R-:W4:Y:S04]  /*7ffb0*/  LDL.LU R23, [R1+0x8ec] ;  /* 0x0008ec0001177983 */ /* 0x000f280000300800 */
[----:B------:R-:W3:Y:S04]  /*7ffc0*/  LDL.LU R7, [R1+0x3014] ;  /* 0x0030140001077983 */ /* 0x000ee80000300800 */
[----:B------:R-:W3:Y:S04]  /*7ffd0*/  LDL.LU R9, [R1+0x3010] ;  /* 0x0030100001097983 */ /* 0x000ee80000300800 */
        /* <DEDUP_REMOVED lines=11> */
[----:B------:R-:W4:Y:S01]  /*80090*/  LDL.LU R23, [R1+0xcbc] ;  /* 0x000cbc0001177983 */ /* 0x000f220000300800 */
[----:B------:R-:W-:-:S02]  /*800a0*/  IMAD R8, R8, 0x100, R29 ;  /* 0x0000010008087824 */ /* 0x000fc400078e021d */
[----:B---3--:R-:W-:Y:S01]  /*800b0*/  IMAD R9, R9, 0x100, R7 ;  /* 0x0000010009097824 */ /* 0x008fe200078e0207 */
[----:B----4-:R-:W-:Y:S04]  /*800c0*/  STL.64 [R1+0xc020], R22 ;  /* 0x00c0201601007387 */ /* 0x010fe80000100a00 */
        /* <DEDUP_REMOVED lines=11> */
[----:B------:R-:W4:Y:S04]  /*80180*/  LDL.LU R24, [R1+0x8b0] ;  /* 0x0008b00001187983 */ /* 0x000f280000300800 */
[----:B------:R-:W4:Y:S04]  /*80190*/  LDL.LU R25, [R1+0x8b4] ;  /* 0x0008b40001197983 */ /* 0x000f280000300800 */
[----:B------:R-:W4:Y:S04]  /*801a0*/  LDL.LU R26, [R1+0x8b8] ;  /* 0x0008b800011a7983 */ /* 0x000f280000300800 */
[----:B------:R-:W4:Y:S04]  /*801b0*/  LDL.LU R27, [R1+0x8bc] ;  /* 0x0008bc00011b7983 */ /* 0x000f280000300800 */
[----:B------:R-:W4:Y:S04]  /*801c0*/  LDL.64 R28, [R1+0x90] ;  /* 0x00009000011c7983 */ /* 0x000f280000100a00 */
[----:B------:R-:W2:Y:S01]  /*801d0*/  LDL.LU R7, [R1+0xc028] ;  /* 0x00c0280001077983 */ /* 0x000ea20000300800 */
[----:B------:R-:W-:Y:S01]  /*801e0*/  IMAD R10, R10, 0x100, R5 ;  /* 0x000001000a0a7824 */ /* 0x000fe200078e0205 */
[----:B--2---:R-:W-:-:S15]  /*801f0*/  HMMA.16816.F32 R20, R12, R6, R20 ;  /* 0x000000060c14723c */ /* 0x004fde0000001814 */
[----:B------:R-:W-:-:S08]  /*80200*/  NOP ;  /* 0x0000000000007918 */ /* 0x000fd00000000000 */
[----:B------:R-:W-:Y:S04]  /*80210*/  STL.64 [R1+0x24f0], R20 ;  /* 0x0024f01401007387 */ /* 0x000fe80000100a00 */
[----:B------:R0:W-:Y:S04]  /*80220*/  STL.64 [R1+0x24f8], R22 ;  /* 0x0024f81601007387 */ /* 0x0001e80000100a00 */
[----:B0-----:R-:W2:Y:S04]  /*80230*/  LDL.LU.64 R22, [R1+0xc020] ;  /* 0x00c0200001167983 */ /* 0x001ea80000300a00 */
[----:B------:R-:W2:Y:S04]  /*80240*/  LDL.LU.64 R20, [R1+0xc018] ;  /* 0x00c0180001147983 */ /* 0x000ea80000300a00 */
[----:B------:R-:W2:Y:S02]  /*80250*/  LDL.LU R5, [R1+0xc010] ;  /* 0x00c0100001057983 */ /* 0x000ea40000300800 */
[----:B--2---:R-:W-:-:S15]  /*80260*/  HMMA.16816.F32 R20, R12, R4, R20 ;  /* 0x000000040c14723c */ /* 0x004fde0000001814 */
[----:B------:R-:W-:-:S08]  /*80270*/  NOP ;  /* 0x0000000000007918 */ /* 0x000fd00000000000 */
[----:B------:R-:W-:Y:S04]  /*80280*/  STL.64 [R1+0x24e0], R20 ;  /* 0x0024e01401007387 */ /* 0x000fe80000100a00 */
[----:B------:R0:W-:Y:S04]  /*80290*/  STL.64 [R1+0x24e8], R22 ;  /* 0x0024e81601007387 */ /* 0x0001e80000100a00 */
[----:B0-----:R-:W2:Y:S04]  /*802a0*/  LDL.LU.64 R22, [R1+0xc008] ;  /* 0x00c0080001167983 */ /* 0x001ea80000300a00 */
[----:B------:R-:W2:Y:S04]  /*802b0*/  LDL.LU.64 R20, [R1+0xc000] ;  /* 0x00c0000001147983 */ /* 0x000ea80000300a00 */
[----:B------:R-:W-:Y:S04]  /*802c0*/  STL [R1+0xbe14], R4 ;  /* 0x00be140401007387 */ /* 0x000fe80000100800 */
[----:B------:R-:W-:Y:S01]  /*802d0*/  STL [R1+0xbe10], R5 ;  /* 0x00be100501007387 */ /* 0x000fe20000100800 */
[----:B--2---:R-:W-:-:S15]  /*802e0*/  HMMA.16816.F32 R20, R12, R2, R20 ;  /* 0x000000020c14723c */ /* 0x004fde0000001814 */
[----:B------:R-:W-:-:S08]  /*802f0*/  NOP ;  /* 0x0000000000007918 */ /* 0x000fd00000000000 */
[----:B------:R-:W-:Y:S04]  /*80300*/  STL.64 [R1+0x24c0], R20 ;  /* 0x0024c01401007387 */ /* 0x000fe80000100a00 */
[----:B------:R0:W-:Y:S04]  /*80310*/  STL.64 [R1+0x24c8], R22 ;  /* 0x0024c81601007387 */ /* 0x0001e80000100a00 */
[----:B0-----:R-:W2:Y:S04]  /*80320*/  LDL.LU.64 R22, [R1+0xbff8] ;  /* 0x00bff80001167983 */ /* 0x001ea80000300a00 */
[----:B------:R-:W2:Y:S04]  /*80330*/  LDL.LU.64 R20, [R1+0xbff0] ;  /* 0x00bff00001147983 */ /* 0x000ea80000300a00 */
[----:B------:R-:W-:Y:S04]  /*80340*/  STL [R1+0xbe1c], R2 ;  /* 0x00be1c0201007387 */ /* 0x000fe80000100800 */
[----:B------:R0:W-:Y:S04]  /*80350*/  STL [R1+0xbe18], R3 ;  /* 0x00be180301007387 */ /* 0x0001e80000100800 */
[----:B0-----:R-:W2:Y:S02]  /*80360*/  LDL.64 R2, [R1+0xa8] ;  /* 0x0000a80001027983 */ /* 0x001ea40000100a00 */
[----:B--2---:R-:W-:Y:S02]  /*80370*/  HMMA.16816.F32 R12, R12, R2, R20 ;  /* 0x000000020c0c723c */ /* 0x004fe40000001814 */
[----:B------:R-:W3:Y:S04]  /*80380*/  LDL.LU.64 R22, [R1+0xbfe8] ;  /* 0x00bfe80001167983 */ /* 0x000ee80000300a00 */
[----:B------:R-:W2:-:S15]  /*80390*/  LDL.LU.64 R20, [R1+0xbfe0] ;  /* 0x00bfe00001147983 */ /* 0x000e9e0000300a00 */
[----:B------:R-:W-:-:S02]  /*803a0*/  NOP ;  /* 0x0000000000007918 */ /* 0x000fc40000000000 */
[----:B------:R0:W-:Y:S04]  /*803b0*/  STL.64 [R1+0x2490], R12 ;  /* 0x0024900c01007387 */ /* 0x0001e80000100a00 */
[----:B------:R1:W-:Y:S04]  /*803c0*/  STL.64 [R1+0x2498], R14 ;  /* 0x0024980e01007387 */ /* 0x0003e80000100a00 */
[----:B0-----:R-:W2:Y:S04]  /*803d0*/  LDL.LU R12, [R1+0x8d0] ;  /* 0x0008d000010c7983 */ /* 0x001ea80000300800 */
[----:B------:R-:W2:Y:S04]  /*803e0*/  LDL.LU R13, [R1+0x8d4] ;  /* 0x0008d400010d7983 */ /* 0x000ea80000300800 */
[----:B-1----:R-:W2:Y:S04]  /*803f0*/  LDL.LU R14, [R1+0x8d8] ;  /* 0x0008d800010e7983 */ /* 0x002ea80000300800 */
[----:B------:R-:W2:Y:S01]  /*80400*/  LDL.LU R15, [R1+0x8dc] ;  /* 0x0008dc00010f7983 */ /* 0x000ea20000300800 */
[----:B------:R-:W-:Y:S01]  /*80410*/  IMAD R11, R0, 0x100, R11 ;  /* 0x00000100000b7824 */ /* 0x000fe200078e020b */
[----:B------:R-:W-:-:S02]  /*80420*/  F2FP.F16.E4M3.UNPACK_B R8, R8 ;  /* 0x00000008ff08723e */ /* 0x000fc400020006ff */
[----:B------:R-:W-:Y:S02]  /*80430*/  F2FP.F16.E4M3.UNPACK_B R9, R9 ;  /* 0x00000009ff09723e */ /* 0x000fe400020006ff */
[----:B------:R-:W-:Y:S02]  /*80440*/  F2FP.F16.E4M3.UNPACK_B R10, R10 ;  /* 0x0000000aff0a723e */ /* 0x000fe400020006ff */
[----:B------:R-:W-:Y:S01]  /*80450*/  F2FP.F16.E4M3.UNPACK_B R11, R11 ;  /* 0x0000000bff0b723e */ /* 0x000fe200020006ff */
[----:B------:R-:W-:Y:S02]  /*80460*/  IMAD.MOV.U32 R0, RZ, RZ, R3 ;  /* 0x000000ffff007224 */ /* 0x000fe400078e0003 */
[----:B------:R-:W-:-:S03]  /*80470*/  IMAD.MOV.U32 R5, RZ, RZ, R2 ;  /* 0x000000ffff057224 */ /* 0x000fc600078e0002 */
[----:B------:R-:W-:Y:S04]  /*80480*/  STL [R1+0xbe24], R0 ;  /* 0x00be240001007387 */ /* 0x000fe80000100800 */
[----:B------:R-:W-:Y:S01]  /*80490*/  STL [R1+0xbe20], R5 ;  /* 0x00be200501007387 */ /* 0x000fe20000100800 */
[----:B--2---:R-:W-:Y:S06]  /*804a0*/  HMMA.16816.F32 R12, R8, R20, R12 ;  /* 0x00000014080c723c */ /* 0x004fec000000180c */
[----:B------:R-:W-:-:S02]  /*804b0*/  IMAD.MOV.U32 R4, RZ, RZ, R21 ;  /* 0x000000ffff047224 */ /* 0x000fc400078e0015 */
[----:B------:R-:W-:-:S15]  /*804c0*/  IMAD.MOV.U32 R3, RZ, RZ, R20 ;  /* 0x000000ffff037224 */ /* 0x000fde00078e0014 */
[----:B------:R-:W-:Y:S04]  /*804d0*/  STL.64 [R1+0x2480], R12 ;  /* 0x0024800c01007387 */ /* 0x000fe80000100a00 */
[----:B------:R3:W-:Y:S02]  /*804e0*/  STL.64 [R1+0x2488], R14 ;  /* 0x0024880e01007387 */ /* 0x0007e40000100a00 */
[----:B---3--:R-:W-:Y:S06]  /*804f0*/  HMMA.16816.F32 R12, R8, R22, R16 ;  /* 0x00000016080c723c */ /* 0x008fec0000001810 */
[----:B------:R-:W-:Y:S01]  /*80500*/  IMAD.MOV.U32 R2, RZ, RZ, R23 ;  /* 0x000000ffff027224 */ /* 0x000fe200078e0017 */
[----:B------:R-:W-:Y:S01]  /*80510*/  STL [R1+0xbe2c], R4 ;  /* 0x00be2c0401007387 */ /* 0x000fe20000100800 */
[----:B------:R-:W-:-:S03]  /*80520*/  IMAD.MOV.U32 R5, RZ, RZ, R22 ;  /* 0x000000ffff057224 */ /* 0x000fc600078e0016 */
[----:B------:R-:W-:-:S12]  /*80530*/  STL [R1+0xbe28], R3 ;  /* 0x00be280301007387 */ /* 0x000fd80000100800 */
[----:B------:R-:W-:Y:S04]  /*80540*/  STL.64 [R1+0x2470], R12 ;  /* 0x0024700c01007387 */ /* 0x000fe80000100a00 */
[----:B------:R-:W-:Y:S04]  /*80550*/  STL.64 [R1+0x2478], R14 ;  /* 0x0024780e01007387 */ /* 0x000fe80000100a00 */
[----:B------:R-:W-:Y:S04]  /*80560*/  STL [R1+0xbe34], R2 ;  /* 0x00be340201007387 */ /* 0x000fe80000100800 */
[----:B------:R-:W-:Y:S04]  /*80570*/  STL [R1+0xbe30], R5 ;  /* 0x00be300501007387 */ /* 0x000fe80000100800 */
[----:B------:R4:W-:Y:S02]  /*80580*/  STL.64 [R1+0xbfd8], R6 ;  /* 0x00bfd80601007387 */ /* 0x0009e40000100a00 */
[----:B----4-:R-:W-:-:S15]  /*80590*/  HMMA.16816.F32 R4, R8, R28, R24 ;  /* 0x0000001c0804723c */ /* 0x010fde0000001818 */
[----:B------:R-:W-:-:S08]  /*805a0*/  NOP ;  /* 0x0000000000007918 */ /* 0x000fd00000000000 */
[----:B------:R-:W-:Y:S04]  /*805b0*/  STL.64 [R1+0x2460], R4 ;  /* 0x0024600401007387 */ /* 0x000fe80000100a00 */
[----:B------:R-:W-:Y:S04]  /*805c0*/  STL.64 [R1+0x2468], R6 ;  /* 0x0024680601007387 */ /* 0x000fe80000100a00 */
[----:B------:R-:W2:Y:S04]  /*805d0*/  LDL.LU R16, [R1+0x840] ;  /* 0x0008400001107983 */ /* 0x000ea80000300800 */
[----:B------:R-:W2:Y:S04]  /*805e0*/  LDL.LU R17, [R1+0x844] ;  /* 0x0008440001117983 */ /* 0x000ea80000300800 */
[----:B------:R-:W3:Y:S04]  /*805f0*/  LDL.LU R18, [R1+0x848] ;  /* 0x0008480001127983 */ /* 0x000ee80000300800 */
[----:B------:R-:W3:Y:S04]  /*80600*/  LDL.LU R19, [R1+0x84c] ;  /* 0x00084c0001137983 */ /* 0x000ee80000300800 */
[----:B---3--:R-:W-:Y:S04]  /*80610*/  STL.64 [R1+0xbfa0], R18 ;  /* 0x00bfa01201007387 */ /* 0x008fe80000100a00 */
[----:B--2---:R0:W-:Y:S04]  /*80620*/  STL.64 [R1+0xbf98], R16 ;  /* 0x00bf981001007387 */ /* 0x0041e80000100a00 */
[----:B------:R-:W2:Y:S04]  /*80630*/  LDL R20, [R1+0x60] ;  /* 0x0000600001147983 */ /* 0x000ea80000100800 */
[----:B------:R-:W2:Y:S04]  /*80640*/  LDL R21, [R1+0x64] ;  /* 0x0000640001157983 */ /* 0x000ea80000100800 */
[----:B0-----:R-:W3:Y:S04]  /*80650*/  LDL.LU R16, [R1+0x860] ;  /* 0x0008600001107983 */ /* 0x001ee80000300800 */
[----:B------:R-:W3:Y:S04]  /*80660*/  LDL.LU R17, [R1+0x864] ;  /* 0x0008640001117983 */ /* 0x000ee80000300800 */
[----:B------:R-:W4:Y:S04]  /*80670*/  LDL.LU R18, [R1+0x868] ;  /* 0x0008680001127983 */ /* 0x000f280000300800 */
[----:B------:R-:W4:Y:S04]  /*80680*/  LDL.LU R19, [R1+0x86c] ;  /* 0x00086c0001137983 */ /* 0x000f280000300800 */
[----:B------:R-:W2:Y:S04]  /*80690*/  LDL.LU R4, [R1+0x8a0] ;  /* 0x0008a00001047983 */ /* 0x000ea80000300800 */
[----:B------:R-:W2:Y:S04]  /*806a0*/  LDL.LU R5, [R1+0x8a4] ;  /* 0x0008a40001057983 */ /* 0x000ea80000300800 */
[----:B------:R-:W2:Y:S04]  /*806b0*/  LDL.LU R6, [R1+0x8a8] ;  /* 0x0008a80001067983 */ /* 0x000ea80000300800 */
[----:B------:R-:W2:Y:S04]  /*806c0*/  LDL.LU R7, [R1+0x8ac] ;  /* 0x0008ac0001077983 */ /* 0x000ea80000300800 */
        /* <DEDUP_REMOVED lines=12> */
[----:B------:R-:W-:-:S02]  /*80790*/  IMAD.MOV.U32 R0, RZ, RZ, R29 ;  /* 0x000000ffff007224 */ /* 0x000fc400078e001d */
[----:B------:R-:W-:Y:S01]  /*807a0*/  IMAD.MOV.U32 R3, RZ, RZ, R28 ;  /* 0x000000ffff037224 */ /* 0x000fe200078e001c */
        /* <DEDUP_REMOVED lines=11> */
[----:B------:R-:W4:Y:S04]  /*80860*/  LDL.LU R24, [R1+0x830] ;  /* 0x0008300001187983 */ /* 0x000f280000300800 */
[----:B------:R-:W4:Y:S04]  /*80870*/  LDL.LU R25, [R1+0x834] ;  /* 0x0008340001197983 */ /* 0x000f280000300800 */
[----:B------:R-:W4:Y:S04]  /*80880*/  LDL.LU R26, [R1+0x838] ;  /* 0x00083800011a7983 */ /* 0x000f280000300800 */
[----:B------:R-:W4:Y:S04]  /*80890*/  LDL.LU R27, [R1+0x83c] ;  /* 0x00083c00011b7983 */ /* 0x000f280000300800 */
[----:B------:R-:W4:Y:S04]  /*808a0*/  LDL.64 R28, [R1+0x50] ;  /* 0x00005000011c7983 */ /* 0x000f280000100a00 */
[----:B------:R-:W-:Y:S04]  /*808b0*/  STL [R1+0xbe3c], R0 ;  /* 0x00be3c0001007387 */ /* 0x000fe80000100800 */
[----:B------:R0:W-:Y:S04]  /*808c0*/  STL [R1+0xbe38], R3 ;  /* 0x00be380301007387 */ /* 0x0001e80000100800 */
[----:B0-----:R-:W2:Y:S02]  /*808d0*/  LDL.64 R2, [R1+0x88] ;  /* 0x0000880001027983 */ /* 0x001ea40000100a00 */
[----:B--2---:R-:W-:-:S15]  /*808e0*/  HMMA.16816.F32 R4, R8, R2, R4 ;  /* 0x000000020804723c */ /* 0x004fde0000001804 */
[----:B------:R-:W-:-:S08]  /*808f0*/  NOP ;  /* 0x0000000000007918 */ /* 0x000fd00000000000 */
[----:B------:R0:W-:Y:S04]  /*80900*/  STL.64 [R1+0x2440], R4 ;  /* 0x0024400401007387 */ /* 0x0001e80000100a00 */
[----:B------:R1:W-:Y:S01]  /*80910*/  STL.64 [R1+0x2448], R6 ;  /* 0x0024480601007387 */ /* 0x0003e20000100a00 */
[----:B0-----:R-:W-:Y:S02]  /*80920*/  IMAD.MOV.U32 R4, RZ, RZ, R3 ;  /* 0x000000ffff047224 */ /* 0x001fe400078e0003 */
[----:B------:R-:W-:Y:S01]  /*80930*/  IMAD.MOV.U32 R5, RZ, RZ, R2 ;  /* 0x000000ffff057224 */ /* 0x000fe200078e0002 */
[----:B-1----:R-:W2:Y:S04]  /*80940*/  LDL.LU.64 R6, [R1+0xbfd8] ;  /* 0x00bfd80001067983 */ /* 0x002ea80000300a00 */
[----:B------:R-:W-:Y:S04]  /*80950*/  STL [R1+0xbe44], R4 ;  /* 0x00be440401007387 */ /* 0x000fe80000100800 */
[----:B------:R0:W-:Y:S04]  /*80960*/  STL [R1+0xbe40], R5 ;  /* 0x00be400501007387 */ /* 0x0001e80000100800 */
[----:B0-----:R-:W3:Y:S02]  /*80970*/  LDL.64 R4, [R1+0x80] ;  /* 0x0000800001047983 */ /* 0x001ee40000100a00 */
[----:B---3--:R-:W-:Y:S06]  /*80980*/  HMMA.16816.F32 R16, R8, R4, R16 ;  /* 0x000000040810723c */ /* 0x008fec0000001810 */
[----:B------:R-:W-:-:S02]  /*80990*/  IMAD.MOV.U32 R2, RZ, RZ, R5 ;  /* 0x000000ffff027224 */ /* 0x000fc400078e0005 */
[----:B------:R-:W-:-:S15]  /*809a0*/  IMAD.MOV.U32 R3, RZ, RZ, R4 ;  /* 0x000000ffff037224 */ /* 0x000fde00078e0004 */
[----:B------:R-:W-:Y:S04]  /*809b0*/  STL.64 [R1+0x2430], R16 ;  /* 0x0024301001007387 */ /* 0x000fe80000100a00 */
[----:B------:R0:W-:Y:S04]  /*809c0*/  STL.64 [R1+0x2438], R18 ;  /* 0x0024381201007387 */ /* 0x0001e80000100a00 */
[----:B0-----:R-:W3:Y:S04]  /*809d0*/  LDL.LU.64 R18, [R1+0xbfd0] ;  /* 0x00bfd00001127983 */ /* 0x001ee80000300a00 */
[----:B------:R-:W3:Y:S04]  /*809e0*/  LDL.LU.64 R16, [R1+0xbfc8] ;  /* 0x00bfc80001107983 */ /* 0x000ee80000300a00 */
        /* <DEDUP_REMOVED lines=23> */
[----:B---3--:R-:W-:-:S15]  /*80b60*/  HMMA.16816.F32 R16, R8, R2, R16 ;  /* 0x000000020810723c */ /* 0x008fde0000001810 */
[----:B------:R-:W-:-:S08]  /*80b70*/  NOP ;  /* 0x0000000000007918 */ /* 0x000fd00000000000 */
[----:B------:R-:W-:Y:S04]  /*80b80*/  STL.64 [R1+0x23f0], R16 ;  /* 0x0023f01001007387 */ /* 0x000fe80000100a00 */
[----:B------:R0:W-:Y:S04]  /*80b90*/  STL.64 [R1+0x23f8], R18 ;  /* 0x0023f81201007387 */ /* 0x0001e80000100a00 */
[----:B0-----:R-:W3:Y:S04]  /*80ba0*/  LDL.LU.64 R18, [R1+0xbfa0] ;  /* 0x00bfa00001127983 */ /* 0x001ee80000300a00 */
[----:B------:R-:W3:Y:S01]  /*80bb0*/  LDL.LU.64 R16, [R1+0xbf98] ;  /* 0x00bf980001107983 */ /* 0x000ee20000300a00 */
[----:B----4-:R-:W-:Y:S01]  /*80bc0*/  HMMA.16816.F32 R12, R8, R20, R12 ;  /* 0x00000014080c723c */ /* 0x010fe2000000180c */
[----:B------:R-:W-:-:S02]  /*80bd0*/  IMAD.MOV.U32 R5, RZ, RZ, R2 ;  /* 0x000000ffff057224 */ /* 0x000fc400078e0002 */
[----:B------:R-:W-:-:S05]  /*80be0*/  IMAD.MOV.U32 R2, RZ, RZ, R3 ;  /* 0x000000ffff027224 */ /* 0x000fca00078e0003 */
[----:B------:R-:W-:Y:S04]  /*80bf0*/  STL [R1+0xbe64], R2 ;  /* 0x00be640201007387 */ /* 0x000fe80000100800 */
[----:B------:R-:W-:Y:S11]  /*80c00*/  STL [R1+0xbe60], R5 ;  /* 0x00be600501007387 */ /* 0x000ff60000100800 */
[----:B------:R-:W-:Y:S04]  /*80c10*/  STL.64 [R1+0x23d0], R12 ;  /* 0x0023d00c01007387 */ /* 0x000fe80000100a00 */
[----:B------:R3:W-:Y:S01]  /*80c20*/  STL.64 [R1+0x23d8], R14 ;  /* 0x0023d80e01007387 */ /* 0x0007e20000100a00 */
[----:B------:R-:W-:-:S02]  /*80c30*/  IMAD.MOV.U32 R0, RZ, RZ, R23 ;  /* 0x000000ffff007224 */ /* 0x000fc400078e0017 */
[----:B------:R-:W-:Y:S01]  /*80c40*/  IMAD.MOV.U32 R3, RZ, RZ, R22 ;  /* 0x000000ffff037224 */ /* 0x000fe200078e0016 */
[----:B---3--:R-:W-:-:S15]  /*80c50*/  HMMA.16816.F32 R12, R8, R22, R16 ;  /* 0x00000016080c723c */ /* 0x008fde0000001810 */
[----:B------:R-:W-:-:S08]  /*80c60*/  NOP ;  /* 0x0000000000007918 */ /* 0x000fd00000000000 */
[----:B------:R-:W-:Y:S04]  /*80c70*/  STL.64 [R1+0x23c0], R12 ;  /* 0x0023c00c01007387 */ /* 0x000fe80000100a00 */
[----:B------:R0:W-:Y:S02]  /*80c80*/  STL.64 [R1+0x23c8], R14 ;  /* 0x0023c80e01007387 */ /* 0x0001e40000100a00 */
[----:B0-----:R-:W-:Y:S02]  /*80c90*/  HMMA.16816.F32 R12, R8, R28, R24 ;  /* 0x0000001c080c723c */ /* 0x001fe40000001818 */
[----:B------:R-:W-:Y:S04]  /*80ca0*/  STL [R1+0xbe6c], R0 ;  /* 0x00be6c0001007387 */ /* 0x000fe80000100800 */
[----:B------:R-:W-:-:S15]  /*80cb0*/  STL [R1+0xbe68], R3 ;  /* 0x00be680301007387 */ /* 0x000fde0000100800 */
[----:B------:R-:W-:-:S02]  /*80cc0*/  NOP ;  /* 0x0000000000007918 */ /* 0x000fc40000000000 */
[----:B------:R0:W-:Y:S04]  /*80cd0*/  STL.64 [R1+0x23a0], R12 ;  /* 0x0023a00c01007387 */ /* 0x0001e80000100a00 */
[----:B------:R1:W-:Y:S04]  /*80ce0*/  STL.64 [R1+0x23a8], R14 ;  /* 0x0023a80e01007387 */ /* 0x0003e80000100a00 */
[----:B0-----:R-:W3:Y:S04]  /*80cf0*/  LDL.LU R12, [R1+0x7e0] ;  /* 0x0007e000010c7983 */ /* 0x001ee80000300800 */
        /* <DEDUP_REMOVED lines=29> */
[----:B------:R-:W4:Y:S04]  /*80ed0*/  LDL.64 R20, [R1+0x28] ;  /* 0x0000280001147983 */ /* 0x000f280000100a00 */
[----:B------:R-:W2:Y:S04]  /*80ee0*/  LDL.LU R16, [R1+0x7d0] ;  /* 0x0007d00001107983 */ /* 0x000ea80000300800 */
[----:B------:R-:W2:Y:S04]  /*80ef0*/  LDL.LU R17, [R1+0x7d4] ;  /* 0x0007d40001117983 */ /* 0x000ea80000300800 */
[----:B------:R-:W2:Y:S04]  /*80f00*/  LDL.LU R18, [R1+0x7d8] ;  /* 0x0007d80001127983 */ /* 0x000ea80000300800 */
[----:B------:R-:W2:Y:S04]  /*80f10*/  LDL.LU R19, [R1+0x7dc] ;  /* 0x0007dc0001137983 */ /* 0x000ea80000300800 */
[----:B------:R-:W2:Y:S04]  /*80f20*/  LDL.64 R22, [R1+0x20] ;  /* 0x0000200001167983 */ /* 0x000ea80000100a00 */
[----:B------:R-:W2:Y:S04]  /*80f30*/  LDL.LU R24, [R1+0x7c0] ;  /* 0x0007c00001187983 */ /* 0x000ea80000300800 */
[----:B------:R-:W2:Y:S04]  /*80f40*/  LDL.LU R25, [R1+0x7c4] ;  /* 0x0007c40001197983 */ /* 0x000ea80000300800 */
[----:B------:R-:W2:Y:S04]  /*80f50*/  LDL.LU R26, [R1+0x7c8] ;  /* 0x0007c800011a7983 */ /* 0x000ea80000300800 */
[----:B------:R-:W2:Y:S04]  /*80f60*/  LDL.LU R27, [R1+0x7cc] ;  /* 0x0007cc00011b7983 */ /* 0x000ea80000300800 */
[----:B------:R-:W2:Y:S04]  /*80f70*/  LDL.64 R28, [R1+0x18] ;  /* 0x00001800011c7983 */ /* 0x000ea80000100a00 */
        /* <DEDUP_REMOVED lines=39> */
[----:B------:R-:W-:-:S02]  /*811f0*/  IMAD.MOV.U32 R5, RZ, RZ, R2 ;  /* 0x000000ffff057224 */ /* 0x000fc400078e0002 */
[----:B------:R-:W-:-:S05]  /*81200*/  IMAD.MOV.U32 R2, RZ, RZ, R3 ;  /* 0x000000ffff027224 */ /* 0x000fca00078e0003 */
[----:B------:R-:W-:Y:S04]  /*81210*/  STL [R1+0xbe94], R2 ;  /* 0x00be940201007387 */ /* 0x000fe80000100800 */
[----:B------:R0:W-:Y:S01]  /*81220*/  STL [R1+0xbe90], R5 ;  /* 0x00be900501007387 */ /* 0x0001e20000100800 */
[----:B----4-:R-:W-:Y:S02]  /*81230*/  IMAD.MOV.U32 R0, RZ, RZ, R21 ;  /* 0x000000ffff007224 */ /* 0x010fe400078e0015 */
[----:B------:R-:W-:Y:S02]  /*81240*/  IMAD.MOV.U32 R3, RZ, RZ, R20 ;  /* 0x000000ffff037224 */ /* 0x000fe400078e0014 */
[----:B--2---:R-:W-:Y:S02]  /*81250*/  IMAD.MOV.U32 R4, RZ, RZ, R23 ;  /* 0x000000ffff047224 */ /* 0x004fe400078e0017 */
[----:B0-----:R-:W-:Y:S01]  /*81260*/  IMAD.MOV.U32 R5, RZ, RZ, R22 ;  /* 0x000000ffff057224 */ /* 0x001fe200078e0016 */
        /* <DEDUP_REMOVED lines=8> */
[----:B------:R-:W-:Y:S04]  /*812f0*/  STL.64 [R1+0x2310], R12 ;  /* 0x0023100c01007387 */ /* 0x000fe80000100a00 */
[----:B------:R-:W-:Y:S04]  /*81300*/  STL.64 [R1+0x2318], R14 ;  /* 0x0023180e01007387 */ /* 0x000fe80000100a00 */
[----:B------:R-:W-:Y:S04]  /*81310*/  STL [R1+0xbea4], R4 ;  /* 0x00bea40401007387 */ /* 0x000fe80000100800 */
[----:B------:R-:W-:Y:S04]  /*81320*/  STL [R1+0xbea0], R5 ;  /* 0x00bea00501007387 */ /* 0x000fe80000100800 */
[----:B------:R0:W-:Y:S02]  /*81330*/  STL.64 [R1+0xbf50], R6 ;  /* 0x00bf500601007387 */ /* 0x0001e40000100a00 */
[----:B0-----:R-:W-:-:S15]  /*81340*/  HMMA.16816.F32 R4, R8, R28, R24 ;  /* 0x0000001c0804723c */ /* 0x001fde0000001818 */
        /* <DEDUP_REMOVED lines=28> */
[----:B------:R-:W4:Y:S01]  /*81510*/  LDL.LU R7, [R1+0x7bc] ;  /* 0x0007bc0001077983 */ /* 0x000f220000300800 */
        /* <DEDUP_REMOVED lines=8> */
[----:B------:R-:W3:Y:S04]  /*815a0*/  LDL.64 R28, [R1] ;  /* 0x00000000011c7983 */ /* 0x000ee80000100a00 */
        /* <DEDUP_REMOVED lines=8> */
[----:B------:R-:W4:Y:S04]  /*81630*/  LDL.LU R12, [R1+0x302c] ;  /* 0x00302c00010c7983 */ /* 0x000f280000300800 */
[----:B------:R-:W4:Y:S04]  /*81640*/  LDL.LU R13, [R1+0x3034] ;  /* 0x00303400010d7983 */ /* 0x000f280000300800 */
[----:B------:R-:W2:Y:S04]  /*81650*/  LDL.LU R14, [R1+0x303c] ;  /* 0x00303c00010e7983 */ /* 0x000ea80000300800 */
[----:B------:R-:W2:Y:S04]  /*81660*/  LDL.LU R15, [R1+0x3044] ;  /* 0x00304400010f7983 */ /* 0x000ea80000300800 */
        /* <DEDUP_REMOVED lines=12> */
[----:B------:R-:W-:Y:S04]  /*81730*/  STL [R1+0xbeac], R2 ;  /* 0x00beac0201007387 */ /* 0x000fe80000100800 */
[----:B------:R0:W-:Y:S04]  /*81740*/  STL [R1+0xbea8], R3 ;  /* 0x00bea80301007387 */ /* 0x0001e80000100800 */
[----:B0-----:R-:W4:Y:S02]  /*81750*/  LDL.64 R2, [R1+0x10] ;  /* 0x0000100001027983 */ /* 0x001f240000100a00 */
[----:B----4-:R-:W-:-:S15]  /*81760*/  HMMA.16816.F32 R4, R8, R2, R4 ;  /* 0x000000020804723c */ /* 0x010fde0000001804 */
[----:B------:R-:W-:-:S08]  /*81770*/  NOP ;  /* 0x0000000000007918 */ /* 0x000fd00000000000 */
[----:B------:R0:W-:Y:S04]  /*81780*/  STL.64 [R1+0x22e0], R4 ;  /* 0x0022e00401007387 */ /* 0x0001e80000100a00 */
[----:B------:R1:W-:Y:S01]  /*81790*/  STL.64 [R1+0x22e8], R6 ;  /* 0x0022e80601007387 */ /* 0x0003e20000100a00 */
[----:B0-----:R-:W-:-:S03]  /*817a0*/  IMAD.MOV.U32 R5, RZ, RZ, R2 ;  /* 0x000000ffff057224 */ /* 0x001fc600078e0002 */
[----:B-1----:R-:W4:Y:S04]  /*817b0*/  LDL.LU.64 R6, [R1+0xbf50] ;  /* 0x00bf500001067983 */ /* 0x002f280000300a00 */
        /* <DEDUP_REMOVED lines=9> */
[----:B------:R-:W-:Y:S02]  /*81850*/  IMAD.MOV.U32 R3, RZ, RZ, R4 ;  /* 0x000000ffff037224 */ /* 0x000fe400078e0004 */
[----:B------:R-:W-:Y:S02]  /*81860*/  IMAD.MOV.U32 R4, RZ, RZ, R5 ;  /* 0x000000ffff047224 */ /* 0x000fe400078e0005 */
[----:B------:R-:W-:Y:S02]  /*81870*/  IMAD.MOV.U32 R5, RZ, RZ, R28 ;  /* 0x000000ffff057224 */ /* 0x000fe400078e001c */
        /* <DEDUP_REMOVED lines=23> */
[----:B0-----:R-:W2:Y:S04]  /*819f0*/  LDL.LU.64 R22, [R1+0xbf00] ;  /* 0x00bf000001167983 */ /* 0x001ea80000300a00 */
[----:B------:R-:W3:Y:S04]  /*81a00*/  LDL.LU.64 R20, [R1+0xbef8] ;  /* 0x00bef80001147983 */ /* 0x000ee80000300a00 */
[----:B------:R0:W-:Y:S04]  /*81a10*/  STL.64 [R1+0xbbe0], R26 ;  /* 0x00bbe01a01007387 */ /* 0x0001e80000100a00 */
[----:B0-----:R-:W4:Y:S04]  /*81a20*/  LDL.LU R26, [R1+0x3040] ;  /* 0x00304000011a7983 */ /* 0x001f280000300800 */
[----:B------:R-:W4:Y:S04]  /*81a30*/  LDL.LU R27, [R1+0x3048] ;  /* 0x00304800011b7983 */ /* 0x000f280000300800 */
        /* <DEDUP_REMOVED lines=34> */
[----:B------:R4:W-:Y:S02]  /*81c60*/  STL.64 [R1+0xbbb8], R16 ;  /* 0x00bbb81001007387 */ /* 0x0009e40000100a00 */
[----:B----4-:R-:W-:Y:S06]  /*81c70*/  HMMA.16816.F32 R16, R8, R6, R20 ;  /* 0x000000060810723c */ /* 0x010fec0000001814 */
[----:B------:R-:W-:Y:S04]  /*81c80*/  STL [R1+0xbb94], R6 ;  /* 0x00bb940601007387 */ /* 0x000fe80000100800 */
[----:B------:R-:W-:-:S13]  /*81c90*/  STL [R1+0xbb90], R7 ;  /* 0x00bb900701007387 */ /* 0x000fda0000100800 */
[----:B------:R0:W-:Y:S04]  /*81ca0*/  STL.64 [R1+0x21f0], R16 ;  /* 0x0021f01001007387 */ /* 0x0001e80000100a00 */
[----:B------:R1:W-:Y:S04]  /*81cb0*/  STL.64 [R1+0x21f8], R18 ;  /* 0x0021f81201007387 */ /* 0x0003e80000100a00 */
[----:B0-----:R-:W4:Y:S04]  /*81cc0*/  LDL.LU R16, [R1+0x580] ;  /* 0x0005800001107983 */ /* 0x001f280000300800 */
[----:B------:R-:W4:Y:S04]  /*81cd0*/  LDL.LU R17, [R1+0x584] ;  /* 0x0005840001117983 */ /* 0x000f280000300800 */
[----:B-1----:R-:W4:Y:S04]  /*81ce0*/  LDL.LU R18, [R1+0x588] ;  /* 0x0005880001127983 */ /* 0x002f280000300800 */
[----:B------:R-:W4:Y:S01]  /*81cf0*/  LDL.LU R19, [R1+0x58c] ;  /* 0x00058c0001137983 */ /* 0x000f220000300800 */
[----:B---3--:R-:W-:-:S02]  /*81d00*/  IMAD R12, R12, 0x100, R24 ;  /* 0x000001000c0c7824 */ /* 0x008fc400078e0218 */
[----:B------:R-:W-:Y:S02]  /*81d10*/  IMAD R13, R13, 0x100, R25 ;  /* 0x000001000d0d7824 */ /* 0x000fe400078e0219 */
[----:B--2---:R-:W-:Y:S02]  /*81d20*/  IMAD R14, R14, 0x100, R26 ;  /* 0x000001000e0e7824 */ /* 0x004fe400078e021a */
[----:B------:R-:W-:Y:S01]  /*81d30*/  IMAD R15, R15, 0x100, R27 ;  /* 0x000001000f0f7824 */ /* 0x000fe200078e021b */
[----:B----4-:R-:W-:Y:S04]  /*81d40*/  STL.64 [R1+0xbc00], R18 ;  /* 0x00bc001201007387 */ /* 0x010fe80000100a00 */
[----:B------:R0:W-:Y:S04]  /*81d50*/  STL.64 [R1+0xbbf8], R16 ;  /* 0x00bbf81001007387 */ /* 0x0001e80000100a00 */
[----:B------:R-:W2:Y:S04]  /*81d60*/  LDL.LU R24, [R1+0x5a0] ;  /* 0x0005a00001187983 */ /* 0x000ea80000300800 */
[----:B------:R-:W2:Y:S04]  /*81d70*/  LDL.LU R25, [R1+0x5a4] ;  /* 0x0005a40001197983 */ /* 0x000ea80000300800 */
[----:B------:R-:W3:Y:S04]  /*81d80*/  LDL.LU R26, [R1+0x5a8] ;  /* 0x0005a800011a7983 */ /* 0x000ee80000300800 */
[----:B------:R-:W3:Y:S01]  /*81d90*/  LDL.LU R27, [R1+0x5ac] ;  /* 0x0005ac00011b7983 */ /* 0x000ee20000300800 */
[----:B------:R-:W-:-:S02]  /*81da0*/  IMAD.MOV.U32 R22, RZ, RZ, R5 ;  /* 0x000000ffff167224 */ /* 0x000fc400078e0005 */
        /* <DEDUP_REMOVED lines=8> */
[----:B------:R-:W2:Y:S01]  /*81e30*/  LDL.LU R19, [R1+0x5bc] ;  /* 0x0005bc0001137983 */ /* 0x000ea20000300800 */
[----:B------:R-:W-:-:S02]  /*81e40*/  IMAD.MOV.U32 R20, RZ, RZ, R3 ;  /* 0x000000ffff147224 */ /* 0x000fc400078e0003 */
[----:B------:R-:W-:Y:S01]  /*81e50*/  IMAD.MOV.U32 R21, RZ, RZ, R4 ;  /* 0x000000ffff157224 */ /* 0x000fe200078e0004 */
[----:B--2---:R-:W-:Y:S04]  /*81e60*/  STL.64 [R1+0xbc20], R18 ;  /* 0x00bc201201007387 */ /* 0x004fe80000100a00 */
[----:B----4-:R-:W-:Y:S04]  /*81e70*/  STL.64 [R1+0xbc18], R16 ;  /* 0x00bc181001007387 */ /* 0x010fe80000100a00 */
[----:B------:R-:W2:Y:S04]  /*81e80*/  LDL.LU R3, [R1+0xbea8] ;  /* 0x00bea80001037983 */ /* 0x000ea80000300800 */
[----:B------:R-:W4:Y:S04]  /*81e90*/  LDL.LU R4, [R1+0xbea4] ;  /* 0x00bea40001047983 */ /* 0x000f280000300800 */
[----:B------:R3:W-:Y:S04]  /*81ea0*/  STL.64 [R1+0xbc30], R22 ;  /* 0x00bc301601007387 */ /* 0x0007e80000100a00 */
[----:B------:R-:W-:Y:S04]  /*81eb0*/  STL.64 [R1+0xbc28], R20 ;  /* 0x00bc281401007387 */ /* 0x000fe80000100a00 */
[----:B-1----:R-:W4:Y:S04]  /*81ec0*/  LDL.LU R24, [R1+0x5c0] ;  /* 0x0005c00001187983 */ /* 0x002f280000300800 */
[----:B------:R-:W4:Y:S04]  /*81ed0*/  LDL.LU R25, [R1+0x5c4] ;  /* 0x0005c40001197983 */ /* 0x000f280000300800 */
[----:B------:R-:W4:Y:S04]  /*81ee0*/  LDL.LU R26, [R1+0x5c8] ;  /* 0x0005c800011a7983 */ /* 0x000f280000300800 */
[----:B------:R-:W4:Y:S01]  /*81ef0*/  LDL.LU R27, [R1+0x5cc] ;  /* 0x0005cc00011b7983 */ /* 0x000f220000300800 */
[----:B------:R-:W-:-:S02]  /*81f00*/  IMAD.MOV.U32 R6, RZ, RZ, R5 ;  /* 0x000000ffff067224 */ /* 0x000fc400078e0005 */
[----:B------:R-:W-:Y:S02]  /*81f10*/  IMAD.MOV.U32 R7, RZ, RZ, R0 ;  /* 0x000000ffff077224 */ /* 0x000fe400078e0000 */
[----:B---3--:R-:W-:Y:S02]  /*81f20*/  IMAD.MOV.U32 R23, RZ, RZ, R2 ;  /* 0x000000ffff177224 */ /* 0x008fe400078e0002 */
[----:B--2---:R-:W-:Y:S01]  /*81f30*/  IMAD.MOV.U32 R22, RZ, RZ, R3 ;  /* 0x000000ffff167224 */ /* 0x004fe200078e0003 */
[----:B----4-:R-:W-:Y:S04]  /*81f40*/  STL.64 [R1+0xbc40], R26 ;  /* 0x00bc401a01007387 */ /* 0x010fe80000100a00 */
[----:B------:R0:W-:Y:S04]  /*81f50*/  STL.64 [R1+0xbc38], R24 ;  /* 0x00bc381801007387 */ /* 0x0001e80000100a00 */
[----:B------:R-:W2:Y:S04]  /*81f60*/  LDL.LU R5, [R1+0xbea0] ;  /* 0x00bea00001057983 */ /* 0x000ea80000300800 */
[----:B------:R-:W3:Y:S04]  /*81f70*/  LDL.LU R0, [R1+0xbe9c] ;  /* 0x00be9c0001007983 */ /* 0x000ee80000300800 */
[----:B------:R-:W4:Y:S04]  /*81f80*/  LDL.LU R3, [R1+0xbe98] ;  /* 0x00be980001037983 */ /* 0x000f280000300800 */
[----:B------:R-:W3:Y:S04]  /*81f90*/  LDL.LU R2, [R1+0xbe94] ;  /* 0x00be940001027983 */ /* 0x000ee80000300800 */
[----:B------:R-:W-:Y:S04]  /*81fa0*/  STL.64 [R1+0xbc48], R22 ;  /* 0x00bc481601007387 */ /* 0x000fe80000100a00 */
[----:B0-----:R-:W4:Y:S04]  /*81fb0*/  LDL.LU R24, [R1+0x5e0] ;  /* 0x0005e00001187983 */ /* 0x001f280000300800 */
[----:B------:R-:W4:Y:S04]  /*81fc0*/  LDL.LU R25, [R1+0x5e4] ;  /* 0x0005e40001197983 */ /* 0x000f280000300800 */
[----:B------:R-:W3:Y:S04]  /*81fd0*/  LDL.LU R26, [R1+0x5e8] ;  /* 0x0005e800011a7983 */ /* 0x000ee80000300800 */
[----:B------:R-:W3:Y:S01]  /*81fe0*/  LDL.LU R27, [R1+0x5ec] ;  /* 0x0005ec00011b7983 */ /* 0x000ee20000300800 */
[----:B------:R-:W-:-:S02]  /*81ff0*/  IMAD.MOV.U32 R21, RZ, RZ, R4 ;  /* 0x000000ffff157224 */ /* 0x000fc400078e0004 */
[----:B--2---:R-:W-:Y:S01]  /*82000*/  IMAD.MOV.U32 R20, RZ, RZ, R5 ;  /* 0x000000ffff147224 */ /* 0x004fe200078e0005 */
[----:B---3--:R-:W-:Y:S04]  /*82010*/  STL.64 [R1+0xbc58], R26 ;  /* 0x00bc581a01007387 */ /* 0x008fe80000100a00 */
[----:B----4-:R0:W-:Y:S04]  /*82020*/  STL.64 [R1+0xbc50], R24 ;  /* 0x00bc501801007387 */ /* 0x0101e80000100a00 */
[----:B------:R-:W2:Y:S04]  /*82030*/  LDL.LU R5, [R1+0xbe90] ;  /* 0x00be900001057983 */ /* 0x000ea80000300800 */
[----:B------:R-:W3:Y:S04]  /*82040*/  LDL.LU R4, [R1+0xbe8c] ;  /* 0x00be8c0001047983 */ /* 0x000ee80000300800 */
[----:B------:R-:W-:Y:S04]  /*82050*/  STL.64 [R1+0xbc60], R20 ;  /* 0x00bc601401007387 */ /* 0x000fe80000100a00 */
[----:B0-----:R-:W4:Y:S04]  /*82060*/  LDL.LU R24, [R1+0x5f0] ;  /* 0x0005f00001187983 */ /* 0x001f280000300800 */
[----:B------:R-:W4:Y:S04]  /*82070*/  LDL.LU R25, [R1+0x5f4] ;  /* 0x0005f40001197983 */ /* 0x000f280000300800 */
[----:B------:R-:W2:Y:S04]  /*82080*/  LDL.LU R26, [R1+0x5f8] ;  /* 0x0005f800011a7983 */ /* 0x000ea80000300800 */
[----:B------:R-:W2:Y:S01]  /*82090*/  LDL.LU R27, [R1+0x5fc] ;  /* 0x0005fc00011b7983 */ /* 0x000ea20000300800 */
[----:B------:R-:W-:-:S02]  /*820a0*/  IMAD.MOV.U32 R22, RZ, RZ, R3 ;  /* 0x000000ffff167224 */ /* 0x000fc400078e0003 */
[----:B------:R-:W-:Y:S01]  /*820b0*/  IMAD.MOV.U32 R23, RZ, RZ, R0 ;  /* 0x000000ffff177224 */ /* 0x000fe200078e0000 */
[----:B--2---:R-:W-:Y:S04]  /*820c0*/  STL.64 [R1+0xbc70], R26 ;  /* 0x00bc701a01007387 */ /* 0x004fe80000100a00 */
[----:B----4-:R0:W-:Y:S04]  /*820d0*/  STL.64 [R1+0xbc68], R24 ;  /* 0x00bc681801007387 */ /* 0x0101e80000100a00 */
[----:B------:R-:W2:Y:S04]  /*820e0*/  LDL.LU R3, [R1+0xbe88] ;  /* 0x00be880001037983 */ /* 0x000ea80000300800 */
[----:B------:R-:W4:Y:S04]  /*820f0*/  LDL.LU R0, [R1+0xbe84] ;  /* 0x00be840001007983 */ /* 0x000f280000300800 */
[----:B------:R3:W-:Y:S04]  /*82100*/  STL.64 [R1+0xbc78], R22 ;  /* 0x00bc781601007387 */ /* 0x0007e80000100a00 */
[----:B0-----:R-:W4:Y:S04]  /*82110*/  LDL.LU R24, [R1+0x600] ;  /* 0x0006000001187983 */ /* 0x001f280000300800 */
        /* <DEDUP_REMOVED lines=13> */
[----:B------:R1:W-:Y:S04]  /*821f0*/  STL.64 [R1+0xbc90], R20 ;  /* 0x00bc901401007387 */ /* 0x0003e80000100a00 */
[----:B------:R-:W-:Y:S04]  /*82200*/  STL.64 [R1+0xbca8], R22 ;  /* 0x00bca81601007387 */ /* 0x000fe80000100a00 */
[----:B0-----:R-:W4:Y:S04]  /*82210*/  LDL.LU R24, [R1+0x610] ;  /* 0x0006100001187983 */ /* 0x001f280000300800 */
[----:B------:R-:W4:Y:S04]  /*82220*/  LDL.LU R25, [R1+0x614] ;  /* 0x0006140001197983 */ /* 0x000f280000300800 */
[----:B------:R-:W3:Y:S04]  /*82230*/  LDL.LU R26, [R1+0x618] ;  /* 0x00061800011a7983 */ /* 0x000ee80000300800 */
[----:B------:R-:W3:Y:S01]  /*82240*/  LDL.LU R27, [R1+0x61c] ;  /* 0x00061c00011b7983 */ /* 0x000ee20000300800 */
[----:B-1----:R-:W-:-:S02]  /*82250*/  IMAD.MOV.U32 R21, RZ, RZ, R0 ;  /* 0x000000ffff157224 */ /* 0x002fc400078e0000 */
[----:B--2---:R-:W-:Y:S02]  /*82260*/  IMAD.MOV.U32 R20, RZ, RZ, R5 ;  /* 0x000000ffff147224 */ /* 0x004fe400078e0005 */
[----:B------:R-:W2:Y:S04]  /*82270*/  LDL.LU R5, [R1+0xbe70] ;  /* 0x00be700001057983 */ /* 0x000ea80000300800 */
[----:B------:R-:W2:Y:S04]  /*82280*/  LDL.LU R0, [R1+0xbe6c] ;  /* 0x00be6c0001007983 */ /* 0x000ea80000300800 */
[----:B------:R-:W-:Y:S04]  /*82290*/  STL.64 [R1+0xbcc0], R20 ;  /* 0x00bcc01401007387 */ /* 0x000fe80000100a00 */
[----:B---3--:R-:W-:Y:S04]  /*822a0*/  STL.64 [R1+0xbca0], R26 ;  /* 0x00bca01a01007387 */ /* 0x008fe80000100a00 */
[----:B----4-:R0:W-:Y:S04]  /*822b0*/  STL.64 [R1+0xbc98], R24 ;  /* 0x00bc981801007387 */ /* 0x0101e80000100a00 */
[----:B0-----:R-:W3:Y:S04]  /*822c0*/  LDL.LU R24, [R1+0x620] ;  /* 0x0006200001187983 */ /* 0x001ee80000300800 */
[----:B------:R-:W3:Y:S04]  /*822d0*/  LDL.LU R25, [R1+0x624] ;  /* 0x0006240001197983 */ /* 0x000ee80000300800 */
[----:B------:R-:W4:Y:S04]  /*822e0*/  LDL.LU R26, [R1+0x628] ;  /* 0x00062800011a7983 */ /* 0x000f280000300800 */
[----:B------:R-:W4:Y:S01]  /*822f0*/  LDL.LU R27, [R1+0x62c] ;  /* 0x00062c00011b7983 */ /* 0x000f220000300800 */
[----:B------:R-:W-:-:S02]  /*82300*/  IMAD.MOV.U32 R22, RZ, RZ, R3 ;  /* 0x000000ffff167224 */ /* 0x000fc400078e0003 */
[----:B------:R-:W-:Y:S01]  /*82310*/  IMAD.MOV.U32 R23, RZ, RZ, R2 ;  /* 0x000000ffff177224 */ /* 0x000fe200078e0002 */
[----:B------:R-:W2:Y:S04]  /*82320*/  LDL.LU R3, [R1+0xbe68] ;  /* 0x00be680001037983 */ /* 0x000ea80000300800 */
[----:B------:R-:W2:Y:S04]  /*82330*/  LDL.LU R2, [R1+0xbe64] ;  /* 0x00be640001027983 */ /* 0x000ea80000300800 */
[----:B------:R-:W-:Y:S04]  /*82340*/  STL.64 [R1+0xbcd8], R22 ;  /* 0x00bcd81601007387 */ /* 0x000fe80000100a00 */
[----:B----4-:R-:W-:Y:S04]  /*82350*/  STL.64 [R1+0xbcb8], R26 ;  /* 0x00bcb81a01007387 */ /* 0x010fe80000100a00 */
[----:B---3--:R0:W-:Y:S04]  /*82360*/  STL.64 [R1+0xbcb0], R24 ;  /* 0x00bcb01801007387 */ /* 0x0081e80000100a00 */
[----:B0-----:R-:W3:Y:S04]  /*82370*/  LDL.LU R24, [R1+0x630] ;  /* 0x0006300001187983 */ /* 0x001ee80000300800 */
[----:B------:R-:W3:Y:S04]  /*82380*/  LDL.LU R25, [R1+0x634] ;  /* 0x0006340001197983 */ /* 0x000ee80000300800 */
[----:B------:R-:W4:Y:S04]  /*82390*/  LDL.LU R26, [R1+0x638] ;  /* 0x00063800011a7983 */ /* 0x000f280000300800 */
[----:B------:R-:W4:Y:S01]  /*823a0*/  LDL.LU R27, [R1+0x63c] ;  /* 0x00063c00011b7983 */ /* 0x000f220000300800 */
[----:B--2---:R-:W-:-:S02]  /*823b0*/  IMAD.MOV.U32 R20, RZ, RZ, R5 ;  /* 0x000000ffff147224 */ /* 0x004fc400078e0005 */
[----:B------:R-:W-:Y:S01]  /*823c0*/  IMAD.MOV.U32 R21, RZ, RZ, R4 ;  /* 0x000000ffff157224 */ /* 0x000fe200078e0004 */
[----:B------:R-:W2:Y:S04]  /*823d0*/  LDL.LU R5, [R1+0xbe60] ;  /* 0x00be600001057983 */ /* 0x000ea80000300800 */
[----:B------:R-:W2:Y:S04]  /*823e0*/  LDL.LU R4, [R1+0xbe5c] ;  /* 0x00be5c0001047983 */ /* 0x000ea80000300800 */
[----:B------:R-:W-:Y:S01]  /*823f0*/  STL.64 [R1+0xbcf0], R20 ;  /* 0x00bcf01401007387 */ /* 0x000fe20000100a00 */
[----:B------:R-:W-:-:S02]  /*82400*/  IMAD.MOV.U32 R22, RZ, RZ, R3 ;  /* 0x000000ffff167224 */ /* 0x000fc400078e0003 */
[----:B------:R-:W-:Y:S01]  /*82410*/  IMAD.MOV.U32 R23, RZ, RZ, R0 ;  /* 0x000000ffff177224 */ /* 0x000fe200078e0000 */
[----:B----4-:R-:W-:Y:S04]  /*82420*/  STL.64 [R1+0xbcd0], R26 ;  /* 0x00bcd01a01007387 */ /* 0x010fe80000100a00 */
[----:B---3--:R0:W-:Y:S04]  /*82430*/  STL.64 [R1+0xbcc8], R24 ;  /* 0x00bcc81801007387 */ /* 0x0081e80000100a00 */
[----:B0-----:R-:W3:Y:S04]  /*82440*/  LDL.LU R24, [R1+0x640] ;  /* 0x0006400001187983 */ /* 0x001ee80000300800 */
[----:B------:R-:W3:Y:S04]  /*82450*/  LDL.LU R25, [R1+0x644] ;  /* 0x0006440001197983 */ /* 0x000ee80000300800 */
[----:B------:R-:W4:Y:S04]  /*82460*/  LDL.LU R26, [R1+0x648] ;  /* 0x00064800011a7983 */ /* 0x000f280000300800 */
[----:B------:R-:W4:Y:S04]  /*82470*/  LDL.LU R27, [R1+0x64c] ;  /* 0x00064c00011b7983 */ /* 0x000f280000300800 */
[----:B------:R-:W2:Y:S04]  /*82480*/  LDL.LU R3, [R1+0xbe58] ;  /* 0x00be580001037983 */ /* 0x000ea80000300800 */
[----:B------:R-:W2:Y:S04]  /*82490*/  LDL.LU R0, [R1+0xbe54] ;  /* 0x00be540001007983 */ /* 0x000ea80000300800 */
[----:B------:R-:W3:Y:S04]  /*824a0*/  LDL.64 R20, [R1+0x60] ;  /* 0x0000600001147983 */ /* 0x000ee80000100a00 */
[----:B------:R-:W-:Y:S04]  /*824b0*/  STL.64 [R1+0xbd20], R22 ;  /* 0x00bd201601007387 */ /* 0x000fe80000100a00 */
[----:B---3--:R-:W-:Y:S04]  /*824c0*/  STL.64 [R1+0xbd18], R20 ;  /* 0x00bd181401007387 */ /* 0x008fe80000100a00 */
[----:B----4-:R-:W-:Y:S04]  /*824d0*/  STL.64 [R1+0xbce8], R26 ;  /* 0x00bce81a01007387 */ /* 0x010fe80000100a00 */
[----:B------:R0:W-:Y:S04]  /*824e0*/  STL.64 [R1+0xbce0], R24 ;  /* 0x00bce01801007387 */ /* 0x0001e80000100a00 */
        /* <DEDUP_REMOVED lines=50> */
[----:B------:R-:W2:Y:S01]  /*82810*/  LDL.LU R5, [R1+0xbe30] ;  /* 0x00be300001057983 */ /* 0x000ea20000300800 */
[----:B------:R-:W-:Y:S02]  /*82820*/  IMAD.MOV.U32 R20, RZ, RZ, R3 ;  /* 0x000000ffff147224 */ /* 0x000fe400078e0003 */
[----:B------:R-:W-:Y:S01]  /*82830*/  IMAD.MOV.U32 R21, RZ, RZ, R0 ;  /* 0x000000ffff157224 */ /* 0x000fe200078e0000 */
[----:B------:R-:W2:Y:S04]  /*82840*/  LDL.LU R4, [R1+0xbe2c] ;  /* 0x00be2c0001047983 */ /* 0x000ea80000300800 */
[----:B------:R-:W2:Y:S04]  /*82850*/  LDL.LU R3, [R1+0xbe28] ;  /* 0x00be280001037983 */ /* 0x000ea80000300800 */
[----:B------:R-:W2:Y:S04]  /*82860*/  LDL.LU R0, [R1+0xbe24] ;  /* 0x00be240001007983 */ /* 0x000ea80000300800 */
[----:B------:R-:W-:Y:S04]  /*82870*/  STL.64 [R1+0xbd98], R22 ;  /* 0x00bd981601007387 */ /* 0x000fe80000100a00 */
        /* <DEDUP_REMOVED lines=19> */
[----:B------:R-:W-:Y:S02]  /*829b0*/  IMAD.MOV.U32 R23, RZ, RZ, R0 ;  /* 0x000000ffff177224 */ /* 0x000fe400078e0000 */
        /* <DEDUP_REMOVED lines=23> */
[----:B----4-:R-:W-:Y:S04]  /*82b30*/  STL.64 [R1+0xbda8], R26 ;  /* 0x00bda81a01007387 */ /* 0x010fe80000100a00 */
        /* <DEDUP_REMOVED lines=11> */
[C---:B--2---:R-:W-:Y:S03]  /*82bf0*/  HMMA.16816.F32 R20, R8.reuse, R4, R20 ;  /* 0x000000040814723c */ /* 0x044fe60000001814 */
[----:B----4-:R-:W-:Y:S04]  /*82c00*/  STL.64 [R1+0xbdd8], R26 ;  /* 0x00bdd81a01007387 */ /* 0x010fe80000100a00 */
        /* <DEDUP_REMOVED lines=24> */
[----:B------:R-:W4:Y:S01]  /*82d90*/  LDL.LU.64 R20, [R1+0xbdf0] ;  /* 0x00bdf00001147983 */ /* 0x000f220000300a00 */
[----:B------:R-:W-:-:S02]  /*82da0*/  F2FP.F16.E4M3.UNPACK_B R12, R12 ;  /* 0x0000000cff0c723e */ /* 0x000fc400020006ff */
[----:B------:R-:W-:Y:S02]  /*82db0*/  F2FP.F16.E4M3.UNPACK_B R13, R13 ;  /* 0x0000000dff0d723e */ /* 0x000fe400020006ff */
[----:B------:R-:W-:Y:S02]  /*82dc0*/  F2FP.F16.E4M3.UNPACK_B R14, R14 ;  /* 0x0000000eff0e723e */ /* 0x000fe400020006ff */
[----:B------:R-:W-:Y:S01]  /*82dd0*/  F2FP.F16.E4M3.UNPACK_B R15, R15 ;  /* 0x0000000fff0f723e */ /* 0x000fe200020006ff */
[----:B--2---:R-:W-:Y:S01]  /*82de0*/  HMMA.16816.F32 R8, R8, R22, R24 ;  /* 0x000000160808723c */ /* 0x004fe20000001818 */
[----:B------:R-:W4:Y:S04]  /*82df0*/  LDL.LU.64 R26, [R1+0xbde8] ;  /* 0x00bde800011a7983 */ /* 0x000f280000300a00 */
[----:B------:R-:W4:-:S15]  /*82e00*/  LDL.LU.64 R24, [R1+0xbde0] ;  /* 0x00bde00001187983 */ /* 0x000f1e0000300a00 */
[----:B------:R-:W-:-:S03]  /*82e10*/  NOP ;  /* 0x0000000000007918 */ /* 0x000fc60000000000 */
[----:B------:R0:W-:Y:S04]  /*82e20*/  STL.64 [R1+0x21b0], R8 ;  /* 0x0021b00801007387 */ /* 0x0001e80000100a00 */
[----:B------:R1:W-:Y:S04]  /*82e30*/  STL.64 [R1+0x21b8], R10 ;  /* 0x0021b80a01007387 */ /* 0x0003e80000100a00 */
[----:B0-----:R-:W2:Y:S04]  /*82e40*/  LDL.LU R8, [R1+0x590] ;  /* 0x0005900001087983 */ /* 0x001ea80000300800 */
[----:B------:R-:W2:Y:S04]  /*82e50*/  LDL.LU R9, [R1+0x594] ;  /* 0x0005940001097983 */ /* 0x000ea80000300800 */
[----:B-1----:R-:W2:Y:S04]  /*82e60*/  LDL.LU R10, [R1+0x598] ;  /* 0x00059800010a7983 */ /* 0x002ea80000300800 */
[----:B------:R-:W2:Y:S01]  /*82e70*/  LDL.LU R11, [R1+0x59c] ;  /* 0x00059c00010b7983 */ /* 0x000ea20000300800 */
        /* <DEDUP_REMOVED lines=56> */
[----:B------:R-:W4:Y:S02]  /*83200*/  LDL.LU.64 R20, [R1+0xbd18] ;  /* 0x00bd180001147983 */ /* 0x000f240000300a00 */
[----:B----4-:R-:W-:-:S15]  /*83210*/  HMMA.16816.F32 R24, R12, R20, R24 ;  /* 0x000000140c18723c */ /* 0x010fde0000001818 */
[----:B------:R-:W-:-:S08]  /*83220*/  NOP ;  /* 0x0000000000007918 */ /* 0x000fd00000000000 */
        /* <DEDUP_REMOVED lines=69> */
[----:B------:R-:W-:-:S15]  /*83680*/  HMMA.16816.F32 R16, R12, R6, R16 ;  /* 0x000000060c10723c */ /* 0x000fde0000001810 */
[----:B------:R-:W-:-:S08]  /*83690*/  NOP ;  /* 0x0000000000007918 */ /* 0x000fd00000000000 */
        /* <DEDUP_REMOVED lines=9> */
[----:B------:R-:W3:Y:S01]  /*83730*/  LDL.LU.64 R24, [R1+0xbc08] ;  /* 0x00bc080001187983 */ /* 0x000ee20000300a00 */
[----:B----4-:R-:W-:Y:S03]  /*83740*/  HMMA.16816.F32 R20, R12, R22, R16 ;  /* 0x000000160c14723c */ /* 0x010fe60000001810 */
[----:B------:R-:W4:Y:S04]  /*83750*/  LDL.LU.64 R18, [R1+0xbc00] ;  /* 0x00bc000001127983 */ /* 0x000f280000300a00 */
[----:B------:R-:W4:-:S15]  /*83760*/  LDL.LU.64 R16, [R1+0xbbf8] ;  /* 0x00bbf80001107983 */ /* 0x000f1e0000300a00 */
[----:B------:R-:W-:-:S01]  /*83770*/  NOP ;  /* 0x0000000000007918 */ /* 0x000fc20000000000 */
        /* <DEDUP_REMOVED lines=9> */
[----:B------:R-:W4:Y:S04]  /*83810*/  LDL.LU.64 R24, [R1+0xbbd8] ;  /* 0x00bbd80001187983 */ /* 0x000f280000300a00 */
[----:B------:R0:W-:Y:S04]  /*83820*/  STL.64 [R1+0xba00], R28 ;  /* 0x00ba001c01007387 */ /* 0x0001e80000100a00 */
[----:B0-----:R-:W3:Y:S01]  /*83830*/  LDL.64 R28, [R1+0xa8] ;  /* 0x0000a800011c7983 */ /* 0x001ee20000100a00 */
[----:B--2---:R-:W-:-:S15]  /*83840*/  HMMA.16816.F32 R8, R12, R26, R8 ;  /* 0x0000001a0c08723c */ /* 0x004fde0000001808 */
[----:B------:R-:W-:-:S08]  /*83850*/  NOP ;  /* 0x0000000000007918 */ /* 0x000fd00000000000 */
[----:B------:R-:W-:Y:S04]  /*83860*/  STL.64 [R1+0x1f80], R8 ;  /* 0x001f800801007387 */ /* 0x000fe80000100a00 */
[----:B------:R4:W-:Y:S02]  /*83870*/  STL.64 [R1+0x1f88], R10 ;  /* 0x001f880a01007387 */ /* 0x0009e40000100a00 */
[----:B----4-:R-:W-:Y:S02]  /*83880*/  HMMA.16816.F32 R8, R12, R24, R16 ;  /* 0x000000180c08723c */ /* 0x010fe40000001810 */
[----:B------:R-:W2:-:S15]  /*83890*/  LDL.LU R16, [R1+0x560] ;  /* 0x0005600001107983 */ /* 0x000e9e0000300800 */
[----:B------:R-:W-:-:S06]  /*838a0*/  NOP ;  /* 0x0000000000007918 */ /* 0x000fcc0000000000 */
[----:B------:R-:W-:Y:S04]  /*838b0*/  STL.64 [R1+0x1f70], R8 ;  /* 0x001f700801007387 */ /* 0x000fe80000100a00 */
[----:B------:R-:W-:Y:S04]  /*838c0*/  STL.64 [R1+0x1f78], R10 ;  /* 0x001f780a01007387 */ /* 0x000fe80000100a00 */
        /* <DEDUP_REMOVED lines=9> */
[----:B------:R-:W4:Y:S04]  /*83960*/  LDL.LU R6, [R1+0x3050] ;  /* 0x0030500001067983 */ /* 0x000f280000300800 */
[----:B------:R-:W3:Y:S04]  /*83970*/  LDL.LU R8, [R1+0x304c] ;  /* 0x00304c0001087983 */ /* 0x000ee80000300800 */
[----:B------:R-:W4:Y:S04]  /*83980*/  LDL.LU R7, [R1+0x3058] ;  /* 0x0030580001077983 */ /* 0x000f280000300800 */
[----:B----4-:R-:W-:Y:S04]  /*83990*/  STL.64 [R1+0xbba0], R6 ;  /* 0x00bba00601007387 */ /* 0x010fe80000100a00 */
[----:B------:R0:W-:Y:S04]  /*839a0*/  STL.64 [R1+0xbb98], R4 ;  /* 0x00bb980401007387 */ /* 0x0001e80000100a00 */
[----:B0-----:R-:W4:Y:S04]  /*839b0*/  LDL.LU R4, [R1+0x540] ;  /* 0x0005400001047983 */ /* 0x001f280000300800 */
[----:B------:R-:W4:Y:S04]  /*839c0*/  LDL.LU R5, [R1+0x544] ;  /* 0x0005440001057983 */ /* 0x000f280000300800 */
[----:B------:R-:W3:Y:S04]  /*839d0*/  LDL.LU R6, [R1+0x548] ;  /* 0x0005480001067983 */ /* 0x000ee80000300800 */
[----:B------:R-:W3:Y:S01]  /*839e0*/  LDL.LU R7, [R1+0x54c] ;  /* 0x00054c0001077983 */ /* 0x000ee20000300800 */
[C---:B--2---:R-:W-:Y:S03]  /*839f0*/  HMMA.16816.F32 R16, R12.reuse, R22, R16 ;  /* 0x000000160c10723c */ /* 0x044fe60000001810 */
[----:B---3--:R-:W-:Y:S04]  /*83a00*/  STL.64 [R1+0xbbb0], R6 ;  /* 0x00bbb00601007387 */ /* 0x008fe80000100a00 */
[----:B----4-:R0:W-:Y:S04]  /*83a10*/  STL.64 [R1+0xbba8], R4 ;  /* 0x00bba80401007387 */ /* 0x0101e80000100a00 */
[----:B0-----:R-:W2:Y:S04]  /*83a20*/  LDL.LU R4, [R1+0x550] ;  /* 0x0005500001047983 */ /* 0x001ea80000300800 */
[----:B------:R-:W2:Y:S04]  /*83a30*/  LDL.LU R5, [R1+0x554] ;  /* 0x0005540001057983 */ /* 0x000ea80000300800 */
[----:B------:R-:W2:Y:S04]  /*83a40*/  LDL.LU R6, [R1+0x558] ;  /* 0x0005580001067983 */ /* 0x000ea80000300800 */
[----:B------:R-:W2:Y:S04]  /*83a50*/  LDL.LU R7, [R1+0x55c] ;  /* 0x00055c0001077983 */ /* 0x000ea80000300800 */
[----:B------:R-:W3:Y:S04]  /*83a60*/  LDL.LU R9, [R1+0x3054] ;  /* 0x0030540001097983 */ /* 0x000ee80000300800 */
[----:B------:R-:W4:Y:S04]  /*83a70*/  LDL.LU R10, [R1+0x305c] ;  /* 0x00305c00010a7983 */ /* 0x000f280000300800 */
[----:B------:R-:W4:Y:S04]  /*83a80*/  LDL.LU R11, [R1+0x3064] ;  /* 0x00306400010b7983 */ /* 0x000f280000300800 */
[----:B------:R-:W-:Y:S04]  /*83a90*/  STL.64 [R1+0xb9f8], R26 ;  /* 0x00b9f81a01007387 */ /* 0x000fe80000100a00 */
        /* <DEDUP_REMOVED lines=39> */
[----:B0-----:R-:W3:Y:S04]  /*83d10*/  LDL.LU.64 R6, [R1+0xbba0] ;  /* 0x00bba00001067983 */ /* 0x001ee80000300a00 */
[----:B------:R-:W4:Y:S04]  /*83d20*/  LDL.LU.64 R4, [R1+0xbb98] ;  /* 0x00bb980001047983 */ /* 0x000f280000300a00 */
[----:B------:R0:W-:Y:S04]  /*83d30*/  STL [R1+0xb9cc], R16 ;  /* 0x00b9cc1001007387 */ /* 0x0001e80000100800 */
[----:B------:R1:W-:Y:S04]  /*83d40*/  STL [R1+0xb9c8], R17 ;  /* 0x00b9c81101007387 */ /* 0x0003e80000100800 */
[----:B0-----:R-:W4:Y:S04]  /*83d50*/  LDL.LU R16, [R1+0xc70] ;  /* 0x000c700001107983 */ /* 0x001f280000300800 */
[----:B-1----:R-:W4:Y:S04]  /*83d60*/  LDL.LU R17, [R1+0xc74] ;  /* 0x000c740001117983 */ /* 0x002f280000300800 */
[----:B------:R-:W4:Y:S04]  /*83d70*/  LDL.LU R18, [R1+0xc78] ;  /* 0x000c780001127983 */ /* 0x000f280000300800 */
[----:B------:R-:W4:Y:S01]  /*83d80*/  LDL.LU R19, [R1+0xc7c] ;  /* 0x000c7c0001137983 */ /* 0x000f220000300800 */
[----:B---3--:R-:W-:-:S02]  /*83d90*/  IMAD R8, R8, 0x100, R6 ;  /* 0x0000010008087824 */ /* 0x008fc400078e0206 */
[----:B------:R-:W-:Y:S01]  /*83da0*/  IMAD R9, R9, 0x100, R7 ;  /* 0x0000010009097824 */ /* 0x000fe200078e0207 */
[----:B------:R-:W2:Y:S04]  /*83db0*/  LDL.LU R6, [R1+0xbb94] ;  /* 0x00bb940001067983 */ /* 0x000ea80000300800 */
[----:B------:R-:W2:Y:S02]  /*83dc0*/  LDL.LU R7, [R1+0xbb90] ;  /* 0x00bb900001077983 */ /* 0x000ea40000300800 */
[----:B--2---:R-:W-:-:S15]  /*83dd0*/  HMMA.16816.F32 R24, R12, R6, R24 ;  /* 0x000000060c18723c */ /* 0x004fde0000001818 */
[----:B------:R-:W-:-:S08]  /*83de0*/  NOP ;  /* 0x0000000000007918 */ /* 0x000fd00000000000 */
[----:B------:R-:W-:Y:S04]  /*83df0*/  STL.64 [R1+0x1f10], R24 ;  /* 0x001f101801007387 */ /* 0x000fe80000100a00 */
[----:B------:R0:W-:Y:S04]  /*83e00*/  STL.64 [R1+0x1f18], R26 ;  /* 0x001f181a01007387 */ /* 0x0001e80000100a00 */
[----:B0-----:R-:W2:Y:S04]  /*83e10*/  LDL.LU.64 R26, [R1+0xbb88] ;  /* 0x00bb8800011a7983 */ /* 0x001ea80000300a00 */
[----:B------:R-:W2:Y:S04]  /*83e20*/  LDL.LU.64 R24, [R1+0xbb80] ;  /* 0x00bb800001187983 */ /* 0x000ea80000300a00 */
[----:B------:R0:W-:Y:S04]  /*83e30*/  STL [R1+0xb994], R6 ;  /* 0x00b9940601007387 */ /* 0x0001e80000100800 */
[----:B0-----:R-:W3:Y:S04]  /*83e40*/  LDL.LU R6, [R1+0x3068] ;  /* 0x0030680001067983 */ /* 0x001ee80000300800 */
[----:B------:R0:W-:Y:S04]  /*83e50*/  STL [R1+0xb990], R7 ;  /* 0x00b9900701007387 */ /* 0x0001e80000100800 */
[----:B0-----:R-:W2:Y:S01]  /*83e60*/  LDL.LU R7, [R1+0x3060] ;  /* 0x0030600001077983 */ /* 0x001ea20000300800 */
[----:B----4-:R-:W-:Y:S06]  /*83e70*/  HMMA.16816.F32 R16, R12, R4, R16 ;  /* 0x000000040c10723c */ /* 0x010fec0000001810 */
[----:B------:R-:W-:Y:S04]  /*83e80*/  STL [R1+0xb974], R4 ;  /* 0x00b9740401007387 */ /* 0x000fe80000100800 */
[----:B------:R0:W-:-:S13]  /*83e90*/  STL [R1+0xb970], R5 ;  /* 0x00b9700501007387 */ /* 0x0001da0000100800 */
[----:B------:R-:W-:Y:S04]  /*83ea0*/  STL.64 [R1+0x1f00], R16 ;  /* 0x001f001001007387 */ /* 0x000fe80000100a00 */
[----:B------:R-:W-:Y:S04]  /*83eb0*/  STL.64 [R1+0x1f08], R18 ;  /* 0x001f081201007387 */ /* 0x000fe80000100a00 */
[----:B------:R-:W-:Y:S04]  /*83ec0*/  STL [R1+0xb97c], R2 ;  /* 0x00b97c0201007387 */ /* 0x000fe80000100800 */
[----:B------:R1:W-:Y:S01]  /*83ed0*/  STL [R1+0xb978], R3 ;  /* 0x00b9780301007387 */ /* 0x0003e20000100800 */
[----:B---3--:R-:W-:-:S02]  /*83ee0*/  IMAD R11, R11, 0x100, R6 ;  /* 0x000001000b0b7824 */ /* 0x008fc400078e0206 */
[----:B--2---:R-:W-:Y:S02]  /*83ef0*/  IMAD R10, R10, 0x100, R7 ;  /* 0x000001000a0a7824 */ /* 0x004fe400078e0207 */
[C---:B0-----:R-:W-:Y:S06]  /*83f00*/  HMMA.16816.F32 R4, R12.reuse, R2, R20 ;  /* 0x000000020c04723c */ /* 0x041fec0000001814 */
[----:B------:R-:W-:-:S15]  /*83f10*/  HMMA.16816.F32 R12, R12, R28, R24 ;  /* 0x0000001c0c0c723c */ /* 0x000fde0000001818 */
[----:B------:R-:W-:-:S02]  /*83f20*/  NOP ;  /* 0x0000000000007918 */ /* 0x000fc40000000000 */
[----:B------:R0:W-:Y:S04]  /*83f30*/  STL.64 [R1+0x1ef0], R4 ;  /* 0x001ef00401007387 */ /* 0x0001e80000100a00 */
[----:B------:R-:W-:Y:S04]  /*83f40*/  STL.64 [R1+0x1ef8], R6 ;  /* 0x001ef80601007387 */ /* 0x000fe80000100a00 */
[----:B------:R-:W-:Y:S04]  /*83f50*/  STL.64 [R1+0x1ed0], R12 ;  /* 0x001ed00c01007387 */ /* 0x000fe80000100a00 */
[----:B------:R2:W-:Y:S04]  /*83f60*/  STL.64 [R1+0x1ed8], R14 ;  /* 0x001ed80e01007387 */ /* 0x0005e80000100a00 */
[----:B------:R-:W3:Y:S04]  /*83f70*/  LDL.64 R22, [R1+0x68] ;  /* 0x0000680001167983 */ /* 0x000ee80000100a00 */
[----:B------:R-:W4:Y:S04]  /*83f80*/  LDL.64 R20, [R1+0x70] ;  /* 0x0000700001147983 */ /* 0x000f280000100a00 */
[----:B-1----:R-:W4:Y:S04]  /*83f90*/  LDL.64 R2, [R1+0x88] ;  /* 0x0000880001027983 */ /* 0x002f280000100a00 */
[----:B------:R-:W4:Y:S01]  /*83fa0*/  LDL.64 R16, [R1+0x78] ;  /* 0x0000780001107983 */ /* 0x000f220000100a00 */
[----:B0-----:R-:W-:-:S03]  /*83fb0*/  IMAD.MOV.U32 R5, RZ, RZ, R28 ;  /* 0x000000ffff057224 */ /* 0x001fc600078e001c */
[----:B------:R-:W4:Y:S04]  /*83fc0*/  LDL R28, [R1+0x60] ;  /* 0x00006000011c7983 */ /* 0x000f280000100800 */
[----:B--2---:R-:W2:Y:S04]  /*83fd0*/  LDL.64 R14, [R1+0x98] ;  /* 0x00009800010e7983 */ /* 0x004ea80000100a00 */
[----:B---3--:R-:W-:Y:S04]  /*83fe0*/  STL.64 [R1+0xbb28], R22 ;  /* 0x00bb281601007387 */ /* 0x008fe80000100a00 */
[----:B----4-:R0:W-:Y:S04]  /*83ff0*/  STL.64 [R1+0xbb20], R20 ;  /* 0x00bb201401007387 */ /* 0x0101e80000100a00 */
[----:B0-----:R-:W3:Y:S04]  /*84000*/  LDL.LU R20, [R1+0x4c0] ;  /* 0x0004c00001147983 */ /* 0x001ee80000300800 */
[----:B------:R-:W3:Y:S04]  /*84010*/  LDL.LU R21, [R1+0x4c4] ;  /* 0x0004c40001157983 */ /* 0x000ee80000300800 */
[----:B------:R-:W4:Y:S04]  /*84020*/  LDL.LU R22, [R1+0x4c8] ;  /* 0x0004c80001167983 */ /* 0x000f280000300800 */
[----:B------:R-:W4:Y:S04]  /*84030*/  LDL.LU R23, [R1+0x4cc] ;  /* 0x0004cc0001177983 */ /* 0x000f280000300800 */
[----:B------:R-:W2:Y:S04]  /*84040*/  LDL.64 R12, [R1+0xa0] ;  /* 0x0000a000010c7983 */ /* 0x000ea80000100a00 */
        /* <DEDUP_REMOVED lines=24> */
[----:B------:R-:W-:-:S02]  /*841d0*/  F2FP.F16.E4M3.UNPACK_B R8, R8 ;  /* 0x00000008ff08723e */ /* 0x000fc400020006ff */
[----:B------:R-:W-:Y:S01]  /*841e0*/  F2FP.F16.E4M3.UNPACK_B R9, R9 ;  /* 0x00000009ff09723e */ /* 0x000fe200020006ff */
[----:B----4-:R-:W-:Y:S04]  /*841f0*/  STL.64 [R1+0xbb78], R22 ;  /* 0x00bb781601007387 */ /* 0x010fe80000100a00 */
[----:B---3--:R0:W-:Y:S04]  /*84200*/  STL.64 [R1+0xbb70], R20 ;  /* 0x00bb701401007387 */ /* 0x0081e80000100a00 */
[----:B0-----:R-:W2:Y:S04]  /*84210*/  LDL.LU R20, [R1+0x510] ;  /* 0x0005100001147983 */ /* 0x001ea80000300800 */
[----:B------:R-:W2:Y:S04]  /*84220*/  LDL.LU R21, [R1+0x514] ;  /* 0x0005140001157983 */ /* 0x000ea80000300800 */
[----:B------:R-:W2:Y:S04]  /*84230*/  LDL.LU R22, [R1+0x518] ;  /* 0x0005180001167983 */ /* 0x000ea80000300800 */
[----:B------:R-:W2:Y:S01]  /*84240*/  LDL.LU R23, [R1+0x51c] ;  /* 0x00051c0001177983 */ /* 0x000ea20000300800 */
[----:B------:R-:W-:-:S02]  /*84250*/  F2FP.F16.E4M3.UNPACK_B R10, R10 ;  /* 0x0000000aff0a723e */ /* 0x000fc400020006ff */
[----:B------:R-:W-:Y:S01]  /*84260*/  F2FP.F16.E4M3.UNPACK_B R11, R11 ;  /* 0x0000000bff0b723e */ /* 0x000fe200020006ff */
[----:B------:R-:W-:Y:S01]  /*84270*/  IMAD.MOV.U32 R4, RZ, RZ, R29 ;  /* 0x000000ffff047224 */ /* 0x000fe200078e001d */
[----:B------:R-:W3:Y:S04]  /*84280*/  LDL.64 R18, [R1+0x80] ;  /* 0x0000800001127983 */ /* 0x000ee80000100a00 */
[----:B------:R-:W4:Y:S04]  /*84290*/  LDL.LU R24, [R1+0x490] ;  /* 0x0004900001187983 */ /* 0x000f280000300800 */
[----:B------:R-:W4:Y:S04]  /*842a0*/  LDL.LU R25, [R1+0x494] ;  /* 0x0004940001197983 */ /* 0x000f280000300800 */
[----:B------:R-:W4:Y:S04]  /*842b0*/  LDL.LU R26, [R1+0x498] ;  /* 0x00049800011a7983 */ /* 0x000f280000300800 */
[----:B------:R-:W4:Y:S04]  /*842c0*/  LDL.LU R27, [R1+0x49c] ;  /* 0x00049c00011b7983 */ /* 0x000f280000300800 */
[----:B------:R-:W-:Y:S04]  /*842d0*/  STL [R1+0xb99c], R4 ;  /* 0x00b99c0401007387 */ /* 0x000fe80000100800 */
[----:B------:R0:W-:Y:S04]  /*842e0*/  STL [R1+0xb998], R5 ;  /* 0x00b9980501007387 */ /* 0x0001e80000100800 */
[----:B0-----:R-:W3:Y:S01]  /*842f0*/  LDL.64 R4, [R1+0x90] ;  /* 0x0000900001047983 */ /* 0x001ee20000100a00 */
[----:B--2---:R-:W-:-:S15]  /*84300*/  HMMA.16816.F32 R20, R8, R12, R20 ;  /* 0x0000000c0814723c */ /* 0x004fde0000001814 */
        /* <DEDUP_REMOVED lines=16> */
[----:B------:R-:W2:Y:S01]  /*84410*/  LDL.LU.64 R20, [R1+0xbb50] ;  /* 0x00bb500001147983 */ /* 0x000ea20000300a00 */
[----:B------:R-:W-:-:S02]  /*84420*/  IMAD.MOV.U32 R7, RZ, RZ, R12 ;  /* 0x000000ffff077224 */ /* 0x000fc400078e000c */
[----:B------:R-:W-:Y:S02]  /*84430*/  IMAD.MOV.U32 R6, RZ, RZ, R13 ;  /* 0x000000ffff067224 */ /* 0x000fe400078e000d */
[----:B------:R-:W-:Y:S02]  /*84440*/  IMAD.MOV.U32 R13, RZ, RZ, R14 ;  /* 0x000000ffff0d7224 */ /* 0x000fe400078e000e */
[----:B------:R-:W-:Y:S02]  /*84450*/  IMAD.MOV.U32 R12, RZ, RZ, R15 ;  /* 0x000000ffff0c7224 */ /* 0x000fe400078e000f */
[----:B------:R-:W-:Y:S02]  /*84460*/  IMAD.MOV.U32 R15, RZ, RZ, R4 ;  /* 0x000000ffff0f7224 */ /* 0x000fe400078e0004 */
[----:B------:R-:W-:-:S05]  /*84470*/  IMAD.MOV.U32 R14, RZ, RZ, R5 ;  /* 0x000000ffff0e7224 */ /* 0x000fca00078e0005 */
        /* <DEDUP_REMOVED lines=12> */
[----:B------:R-:W-:-:S02]  /*84540*/  IMAD.MOV.U32 R4, RZ, RZ, R2 ;  /* 0x000000ffff047224 */ /* 0x000fc400078e0002 */
[----:B------:R-:W-:Y:S01]  /*84550*/  IMAD.MOV.U32 R5, RZ, RZ, R3 ;  /* 0x000000ffff057224 */ /* 0x000fe200078e0003 */
        /* <DEDUP_REMOVED lines=17> */
[----:B------:R-:W4:Y:S01]  /*84670*/  LDL.LU.64 R20, [R1+0xbb20] ;  /* 0x00bb200001147983 */ /* 0x000f220000300a00 */
[----:B------:R-:W-:-:S02]  /*84680*/  IMAD.MOV.U32 R2, RZ, RZ, R18 ;  /* 0x000000ffff027224 */ /* 0x000fc400078e0012 */
[----:B------:R-:W-:Y:S02]  /*84690*/  IMAD.MOV.U32 R3, RZ, RZ, R19 ;  /* 0x000000ffff037224 */ /* 0x000fe400078e0013 */
[----:B------:R-:W-:Y:S02]  /*846a0*/  IMAD.MOV.U32 R18, RZ, RZ, R16 ;  /* 0x000000ffff127224 */ /* 0x000fe400078e0010 */
[----:B------:R-:W-:Y:S02]  /*846b0*/  IMAD.MOV.U32 R19, RZ, RZ, R17 ;  /* 0x000000ffff137224 */ /* 0x000fe400078e0011 */
[----:B------:R-:W-:Y:S01]  /*846c0*/  IMAD.MOV.U32 R29, RZ, RZ, R0 ;  /* 0x000000ffff1d7224 */ /* 0x000fe200078e0000 */
[----:B----4-:R-:W-:Y:S06]  /*846d0*/  HMMA.16816.F32 R4, R8, R20, R4 ;  /* 0x000000140804723c */ /* 0x010fec0000001804 */
[----:B------:R-:W-:-:S02]  /*846e0*/  IMAD.MOV.U32 R16, RZ, RZ, R20 ;  /* 0x000000ffff107224 */ /* 0x000fc400078e0014 */
[----:B------:R-:W-:Y:S02]  /*846f0*/  IMAD.MOV.U32 R17, RZ, RZ, R21 ;  /* 0x000000ffff117224 */ /* 0x000fe400078e0015 */
[----:B--2---:R-:W-:-:S13]  /*84700*/  IMAD.MOV.U32 R0, RZ, RZ, R23 ;  /* 0x000000ffff007224 */ /* 0x004fda00078e0017 */
[----:B------:R-:W-:Y:S04]  /*84710*/  STL.64 [R1+0x1e60], R4 ;  /* 0x001e600401007387 */ /* 0x000fe80000100a00 */
[----:B------:R3:W-:Y:S02]  /*84720*/  STL.64 [R1+0x1e68], R6 ;  /* 0x001e680601007387 */ /* 0x0007e40000100a00 */
[----:B---3--:R-:W-:Y:S02]  /*84730*/  HMMA.16816.F32 R4, R8, R22, R12 ;  /* 0x000000160804723c */ /* 0x008fe4000000180c */
[----:B------:R-:W-:Y:S04]  /*84740*/  STL.64 [R1+0xb9e8], R18 ;  /* 0x00b9e81201007387 */ /* 0x000fe80000100a00 */
[----:B------:R-:W-:Y:S04]  /*84750*/  STL.64 [R1+0xb9e0], R16 ;  /* 0x00b9e01001007387 */ /* 0x000fe80000100a00 */
[----:B------:R-:W-:-:S13]  /*84760*/  STL [R1+0xb8c0], R0 ;  /* 0x00b8c00001007387 */ /* 0x000fda0000100800 */
[----:B------:R-:W-:Y:S04]  /*84770*/  STL.64 [R1+0x1e50], R4 ;  /* 0x001e500401007387 */ /* 0x000fe80000100a00 */
[----:B------:R0:W-:Y:S04]  /*84780*/  STL.64 [R1+0x1e58], R6 ;  /* 0x001e580601007387 */ /* 0x0001e80000100a00 */
[----:B------:R-:W2:Y:S01]  /*84790*/  LDL.LU R20, [R1+0x3a0] ;  /* 0x0003a00001147983 */ /* 0x000ea20000300800 */
[----:B0-----:R-:W-:-:S15]  /*847a0*/  HMMA.16816.F32 R4, R8, R28, R24 ;  /* 0x0000001c0804723c */ /* 0x001fde0000001818 */
        /* <DEDUP_REMOVED lines=12> */
[----:B---3--:R1:W-:Y:S04]  /*84870*/  STL.64 [R1+0xba20], R18 ;  /* 0x00ba201201007387 */ /* 0x0083e80000100a00 */
[----:B--2---:R-:W-:Y:S04]  /*84880*/  STL.64 [R1+0xba18], R16 ;  /* 0x00ba181001007387 */ /* 0x004fe80000100a00 */
[----:B0-----:R-:W2:Y:S04]  /*84890*/  LDL.LU R20, [R1+0x3d0] ;  /* 0x0003d00001147983 */ /* 0x001ea80000300800 */
[----:B------:R-:W2:Y:S04]  /*848a0*/  LDL.LU R21, [R1+0x3d4] ;  /* 0x0003d40001157983 */ /* 0x000ea80000300800 */
[----:B------:R-:W3:Y:S04]  /*848b0*/  LDL.LU R22, [R1+0x3d8] ;  /* 0x0003d80001167983 */ /* 0x000ee80000300800 */
[----:B------:R-:W3:Y:S04]  /*848c0*/  LDL.LU R23, [R1+0x3dc] ;  /* 0x0003dc0001177983 */ /* 0x000ee80000300800 */
[----:B---3--:R-:W-:Y:S04]  /*848d0*/  STL.64 [R1+0xba30], R22 ;  /* 0x00ba301601007387 */ /* 0x008fe80000100a00 */
[----:B--2---:R0:W-:Y:S04]  /*848e0*/  STL.64 [R1+0xba28], R20 ;  /* 0x00ba281401007387 */ /* 0x0041e80000100a00 */
[----:B-1----:R-:W2:Y:S04]  /*848f0*/  LDL R18, [R1+0x8] ;  /* 0x0000080001127983 */ /* 0x002ea80000100800 */
[----:B------:R-:W2:Y:S04]  /*84900*/  LDL R19, [R1+0xc] ;  /* 0x00000c0001137983 */ /* 0x000ea80000100800 */
        /* <DEDUP_REMOVED lines=15> */
[----:B----4-:R-:W-:Y:S04]  /*84a00*/  STL.64 [R1+0xba80], R22 ;  /* 0x00ba801601007387 */ /* 0x010fe80000100a00 */
[----:B---3--:R-:W-:Y:S04]  /*84a10*/  STL.64 [R1+0xba78], R20 ;  /* 0x00ba781401007387 */ /* 0x008fe80000100a00 */
[----:B------:R-:W3:Y:S04]  /*84a20*/  LDL.64 R16, [R1+0x10] ;  /* 0x0000100001107983 */ /* 0x000ee80000100a00 */
[----:B--2---:R-:W-:Y:S04]  /*84a30*/  STL.64 [R1+0xba60], R18 ;  /* 0x00ba601201007387 */ /* 0x004fe80000100a00 */
[----:B---3--:R0:W-:Y:S04]  /*84a40*/  STL.64 [R1+0xba58], R16 ;  /* 0x00ba581001007387 */ /* 0x0081e80000100a00 */
[----:B0-----:R-:W2:Y:S04]  /*84a50*/  LDL.LU R16, [R1+0x400] ;  /* 0x0004000001107983 */ /* 0x001ea80000300800 */
[----:B------:R-:W2:Y:S04]  /*84a60*/  LDL.LU R17, [R1+0x404] ;  /* 0x0004040001117983 */ /* 0x000ea80000300800 */
[----:B------:R-:W3:Y:S04]  /*84a70*/  LDL.LU R18, [R1+0x408] ;  /* 0x0004080001127983 */ /* 0x000ee80000300800 */
[----:B------:R-:W3:Y:S04]  /*84a80*/  LDL.LU R19, [R1+0x40c] ;  /* 0x00040c0001137983 */ /* 0x000ee80000300800 */
[----:B------:R-:W4:Y:S04]  /*84a90*/  LDL R22, [R1+0x28] ;  /* 0x0000280001167983 */ /* 0x000f280000100800 */
[----:B------:R-:W4:Y:S04]  /*84aa0*/  LDL R23, [R1+0x2c] ;  /* 0x00002c0001177983 */ /* 0x000f280000100800 */
[----:B------:R-:W2:Y:S04]  /*84ab0*/  LDL.64 R20, [R1+0x30] ;  /* 0x0000300001147983 */ /* 0x000ea80000100a00 */
[----:B----4-:R-:W-:Y:S04]  /*84ac0*/  STL.64 [R1+0xbab0], R22 ;  /* 0x00bab01601007387 */ /* 0x010fe80000100a00 */
        /* <DEDUP_REMOVED lines=8> */
[----:B------:R-:W4:Y:S04]  /*84b50*/  LDL R23, [R1+0x3c] ;  /* 0x00003c0001177983 */ /* 0x000f280000100800 */
[----:B---3--:R-:W-:Y:S04]  /*84b60*/  STL.64 [R1+0xba90], R18 ;  /* 0x00ba901201007387 */ /* 0x008fe80000100a00 */
[----:B--2---:R0:W-:Y:S04]  /*84b70*/  STL.64 [R1+0xba88], R16 ;  /* 0x00ba881001007387 */ /* 0x0041e80000100a00 */
[----:B0-----:R-:W2:Y:S04]  /*84b80*/  LDL.LU R16, [R1+0x420] ;  /* 0x0004200001107983 */ /* 0x001ea80000300800 */
[----:B------:R-:W2:Y:S04]  /*84b90*/  LDL.LU R17, [R1+0x424] ;  /* 0x0004240001117983 */ /* 0x000ea80000300800 */
[----:B------:R-:W3:Y:S04]  /*84ba0*/  LDL.LU R18, [R1+0x428] ;  /* 0x0004280001127983 */ /* 0x000ee80000300800 */
[----:B------:R-:W3:Y:S04]  /*84bb0*/  LDL.LU R19, [R1+0x42c] ;  /* 0x00042c0001137983 */ /* 0x000ee80000300800 */
[----:B------:R-:W2:Y:S04]  /*84bc0*/  LDL.64 R20, [R1+0x40] ;  /* 0x0000400001147983 */ /* 0x000ea80000100a00 */
[----:B----4-:R0:W-:Y:S04]  /*84bd0*/  STL.64 [R1+0xbae0], R22 ;  /* 0x00bae01601007387 */ /* 0x0101e80000100a00 */
[----:B0-----:R-:W4:Y:S04]  /*84be0*/  LDL R22, [R1+0x48] ;  /* 0x0000480001167983 */ /* 0x001f280000100800 */
[----:B------:R-:W4:Y:S04]  /*84bf0*/  LDL R23, [R1+0x4c] ;  /* 0x00004c0001177983 */ /* 0x000f280000100800 */
[----:B--2---:R-:W-:Y:S04]  /*84c00*/  STL.64 [R1+0xbad8], R20 ;  /* 0x00bad81401007387 */ /* 0x004fe80000100a00 */
[----:B----4-:R-:W-:Y:S04]  /*84c10*/  STL.64 [R1+0xbaf8], R22 ;  /* 0x00baf81601007387 */ /* 0x010fe80000100a00 */
        /* <DEDUP_REMOVED lines=39> */
[----:B------:R-:W2:Y:S04]  /*84e90*/  LDL.64 R28, [R1] ;  /* 0x00000000011c7983 */ /* 0x000ea80000100a00 */
        /* <DEDUP_REMOVED lines=12> */
[----:B----4-:R-:W-:-:S15]  /*84f60*/  HMMA.16816.F32 R16, R8, R22, R16 ;  /* 0x000000160810723c */ /* 0x010fde0000001810 */
[----:B------:R-:W-:-:S08]  /*84f70*/  NOP ;  /* 0x0000000000007918 */ /* 0x000fd00000000000 */
[----:B------:R-:W-:Y:S04]  /*84f80*/  STL.64 [R1+0x1e30], R16 ;  /* 0x001e301001007387 */ /* 0x000fe80000100a00 */
[----:B------:R0:W-:Y:S04]  /*84f90*/  STL.64 [R1+0x1e38], R18 ;  /* 0x001e381201007387 */ /* 0x0001e80000100a00 */
[----:B0-----:R-:W4:Y:S04]  /*84fa0*/  LDL.LU.64 R18, [R1+0xbb18] ;  /* 0x00bb180001127983 */ /* 0x001f280000300a00 */
[----:B------:R-:W4:Y:S01]  /*84fb0*/  LDL.LU.64 R16, [R1+0xbb10] ;  /* 0x00bb100001107983 */ /* 0x000f220000300a00 */
[----:B------:R-:W-:-:S05]  /*84fc0*/  IMAD.MOV.U32 R0, RZ, RZ, R23 ;  /* 0x000000ffff007224 */ /* 0x000fca00078e0017 */
[----:B------:R-:W-:Y:S01]  /*84fd0*/  STL [R1+0xb8c4], R0 ;  /* 0x00b8c40001007387 */ /* 0x000fe20000100800 */
        /* <DEDUP_REMOVED lines=57> */
[----:B------:R-:W4:-:S15]  /*85370*/  LDL.LU.64 R16, [R1+0xba58] ;  /* 0x00ba580001107983 */ /* 0x000f1e0000300a00 */
[----:B------:R-:W-:-:S01]  /*85380*/  NOP ;  /* 0x0000000000007918 */ /* 0x000fc20000000000 */
        /* <DEDUP_REMOVED lines=11> */
[----:B------:R0:W-:Y:S01]  /*85440*/  STL [R1+0xb8d4], R0 ;  /* 0x00b8d40001007387 */ /* 0x0001e20000100800 */
[----:B--2---:R-:W-:Y:S03]  /*85450*/  HMMA.16816.F32 R16, R8, R18, R20 ;  /* 0x000000120810723c */ /* 0x004fe60000001814 */
[----:B------:R-:W2:Y:S04]  /*85460*/  LDL.LU.64 R22, [R1+0xba30] ;  /* 0x00ba300001167983 */ /* 0x000ea80000300a00 */
[----:B------:R-:W2:Y:S01]  /*85470*/  LDL.LU.64 R20, [R1+0xba28] ;  /* 0x00ba280001147983 */ /* 0x000ea20000300a00 */
[----:B0-----:R-:W-:-:S15]  /*85480*/  IMAD.MOV.U32 R0, RZ, RZ, R29 ;  /* 0x000000ffff007224 */ /* 0x001fde00078e001d */
        /* <DEDUP_REMOVED lines=8> */
[----:B0-----:R-:W2:Y:S04]  /*85510*/  LDL.LU.64 R22, [R1+0xba10] ;  /* 0x00ba100001167983 */ /* 0x001ea80000300a00 */
[----:B------:R-:W2:Y:S04]  /*85520*/  LDL.LU.64 R20, [R1+0xba08] ;  /* 0x00ba080001147983 */ /* 0x000ea80000300a00 */
[----:B------:R-:W3:Y:S02]  /*85530*/  LDL.LU.64 R28, [R1+0xba00] ;  /* 0x00ba0000011c7983 */ /* 0x000ee40000300a00 */
[----:B---3--:R-:W-:-:S15]  /*85540*/  HMMA.16816.F32 R24, R8, R28, R24 ;  /* 0x0000001c0818723c */ /* 0x008fde0000001818 */
[----:B------:R-:W-:-:S08]  /*85550*/  NOP ;  /* 0x0000000000007918 */ /* 0x000fd00000000000 */
[----:B------:R-:W-:Y:S04]  /*85560*/  STL.64 [R1+0x1d60], R24 ;  /* 0x001d601801007387 */ /* 0x000fe80000100a00 */
[----:B------:R0:W-:Y:S04]  /*85570*/  STL.64 [R1+0x1d68], R26 ;  /* 0x001d681a01007387 */ /* 0x0001e80000100a00 */
[----:B0-----:R-:W4:Y:S04]  /*85580*/  LDL.LU.64 R26, [R1+0xb9f8] ;  /* 0x00b9f800011a7983 */ /* 0x001f280000300a00 */
[----:B------:R-:W2:Y:S01]  /*85590*/  LDL.LU.64 R24, [R1+0xb9f0] ;  /* 0x00b9f00001187983 */ /* 0x000ea20000300a00 */
[C---:B----4-:R-:W-:Y:S06]  /*855a0*/  HMMA.16816.F32 R16, R8.reuse, R26, R16 ;  /* 0x0000001a0810723c */ /* 0x050fec0000001810 */
        /* <DEDUP_REMOVED lines=10> */
[----:B------:R3:W-:Y:S01]  /*85650*/  STL.64 [R1+0xb788], R26 ;  /* 0x00b7881a01007387 */ /* 0x0007e20000100a00 */
[C---:B----4-:R-:W-:Y:S06]  /*85660*/  HMMA.16816.F32 R4, R8.reuse, R22, R4 ;  /* 0x000000160804723c */ /* 0x050fec0000001804 */
[----:B--2---:R-:W-:Y:S01]  /*85670*/  HMMA.16816.F32 R12, R8, R20, R12 ;  /* 0x00000014080c723c */ /* 0x004fe2000000180c */
[----:B---3--:R-:W-:-:S02]  /*85680*/  IMAD.MOV.U32 R26, RZ, RZ, R16 ;  /* 0x000000ffff1a7224 */ /* 0x008fc400078e0010 */
[----:B------:R-:W-:Y:S01]  /*85690*/  IMAD.MOV.U32 R27, RZ, RZ, R17 ;  /* 0x000000ffff1b7224 */ /* 0x000fe200078e0011 */
[----:B------:R-:W2:Y:S04]  /*856a0*/  LDL.LU R16, [R1+0xb9cc] ;  /* 0x00b9cc0001107983 */ /* 0x000ea80000300800 */
[----:B------:R-:W2:Y:S04]  /*856b0*/  LDL.LU R17, [R1+0xb9c8] ;  /* 0x00b9c80001117983 */ /* 0x000ea80000300800 */
[----:B------:R0:W-:Y:S05]  /*856c0*/  STL.64 [R1+0xb780], R24 ;  /* 0x00b7801801007387 */ /* 0x0001ea0000100a00 */
[----:B------:R-:W-:Y:S04]  /*856d0*/  STL.64 [R1+0x1d30], R4 ;  /* 0x001d300401007387 */ /* 0x000fe80000100a00 */
[----:B------:R1:W-:Y:S01]  /*856e0*/  STL.64 [R1+0x1d38], R6 ;  /* 0x001d380601007387 */ /* 0x0003e20000100a00 */
[----:B0-----:R-:W-:-:S02]  /*856f0*/  IMAD.MOV.U32 R24, RZ, RZ, R18 ;  /* 0x000000ffff187224 */ /* 0x001fc400078e0012 */
[----:B------:R-:W-:Y:S01]  /*85700*/  IMAD.MOV.U32 R25, RZ, RZ, R19 ;  /* 0x000000ffff197224 */ /* 0x000fe200078e0013 */
[----:B-1----:R-:W3:Y:S04]  /*85710*/  LDL.LU.64 R6, [R1+0xb9c0] ;  /* 0x00b9c00001067983 */ /* 0x002ee80000300a00 */
[----:B------:R-:W4:Y:S04]  /*85720*/  LDL.LU.64 R4, [R1+0xb9b8] ;  /* 0x00b9b80001047983 */ /* 0x000f280000300a00 */
[----:B------:R-:W-:Y:S04]  /*85730*/  STL.64 [R1+0x1d20], R12 ;  /* 0x001d200c01007387 */ /* 0x000fe80000100a00 */
[----:B------:R0:W-:Y:S04]  /*85740*/  STL.64 [R1+0x1d28], R14 ;  /* 0x001d280e01007387 */ /* 0x0001e80000100a00 */
[----:B0-----:R-:W3:Y:S04]  /*85750*/  LDL.LU.64 R14, [R1+0xb9b0] ;  /* 0x00b9b000010e7983 */ /* 0x001ee80000300a00 */
[----:B------:R-:W3:Y:S04]  /*85760*/  LDL.LU.64 R12, [R1+0xb9a8] ;  /* 0x00b9a800010c7983 */ /* 0x000ee80000300a00 */
[----:B------:R-:W2:Y:S04]  /*85770*/  LDL.LU R18, [R1+0xb9a4] ;  /* 0x00b9a40001127983 */ /* 0x000ea80000300800 */
[----:B------:R-:W2:Y:S04]  /*85780*/  LDL.LU R19, [R1+0xb9a0] ;  /* 0x00b9a00001137983 */ /* 0x000ea80000300800 */
[----:B------:R-:W-:Y:S04]  /*85790*/  STL.64 [R1+0xb8e0], R26 ;  /* 0x00b8e01a01007387 */ /* 0x000fe80000100a00 */
[----:B------:R0:W-:Y:S04]  /*857a0*/  STL.64 [R1+0xb8d8], R24 ;  /* 0x00b8d81801007387 */ /* 0x0001e80000100a00 */
[----:B0-----:R-:W4:Y:S04]  /*857b0*/  LDL.LU R24, [R1+0x360] ;  /* 0x0003600001187983 */ /* 0x001f280000300800 */
[----:B------:R-:W4:Y:S04]  /*857c0*/  LDL.LU R25, [R1+0x364] ;  /* 0x0003640001197983 */ /* 0x000f280000300800 */
[----:B------:R-:W4:Y:S04]  /*857d0*/  LDL.LU R26, [R1+0x368] ;  /* 0x00036800011a7983 */ /* 0x000f280000300800 */
[----:B------:R-:W4:Y:S04]  /*857e0*/  LDL.LU R27, [R1+0x36c] ;  /* 0x00036c00011b7983 */ /* 0x000f280000300800 */
[----:B------:R-:W-:Y:S04]  /*857f0*/  STL.64 [R1+0xb778], R22 ;  /* 0x00b7781601007387 */ /* 0x000fe80000100a00 */
[----:B------:R0:W-:Y:S04]  /*85800*/  STL.64 [R1+0xb770], R20 ;  /* 0x00b7701401007387 */ /* 0x0001e80000100a00 */
[----:B0-----:R-:W3:Y:S04]  /*85810*/  LDL.LU R20, [R1+0x2d0] ;  /* 0x0002d00001147983 */ /* 0x001ee80000300800 */
[----:B------:R-:W3:Y:S04]  /*85820*/  LDL.LU R21, [R1+0x2d4] ;  /* 0x0002d40001157983 */ /* 0x000ee80000300800 */
[----:B------:R-:W2:Y:S04]  /*85830*/  LDL.LU R22, [R1+0x2d8] ;  /* 0x0002d80001167983 */ /* 0x000ea80000300800 */
[----:B------:R-:W2:Y:S04]  /*85840*/  LDL.LU R23, [R1+0x2dc] ;  /* 0x0002dc0001177983 */ /* 0x000ea80000300800 */
[----:B--2---:R-:W-:Y:S04]  /*85850*/  STL.64 [R1+0xb8f0], R22 ;  /* 0x00b8f01601007387 */ /* 0x004fe80000100a00 */
[----:B---3--:R0:W-:Y:S04]  /*85860*/  STL.64 [R1+0xb8e8], R20 ;  /* 0x00b8e81401007387 */ /* 0x0081e80000100a00 */
[----:B0-----:R-:W2:Y:S04]  /*85870*/  LDL.LU R20, [R1+0x370] ;  /* 0x0003700001147983 */ /* 0x001ea80000300800 */
[----:B------:R-:W2:Y:S04]  /*85880*/  LDL.LU R21, [R1+0x374] ;  /* 0x0003740001157983 */ /* 0x000ea80000300800 */
[----:B------:R-:W2:Y:S04]  /*85890*/  LDL.LU R22, [R1+0x378] ;  /* 0x0003780001167983 */ /* 0x000ea80000300800 */
[----:B------:R-:W2:Y:S02]  /*858a0*/  LDL.LU R23, [R1+0x37c] ;  /* 0x00037c0001177983 */ /* 0x000ea40000300800 */
[----:B--2---:R-:W-:-:S15]  /*858b0*/  HMMA.16816.F32 R20, R8, R18, R20 ;  /* 0x000000120814723c */ /* 0x004fde0000001814 */
[----:B------:R-:W-:-:S08]  /*858c0*/  NOP ;  /* 0x0000000000007918 */ /* 0x000fd00000000000 */
[----:B------:R-:W-:Y:S04]  /*858d0*/  STL.64 [R1+0x1d10], R20 ;  /* 0x001d101401007387 */ /* 0x000fe80000100a00 */
[----:B------:R4:W-:Y:S02]  /*858e0*/  STL.64 [R1+0x1d18], R22 ;  /* 0x001d181601007387 */ /* 0x0009e40000100a00 */
[----:B----4-:R-:W-:Y:S07]  /*858f0*/  HMMA.16816.F32 R20, R8, R16, R24 ;  /* 0x000000100814723c */ /* 0x010fee0000001818 */
[----:B------:R-:W-:-:S02]  /*85900*/  IMAD.MOV.U32 R26, RZ, RZ, R4 ;  /* 0x000000ffff1a7224 */ /* 0x000fc400078e0004 */
[----:B------:R-:W-:Y:S01]  /*85910*/  IMAD.MOV.U32 R27, RZ, RZ, R5 ;  /* 0x000000ffff1b7224 */ /* 0x000fe200078e0005 */
[----:B------:R-:W2:Y:S01]  /*85920*/  LDL.LU R4, [R1+0xb99c] ;  /* 0x00b99c0001047983 */ /* 0x000ea20000300800 */
[----:B------:R-:W-:Y:S02]  /*85930*/  IMAD.MOV.U32 R24, RZ, RZ, R15 ;  /* 0x000000ffff187224 */ /* 0x000fe400078e000f */
[----:B------:R-:W-:-:S10]  /*85940*/  IMAD.MOV.U32 R25, RZ, RZ, R14 ;  /* 0x000000ffff197224 */ /* 0x000fd400078e000e */
[----:B------:R0:W-:Y:S04]  /*85950*/  STL.64 [R1+0x1d00], R20 ;  /* 0x001d001401007387 */ /* 0x0001e80000100a00 */
[----:B------:R1:W-:Y:S04]  /*85960*/  STL.64 [R1+0x1d08], R22 ;  /* 0x001d081601007387 */ /* 0x0003e80000100a00 */
[----:B------:R-:W3:Y:S04]  /*85970*/  LDL.LU R5, [R1+0xb998] ;  /* 0x00b9980001057983 */ /* 0x000ee80000300800 */
[----:B------:R4:W-:Y:S04]  /*85980*/  STL.64 [R1+0xb8f8], R26 ;  /* 0x00b8f81a01007387 */ /* 0x0009e80000100a00 */
[----:B------:R-:W-:Y:S04]  /*85990*/  STL.64 [R1+0xb910], R24 ;  /* 0x00b9101801007387 */ /* 0x000fe80000100a00 */
[----:B0-----:R-:W2:Y:S04]  /*859a0*/  LDL.LU R20, [R1+0x300] ;  /* 0x0003000001147983 */ /* 0x001ea80000300800 */
[----:B------:R-:W2:Y:S04]  /*859b0*/  LDL.LU R21, [R1+0x304] ;  /* 0x0003040001157983 */ /* 0x000ea80000300800 */
[----:B-1----:R-:W3:Y:S04]  /*859c0*/  LDL.LU R22, [R1+0x308] ;  /* 0x0003080001167983 */ /* 0x002ee80000300800 */
[----:B------:R-:W3:Y:S01]  /*859d0*/  LDL.LU R23, [R1+0x30c] ;  /* 0x00030c0001177983 */ /* 0x000ee20000300800 */
[----:B----4-:R-:W-:-:S02]  /*859e0*/  IMAD.MOV.U32 R26, RZ, RZ, R13 ;  /* 0x000000ffff1a7224 */ /* 0x010fc400078e000d */
[----:B------:R-:W-:-:S05]  /*859f0*/  IMAD.MOV.U32 R27, RZ, RZ, R12 ;  /* 0x000000ffff1b7224 */ /* 0x000fca00078e000c */
[----:B------:R-:W-:Y:S04]  /*85a00*/  STL.64 [R1+0xb928], R26 ;  /* 0x00b9281a01007387 */ /* 0x000fe80000100a00 */
[----:B---3--:R-:W-:Y:S04]  /*85a10*/  STL.64 [R1+0xb908], R22 ;  /* 0x00b9081601007387 */ /* 0x008fe80000100a00 */
[----:B--2---:R0:W-:Y:S04]  /*85a20*/  STL.64 [R1+0xb900], R20 ;  /* 0x00b9001401007387 */ /* 0x0041e80000100a00 */
[----:B0-----:R-:W2:Y:S04]  /*85a30*/  LDL.LU R20, [R1+0x310] ;  /* 0x0003100001147983 */ /* 0x001ea80000300800 */
[----:B------:R-:W2:Y:S04]  /*85a40*/  LDL.LU R21, [R1+0x314] ;  /* 0x0003140001157983 */ /* 0x000ea80000300800 */
[----:B------:R-:W3:Y:S04]  /*85a50*/  LDL.LU R22, [R1+0x318] ;  /* 0x0003180001167983 */ /* 0x000ee80000300800 */
[----:B------:R-:W3:Y:S01]  /*85a60*/  LDL.LU R23, [R1+0x31c] ;  /* 0x00031c0001177983 */ /* 0x000ee20000300800 */
[----:B------:R-:W-:-:S02]  /*85a70*/  IMAD.MOV.U32 R26, RZ, RZ, R5 ;  /* 0x000000ffff1a7224 */ /* 0x000fc400078e0005 */
[----:B------:R-:W-:Y:S02]  /*85a80*/  IMAD.MOV.U32 R27, RZ, RZ, R4 ;  /* 0x000000ffff1b7224 */ /* 0x000fe400078e0004 */
[----:B------:R-:W-:Y:S02]  /*85a90*/  IMAD.MOV.U32 R24, RZ, RZ, R7 ;  /* 0x000000ffff187224 */ /* 0x000fe400078e0007 */
[----:B------:R-:W-:Y:S01]  /*85aa0*/  IMAD.MOV.U32 R25, RZ, RZ, R6 ;  /* 0x000000ffff197224 */ /* 0x000fe200078e0006 */
[----:B------:R-:W-:Y:S04]  /*85ab0*/  STL.64 [R1+0xb958], R26 ;  /* 0x00b9581a01007387 */ /* 0x000fe80000100a00 */
[----:B------:R-:W-:Y:S04]  /*85ac0*/  STL.64 [R1+0xb950], R24 ;  /* 0x00b9501801007387 */ /* 0x000fe80000100a00 */
        /* <DEDUP_REMOVED lines=35> */
[----:B------:R-:W4:Y:S01]  /*85d00*/  LDL.LU R23, [R1+0x33c] ;  /* 0x00033c0001177983 */ /* 0x000f220000300800 */
[----:B------:R-:W-:-:S02]  /*85d10*/  IMAD R12, R12, 0x100, R6 ;  /* 0x000001000c0c7824 */ /* 0x000fc400078e0206 */
[----:B------:R-:W-:Y:S01]  /*85d20*/  IMAD R13, R13, 0x100, R7 ;  /* 0x000001000d0d7824 */ /* 0x000fe200078e0207 */
[----:B----4-:R-:W-:Y:S04]  /*85d30*/  STL.64 [R1+0xb948], R22 ;  /* 0x00b9481601007387 */ /* 0x010fe80000100a00 */
[----:B---3--:R0:W-:Y:S04]  /*85d40*/  STL.64 [R1+0xb940], R20 ;  /* 0x00b9401401007387 */ /* 0x0081e80000100a00 */
        /* <DEDUP_REMOVED lines=8> */
[----:B------:R-:W4:Y:S04]  /*85dd0*/  LDL.LU R18, [R1+0x2e8] ;  /* 0x0002e80001127983 */ /* 0x000f280000300800 */
[----:B------:R-:W4:Y:S04]  /*85de0*/  LDL.LU R19, [R1+0x2ec] ;  /* 0x0002ec0001137983 */ /* 0x000f280000300800 */
[----:B------:R-:W2:Y:S04]  /*85df0*/  LDL.LU R6, [R1+0xb994] ;  /* 0x00b9940001067983 */ /* 0x000ea80000300800 */
[----:B------:R-:W2:Y:S01]  /*85e00*/  LDL.LU R7, [R1+0xb990] ;  /* 0x00b9900001077983 */ /* 0x000ea20000300800 */
[----:B------:R-:W-:-:S02]  /*85e10*/  IMAD R14, R14, 0x100, R4 ;  /* 0x000001000e0e7824 */ /* 0x000fc400078e0204 */
[----:B------:R-:W-:Y:S01]  /*85e20*/  IMAD R15, R15, 0x100, R5 ;  /* 0x000001000f0f7824 */ /* 0x000fe200078e0205 */
[----:B--2---:R-:W-:-:S15]  /*85e30*/  HMMA.16816.F32 R24, R8, R6, R24 ;  /* 0x000000060818723c */ /* 0x004fde0000001818 */
[----:B------:R-:W-:-:S08]  /*85e40*/  NOP ;  /* 0x0000000000007918 */ /* 0x000fd00000000000 */
[----:B------:R-:W-:Y:S04]  /*85e50*/  STL.64 [R1+0x1cf0], R24 ;  /* 0x001cf01801007387 */ /* 0x000fe80000100a00 */
[----:B------:R0:W-:Y:S04]  /*85e60*/  STL.64 [R1+0x1cf8], R26 ;  /* 0x001cf81a01007387 */ /* 0x0001e80000100a00 */
[----:B0-----:R-:W2:Y:S04]  /*85e70*/  LDL.LU.64 R26, [R1+0xb988] ;  /* 0x00b98800011a7983 */ /* 0x001ea80000300a00 */
[----:B------:R-:W2:Y:S04]  /*85e80*/  LDL.LU.64 R24, [R1+0xb980] ;  /* 0x00b9800001187983 */ /* 0x000ea80000300a00 */
[----:B------:R0:W-:Y:S04]  /*85e90*/  STL [R1+0xb72c], R6 ;  /* 0x00b72c0601007387 */ /* 0x0001e80000100800 */
[----:B------:R1:W-:Y:S01]  /*85ea0*/  STL [R1+0xb728], R7 ;  /* 0x00b7280701007387 */ /* 0x0003e20000100800 */
[----:B0-----:R-:W-:-:S02]  /*85eb0*/  IMAD.MOV.U32 R6, RZ, RZ, R2 ;  /* 0x000000ffff067224 */ /* 0x001fc400078e0002 */
[----:B-1----:R-:W-:Y:S01]  /*85ec0*/  IMAD.MOV.U32 R7, RZ, RZ, R3 ;  /* 0x000000ffff077224 */ /* 0x002fe200078e0003 */
[----:B------:R-:W3:Y:S04]  /*85ed0*/  LDL.LU R2, [R1+0xb97c] ;  /* 0x00b97c0001027983 */ /* 0x000ee80000300800 */
[----:B------:R-:W3:Y:S04]  /*85ee0*/  LDL.LU R3, [R1+0xb978] ;  /* 0x00b9780001037983 */ /* 0x000ee80000300800 */
[----:B------:R-:W2:Y:S04]  /*85ef0*/  LDL.LU R4, [R1+0xb974] ;  /* 0x00b9740001047983 */ /* 0x000ea80000300800 */
[----:B------:R-:W2:Y:S02]  /*85f00*/  LDL.LU R5, [R1+0xb970] ;  /* 0x00b9700001057983 */ /* 0x000ea40000300800 */
[----:B--2---:R-:W-:-:S15]  /*85f10*/  HMMA.16816.F32 R24, R8, R4, R24 ;  /* 0x000000040818723c */ /* 0x004fde0000001818 */
[----:B------:R-:W-:-:S08]  /*85f20*/  NOP ;  /* 0x0000000000007918 */ /* 0x000fd00000000000 */
[----:B------:R-:W-:Y:S04]  /*85f30*/  STL.64 [R1+0x1ce0], R24 ;  /* 0x001ce01801007387 */ /* 0x000fe80000100a00 */
[----:B------:R0:W-:Y:S04]  /*85f40*/  STL.64 [R1+0x1ce8], R26 ;  /* 0x001ce81a01007387 */ /* 0x0001e80000100a00 */
[----:B0-----:R-:W3:Y:S04]  /*85f50*/  LDL.LU.64 R26, [R1+0xb968] ;  /* 0x00b96800011a7983 */ /* 0x001ee80000300a00 */
[----:B------:R-:W3:Y:S04]  /*85f60*/  LDL.LU.64 R24, [R1+0xb960] ;  /* 0x00b9600001187983 */ /* 0x000ee80000300a00 */
[----:B------:R-:W-:Y:S01]  /*85f70*/  STL.64 [R1+0xb790], R4 ;  /* 0x00b7900401007387 */ /* 0x000fe20000100a00 */
[----:B---3--:R-:W-:-:S15]  /*85f80*/  HMMA.16816.F32 R24, R8, R2, R24 ;  /* 0x000000020818723c */ /* 0x008fde0000001818 */
[----:B------:R-:W-:-:S08]  /*85f90*/  NOP ;  /* 0x0000000000007918 */ /* 0x000fd00000000000 */
[----:B------:R-:W-:Y:S04]  /*85fa0*/  STL.64 [R1+0x1cd0], R24 ;  /* 0x001cd01801007387 */ /* 0x000fe80000100a00 */
[----:B------:R0:W-:Y:S04]  /*85fb0*/  STL.64 [R1+0x1cd8], R26 ;  /* 0x001cd81a01007387 */ /* 0x0001e80000100a00 */
[----:B0-----:R-:W2:Y:S04]  /*85fc0*/  LDL.LU.64 R26, [R1+0xb958] ;  /* 0x00b95800011a7983 */ /* 0x001ea80000300a00 */
[----:B------:R-:W3:Y:S01]  /*85fd0*/  LDL.LU.64 R24, [R1+0xb950] ;  /* 0x00b9500001187983 */ /* 0x000ee20000300a00 */
[----:B------:R-:W-:-:S02]  /*85fe0*/  F2FP.F16.E4M3.UNPACK_B R12, R12 ;  /* 0x0000000cff0c723e */ /* 0x000fc400020006ff */
[----:B------:R-:W-:Y:S02]  /*85ff0*/  F2FP.F16.E4M3.UNPACK_B R13, R13 ;  /* 0x0000000dff0d723e */ /* 0x000fe400020006ff */
[----:B------:R-:W-:Y:S02]  /*86000*/  F2FP.F16.E4M3.UNPACK_B R14, R14 ;  /* 0x0000000eff0e723e */ /* 0x000fe400020006ff */
[----:B------:R-:W-:Y:S01]  /*86010*/  F2FP.F16.E4M3.UNPACK_B R15, R15 ;  /* 0x0000000fff0f723e */ /* 0x000fe200020006ff */
[----:B--2---:R-:W-:Y:S01]  /*86020*/  HMMA.16816.F32 R8, R8, R26, R20 ;  /* 0x0000001a0808723c */ /* 0x004fe20000001814 */
[----:B------:R-:W3:Y:S04]  /*86030*/  LDL.LU.64 R22, [R1+0xb948] ;  /* 0x00b9480001167983 */ /* 0x000ee80000300a00 */
[----:B------:R-:W3:-:S15]  /*86040*/  LDL.LU.64 R20, [R1+0xb940] ;  /* 0x00b9400001147983 */ /* 0x000ede0000300a00 */
[----:B------:R-:W-:-:S03]  /*86050*/  NOP ;  /* 0x0000000000007918 */ /* 0x000fc60000000000 */
[----:B------:R0:W-:Y:S04]  /*86060*/  STL.64 [R1+0x1cb0], R8 ;  /* 0x001cb00801007387 */ /* 0x0001e80000100a00 */
[----:B------:R1:W-:Y:S04]  /*86070*/  STL.64 [R1+0x1cb8], R10 ;  /* 0x001cb80a01007387 */ /* 0x0003e80000100a00 */
[----:B0-----:R-:W2:Y:S04]  /*86080*/  LDL.LU R8, [R1+0x2f0] ;  /* 0x0002f00001087983 */ /* 0x001ea80000300800 */
[----:B------:R-:W2:Y:S04]  /*86090*/  LDL.LU R9, [R1+0x2f4] ;  /* 0x0002f40001097983 */ /* 0x000ea80000300800 */
[----:B-1----:R-:W2:Y:S04]  /*860a0*/  LDL.LU R10, [R1+0x2f8] ;  /* 0x0002f800010a7983 */ /* 0x002ea80000300800 */
[----:B------:R-:W2:Y:S01]  /*860b0*/  LDL.LU R11, [R1+0x2fc] ;  /* 0x0002fc00010b7983 */ /* 0x000ea20000300800 */
        /* <DEDUP_REMOVED lines=28> */
[----:B------:R-:W4:Y:S01]  /*86280*/  LDL.LU.64 R24, [R1+0xb8d8] ;  /* 0x00b8d80001187983 */ /* 0x000f220000300a00 */
[----:B--2---:R-:W-:-:S15]  /*86290*/  HMMA.16816.F32 R8, R12, R6, R8 ;  /* 0x000000060c08723c */ /* 0x004fde0000001808 */
[----:B------:R-:W-:-:S08]  /*862a0*/  NOP ;  /* 0x0000000000007918 */ /* 0x000fd00000000000 */
[----:B------:R0:W-:Y:S04]  /*862b0*/  STL.64 [R1+0x1c60], R8 ;  /* 0x001c600801007387 */ /* 0x0001e80000100a00 */
[----:B------:R1:W-:Y:S04]  /*862c0*/  STL.64 [R1+0x1c68], R10 ;  /* 0x001c680a01007387 */ /* 0x0003e80000100a00 */
[----:B0-----:R-:W2:Y:S01]  /*862d0*/  LDL.LU R8, [R1+0x1e0] ;  /* 0x0001e00001087983 */ /* 0x001ea20000300800 */
[C---:B----4-:R-:W-:Y:S06]  /*862e0*/  HMMA.16816.F32 R16, R12.reuse, R24, R16 ;  /* 0x000000180c10723c */ /* 0x050fec0000001810 */
[----:B---3--:R-:W-:-:S15]  /*862f0*/  HMMA.16816.F32 R4, R12, R26, R20 ;  /* 0x0000001a0c04723c */ /* 0x008fde0000001814 */
[----:B------:R-:W-:-:S02]  /*86300*/  NOP ;  /* 0x0000000000007918 */ /* 0x000fc40000000000 */
[----:B------:R-:W-:Y:S04]  /*86310*/  STL.64 [R1+0x1c50], R16 ;  /* 0x001c501001007387 */ /* 0x000fe80000100a00 */
[----:B------:R-:W-:Y:S04]  /*86320*/  STL.64 [R1+0x1c58], R18 ;  /* 0x001c581201007387 */ /* 0x000fe80000100a00 */
[----:B------:R-:W-:Y:S04]  /*86330*/  STL.64 [R1+0x1c40], R4 ;  /* 0x001c400401007387 */ /* 0x000fe80000100a00 */
[----:B------:R-:W-:Y:S04]  /*86340*/  STL.64 [R1+0x1c48], R6 ;  /* 0x001c480601007387 */ /* 0x000fe80000100a00 */
[----:B------:R-:W2:Y:S04]  /*86350*/  LDL.LU R9, [R1+0x1e4] ;  /* 0x0001e40001097983 */ /* 0x000ea80000300800 */
[----:B-1----:R-:W3:Y:S04]  /*86360*/  LDL.LU R10, [R1+0x1e8] ;  /* 0x0001e800010a7983 */ /* 0x002ee80000300800 */
[----:B------:R-:W3:Y:S01]  /*86370*/  LDL.LU R11, [R1+0x1ec] ;  /* 0x0001ec00010b7983 */ /* 0x000ee20000300800 */
[----:B------:R-:W-:-:S03]  /*86380*/  IMAD.MOV.U32 R27, RZ, RZ, R0 ;  /* 0x000000ffff1b7224 */ /* 0x000fc600078e0000 */
[----:B---3--:R-:W-:Y:S04]  /*86390*/  STL.64 [R1+0xb7a0], R10 ;  /* 0x00b7a00a01007387 */ /* 0x008fe80000100a00 */
[----:B--2---:R0:W-:Y:S04]  /*863a0*/  STL.64 [R1+0xb798], R8 ;  /* 0x00b7980801007387 */ /* 0x0041e80000100a00 */
[----:B------:R-:W2:Y:S04]  /*863b0*/  LDL R26, [R1] ;  /* 0x00000000011a7983 */ /* 0x000ea80000100800 */
[----:B------:R-:W3:Y:S04]  /*863c0*/  LDL.LU R0, [R1+0xb8d4] ;  /* 0x00b8d40001007983 */ /* 0x000ee80000300800 */
[----:B0-----:R-:W4:Y:S04]  /*863d0*/  LDL.LU R8, [R1+0x200] ;  /* 0x0002000001087983 */ /* 0x001f280000300800 */
[----:B------:R-:W4:Y:S04]  /*863e0*/  LDL.LU R9, [R1+0x204] ;  /* 0x0002040001097983 */ /* 0x000f280000300800 */
[----:B------:R-:W2:Y:S04]  /*863f0*/  LDL.LU R10, [R1+0x208] ;  /* 0x00020800010a7983 */ /* 0x000ea80000300800 */
[----:B------:R-:W2:Y:S04]  /*86400*/  LDL.LU R11, [R1+0x20c] ;  /* 0x00020c00010b7983 */ /* 0x000ea80000300800 */
[----:B--2---:R0:W-:Y:S04]  /*86410*/  STL.64 [R1+0xb7b0], R10 ;  /* 0x00b7b00a01007387 */ /* 0x0041e80000100a00 */
[----:B0-----:R-:W2:Y:S01]  /*86420*/  LDL R10, [R1+0x10] ;  /* 0x00001000010a7983 */ /* 0x001ea20000100800 */
[----:B---3--:R-:W-:-:S03]  /*86430*/  IMAD.MOV.U32 R11, RZ, RZ, R0 ;  /* 0x000000ffff0b7224 */ /* 0x008fc600078e0000 */
[----:B------:R-:W3:Y:S04]  /*86440*/  LDL.LU R0, [R1+0xb8d0] ;  /* 0x00b8d00001007983 */ /* 0x000ee80000300800 */
[----:B----4-:R0:W-:Y:S04]  /*86450*/  STL.64 [R1+0xb7a8], R8 ;  /* 0x00b7a80801007387 */ /* 0x0101e80000100a00 */
[----:B0-----:R-:W4:Y:S04]  /*86460*/  LDL.64 R8, [R1+0x18] ;  /* 0x0000180001087983 */ /* 0x001f280000100a00 */
[----:B--2---:R3:W-:Y:S04]  /*86470*/  STL.64 [R1+0xb7e0], R10 ;  /* 0x00b7e00a01007387 */ /* 0x0047e80000100a00 */
[----:B----4-:R-:W-:Y:S04]  /*86480*/  STL.64 [R1+0xb7d8], R8 ;  /* 0x00b7d80801007387 */ /* 0x010fe80000100a00 */
[----:B------:R-:W2:Y:S04]  /*86490*/  LDL.64 R24, [R1+0x8] ;  /* 0x0000080001187983 */ /* 0x000ea80000100a00 */
[----:B------:R-:W-:Y:S01]  /*864a0*/  STL.64 [R1+0xb7c0], R26 ;  /* 0x00b7c01a01007387 */ /* 0x000fe20000100a00 */
[----:B---3--:R-:W-:-:S03]  /*864b0*/  IMAD.MOV.U32 R11, RZ, RZ, R0 ;  /* 0x000000ffff0b7224 */ /* 0x008fc600078e0000 */
[----:B--2---:R0:W-:Y:S04]  /*864c0*/  STL.64 [R1+0xb7b8], R24 ;  /* 0x00b7b81801007387 */ /* 0x0041e80000100a00 */
[----:B0-----:R-:W2:Y:S04]  /*864d0*/  LDL.LU R24, [R1+0x210] ;  /* 0x0002100001187983 */ /* 0x001ea80000300800 */
[----:B------:R-:W2:Y:S04]  /*864e0*/  LDL.LU R25, [R1+0x214] ;  /* 0x0002140001197983 */ /* 0x000ea80000300800 */
[----:B------:R-:W3:Y:S04]  /*864f0*/  LDL.LU R26, [R1+0x218] ;  /* 0x00021800011a7983 */ /* 0x000ee80000300800 */
[----:B------:R-:W3:Y:S04]  /*86500*/  LDL.LU R27, [R1+0x21c] ;  /* 0x00021c00011b7983 */ /* 0x000ee80000300800 */
[----:B------:R-:W4:Y:S04]  /*86510*/  LDL R10, [R1+0x20] ;  /* 0x00002000010a7983 */ /* 0x000f280000100800 */
        /* <DEDUP_REMOVED lines=9> */
[----:B0-----:R-:W4:Y:S01]  /*865b0*/  LDL R10, [R1+0x30] ;  /* 0x00003000010a7983 */ /* 0x001f220000100800 */
[----:B------:R-:W-:-:S03]  /*865c0*/  IMAD.MOV.U32 R11, RZ, RZ, R0 ;  /* 0x000000ffff0b7224 */ /* 0x000fc600078e0000 */
[----:B------:R-:W4:Y:S04]  /*865d0*/  LDL.LU R0, [R1+0xb8c8] ;  /* 0x00b8c80001007983 */ /* 0x000f280000300800 */
[----:B--2---:R-:W-:Y:S04]  /*865e0*/  STL.64 [R1+0xb808], R8 ;  /* 0x00b8080801007387 */ /* 0x004fe80000100a00 */
[----:B---3--:R-:W-:Y:S04]  /*865f0*/  STL.64 [R1+0xb7f0], R26 ;  /* 0x00b7f01a01007387 */ /* 0x008fe80000100a00 */
[----:B------:R0:W-:Y:S04]  /*86600*/  STL.64 [R1+0xb7e8], R24 ;  /* 0x00b7e81801007387 */ /* 0x0001e80000100a00 */
[----:B0-----:R-:W2:Y:S04]  /*86610*/  LDL.LU R24, [R1+0x230] ;  /* 0x0002300001187983 */ /* 0x001ea80000300800 */
[----:B------:R-:W2:Y:S04]  /*86620*/  LDL.LU R25, [R1+0x234] ;  /* 0x0002340001197983 */ /* 0x000ea80000300800 */
[----:B------:R-:W3:Y:S04]  /*86630*/  LDL.LU R26, [R1+0x238] ;  /* 0x00023800011a7983 */ /* 0x000ee80000300800 */
[----:B------:R-:W3:Y:S04]  /*86640*/  LDL.LU R27, [R1+0x23c] ;  /* 0x00023c00011b7983 */ /* 0x000ee80000300800 */
[----:B------:R-:W2:Y:S01]  /*86650*/  LDL R22, [R1+0x40] ;  /* 0x0000400001167983 */ /* 0x000ea20000100800 */
[----:B----4-:R-:W-:-:S03]  /*86660*/  IMAD.MOV.U32 R23, RZ, RZ, R0 ;  /* 0x000000ffff177224 */ /* 0x010fc600078e0000 */
[----:B------:R-:W4:Y:S04]  /*86670*/  LDL.LU R0, [R1+0xb8c4] ;  /* 0x00b8c40001007983 */ /* 0x000f280000300800 */
[----:B------:R-:W3:Y:S04]  /*86680*/  LDL.64 R8, [R1+0x38] ;  /* 0x0000380001087983 */ /* 0x000ee80000100a00 */
[----:B------:R-:W-:Y:S04]  /*86690*/  STL.64 [R1+0xb840], R10 ;  /* 0x00b8400a01007387 */ /* 0x000fe80000100a00 */
[----:B---3--:R0:W-:Y:S04]  /*866a0*/  STL.64 [R1+0xb838], R8 ;  /* 0x00b8380801007387 */ /* 0x0081e80000100a00 */
        /* <DEDUP_REMOVED lines=8> */
[----:B------:R-:W3:Y:S04]  /*86730*/  LDL.LU R10, [R1+0x288] ;  /* 0x00028800010a7983 */ /* 0x000ee80000300800 */
[----:B------:R-:W3:Y:S04]  /*86740*/  LDL.LU R11, [R1+0x28c] ;  /* 0x00028c00010b7983 */ /* 0x000ee80000300800 */
[----:B---3--:R0:W-:Y:S04]  /*86750*/  STL.64 [R1+0xb860], R10 ;  /* 0x00b8600a01007387 */ /* 0x0081e80000100a00 */
[----:B0-----:R-:W3:Y:S04]  /*86760*/  LDL R10, [R1+0x50] ;  /* 0x00005000010a7983 */ /* 0x001ee80000100800 */
[----:B------:R-:W3:Y:S04]  /*86770*/  LDL R11, [R1+0x54] ;  /* 0x00005400010b7983 */ /* 0x000ee80000100800 */
[----:B--2---:R0:W-:Y:S04]  /*86780*/  STL.64 [R1+0xb858], R8 ;  /* 0x00b8580801007387 */ /* 0x0041e80000100a00 */
[----:B0-----:R-:W2:Y:S01]  /*86790*/  LDL R8, [R1+0x58] ;  /* 0x0000580001087983 */ /* 0x001ea20000100800 */
[----:B----4-:R-:W-:-:S03]  /*867a0*/  IMAD.MOV.U32 R9, RZ, RZ, R0 ;  /* 0x000000ffff097224 */ /* 0x010fc600078e0000 */
[----:B------:R-:W4:Y:S04]  /*867b0*/  LDL.LU R0, [R1+0xb8c0] ;  /* 0x00b8c00001007983 */ /* 0x000f280000300800 */
[----:B---3--:R-:W-:Y:S04]  /*867c0*/  STL.64 [R1+0xb878], R10 ;  /* 0x00b8780a01007387 */ /* 0x008fe80000100a00 */
[----:B--2---:R-:W-:Y:S04]  /*867d0*/  STL.64 [R1+0xb890], R8 ;  /* 0x00b8900801007387 */ /* 0x004fe80000100a00 */
[----:B------:R-:W2:Y:S04]  /*867e0*/  LDL.64 R20, [R1+0x48] ;  /* 0x0000480001147983 */ /* 0x000ea80000100a00 */
[----:B------:R-:W-:Y:S04]  /*867f0*/  STL.64 [R1+0xb870], R22 ;  /* 0x00b8701601007387 */ /* 0x000fe80000100a00 */
        /* <DEDUP_REMOVED lines=38> */
[----:B------:R-:W3:Y:S04]  /*86a60*/  LDL.LU R26, [R1+0x258] ;  /* 0x00025800011a7983 */ /* 0x000ee80000300800 */
[----:B------:R-:W3:Y:S01]  /*86a70*/  LDL.LU R27, [R1+0x25c] ;  /* 0x00025c00011b7983 */ /* 0x000ee20000300800 */
[C---:B----4-:R-:W-:Y:S03]  /*86a80*/  HMMA.16816.F32 R8, R12.reuse, R8, R20 ;  /* 0x000000080c08723c */ /* 0x050fe60000001814 */
        /* <DEDUP_REMOVED lines=10> */
[----:B------:R-:W4:Y:S04]  /*86b30*/  LDL.LU R16, [R1+0x1d0] ;  /* 0x0001d00001107983 */ /* 0x000f280000300800 */
[----:B------:R-:W4:Y:S04]  /*86b40*/  LDL.LU R17, [R1+0x1d4] ;  /* 0x0001d40001117983 */ /* 0x000f280000300800 */
[----:B------:R-:W4:Y:S04]  /*86b50*/  LDL.LU R18, [R1+0x1d8] ;  /* 0x0001d80001127983 */ /* 0x000f280000300800 */
[----:B------:R-:W4:Y:S04]  /*86b60*/  LDL.LU R19, [R1+0x1dc] ;  /* 0x0001dc0001137983 */ /* 0x000f280000300800 */
        /* <DEDUP_REMOVED lines=21> */
[----:B------:R-:W3:-:S15]  /*86cc0*/  LDL.LU.64 R20, [R1+0xb868] ;  /* 0x00b8680001147983 */ /* 0x000ede0000300a00 */
        /* <DEDUP_REMOVED lines=69> */
[----:B0-----:R-:W4:Y:S04]  /*87120*/  LDL.LU.64 R10, [R1+0xb7b0] ;  /* 0x00b7b000010a7983 */ /* 0x001f280000300a00 */
[----:B------:R-:W4:Y:S01]  /*87130*/  LDL.LU.64 R8, [R1+0xb7a8] ;  /* 0x00b7a80001087983 */ /* 0x000f220000300a00 */
[----:B---3--:R-:W-:Y:S01]  /*87140*/  IMAD.MOV.U32 R0, RZ, RZ, R25 ;  /* 0x000000ffff007224 */ /* 0x008fe200078e0019 */
[C---:B----4-:R-:W-:Y:S06]  /*87150*/  HMMA.16816.F32 R8, R12.reuse, R24, R8 ;  /* 0x000000180c08723c */ /* 0x050fec0000001808 */
[----:B--2---:R-:W-:-:S15]  /*87160*/  HMMA.16816.F32 R24, R12, R26, R4 ;  /* 0x0000001a0c18723c */ /* 0x004fde0000001804 */
[----:B------:R-:W-:-:S02]  /*87170*/  NOP ;  /* 0x0000000000007918 */ /* 0x000fc40000000000 */
[----:B------:R-:W-:Y:S04]  /*87180*/  STL.64 [R1+0x18b0], R8 ;  /* 0x0018b00801007387 */ /* 0x000fe80000100a00 */
[----:B------:R0:W-:Y:S04]  /*87190*/  STL.64 [R1+0x18b8], R10 ;  /* 0x0018b80a01007387 */ /* 0x0001e80000100a00 */
[----:B0-----:R-:W2:Y:S04]  /*871a0*/  LDL.LU.64 R10, [R1+0xb7a0] ;  /* 0x00b7a000010a7983 */ /* 0x001ea80000300a00 */
[----:B------:R-:W2:Y:S04]  /*871b0*/  LDL.LU.64 R8, [R1+0xb798] ;  /* 0x00b7980001087983 */ /* 0x000ea80000300a00 */
[----:B------:R-:W3:Y:S04]  /*871c0*/  LDL.LU.64 R4, [R1+0xb790] ;  /* 0x00b7900001047983 */ /* 0x000ee80000300a00 */
[----:B------:R-:W-:Y:S04]  /*871d0*/  STL.64 [R1+0x1890], R24 ;  /* 0x0018901801007387 */ /* 0x000fe80000100a00 */
[----:B------:R0:W-:Y:S04]  /*871e0*/  STL.64 [R1+0x1898], R26 ;  /* 0x0018981a01007387 */ /* 0x0001e80000100a00 */
[----:B0-----:R-:W4:Y:S04]  /*871f0*/  LDL.LU.64 R26, [R1+0xb788] ;  /* 0x00b78800011a7983 */ /* 0x001f280000300a00 */
[----:B------:R-:W3:Y:S04]  /*87200*/  LDL.LU.64 R24, [R1+0xb780] ;  /* 0x00b7800001187983 */ /* 0x000ee80000300a00 */
[----:B------:R0:W-:Y:S01]  /*87210*/  STL.64 [R1+0xb6a8], R28 ;  /* 0x00b6a81c01007387 */ /* 0x0001e20000100a00 */
[----:B--2---:R-:W-:Y:S03]  /*87220*/  HMMA.16816.F32 R8, R12, R28, R8 ;  /* 0x0000001c0c08723c */ /* 0x004fe60000001808 */
[----:B0-----:R-:W2:-:S15]  /*87230*/  LDL.64 R28, [R1+0xa8] ;  /* 0x0000a800011c7983 */ /* 0x001e9e0000100a00 */
[----:B------:R-:W-:-:S05]  /*87240*/  NOP ;  /* 0x0000000000007918 */ /* 0x000fca0000000000 */
[----:B------:R-:W-:Y:S04]  /*87250*/  STL.64 [R1+0x1870], R8 ;  /* 0x0018700801007387 */ /* 0x000fe80000100a00 */
[----:B------:R4:W-:Y:S02]  /*87260*/  STL.64 [R1+0x1878], R10 ;  /* 0x0018780a01007387 */ /* 0x0009e40000100a00 */
[----:B----4-:R-:W-:Y:S02]  /*87270*/  HMMA.16816.F32 R8, R12, R26, R16 ;  /* 0x0000001a0c08723c */ /* 0x010fe40000001810 */
[----:B------:R-:W4:-:S15]  /*87280*/  LDL.LU R16, [R1+0x1a0] ;  /* 0x0001a00001107983 */ /* 0x000f1e0000300800 */
[----:B------:R-:W-:-:S06]  /*87290*/  NOP ;  /* 0x0000000000007918 */ /* 0x000fcc0000000000 */
[----:B------:R-:W-:Y:S04]  /*872a0*/  STL.64 [R1+0x1230], R8 ;  /* 0x0012300801007387 */ /* 0x000fe80000100a00 */
[----:B------:R-:W-:Y:S04]  /*872b0*/  STL.64 [R1+0x1238], R10 ;  /* 0x0012380a01007387 */ /* 0x000fe80000100a00 */
[----:B------:R-:W4:Y:S04]  /*872c0*/  LDL.LU R17, [R1+0x1a4] ;  /* 0x0001a40001117983 */ /* 0x000f280000300800 */
[----:B------:R-:W2:Y:S04]  /*872d0*/  LDL.LU R18, [R1+0x1a8] ;  /* 0x0001a80001127983 */ /* 0x000ea80000300800 */
[----:B------:R-:W2:Y:S01]  /*872e0*/  LDL.LU R19, [R1+0x1ac] ;  /* 0x0001ac0001137983 */ /* 0x000ea20000300800 */
[C---:B---3--:R-:W-:Y:S03]  /*872f0*/  HMMA.16816.F32 R20, R12.reuse, R24, R20 ;  /* 0x000000180c14723c */ /* 0x048fe60000001814 */
[----:B--2---:R-:W-:Y:S04]  /*87300*/  STL.64 [R1+0xb768], R18 ;  /* 0x00b7681201007387 */ /* 0x004fe80000100a00 */
[----:B----4-:R0:W-:Y:S04]  /*87310*/  STL.64 [R1+0xb760], R16 ;  /* 0x00b7601001007387 */ /* 0x0101e80000100a00 */
[----:B0-----:R-:W2:Y:S04]  /*87320*/  LDL.LU R16, [R1+0x1b0] ;  /* 0x0001b00001107983 */ /* 0x001ea80000300800 */
[----:B------:R-:W2:Y:S04]  /*87330*/  LDL.LU R17, [R1+0x1b4] ;  /* 0x0001b40001117983 */ /* 0x000ea80000300800 */
[----:B------:R-:W2:Y:S04]  /*87340*/  LDL.LU R18, [R1+0x1b8] ;  /* 0x0001b80001127983 */ /* 0x000ea80000300800 */
[----:B------:R-:W2:Y:S04]  /*87350*/  LDL.LU R19, [R1+0x1bc] ;  /* 0x0001bc0001137983 */ /* 0x000ea80000300800 */
[----:B------:R-:W3:Y:S04]  /*87360*/  LDL.LU R10, [R1+0x309c] ;  /* 0x00309c00010a7983 */ /* 0x000ee80000300800 */
[----:B------:R-:W4:Y:S04]  /*87370*/  LDL.LU R11, [R1+0x30a4] ;  /* 0x0030a400010b7983 */ /* 0x000f280000300800 */
[----:B------:R-:W-:Y:S04]  /*87380*/  STL.64 [R1+0x1200], R20 ;  /* 0x0012001401007387 */ /* 0x000fe80000100a00 */
[----:B------:R0:W-:Y:S04]  /*87390*/  STL.64 [R1+0x1208], R22 ;  /* 0x0012081601007387 */ /* 0x0001e80000100a00 */
[----:B0-----:R-:W2:Y:S04]  /*873a0*/  LDL.LU.64 R22, [R1+0xb778] ;  /* 0x00b7780001167983 */ /* 0x001ea80000300a00 */
[----:B------:R-:W3:Y:S04]  /*873b0*/  LDL.LU.64 R20, [R1+0xb770] ;  /* 0x00b7700001147983 */ /* 0x000ee80000300a00 */
        /* <DEDUP_REMOVED lines=17> */
[----:B------:R-:W-:Y:S04]  /*874d0*/  STL.64 [R1+0xb590], R26 ;  /* 0x00b5901a01007387 */ /* 0x000fe80000100a00 */
[----:B------:R0:W-:Y:S04]  /*874e0*/  STL.64 [R1+0xb588], R24 ;  /* 0x00b5881801007387 */ /* 0x0001e80000100a00 */
[----:B0-----:R-:W4:Y:S04]  /*874f0*/  LDL.LU R24, [R1+0x160] ;  /* 0x0001600001187983 */ /* 0x001f280000300800 */
[----:B------:R-:W4:Y:S04]  /*87500*/  LDL.LU R25, [R1+0x164] ;  /* 0x0001640001197983 */ /* 0x000f280000300800 */
[----:B------:R-:W2:Y:S04]  /*87510*/  LDL.LU R26, [R1+0x168] ;  /* 0x00016800011a7983 */ /* 0x000ea80000300800 */
[----:B------:R-:W2:Y:S04]  /*87520*/  LDL.LU R27, [R1+0x16c] ;  /* 0x00016c00011b7983 */ /* 0x000ea80000300800 */
[----:B--2---:R-:W-:Y:S04]  /*87530*/  STL.64 [R1+0xb720], R26 ;  /* 0x00b7201a01007387 */ /* 0x004fe80000100a00 */
[----:B----4-:R0:W-:Y:S04]  /*87540*/  STL.64 [R1+0xb718], R24 ;  /* 0x00b7181801007387 */ /* 0x0101e80000100a00 */
[----:B0-----:R-:W2:Y:S04]  /*87550*/  LDL.LU R24, [R1+0x170] ;  /* 0x0001700001187983 */ /* 0x001ea80000300800 */
[----:B------:R-:W2:Y:S04]  /*87560*/  LDL.LU R25, [R1+0x174] ;  /* 0x0001740001197983 */ /* 0x000ea80000300800 */
[----:B------:R-:W2:Y:S04]  /*87570*/  LDL.LU R26, [R1+0x178] ;  /* 0x00017800011a7983 */ /* 0x000ea80000300800 */
[----:B------:R-:W2:Y:S04]  /*87580*/  LDL.LU R27, [R1+0x17c] ;  /* 0x00017c00011b7983 */ /* 0x000ea80000300800 */
        /* <DEDUP_REMOVED lines=12> */
[----:B0-----:R-:W2:Y:S04]  /*87650*/  LDL.LU R20, [R1+0xc20] ;  /* 0x000c200001147983 */ /* 0x001ea80000300800 */
[----:B------:R-:W2:Y:S04]  /*87660*/  LDL.LU R21, [R1+0xc24] ;  /* 0x000c240001157983 */ /* 0x000ea80000300800 */
[----:B------:R-:W2:Y:S04]  /*87670*/  LDL.LU R22, [R1+0xc28] ;  /* 0x000c280001167983 */ /* 0x000ea80000300800 */
[----:B------:R-:W2:Y:S01]  /*87680*/  LDL.LU R23, [R1+0xc2c] ;  /* 0x000c2c0001177983 */ /* 0x000ea20000300800 */
        /* <DEDUP_REMOVED lines=12> */
[----:B------:R0:W-:Y:S04]  /*87750*/  STL [R1+0xb53c], R16 ;  /* 0x00b53c1001007387 */ /* 0x0001e80000100800 */
[----:B------:R1:W-:Y:S04]  /*87760*/  STL [R1+0xb538], R17 ;  /* 0x00b5381101007387 */ /* 0x0003e80000100800 */
[----:B------:R2:W-:Y:S04]  /*87770*/  STL.64 [R1+0xb6a0], R18 ;  /* 0x00b6a01201007387 */ /* 0x0005e80000100a00 */
[----:B0-----:R-:W4:Y:S04]  /*87780*/  LDL.LU R16, [R1+0xc30] ;  /* 0x000c300001107983 */ /* 0x001f280000300800 */
[----:B-1----:R-:W4:Y:S04]  /*87790*/  LDL.LU R17, [R1+0xc34] ;  /* 0x000c340001117983 */ /* 0x002f280000300800 */
[----:B--2---:R-:W4:Y:S04]  /*877a0*/  LDL.LU R18, [R1+0xc38] ;  /* 0x000c380001127983 */ /* 0x004f280000300800 */
        /* <DEDUP_REMOVED lines=27> */
[----:B------:R-:W-:Y:S04]  /*87960*/  STL.64 [R1+0x1070], R4 ;  /* 0x0010700401007387 */ /* 0x000fe80000100a00 */
[----:B------:R-:W-:Y:S04]  /*87970*/  STL.64 [R1+0x1078], R6 ;  /* 0x0010780601007387 */ /* 0x000fe80000100a00 */
[----:B------:R0:W-:Y:S04]  /*87980*/  STL.64 [R1+0x1000], R12 ;  /* 0x0010000c01007387 */ /* 0x0001e80000100a00 */
[----:B------:R2:W-:Y:S04]  /*87990*/  STL.64 [R1+0x1008], R14 ;  /* 0x0010080e01007387 */ /* 0x0005e80000100a00 */
[----:B-1----:R-:W3:Y:S04]  /*879a0*/  LDL.64 R2, [R1+0x90] ;  /* 0x0000900001027983 */ /* 0x002ee80000100a00 */
[----:B------:R-:W4:Y:S04]  /*879b0*/  LDL.64 R20, [R1+0x80] ;  /* 0x0000800001147983 */ /* 0x000f280000100a00 */
[----:B0-----:R-:W3:Y:S04]  /*879c0*/  LDL.64 R12, [R1+0xa0] ;  /* 0x0000a000010c7983 */ /* 0x001ee80000100a00 */
[----:B--2---:R-:W2:Y:S04]  /*879d0*/  LDL.64 R14, [R1+0x98] ;  /* 0x00009800010e7983 */ /* 0x004ea80000100a00 */
[----:B------:R-:W4:Y:S04]  /*879e0*/  LDL.LU R16, [R1+0x100] ;  /* 0x0001000001107983 */ /* 0x000f280000300800 */
[----:B------:R-:W4:Y:S04]  /*879f0*/  LDL.LU R17, [R1+0x104] ;  /* 0x0001040001117983 */ /* 0x000f280000300800 */
[----:B------:R-:W3:Y:S04]  /*87a00*/  LDL.LU R18, [R1+0x108] ;  /* 0x0001080001127983 */ /* 0x000ee80000300800 */
[----:B------:R-:W3:Y:S04]  /*87a10*/  LDL.LU R19, [R1+0x10c] ;  /* 0x00010c0001137983 */ /* 0x000ee80000300800 */
[----:B---3--:R-:W-:Y:S04]  /*87a20*/  STL.64 [R1+0xb6f0], R18 ;  /* 0x00b6f01201007387 */ /* 0x008fe80000100a00 */
[----:B----4-:R0:W-:Y:S04]  /*87a30*/  STL.64 [R1+0xb6e8], R16 ;  /* 0x00b6e81001007387 */ /* 0x0101e80000100a00 */
        /* <DEDUP_REMOVED lines=14> */
[----:B0-----:R-:W2:Y:S04]  /*87b20*/  LDL.LU R16, [R1+0x140] ;  /* 0x0001400001107983 */ /* 0x001ea80000300800 */
[----:B------:R-:W2:Y:S04]  /*87b30*/  LDL.LU R17, [R1+0x144] ;  /* 0x0001440001117983 */ /* 0x000ea80000300800 */
[----:B------:R-:W2:Y:S04]  /*87b40*/  LDL.LU R18, [R1+0x148] ;  /* 0x0001480001127983 */ /* 0x000ea80000300800 */
[----:B------:R-:W2:Y:S04]  /*87b50*/  LDL.LU R19, [R1+0x14c] ;  /* 0x00014c0001137983 */ /* 0x000ea80000300800 */
[----:B------:R-:W3:Y:S04]  /*87b60*/  LDL.64 R22, [R1+0x78] ;  /* 0x0000780001167983 */ /* 0x000ee80000100a00 */
[----:B------:R-:W4:Y:S04]  /*87b70*/  LDL.LU R24, [R1+0xf0] ;  /* 0x0000f00001187983 */ /* 0x000f280000300800 */
[----:B------:R-:W4:Y:S04]  /*87b80*/  LDL.LU R25, [R1+0xf4] ;  /* 0x0000f40001197983 */ /* 0x000f280000300800 */
[----:B------:R-:W4:Y:S04]  /*87b90*/  LDL.LU R26, [R1+0xf8] ;  /* 0x0000f800011a7983 */ /* 0x000f280000300800 */
[----:B------:R-:W4:Y:S04]  /*87ba0*/  LDL.LU R27, [R1+0xfc] ;  /* 0x0000fc00011b7983 */ /* 0x000f280000300800 */
[----:B------:R-:W4:Y:S04]  /*87bb0*/  LDL.64 R28, [R1+0x70] ;  /* 0x00007000011c7983 */ /* 0x000f280000100a00 */
[----:B------:R0:W-:Y:S04]  /*87bc0*/  STL [R1+0xb51c], R4 ;  /* 0x00b51c0401007387 */ /* 0x0001e80000100800 */
[----:B------:R1:W-:Y:S04]  /*87bd0*/  STL [R1+0xb518], R5 ;  /* 0x00b5180501007387 */ /* 0x0003e80000100800 */
[----:B0-----:R-:W3:Y:S04]  /*87be0*/  LDL.LU R4, [R1+0x150] ;  /* 0x0001500001047983 */ /* 0x001ee80000300800 */
[----:B-1----:R-:W3:Y:S04]  /*87bf0*/  LDL.LU R5, [R1+0x154] ;  /* 0x0001540001057983 */ /* 0x002ee80000300800 */
[----:B------:R-:W3:Y:S04]  /*87c00*/  LDL.LU R6, [R1+0x158] ;  /* 0x0001580001067983 */ /* 0x000ee80000300800 */
[----:B------:R-:W3:Y:S01]  /*87c10*/  LDL.LU R7, [R1+0x15c] ;  /* 0x00015c0001077983 */ /* 0x000ee20000300800 */
[----:B------:R-:W-:-:S02]  /*87c20*/  F2FP.F16.E4M3.UNPACK_B R8, R8 ;  /* 0x00000008ff08723e */ /* 0x000fc400020006ff */
[----:B------:R-:W-:Y:S02]  /*87c30*/  F2FP.F16.E4M3.UNPACK_B R9, R9 ;  /* 0x00000009ff09723e */ /* 0x000fe400020006ff */
[----:B------:R-:W-:Y:S02]  /*87c40*/  F2FP.F16.E4M3.UNPACK_B R10, R10 ;  /* 0x0000000aff0a723e */ /* 0x000fe400020006ff */
[----:B------:R-:W-:-:S07]  /*87c50*/  F2FP.F16.E4M3.UNPACK_B R11, R11 ;  /* 0x0000000bff0b723e */ /* 0x000fce00020006ff */
[C---:B--2---:R-:W-:Y:S06]  /*87c60*/  HMMA.16816.F32 R16, R8.reuse, R14, R16 ;  /* 0x0000000e0810723c */ /* 0x044fec0000001810 */
[----:B---3--:R-:W-:-:S15]  /*87c70*/  HMMA.16816.F32 R4, R8, R12, R4 ;  /* 0x0000000c0804723c */ /* 0x008fde0000001804 */
[----:B------:R-:W-:-:S08]  /*87c80*/  NOP ;  /* 0x0000000000007918 */ /* 0x000fd00000000000 */
[----:B------:R-:W-:Y:S04]  /*87c90*/  STL.64 [R1+0xfd0], R4 ;  /* 0x000fd00401007387 */ /* 0x000fe80000100a00 */
[----:B------:R0:W-:Y:S02]  /*87ca0*/  STL.64 [R1+0xfd8], R6 ;  /* 0x000fd80601007387 */ /* 0x0001e40000100a00 */
[----:B0-----:R-:W-:Y:S02]  /*87cb0*/  IMAD.MOV.U32 R6, RZ, RZ, R13 ;  /* 0x000000ffff067224 */ /* 0x001fe400078e000d */
[----:B------:R-:W-:-:S03]  /*87cc0*/  IMAD.MOV.U32 R7, RZ, RZ, R12 ;  /* 0x000000ffff077224 */ /* 0x000fc600078e000c */
[----:B------:R0:W-:Y:S04]  /*87cd0*/  STL [R1+0xb524], R6 ;  /* 0x00b5240601007387 */ /* 0x0001e80000100800 */
[----:B------:R1:W-:Y:S04]  /*87ce0*/  STL [R1+0xb520], R7 ;  /* 0x00b5200701007387 */ /* 0x0003e80000100800 */
[----:B------:R-:W2:Y:S04]  /*87cf0*/  LDL.LU R4, [R1+0x110] ;  /* 0x0001100001047983 */ /* 0x000ea80000300800 */
[----:B------:R-:W2:Y:S04]  /*87d00*/  LDL.LU R5, [R1+0x114] ;  /* 0x0001140001057983 */ /* 0x000ea80000300800 */
[----:B0-----:R-:W2:Y:S04]  /*87d10*/  LDL.LU R6, [R1+0x118] ;  /* 0x0001180001067983 */ /* 0x001ea80000300800 */
[----:B-1----:R-:W2:Y:S04]  /*87d20*/  LDL.LU R7, [R1+0x11c] ;  /* 0x00011c0001077983 */ /* 0x002ea80000300800 */
[----:B------:R-:W-:Y:S04]  /*87d30*/  STL.64 [R1+0xfa0], R16 ;  /* 0x000fa01001007387 */ /* 0x000fe80000100a00 */
[----:B------:R0:W-:Y:S04]  /*87d40*/  STL.64 [R1+0xfa8], R18 ;  /* 0x000fa81201007387 */ /* 0x0001e80000100a00 */
[----:B0-----:R-:W3:Y:S04]  /*87d50*/  LDL.LU.64 R18, [R1+0xb710] ;  /* 0x00b7100001127983 */ /* 0x001ee80000300a00 */
[----:B------:R-:W3:Y:S01]  /*87d60*/  LDL.LU.64 R16, [R1+0xb708] ;  /* 0x00b7080001107983 */ /* 0x000ee20000300a00 */
[----:B------:R-:W-:-:S02]  /*87d70*/  IMAD.MOV.U32 R12, RZ, RZ, R15 ;  /* 0x000000ffff0c7224 */ /* 0x000fc400078e000f */
[----:B------:R-:W-:-:S03]  /*87d80*/  IMAD.MOV.U32 R13, RZ, RZ, R14 ;  /* 0x000000ffff0d7224 */ /* 0x000fc600078e000e */
[----:B------:R-:W-:Y:S04]  /*87d90*/  STL [R1+0xb52c], R12 ;  /* 0x00b52c0c01007387 */ /* 0x000fe80000100800 */
[----:B------:R0:W-:Y:S04]  /*87da0*/  STL [R1+0xb528], R13 ;  /* 0x00b5280d01007387 */ /* 0x0001e80000100800 */
[----:B0-----:R-:W4:Y:S01]  /*87db0*/  LDL.64 R12, [R1+0x88] ;  /* 0x00008800010c7983 */ /* 0x001f220000100a00 */
[----:B---3--:R-:W-:-:S15]  /*87dc0*/  HMMA.16816.F32 R16, R8, R2, R16 ;  /* 0x000000020810723c */ /* 0x008fde0000001810 */
[----:B------:R-:W-:-:S08]  /*87dd0*/  NOP ;  /* 0x0000000000007918 */ /* 0x000fd00000000000 */
[----:B------:R-:W-:Y:S04]  /*87de0*/  STL.64 [R1+0xf70], R16 ;  /* 0x000f701001007387 */ /* 0x000fe80000100a00 */
[----:B------:R0:W-:Y:S04]  /*87df0*/  STL.64 [R1+0xf78], R18 ;  /* 0x000f781201007387 */ /* 0x0001e80000100a00 */
[----:B0-----:R-:W4:Y:S04]  /*87e00*/  LDL.LU.64 R18, [R1+0xb700] ;  /* 0x00b7000001127983 */ /* 0x001f280000300a00 */
[----:B------:R-:W4:Y:S01]  /*87e10*/  LDL.LU.64 R16, [R1+0xb6f8] ;  /* 0x00b6f80001107983 */ /* 0x000f220000300a00 */
[----:B------:R-:W-:-:S02]  /*87e20*/  IMAD.MOV.U32 R14, RZ, RZ, R3 ;  /* 0x000000ffff0e7224 */ /* 0x000fc400078e0003 */
[----:B------:R-:W-:-:S03]  /*87e30*/  IMAD.MOV.U32 R15, RZ, RZ, R2 ;  /* 0x000000ffff0f7224 */ /* 0x000fc600078e0002 */
        /* <DEDUP_REMOVED lines=10> */
[----:B--2---:R-:W-:Y:S03]  /*87ee0*/  HMMA.16816.F32 R12, R8, R20, R4 ;  /* 0x00000014080c723c */ /* 0x004fe60000001804 */
[----:B------:R-:W-:Y:S04]  /*87ef0*/  STL [R1+0xb544], R3 ;  /* 0x00b5440301007387 */ /* 0x000fe80000100800 */
[----:B------:R-:W-:-:S15]  /*87f00*/  STL [R1+0xb540], R2 ;  /* 0x00b5400201007387 */ /* 0x000fde0000100800 */
[----:B------:R-:W-:-:S01]  /*87f10*/  NOP ;  /* 0x0000000000007918 */ /* 0x000fc20000000000 */
[----:B------:R-:W-:Y:S04]  /*87f20*/  STL.64 [R1+0xf10], R12 ;  /* 0x000f100c01007387 */ /* 0x000fe80000100a00 */
[----:B------:R3:W-:Y:S01]  /*87f30*/  STL.64 [R1+0xf18], R14 ;  /* 0x000f180e01007387 */ /* 0x0007e20000100a00 */
[----:B------:R-:W-:Y:S02]  /*87f40*/  IMAD.MOV.U32 R6, RZ, RZ, R22 ;  /* 0x000000ffff067224 */ /* 0x000fe400078e0016 */
[----:B------:R-:W-:Y:S02]  /*87f50*/  IMAD.MOV.U32 R7, RZ, RZ, R23 ;  /* 0x000000ffff077224 */ /* 0x000fe400078e0017 */
[----:B------:R-:W-:Y:S02]  /*87f60*/  IMAD.MOV.U32 R4, RZ, RZ, R20 ;  /* 0x000000ffff047224 */ /* 0x000fe400078e0014 */
[----:B------:R-:W-:Y:S01]  /*87f70*/  IMAD.MOV.U32 R5, RZ, RZ, R21 ;  /* 0x000000ffff057224 */ /* 0x000fe200078e0015 */
[----:B---3--:R-:W-:-:S15]  /*87f80*/  HMMA.16816.F32 R12, R8, R22, R16 ;  /* 0x00000016080c723c */ /* 0x008fde0000001810 */
[----:B------:R-:W-:-:S08]  /*87f90*/  NOP ;  /* 0x0000000000007918 */ /* 0x000fd00000000000 */
[----:B------:R-:W-:Y:S04]  /*87fa0*/  STL.64 [R1+0xed0], R12 ;  /* 0x000ed00c01007387 */ /* 0x000fe80000100a00 */
[----:B------:R-:W-:Y:S04]  /*87fb0*/  STL.64 [R1+0xed8], R14 ;  /* 0x000ed80e01007387 */ /* 0x000fe80000100a00 */
[----:B------:R-:W-:Y:S04]  /*87fc0*/  STL.64 [R1+0xb550], R6 ;  /* 0x00b5500601007387 */ /* 0x000fe80000100a00 */
[----:B------:R0:W-:Y:S02]  /*87fd0*/  STL.64 [R1+0xb548], R4 ;  /* 0x00b5480401007387 */ /* 0x0001e40000100a00 */
[----:B0-----:R-:W-:Y:S06]  /*87fe0*/  HMMA.16816.F32 R4, R8, R28, R24 ;  /* 0x0000001c0804723c */ /* 0x001fec0000001818 */
[----:B------:R-:W-:-:S02]  /*87ff0*/  IMAD.MOV.U32 R12, RZ, RZ, R28 ;  /* 0x000000ffff0c7224 */ /* 0x000fc400078e001c */
[----:B------:R-:W-:-:S15]  /*88000*/  IMAD.MOV.U32 R13, RZ, RZ, R29 ;  /* 0x000000ffff0d7224 */ /* 0x000fde00078e001d */
[----:B------:R-:W-:Y:S04]  /*88010*/  STL.64 [R1+0xea0], R4 ;  /* 0x000ea00401007387 */ /* 0x000fe80000100a00 */
        /* <DEDUP_REMOVED lines=22> */
[----:B-1----:R-:W4:Y:S01]  /*88180*/  LDL R20, [R1+0x8] ;  /* 0x0000080001147983 */ /* 0x002f220000100800 */
[----:B------:R-:W-:-:S03]  /*88190*/  IMAD.MOV.U32 R21, RZ, RZ, R0 ;  /* 0x000000ffff157224 */ /* 0x000fc600078e0000 */
[----:B------:R-:W2:Y:S04]  /*881a0*/  LDL.LU R0, [R1+0xb6e4] ;  /* 0x00b6e40001007983 */ /* 0x000ea80000300800 */
        /* <DEDUP_REMOVED lines=46> */
[----:B------:R-:W2:Y:S01]  /*88490*/  LDL R20, [R1+0x38] ;  /* 0x0000380001147983 */ /* 0x000ea20000100800 */
[----:B------:R-:W-:-:S03]  /*884a0*/  IMAD.MOV.U32 R21, RZ, RZ, R0 ;  /* 0x000000ffff157224 */ /* 0x000fc600078e0000 */
[----:B------:R-:W3:Y:S04]  /*884b0*/  LDL.LU R0, [R1+0xb6d8] ;  /* 0x00b6d80001007983 */ /* 0x000ee80000300800 */
        /* <DEDUP_REMOVED lines=40> */
[----:B------:R-:W2:Y:S04]  /*88740*/  LDL.64 R12, [R1+0x68] ;  /* 0x00006800010c7983 */ /* 0x000ea80000100a00 */
[----:B------:R-:W4:Y:S04]  /*88750*/  LDL.64 R28, [R1+0x60] ;  /* 0x00006000011c7983 */ /* 0x000f280000100a00 */
[----:B------:R-:W4:Y:S04]  /*88760*/  LDL.64 R2, [R1+0x58] ;  /* 0x0000580001027983 */ /* 0x000f280000100a00 */
[----:B------:R-:W4:Y:S04]  /*88770*/  LDL.64 R22, [R1+0x50] ;  /* 0x0000500001167983 */ /* 0x000f280000100a00 */
[----:B---3--:R-:W-:Y:S04]  /*88780*/  STL.64 [R1+0xb670], R26 ;  /* 0x00b6701a01007387 */ /* 0x008fe80000100a00 */
        /* <DEDUP_REMOVED lines=10> */
[----:B------:R-:W3:Y:S01]  /*88830*/  LDL.LU R27, [R1+0xc1c] ;  /* 0x000c1c00011b7983 */ /* 0x000ee20000300800 */
[----:B------:R-:W-:Y:S03]  /*88840*/  HMMA.16816.F32 R16, R8, R12, R16 ;  /* 0x0000000c0810723c */ /* 0x000fe60000001810 */
        /* <DEDUP_REMOVED lines=18> */
[----:B0-----:R-:W4:Y:S04]  /*88970*/  LDL.LU.64 R18, [R1+0xb6d0] ;  /* 0x00b6d00001127983 */ /* 0x001f280000300a00 */
[----:B------:R-:W4:Y:S01]  /*88980*/  LDL.LU.64 R16, [R1+0xb6c8] ;  /* 0x00b6c80001107983 */ /* 0x000f220000300a00 */
[----:B------:R-:W-:-:S02]  /*88990*/  IMAD.MOV.U32 R14, RZ, RZ, R12 ;  /* 0x000000ffff0e7224 */ /* 0x000fc400078e000c */
[----:B------:R-:W-:Y:S02]  /*889a0*/  IMAD.MOV.U32 R15, RZ, RZ, R13 ;  /* 0x000000ffff0f7224 */ /* 0x000fe400078e000d */
[----:B------:R-:W3:Y:S01]  /*889b0*/  LDL.LU.64 R12, [R1+0xb6c0] ;  /* 0x00b6c000010c7983 */ /* 0x000ee20000300a00 */
[----:B----4-:R-:W-:-:S15]  /*889c0*/  HMMA.16816.F32 R16, R8, R28, R16 ;  /* 0x0000001c0810723c */ /* 0x010fde0000001810 */
[----:B------:R-:W-:-:S08]  /*889d0*/  NOP ;  /* 0x0000000000007918 */ /* 0x000fd00000000000 */
[----:B------:R-:W-:Y:S04]  /*889e0*/  STL.64 [R1+0xe40], R16 ;  /* 0x000e401001007387 */ /* 0x000fe80000100a00 */
[----:B------:R0:W-:Y:S04]  /*889f0*/  STL.64 [R1+0xe48], R18 ;  /* 0x000e481201007387 */ /* 0x0001e80000100a00 */
[----:B0-----:R-:W4:Y:S04]  /*88a00*/  LDL.LU.64 R18, [R1+0xb6b8] ;  /* 0x00b6b80001127983 */ /* 0x001f280000300a00 */
[----:B------:R-:W4:Y:S01]  /*88a10*/  LDL.LU.64 R16, [R1+0xb6b0] ;  /* 0x00b6b00001107983 */ /* 0x000f220000300a00 */
[----:B--2---:R-:W-:Y:S01]  /*88a20*/  HMMA.16816.F32 R24, R8, R22, R24 ;  /* 0x000000160818723c */ /* 0x004fe20000001818 */
[----:B------:R-:W-:-:S02]  /*88a30*/  IMAD.MOV.U32 R21, RZ, RZ, R0 ;  /* 0x000000ffff157224 */ /* 0x000fc400078e0000 */
[----:B------:R-:W-:Y:S02]  /*88a40*/  IMAD.MOV.U32 R0, RZ, RZ, R29 ;  /* 0x000000ffff007224 */ /* 0x000fe400078e001d */
[----:B------:R-:W2:Y:S01]  /*88a50*/  LDL.LU.64 R28, [R1+0xb6a8] ;  /* 0x00b6a800011c7983 */ /* 0x000ea20000300a00 */
[----:B----4-:R-:W-:-:S15]  /*88a60*/  HMMA.16816.F32 R16, R8, R2, R16 ;  /* 0x000000020810723c */ /* 0x010fde0000001810 */
[----:B------:R-:W-:-:S08]  /*88a70*/  NOP ;  /* 0x0000000000007918 */ /* 0x000fd00000000000 */
[----:B------:R-:W-:Y:S04]  /*88a80*/  STL.64 [R1+0xe20], R16 ;  /* 0x000e201001007387 */ /* 0x000fe80000100a00 */
[----:B------:R0:W-:Y:S04]  /*88a90*/  STL.64 [R1+0xe28], R18 ;  /* 0x000e281201007387 */ /* 0x0001e80000100a00 */
[----:B0-----:R-:W4:Y:S04]  /*88aa0*/  LDL.LU.64 R18, [R1+0xb6a0] ;  /* 0x00b6a00001127983 */ /* 0x001f280000300a00 */
        /* <DEDUP_REMOVED lines=72> */
[----:B------:R-:W2:Y:S04]  /*88f30*/  LDL.LU.64 R26, [R1+0xb5b0] ;  /* 0x00b5b000011a7983 */ /* 0x000ea80000300a00 */
[----:B------:R-:W2:-:S15]  /*88f40*/  LDL.LU.64 R24, [R1+0xb5a8] ;  /* 0x00b5a80001187983 */ /* 0x000e9e0000300a00 */
[----:B------:R-:W-:-:S02]  /*88f50*/  NOP ;  /* 0x0000000000007918 */ /* 0x000fc40000000000 */
        /* <DEDUP_REMOVED lines=42> */
[----:B----4-:R-:W-:Y:S07]  /*89200*/  HMMA.16816.F32 R20, R8, R18, R24 ;  /* 0x000000120814723c */ /* 0x010fee0000001818 */
[----:B------:R-:W-:-:S02]  /*89210*/  IMAD.MOV.U32 R26, RZ, RZ, R3 ;  /* 0x000000ffff1a7224 */ /* 0x000fc400078e0003 */
[----:B------:R-:W-:Y:S01]  /*89220*/  IMAD.MOV.U32 R27, RZ, RZ, R2 ;  /* 0x000000ffff1b7224 */ /* 0x000fe200078e0002 */
[----:B------:R-:W4:Y:S01]  /*89230*/  LDL.LU R3, [R1+0xb544] ;  /* 0x00b5440001037983 */ /* 0x000f220000300800 */
[----:B------:R-:W-:Y:S02]  /*89240*/  IMAD.MOV.U32 R24, RZ, RZ, R16 ;  /* 0x000000ffff187224 */ /* 0x000fe400078e0010 */
[----:B------:R-:W-:-:S10]  /*89250*/  IMAD.MOV.U32 R25, RZ, RZ, R17 ;  /* 0x000000ffff197224 */ /* 0x000fd400078e0011 */
[----:B------:R-:W-:Y:S04]  /*89260*/  STL.64 [R1+0x900], R20 ;  /* 0x0009001401007387 */ /* 0x000fe80000100a00 */
[----:B------:R-:W-:Y:S04]  /*89270*/  STL.64 [R1+0x908], R22 ;  /* 0x0009081601007387 */ /* 0x000fe80000100a00 */
[----:B------:R-:W4:Y:S04]  /*89280*/  LDL.LU R2, [R1+0xb540] ;  /* 0x00b5400001027983 */ /* 0x000f280000300800 */
[----:B------:R-:W2:Y:S04]  /*89290*/  LDL.LU R16, [R1+0xb53c] ;  /* 0x00b53c0001107983 */ /* 0x000ea80000300800 */
[----:B------:R-:W2:Y:S04]  /*892a0*/  LDL.LU R17, [R1+0xb538] ;  /* 0x00b5380001117983 */ /* 0x000ea80000300800 */
[----:B------:R-:W-:Y:S04]  /*892b0*/  STL.64 [R1+0xb400], R26 ;  /* 0x00b4001a01007387 */ /* 0x000fe80000100a00 */
[----:B------:R0:W-:Y:S04]  /*892c0*/  STL.64 [R1+0xb3f8], R24 ;  /* 0x00b3f81801007387 */ /* 0x0001e80000100a00 */
        /* <DEDUP_REMOVED lines=9> */
[----:B---3--:R2:W-:Y:S02]  /*89360*/  STL.64 [R1+0xb408], R20 ;  /* 0x00b4081401007387 */ /* 0x0085e40000100a00 */
[----:B--2---:R-:W-:Y:S07]  /*89370*/  HMMA.16816.F32 R20, R8, R16, R24 ;  /* 0x000000100814723c */ /* 0x004fee0000001818 */
[----:B------:R-:W-:-:S02]  /*89380*/  IMAD.MOV.U32 R26, RZ, RZ, R14 ;  /* 0x000000ffff1a7224 */ /* 0x000fc400078e000e */
[----:B------:R-:W-:Y:S01]  /*89390*/  IMAD.MOV.U32 R27, RZ, RZ, R15 ;  /* 0x000000ffff1b7224 */ /* 0x000fe200078e000f */
[----:B------:R-:W2:-:S13]  /*893a0*/  LDL.LU R14, [R1+0xb534] ;  /* 0x00b53400010e7983 */ /* 0x000e9a0000300800 */
[----:B------:R0:W-:Y:S04]  /*893b0*/  STL.64 [R1+0x8f0], R20 ;  /* 0x0008f01401007387 */ /* 0x0001e80000100a00 */
[----:B------:R1:W-:Y:S04]  /*893c0*/  STL.64 [R1+0x8f8], R22 ;  /* 0x0008f81601007387 */ /* 0x0003e80000100a00 */
[----:B------:R-:W3:Y:S04]  /*893d0*/  LDL.LU R15, [R1+0xb530] ;  /* 0x00b53000010f7983 */ /* 0x000ee80000300800 */
[----:B------:R-:W-:Y:S04]  /*893e0*/  STL.64 [R1+0xb418], R26 ;  /* 0x00b4181a01007387 */ /* 0x000fe80000100a00 */
[----:B0-----:R-:W4:Y:S04]  /*893f0*/  LDL.LU R20, [R1+0xec0] ;  /* 0x000ec00001147983 */ /* 0x001f280000300800 */
[----:B------:R-:W4:Y:S04]  /*89400*/  LDL.LU R21, [R1+0xec4] ;  /* 0x000ec40001157983 */ /* 0x000f280000300800 */
[----:B-1----:R-:W2:Y:S04]  /*89410*/  LDL.LU R22, [R1+0xec8] ;  /* 0x000ec80001167983 */ /* 0x002ea80000300800 */
[----:B------:R-:W2:Y:S01]  /*89420*/  LDL.LU R23, [R1+0xecc] ;  /* 0x000ecc0001177983 */ /* 0x000ea20000300800 */
[----:B------:R-:W-:-:S02]  /*89430*/  IMAD.MOV.U32 R24, RZ, RZ, R12 ;  /* 0x000000ffff187224 */ /* 0x000fc400078e000c */
[----:B------:R-:W-:Y:S01]  /*89440*/  IMAD.MOV.U32 R25, RZ, RZ, R13 ;  /* 0x000000ffff197224 */ /* 0x000fe200078e000d */
[----:B--2---:R-:W-:Y:S04]  /*89450*/  STL.64 [R1+0xb428], R22 ;  /* 0x00b4281601007387 */ /* 0x004fe80000100a00 */
[----:B----4-:R0:W-:Y:S04]  /*89460*/  STL.64 [R1+0xb420], R20 ;  /* 0x00b4201401007387 */ /* 0x0101e80000100a00 */
[----:B------:R-:W2:Y:S04]  /*89470*/  LDL.LU R12, [R1+0xb52c] ;  /* 0x00b52c00010c7983 */ /* 0x000ea80000300800 */
[----:B------:R-:W4:Y:S04]  /*89480*/  LDL.LU R13, [R1+0xb528] ;  /* 0x00b52800010d7983 */ /* 0x000f280000300800 */
[----:B------:R-:W-:Y:S04]  /*89490*/  STL.64 [R1+0xb430], R24 ;  /* 0x00b4301801007387 */ /* 0x000fe80000100a00 */
[----:B0-----:R-:W3:Y:S04]  /*894a0*/  LDL.LU R20, [R1+0xeb0] ;  /* 0x000eb00001147983 */ /* 0x001ee80000300800 */
[----:B------:R-:W3:Y:S04]  /*894b0*/  LDL.LU R21, [R1+0xeb4] ;  /* 0x000eb40001157983 */ /* 0x000ee80000300800 */
[----:B------:R-:W2:Y:S04]  /*894c0*/  LDL.LU R22, [R1+0xeb8] ;  /* 0x000eb80001167983 */ /* 0x000ea80000300800 */
[----:B------:R-:W2:Y:S01]  /*894d0*/  LDL.LU R23, [R1+0xebc] ;  /* 0x000ebc0001177983 */ /* 0x000ea20000300800 */
[----:B------:R-:W-:-:S02]  /*894e0*/  IMAD.MOV.U32 R26, RZ, RZ, R6 ;  /* 0x000000ffff1a7224 */ /* 0x000fc400078e0006 */
[----:B------:R-:W-:Y:S01]  /*894f0*/  IMAD.MOV.U32 R27, RZ, RZ, R7 ;  /* 0x000000ffff1b7224 */ /* 0x000fe200078e0007 */
[----:B--2---:R-:W-:Y:S04]  /*89500*/  STL.64 [R1+0xb440], R22 ;  /* 0x00b4401601007387 */ /* 0x004fe80000100a00 */
[----:B---3--:R0:W-:Y:S04]  /*89510*/  STL.64 [R1+0xb438], R20 ;  /* 0x00b4381401007387 */ /* 0x0081e80000100a00 */
[----:B------:R-:W2:Y:S04]  /*89520*/  LDL.LU R6, [R1+0xb524] ;  /* 0x00b5240001067983 */ /* 0x000ea80000300800 */
[----:B------:R-:W3:Y:S04]  /*89530*/  LDL.LU R7, [R1+0xb520] ;  /* 0x00b5200001077983 */ /* 0x000ee80000300800 */
[----:B------:R1:W-:Y:S04]  /*89540*/  STL.64 [R1+0xb448], R26 ;  /* 0x00b4481a01007387 */ /* 0x0003e80000100a00 */
[----:B0-----:R-:W4:Y:S04]  /*89550*/  LDL.LU R20, [R1+0xe90] ;  /* 0x000e900001147983 */ /* 0x001f280000300800 */
[----:B------:R-:W4:Y:S04]  /*89560*/  LDL.LU R21, [R1+0xe94] ;  /* 0x000e940001157983 */ /* 0x000f280000300800 */
[----:B------:R-:W2:Y:S04]  /*89570*/  LDL.LU R22, [R1+0xe98] ;  /* 0x000e980001167983 */ /* 0x000ea80000300800 */
[----:B------:R-:W2:Y:S01]  /*89580*/  LDL.LU R23, [R1+0xe9c] ;  /* 0x000e9c0001177983 */ /* 0x000ea20000300800 */
[----:B------:R-:W-:-:S02]  /*89590*/  IMAD.MOV.U32 R24, RZ, RZ, R4 ;  /* 0x000000ffff187224 */ /* 0x000fc400078e0004 */
[----:B------:R-:W-:Y:S02]  /*895a0*/  IMAD.MOV.U32 R25, RZ, RZ, R5 ;  /* 0x000000ffff197224 */ /* 0x000fe400078e0005 */
[----:B-1----:R-:W-:Y:S02]  /*895b0*/  IMAD.MOV.U32 R26, RZ, RZ, R2 ;  /* 0x000000ffff1a7224 */ /* 0x002fe400078e0002 */
[----:B------:R-:W-:Y:S01]  /*895c0*/  IMAD.MOV.U32 R27, RZ, RZ, R3 ;  /* 0x000000ffff1b7224 */ /* 0x000fe200078e0003 */
[----:B--2---:R-:W-:Y:S04]  /*895d0*/  STL.64 [R1+0xb458], R22 ;  /* 0x00b4581601007387 */ /* 0x004fe80000100a00 */
[----:B----4-:R0:W-:Y:S04]  /*895e0*/  STL.64 [R1+0xb450], R20 ;  /* 0x00b4501401007387 */ /* 0x0101e80000100a00 */
[----:B------:R-:W2:Y:S04]  /*895f0*/  LDL.LU R4, [R1+0xb51c] ;  /* 0x00b51c0001047983 */ /* 0x000ea80000300800 */
[----:B------:R-:W4:Y:S04]  /*89600*/  LDL.LU R5, [R1+0xb518] ;  /* 0x00b5180001057983 */ /* 0x000f280000300800 */
[----:B------:R-:W3:Y:S04]  /*89610*/  LDL.LU R2, [R1+0xb514] ;  /* 0x00b5140001027983 */ /* 0x000ee80000300800 */
[----:B------:R-:W3:Y:S04]  /*89620*/  LDL.LU R3, [R1+0xb510] ;  /* 0x00b5100001037983 */ /* 0x000ee80000300800 */
[----:B------:R1:W-:Y:S04]  /*89630*/  STL.64 [R1+0xb460], R24 ;  /* 0x00b4601801007387 */ /* 0x0003e80000100a00 */
[----:B------:R-:W-:Y:S04]  /*89640*/  STL.64 [R1+0xb478], R26 ;  /* 0x00b4781a01007387 */ /* 0x000fe80000100a00 */
[----:B0-----:R-:W2:Y:S04]  /*89650*/  LDL.LU R20, [R1+0xe80] ;  /* 0x000e800001147983 */ /* 0x001ea80000300800 */
[----:B------:R-:W2:Y:S04]  /*89660*/  LDL.LU R21, [R1+0xe84] ;  /* 0x000e840001157983 */ /* 0x000ea80000300800 */
[----:B------:R-:W4:Y:S04]  /*89670*/  LDL.LU R22, [R1+0xe88] ;  /* 0x000e880001167983 */ /* 0x000f280000300800 */
[----:B------:R-:W4:Y:S01]  /*89680*/  LDL.LU R23, [R1+0xe8c] ;  /* 0x000e8c0001177983 */ /* 0x000f220000300800 */
[----:B-1----:R-:W-:-:S02]  /*89690*/  IMAD.MOV.U32 R24, RZ, RZ, R15 ;  /* 0x000000ffff187224 */ /* 0x002fc400078e000f */
[----:B------:R-:W-:-:S05]  /*896a0*/  IMAD.MOV.U32 R25, RZ, RZ, R14 ;  /* 0x000000ffff197224 */ /* 0x000fca00078e000e */
[----:B------:R-:W-:Y:S04]  /*896b0*/  STL.64 [R1+0xb490], R24 ;  /* 0x00b4901801007387 */ /* 0x000fe80000100a00 */
[----:B----4-:R-:W-:Y:S04]  /*896c0*/  STL.64 [R1+0xb470], R22 ;  /* 0x00b4701601007387 */ /* 0x010fe80000100a00 */
[----:B--2---:R0:W-:Y:S04]  /*896d0*/  STL.64 [R1+0xb468], R20 ;  /* 0x00b4681401007387 */ /* 0x0041e80000100a00 */
[----:B0-----:R-:W2:Y:S04]  /*896e0*/  LDL.LU R20, [R1+0xe60] ;  /* 0x000e600001147983 */ /* 0x001ea80000300800 */
[----:B------:R-:W2:Y:S04]  /*896f0*/  LDL.LU R21, [R1+0xe64] ;  /* 0x000e640001157983 */ /* 0x000ea80000300800 */
[----:B------:R-:W4:Y:S04]  /*89700*/  LDL.LU R22, [R1+0xe68] ;  /* 0x000e680001167983 */ /* 0x000f280000300800 */
[----:B------:R-:W4:Y:S01]  /*89710*/  LDL.LU R23, [R1+0xe6c] ;  /* 0x000e6c0001177983 */ /* 0x000f220000300800 */
[----:B------:R-:W-:-:S02]  /*89720*/  IMAD.MOV.U32 R26, RZ, RZ, R13 ;  /* 0x000000ffff1a7224 */ /* 0x000fc400078e000d */
        /* <DEDUP_REMOVED lines=9> */
[----:B------:R-:W-:Y:S02]  /*897c0*/  IMAD.MOV.U32 R27, RZ, RZ, R4 ;  /* 0x000000ffff1b7224 */ /* 0x000fe400078e0004 */
[----:B---3--:R-:W-:Y:S02]  /*897d0*/  IMAD.MOV.U32 R24, RZ, RZ, R7 ;  /* 0x000000ffff187224 */ /* 0x008fe400078e0007 */
[----:B------:R-:W-:Y:S01]  /*897e0*/  IMAD.MOV.U32 R25, RZ, RZ, R6 ;  /* 0x000000ffff197224 */ /* 0x000fe200078e0006 */
[----:B------:R-:W-:Y:S04]  /*897f0*/  STL.64 [R1+0xb4d8], R26 ;  /* 0x00b4d81a01007387 */ /* 0x000fe80000100a00 */
[----:B------:R-:W-:Y:S04]  /*89800*/  STL.64 [R1+0xb4d0], R24 ;  /* 0x00b4d01801007387 */ /* 0x000fe80000100a00 */
[----:B----4-:R-:W-:Y:S04]  /*89810*/  STL.64 [R1+0xb4a0], R22 ;  /* 0x00b4a01601007387 */ /* 0x010fe80000100a00 */
        /* <DEDUP_REMOVED lines=33> */
[----:B------:R-:W2:Y:S04]  /*89a30*/  LDL.LU R22, [R1+0xe18] ;  /* 0x000e180001167983 */ /* 0x000ea80000300800 */
[----:B------:R-:W2:Y:S01]  /*89a40*/  LDL.LU R23, [R1+0xe1c] ;  /* 0x000e1c0001177983 */ /* 0x000ea20000300800 */
[----:B----4-:R-:W-:-:S02]  /*89a50*/  IMAD R12, R12, 0x100, R6 ;  /* 0x000001000c0c7824 */ /* 0x010fc400078e0206 */
[----:B------:R-:W-:Y:S01]  /*89a60*/  IMAD R13, R13, 0x100, R7 ;  /* 0x000001000d0d7824 */ /* 0x000fe200078e0207 */
[----:B--2---:R-:W-:Y:S04]  /*89a70*/  STL.64 [R1+0xb4c8], R22 ;  /* 0x00b4c81601007387 */ /* 0x004fe80000100a00 */
[----:B---3--:R0:W-:Y:S04]  /*89a80*/  STL.64 [R1+0xb4c0], R20 ;  /* 0x00b4c01401007387 */ /* 0x0081e80000100a00 */
        /* <DEDUP_REMOVED lines=11> */
[----:B------:R-:W4:Y:S01]  /*89b40*/  LDL.LU R7, [R1+0xb508] ;  /* 0x00b5080001077983 */ /* 0x000f220000300800 */
[----:B------:R-:W-:-:S02]  /*89b50*/  IMAD R14, R14, 0x100, R4 ;  /* 0x000001000e0e7824 */ /* 0x000fc400078e0204 */
[----:B------:R-:W-:Y:S01]  /*89b60*/  IMAD R15, R15, 0x100, R5 ;  /* 0x000001000f0f7824 */ /* 0x000fe200078e0205 */
[----:B----4-:R-:W-:-:S15]  /*89b70*/  HMMA.16816.F32 R24, R8, R6, R24 ;  /* 0x000000060818723c */ /* 0x010fde0000001818 */
[----:B------:R-:W-:-:S08]  /*89b80*/  NOP ;  /* 0x0000000000007918 */ /* 0x000fd00000000000 */
[----:B------:R-:W-:Y:S04]  /*89b90*/  STL.64 [R1+0x8e0], R24 ;  /* 0x0008e01801007387 */ /* 0x000fe80000100a00 */
[----:B------:R0:W-:Y:S04]  /*89ba0*/  STL.64 [R1+0x8e8], R26 ;  /* 0x0008e81a01007387 */ /* 0x0001e80000100a00 */
[----:B0-----:R-:W4:Y:S04]  /*89bb0*/  LDL.LU.64 R26, [R1+0xb500] ;  /* 0x00b50000011a7983 */ /* 0x001f280000300a00 */
[----:B------:R-:W4:Y:S04]  /*89bc0*/  LDL.LU.64 R24, [R1+0xb4f8] ;  /* 0x00b4f80001187983 */ /* 0x000f280000300a00 */
[----:B------:R-:W4:Y:S04]  /*89bd0*/  LDL.LU R4, [R1+0xb4f4] ;  /* 0x00b4f40001047983 */ /* 0x000f280000300800 */
[----:B------:R-:W4:Y:S02]  /*89be0*/  LDL.LU R5, [R1+0xb4f0] ;  /* 0x00b4f00001057983 */ /* 0x000f240000300800 */
[----:B----4-:R-:W-:-:S15]  /*89bf0*/  HMMA.16816.F32 R24, R8, R4, R24 ;  /* 0x000000040818723c */ /* 0x010fde0000001818 */
[----:B------:R-:W-:-:S08]  /*89c00*/  NOP ;  /* 0x0000000000007918 */ /* 0x000fd00000000000 */
[----:B------:R-:W-:Y:S04]  /*89c10*/  STL.64 [R1+0xab0], R24 ;  /* 0x000ab01801007387 */ /* 0x000fe80000100a00 */
[----:B------:R0:W-:Y:S04]  /*89c20*/  STL.64 [R1+0xab8], R26 ;  /* 0x000ab81a01007387 */ /* 0x0001e80000100a00 */
[----:B0-----:R-:W4:Y:S04]  /*89c30*/  LDL.LU.64 R26, [R1+0xb4e8] ;  /* 0x00b4e800011a7983 */ /* 0x001f280000300a00 */
[----:B------:R-:W4:Y:S04]  /*89c40*/  LDL.LU.64 R24, [R1+0xb4e0] ;  /* 0x00b4e00001187983 */ /* 0x000f280000300a00 */
[----:B------:R0:W-:Y:S04]  /*89c50*/  STL.64 [R1+0xb298], R6 ;  /* 0x00b2980601007387 */ /* 0x0001e80000100a00 */
[----:B0-----:R-:W3:Y:S04]  /*89c60*/  LDL R6, [R1+0x60] ;  /* 0x0000600001067983 */ /* 0x001ee80000100800 */
[----:B------:R-:W-:Y:S01]  /*89c70*/  STL.64 [R1+0xb290], R4 ;  /* 0x00b2900401007387 */ /* 0x000fe20000100a00 */
        /* <DEDUP_REMOVED lines=16> */
[----:B0-----:R-:W3:Y:S04]  /*89d80*/  LDL.LU R8, [R1+0xee0] ;  /* 0x000ee00001087983 */ /* 0x001ee80000300800 */
[----:B------:R-:W3:Y:S04]  /*89d90*/  LDL.LU R9, [R1+0xee4] ;  /* 0x000ee40001097983 */ /* 0x000ee80000300800 */
[----:B-1----:R-:W3:Y:S04]  /*89da0*/  LDL.LU R10, [R1+0xee8] ;  /* 0x000ee800010a7983 */ /* 0x002ee80000300800 */
[----:B------:R-:W3:Y:S01]  /*89db0*/  LDL.LU R11, [R1+0xeec] ;  /* 0x000eec00010b7983 */ /* 0x000ee20000300800 */
[----:B----4-:R-:W-:Y:S03]  /*89dc0*/  HMMA.16816.F32 R24, R12, R24, R20 ;  /* 0x000000180c18723c */ /* 0x010fe60000001814 */
        /* <DEDUP_REMOVED lines=47> */
[----:B0-----:R-:W2:Y:S01]  /*8a0c0*/  LDL.LU.64 R26, [R1+0xb418] ;  /* 0x00b41800011a7983 */ /* 0x001ea20000300a00 */
[----:B------:R-:W-:Y:S01]  /*8a0d0*/  IMAD.MOV.U32 R7, RZ, RZ, R0 ;  /* 0x000000ffff077224 */ /* 0x000fe200078e0000 */
[----:B--2---:R-:W-:Y:S02]  /*8a0e0*/  HMMA.16816.F32 R24, R12, R26, R20 ;  /* 0x0000001a0c18723c */ /* 0x004fe40000001814 */
[----:B------:R-:W2:Y:S04]  /*8a0f0*/  LDL.LU.64 R22, [R1+0xb410] ;  /* 0x00b4100001167983 */ /* 0x000ea80000300a00 */
[----:B------:R-:W2:-:S15]  /*8a100*/  LDL.LU.64 R20, [R1+0xb408] ;  /* 0x00b4080001147983 */ /* 0x000e9e0000300a00 */
[----:B------:R-:W-:-:S02]  /*8a110*/  NOP ;  /* 0x0000000000007918 */ /* 0x000fc40000000000 */
[----:B------:R-:W-:Y:S04]  /*8a120*/  STL.64 [R1+0x850], R24 ;  /* 0x0008501801007387 */ /* 0x000fe80000100a00 */
[----:B------:R0:W-:Y:S04]  /*8a130*/  STL.64 [R1+0x858], R26 ;  /* 0x0008581a01007387 */ /* 0x0001e80000100a00 */
[----:B0-----:R-:W2:Y:S04]  /*8a140*/  LDL.LU.64 R26, [R1+0xb400] ;  /* 0x00b40000011a7983 */ /* 0x001ea80000300a00 */
[----:B------:R-:W4:Y:S01]  /*8a150*/  LDL.LU.64 R24, [R1+0xb3f8] ;  /* 0x00b3f80001187983 */ /* 0x000f220000300a00 */
[----:B---3--:R-:W-:Y:S03]  /*8a160*/  HMMA.16816.F32 R4, R12, R6, R8 ;  /* 0x000000060c04723c */ /* 0x008fe60000001808 */
[----:B------:R-:W3:Y:S04]  /*8a170*/  LDL.LU R10, [R1+0x30dc] ;  /* 0x0030dc00010a7983 */ /* 0x000ee80000300800 */
[----:B------:R-:W3:-:S15]  /*8a180*/  LDL.LU R11, [R1+0x30e8] ;  /* 0x0030e800010b7983 */ /* 0x000ede0000300800 */
[----:B------:R-:W-:-:S01]  /*8a190*/  NOP ;  /* 0x0000000000007918 */ /* 0x000fc20000000000 */
[----:B------:R-:W-:Y:S04]  /*8a1a0*/  STL.64 [R1+0x840], R4 ;  /* 0x0008400401007387 */ /* 0x000fe80000100a00 */
[----:B------:R4:W-:Y:S04]  /*8a1b0*/  STL.64 [R1+0x848], R6 ;  /* 0x0008480601007387 */ /* 0x0009e80000100a00 */
[----:B------:R-:W3:Y:S01]  /*8a1c0*/  LDL.LU R0, [R1+0x30e4] ;  /* 0x0030e40001007983 */ /* 0x000ee20000300800 */
[C---:B----4-:R-:W-:Y:S06]  /*8a1d0*/  HMMA.16816.F32 R4, R12.reuse, R24, R16 ;  /* 0x000000180c04723c */ /* 0x050fec0000001810 */
[----:B--2---:R-:W-:-:S15]  /*8a1e0*/  HMMA.16816.F32 R16, R12, R26, R20 ;  /* 0x0000001a0c10723c */ /* 0x004fde0000001814 */
[----:B------:R-:W-:-:S02]  /*8a1f0*/  NOP ;  /* 0x0000000000007918 */ /* 0x000fc40000000000 */
[----:B------:R0:W-:Y:S04]  /*8a200*/  STL.64 [R1+0x830], R4 ;  /* 0x0008300401007387 */ /* 0x0001e80000100a00 */
[----:B------:R1:W-:Y:S04]  /*8a210*/  STL.64 [R1+0x838], R6 ;  /* 0x0008380601007387 */ /* 0x0003e80000100a00 */
[----:B0-----:R-:W2:Y:S04]  /*8a220*/  LDL.LU R4, [R1+0x1080] ;  /* 0x0010800001047983 */ /* 0x001ea80000300800 */
[----:B------:R-:W-:Y:S04]  /*8a230*/  STL.64 [R1+0x820], R16 ;  /* 0x0008201001007387 */ /* 0x000fe80000100a00 */
[----:B------:R-:W-:Y:S04]  /*8a240*/  STL.64 [R1+0x828], R18 ;  /* 0x0008281201007387 */ /* 0x000fe80000100a00 */
[----:B------:R-:W2:Y:S04]  /*8a250*/  LDL.LU R5, [R1+0x1084] ;  /* 0x0010840001057983 */ /* 0x000ea80000300800 */
[----:B-1----:R-:W4:Y:S04]  /*8a260*/  LDL.LU R6, [R1+0x1088] ;  /* 0x0010880001067983 */ /* 0x002f280000300800 */
[----:B------:R-:W4:Y:S04]  /*8a270*/  LDL.LU R7, [R1+0x108c] ;  /* 0x00108c0001077983 */ /* 0x000f280000300800 */
[----:B------:R-:W3:Y:S04]  /*8a280*/  LDL.LU R20, [R1+0x1030] ;  /* 0x0010300001147983 */ /* 0x000ee80000300800 */
[----:B------:R-:W3:Y:S04]  /*8a290*/  LDL.LU R21, [R1+0x1034] ;  /* 0x0010340001157983 */ /* 0x000ee80000300800 */
[----:B------:R-:W2:Y:S04]  /*8a2a0*/  LDL.LU R22, [R1+0x1038] ;  /* 0x0010380001167983 */ /* 0x000ea80000300800 */
[----:B------:R-:W2:Y:S04]  /*8a2b0*/  LDL.LU R23, [R1+0x103c] ;  /* 0x00103c0001177983 */ /* 0x000ea80000300800 */
[----:B------:R-:W4:Y:S04]  /*8a2c0*/  LDL.LU R24, [R1+0x1010] ;  /* 0x0010100001187983 */ /* 0x000f280000300800 */
[----:B------:R-:W4:Y:S04]  /*8a2d0*/  LDL.LU R25, [R1+0x1014] ;  /* 0x0010140001197983 */ /* 0x000f280000300800 */
[----:B------:R-:W3:Y:S04]  /*8a2e0*/  LDL.LU R26, [R1+0x1018] ;  /* 0x00101800011a7983 */ /* 0x000ee80000300800 */
[----:B------:R-:W3:Y:S04]  /*8a2f0*/  LDL.LU R27, [R1+0x101c] ;  /* 0x00101c00011b7983 */ /* 0x000ee80000300800 */
[----:B---3--:R0:W-:Y:S04]  /*8a300*/  STL.64 [R1+0xb308], R26 ;  /* 0x00b3081a01007387 */ /* 0x0081e80000100a00 */
[----:B0-----:R-:W3:Y:S04]  /*8a310*/  LDL R26, [R1] ;  /* 0x00000000011a7983 */ /* 0x001ee80000100800 */
[----:B------:R-:W3:Y:S04]  /*8a320*/  LDL R27, [R1+0x4] ;  /* 0x00000400011b7983 */ /* 0x000ee80000100800 */
[----:B----4-:R-:W-:Y:S04]  /*8a330*/  STL.64 [R1+0xb300], R24 ;  /* 0x00b3001801007387 */ /* 0x010fe80000100a00 */
[----:B---3--:R-:W-:Y:S04]  /*8a340*/  STL.64 [R1+0xb320], R26 ;  /* 0x00b3201a01007387 */ /* 0x008fe80000100a00 */
[----:B--2---:R-:W-:Y:S04]  /*8a350*/  STL.64 [R1+0xb2e8], R22 ;  /* 0x00b2e81601007387 */ /* 0x004fe80000100a00 */
        /* <DEDUP_REMOVED lines=220> */
[----:B------:R-:W-:Y:S01]  /*8b120*/  STL.64 [R1+0xb170], R20 ;  /* 0x00b1701401007387 */ /* 0x000fe20000100a00 */
        /* <DEDUP_REMOVED lines=13> */
[----:B------:R4:W-:Y:S02]  /*8b200*/  STL.64 [R1+0xb150], R16 ;  /* 0x00b1501001007387 */ /* 0x0009e40000100a00 */
[----:B----4-:R-:W-:-:S15]  /*8b210*/  HMMA.16816.F32 R16, R12, R6, R24 ;  /* 0x000000060c10723c */ /* 0x010fde0000001818 */
[----:B------:R-:W-:-:S08]  /*8b220*/  NOP ;  /* 0x0000000000007918 */ /* 0x000fd00000000000 */
[----:B------:R0:W-:Y:S04]  /*8b230*/  STL.64 [R1+0x700], R16 ;  /* 0x0007001001007387 */ /* 0x0001e80000100a00 */
[----:B------:R1:W-:Y:S04]  /*8b240*/  STL.64 [R1+0x708], R18 ;  /* 0x0007081201007387 */ /* 0x0003e80000100a00 */
[----:B------:R-:W3:Y:S04]  /*8b250*/  LDL.64 R20, [R1+0x98] ;  /* 0x0000980001147983 */ /* 0x000ee80000100a00 */
[----:B0-----:R-:W4:Y:S04]  /*8b260*/  LDL.LU R16, [R1+0x1120] ;  /* 0x0011200001107983 */ /* 0x001f280000300800 */
[----:B------:R-:W4:Y:S04]  /*8b270*/  LDL.LU R17, [R1+0x1124] ;  /* 0x0011240001117983 */ /* 0x000f280000300800 */
[----:B-1----:R-:W2:Y:S04]  /*8b280*/  LDL.LU R18, [R1+0x1128] ;  /* 0x0011280001127983 */ /* 0x002ea80000300800 */
        /* <DEDUP_REMOVED lines=24> */
[----:B------:R-:W2:Y:S01]  /*8b410*/  LDL.LU R19, [R1+0x10cc] ;  /* 0x0010cc0001137983 */ /* 0x000ea20000300800 */
[----:B------:R-:W-:-:S03]  /*8b420*/  IMAD R8, R8, 0x100, R23 ;  /* 0x0000010008087824 */ /* 0x000fc600078e0217 */
[----:B------:R-:W4:Y:S04]  /*8b430*/  LDL.64 R22, [R1+0x90] ;  /* 0x0000900001167983 */ /* 0x000f280000100a00 */
[----:B------:R-:W4:Y:S04]  /*8b440*/  LDL.LU R24, [R1+0x1130] ;  /* 0x0011300001187983 */ /* 0x000f280000300800 */
[----:B------:R-:W4:Y:S04]  /*8b450*/  LDL.LU R25, [R1+0x1134] ;  /* 0x0011340001197983 */ /* 0x000f280000300800 */
[----:B------:R-:W4:Y:S01]  /*8b460*/  LDL.LU R26, [R1+0x1138] ;  /* 0x00113800011a7983 */ /* 0x000f220000300800 */
[----:B------:R-:W-:-:S02]  /*8b470*/  IMAD R9, R9, 0x100, R28 ;  /* 0x0000010009097824 */ /* 0x000fc400078e021c */
[----:B------:R-:W-:Y:S01]  /*8b480*/  IMAD R10, R10, 0x100, R29 ;  /* 0x000001000a0a7824 */ /* 0x000fe200078e021d */
[----:B------:R-:W4:Y:S04]  /*8b490*/  LDL.LU R27, [R1+0x113c] ;  /* 0x00113c00011b7983 */ /* 0x000f280000300800 */
[----:B------:R-:W4:Y:S01]  /*8b4a0*/  LDL.64 R28, [R1+0x88] ;  /* 0x00008800011c7983 */ /* 0x000f220000100a00 */
        /* <DEDUP_REMOVED lines=16> */
[----:B0-----:R-:W2:Y:S01]  /*8b5b0*/  LDL.64 R2, [R1+0xa8] ;  /* 0x0000a80001027983 */ /* 0x001ea20000100a00 */
[----:B------:R-:W-:Y:S01]  /*8b5c0*/  IMAD R11, R0, 0x100, R11 ;  /* 0x00000100000b7824 */ /* 0x000fe200078e020b */
[----:B--2---:R-:W-:Y:S02]  /*8b5d0*/  HMMA.16816.F32 R12, R12, R2, R16 ;  /* 0x000000020c0c723c */ /* 0x004fe40000001810 */
[----:B------:R-:W2:Y:S04]  /*8b5e0*/  LDL.LU.64 R18, [R1+0xb268] ;  /* 0x00b2680001127983 */ /* 0x000ea80000300a00 */
[----:B------:R-:W2:Y:S01]  /*8b5f0*/  LDL.LU.64 R16, [R1+0xb260] ;  /* 0x00b2600001107983 */ /* 0x000ea20000300a00 */
[----:B------:R-:W-:-:S02]  /*8b600*/  IMAD.MOV.U32 R0, RZ, RZ, R3 ;  /* 0x000000ffff007224 */ /* 0x000fc400078e0003 */
[----:B------:R-:W-:-:S14]  /*8b610*/  IMAD.MOV.U32 R5, RZ, RZ, R2 ;  /* 0x000000ffff057224 */ /* 0x000fdc00078e0002 */
[----:B------:R0:W-:Y:S04]  /*8b620*/  STL.64 [R1+0x6f0], R12 ;  /* 0x0006f00c01007387 */ /* 0x0001e80000100a00 */
[----:B------:R1:W-:Y:S04]  /*8b630*/  STL.64 [R1+0x6f8], R14 ;  /* 0x0006f80e01007387 */ /* 0x0003e80000100a00 */
[----:B0-----:R-:W3:Y:S04]  /*8b640*/  LDL.LU R12, [R1+0x1110] ;  /* 0x00111000010c7983 */ /* 0x001ee80000300800 */
[----:B------:R-:W3:Y:S04]  /*8b650*/  LDL.LU R13, [R1+0x1114] ;  /* 0x00111400010d7983 */ /* 0x000ee80000300800 */
[----:B-1----:R-:W3:Y:S04]  /*8b660*/  LDL.LU R14, [R1+0x1118] ;  /* 0x00111800010e7983 */ /* 0x002ee80000300800 */
[----:B------:R-:W3:Y:S04]  /*8b670*/  LDL.LU R15, [R1+0x111c] ;  /* 0x00111c00010f7983 */ /* 0x000ee80000300800 */
[----:B------:R-:W-:Y:S04]  /*8b680*/  STL [R1+0xb094], R0 ;  /* 0x00b0940001007387 */ /* 0x000fe80000100800 */
[----:B------:R0:W-:Y:S04]  /*8b690*/  STL [R1+0xb090], R5 ;  /* 0x00b0900501007387 */ /* 0x0001e80000100800 */
[----:B0-----:R-:W2:Y:S01]  /*8b6a0*/  LDL.64 R4, [R1+0xa0] ;  /* 0x0000a00001047983 */ /* 0x001ea20000100a00 */
[----:B------:R-:W-:-:S02]  /*8b6b0*/  F2FP.F16.E4M3.UNPACK_B R8, R8 ;  /* 0x00000008ff08723e */ /* 0x000fc400020006ff */
[----:B------:R-:W-:Y:S02]  /*8b6c0*/  F2FP.F16.E4M3.UNPACK_B R9, R9 ;  /* 0x00000009ff09723e */ /* 0x000fe400020006ff */
[----:B------:R-:W-:Y:S02]  /*8b6d0*/  F2FP.F16.E4M3.UNPACK_B R10, R10 ;  /* 0x0000000aff0a723e */ /* 0x000fe400020006ff */
[----:B------:R-:W-:-:S07]  /*8b6e0*/  F2FP.F16.E4M3.UNPACK_B R11, R11 ;  /* 0x0000000bff0b723e */ /* 0x000fce00020006ff */
[----:B--2---:R-:W-:-:S15]  /*8b6f0*/  HMMA.16816.F32 R16, R8, R4, R16 ;  /* 0x000000040810723c */ /* 0x004fde0000001810 */
[----:B------:R-:W-:-:S08]  /*8b700*/  NOP ;  /* 0x0000000000007918 */ /* 0x000fd00000000000 */
[----:B------:R-:W-:Y:S04]  /*8b710*/  STL.64 [R1+0x6e0], R16 ;  /* 0x0006e01001007387 */ /* 0x000fe80000100a00 */
[----:B------:R0:W-:Y:S04]  /*8b720*/  STL.64 [R1+0x6e8], R18 ;  /* 0x0006e81201007387 */ /* 0x0001e80000100a00 */
[----:B0-----:R-:W2:Y:S04]  /*8b730*/  LDL.LU.64 R18, [R1+0xb258] ;  /* 0x00b2580001127983 */ /* 0x001ea80000300a00 */
[----:B------:R-:W2:Y:S01]  /*8b740*/  LDL.LU.64 R16, [R1+0xb250] ;  /* 0x00b2500001107983 */ /* 0x000ea20000300a00 */
[----:B---3--:R-:W-:Y:S01]  /*8b750*/  HMMA.16816.F32 R12, R8, R20, R12 ;  /* 0x00000014080c723c */ /* 0x008fe2000000180c */
[----:B------:R-:W-:-:S02]  /*8b760*/  IMAD.MOV.U32 R3, RZ, RZ, R4 ;  /* 0x000000ffff037224 */ /* 0x000fc400078e0004 */
[----:B------:R-:W-:-:S05]  /*8b770*/  IMAD.MOV.U32 R4, RZ, RZ, R5 ;  /* 0x000000ffff047224 */ /* 0x000fca00078e0005 */
[----:B------:R-:W-:Y:S04]  /*8b780*/  STL [R1+0xb09c], R4 ;  /* 0x00b09c0401007387 */ /* 0x000fe80000100800 */
[----:B------:R0:W-:Y:S11]  /*8b790*/  STL [R1+0xb098], R3 ;  /* 0x00b0980301007387 */ /* 0x0001f60000100800 */
[----:B------:R-:W-:Y:S04]  /*8b7a0*/  STL.64 [R1+0x6d0], R12 ;  /* 0x0006d00c01007387 */ /* 0x000fe80000100a00 */
[----:B------:R2:W-:Y:S01]  /*8b7b0*/  STL.64 [R1+0x6d8], R14 ;  /* 0x0006d80e01007387 */ /* 0x0005e20000100a00 */
[----:B------:R-:W-:-:S02]  /*8b7c0*/  IMAD.MOV.U32 R2, RZ, RZ, R21 ;  /* 0x000000ffff027224 */ /* 0x000fc400078e0015 */
[----:B------:R-:W-:-:S03]  /*8b7d0*/  IMAD.MOV.U32 R5, RZ, RZ, R20 ;  /* 0x000000ffff057224 */ /* 0x000fc600078e0014 */
[----:B------:R-:W-:Y:S04]  /*8b7e0*/  STL [R1+0xb0a4], R2 ;  /* 0x00b0a40201007387 */ /* 0x000fe80000100800 */
[----:B------:R-:W-:Y:S01]  /*8b7f0*/  STL [R1+0xb0a0], R5 ;  /* 0x00b0a00501007387 */ /* 0x000fe20000100800 */
[----:B----4-:R-:W-:Y:S02]  /*8b800*/  IMAD.MOV.U32 R0, RZ, RZ, R23 ;  /* 0x000000ffff007224 */ /* 0x010fe400078e0017 */
[----:B0-----:R-:W-:Y:S01]  /*8b810*/  IMAD.MOV.U32 R3, RZ, RZ, R22 ;  /* 0x000000ffff037224 */ /* 0x001fe200078e0016 */
[----:B--2---:R-:W-:-:S15]  /*8b820*/  HMMA.16816.F32 R12, R8, R22, R16 ;  /* 0x00000016080c723c */ /* 0x004fde0000001810 */
        /* <DEDUP_REMOVED lines=9> */
[----:B0-----:R-:W2:Y:S04]  /*8b8c0*/  LDL.LU R12, [R1+0x11a0] ;  /* 0x0011a000010c7983 */ /* 0x001ea80000300800 */
[----:B------:R-:W2:Y:S04]  /*8b8d0*/  LDL.LU R13, [R1+0x11a4] ;  /* 0x0011a400010d7983 */ /* 0x000ea80000300800 */
[----:B-1----:R-:W3:Y:S04]  /*8b8e0*/  LDL.LU R14, [R1+0x11a8] ;  /* 0x0011a800010e7983 */ /* 0x002ee80000300800 */
        /* <DEDUP_REMOVED lines=41> */
[----:B--2---:R-:W-:Y:S06]  /*8bb80*/  HMMA.16816.F32 R12, R8, R4, R12 ;  /* 0x00000004080c723c */ /* 0x004fec000000180c */
[----:B------:R-:W-:-:S02]  /*8bb90*/  IMAD.MOV.U32 R2, RZ, RZ, R5 ;  /* 0x000000ffff027224 */ /* 0x000fc400078e0005 */
[----:B------:R-:W-:-:S15]  /*8bba0*/  IMAD.MOV.U32 R3, RZ, RZ, R4 ;  /* 0x000000ffff037224 */ /* 0x000fde00078e0004 */
[----:B------:R-:W-:Y:S04]  /*8bbb0*/  STL.64 [R1+0x6a0], R12 ;  /* 0x0006a00c01007387 */ /* 0x000fe80000100a00 */
[----:B------:R0:W-:Y:S04]  /*8bbc0*/  STL.64 [R1+0x6a8], R14 ;  /* 0x0006a80e01007387 */ /* 0x0001e80000100a00 */
[----:B0-----:R-:W2:Y:S04]  /*8bbd0*/  LDL.LU.64 R14, [R1+0xb248] ;  /* 0x00b24800010e7983 */ /* 0x001ea80000300a00 */
[----:B------:R-:W2:Y:S04]  /*8bbe0*/  LDL.LU.64 R12, [R1+0xb240] ;  /* 0x00b24000010c7983 */ /* 0x000ea80000300a00 */
        /* <DEDUP_REMOVED lines=23> */
[----:B--2---:R-:W-:-:S15]  /*8bd60*/  HMMA.16816.F32 R12, R8, R2, R12 ;  /* 0x00000002080c723c */ /* 0x004fde000000180c */
[----:B------:R-:W-:-:S08]  /*8bd70*/  NOP ;  /* 0x0000000000007918 */ /* 0x000fd00000000000 */
[----:B------:R-:W-:Y:S04]  /*8bd80*/  STL.64 [R1+0x670], R12 ;  /* 0x0006700c01007387 */ /* 0x000fe80000100a00 */
[----:B------:R0:W-:Y:S04]  /*8bd90*/  STL.64 [R1+0x678], R14 ;  /* 0x0006780e01007387 */ /* 0x0001e80000100a00 */
[----:B0-----:R-:W2:Y:S04]  /*8bda0*/  LDL.LU.64 R14, [R1+0xb218] ;  /* 0x00b21800010e7983 */ /* 0x001ea80000300a00 */
[----:B------:R-:W2:Y:S01]  /*8bdb0*/  LDL.LU.64 R12, [R1+0xb210] ;  /* 0x00b21000010c7983 */ /* 0x000ea20000300a00 */
[----:B------:R-:W-:-:S02]  /*8bdc0*/  IMAD.MOV.U32 R5, RZ, RZ, R2 ;  /* 0x000000ffff057224 */ /* 0x000fc400078e0002 */
[----:B------:R-:W-:-:S05]  /*8bdd0*/  IMAD.MOV.U32 R2, RZ, RZ, R3 ;  /* 0x000000ffff027224 */ /* 0x000fca00078e0003 */
[----:B------:R-:W-:Y:S04]  /*8bde0*/  STL [R1+0xb0d4], R2 ;  /* 0x00b0d40201007387 */ /* 0x000fe80000100800 */
[----:B------:R0:W-:Y:S01]  /*8bdf0*/  STL [R1+0xb0d0], R5 ;  /* 0x00b0d00501007387 */ /* 0x0001e20000100800 */
[----:B---3--:R-:W-:Y:S02]  /*8be00*/  IMAD.MOV.U32 R0, RZ, RZ, R21 ;  /* 0x000000ffff007224 */ /* 0x008fe400078e0015 */
[----:B------:R-:W-:Y:S02]  /*8be10*/  IMAD.MOV.U32 R3, RZ, RZ, R20 ;  /* 0x000000ffff037224 */ /* 0x000fe400078e0014 */
        /* <DEDUP_REMOVED lines=17> */
[----:B------:R0:W-:Y:S04]  /*8bf30*/  STL.64 [R1+0x640], R4 ;  /* 0x0006400401007387 */ /* 0x0001e80000100a00 */
[----:B------:R1:W-:Y:S04]  /*8bf40*/  STL.64 [R1+0x648], R6 ;  /* 0x0006480601007387 */ /* 0x0003e80000100a00 */
[----:B------:R-:W2:Y:S04]  /*8bf50*/  LDL.LU R12, [R1+0x1240] ;  /* 0x00124000010c7983 */ /* 0x000ea80000300800 */
[----:B------:R-:W2:Y:S04]  /*8bf60*/  LDL.LU R13, [R1+0x1244] ;  /* 0x00124400010d7983 */ /* 0x000ea80000300800 */
[----:B------:R-:W3:Y:S04]  /*8bf70*/  LDL.LU R14, [R1+0x1248] ;  /* 0x00124800010e7983 */ /* 0x000ee80000300800 */
[----:B------:R-:W3:Y:S04]  /*8bf80*/  LDL.LU R15, [R1+0x124c] ;  /* 0x00124c00010f7983 */ /* 0x000ee80000300800 */
[----:B0-----:R-:W4:Y:S04]  /*8bf90*/  LDL.LU R4, [R1+0x11e0] ;  /* 0x0011e00001047983 */ /* 0x001f280000300800 */
[----:B------:R-:W4:Y:S04]  /*8bfa0*/  LDL.LU R5, [R1+0x11e4] ;  /* 0x0011e40001057983 */ /* 0x000f280000300800 */
[----:B-1----:R-:W4:Y:S04]  /*8bfb0*/  LDL.LU R6, [R1+0x11e8] ;  /* 0x0011e80001067983 */ /* 0x002f280000300800 */
        /* <DEDUP_REMOVED lines=26> */
[----:B------:R-:W3:Y:S04]  /*8c160*/  LDL.64 R22, [R1+0x20] ;  /* 0x0000200001167983 */ /* 0x000ee80000100a00 */
[----:B------:R-:W3:Y:S04]  /*8c170*/  LDL.LU R24, [R1+0x1260] ;  /* 0x0012600001187983 */ /* 0x000ee80000300800 */
[----:B------:R-:W3:Y:S04]  /*8c180*/  LDL.LU R25, [R1+0x1264] ;  /* 0x0012640001197983 */ /* 0x000ee80000300800 */
[----:B------:R-:W3:Y:S04]  /*8c190*/  LDL.LU R26, [R1+0x1268] ;  /* 0x00126800011a7983 */ /* 0x000ee80000300800 */
[----:B------:R-:W3:Y:S04]  /*8c1a0*/  LDL.LU R27, [R1+0x126c] ;  /* 0x00126c00011b7983 */ /* 0x000ee80000300800 */
[----:B------:R-:W3:Y:S04]  /*8c1b0*/  LDL.64 R28, [R1+0x18] ;  /* 0x00001800011c7983 */ /* 0x000ee80000100a00 */
[----:B------:R-:W-:Y:S04]  /*8c1c0*/  STL [R1+0xb0ec], R2 ;  /* 0x00b0ec0201007387 */ /* 0x000fe80000100800 */
[----:B------:R0:W-:Y:S04]  /*8c1d0*/  STL [R1+0xb0e8], R3 ;  /* 0x00b0e80301007387 */ /* 0x0001e80000100800 */
[----:B0-----:R-:W4:Y:S02]  /*8c1e0*/  LDL.64 R2, [R1+0x48] ;  /* 0x0000480001027983 */ /* 0x001f240000100a00 */
[----:B----4-:R-:W-:Y:S06]  /*8c1f0*/  HMMA.16816.F32 R4, R8, R2, R4 ;  /* 0x000000020804723c */ /* 0x010fec0000001804 */
[----:B------:R-:W-:-:S15]  /*8c200*/  IMAD.MOV.U32 R0, RZ, RZ, R3 ;  /* 0x000000ffff007224 */ /* 0x000fde00078e0003 */
[----:B------:R-:W-:-:S02]  /*8c210*/  NOP ;  /* 0x0000000000007918 */ /* 0x000fc40000000000 */
[----:B------:R0:W-:Y:S04]  /*8c220*/  STL.64 [R1+0x630], R4 ;  /* 0x0006300401007387 */ /* 0x0001e80000100a00 */
[----:B------:R1:W-:Y:S01]  /*8c230*/  STL.64 [R1+0x638], R6 ;  /* 0x0006380601007387 */ /* 0x0003e20000100a00 */
[----:B0-----:R-:W-:-:S03]  /*8c240*/  IMAD.MOV.U32 R5, RZ, RZ, R2 ;  /* 0x000000ffff057224 */ /* 0x001fc600078e0002 */
[----:B-1----:R-:W4:Y:S04]  /*8c250*/  LDL.LU.64 R6, [R1+0xb208] ;  /* 0x00b2080001067983 */ /* 0x002f280000300a00 */
        /* <DEDUP_REMOVED lines=30> */
[----:B------:R-:W-:-:S03]  /*8c440*/  IMAD.MOV.U32 R3, RZ, RZ, R4 ;  /* 0x000000ffff037224 */ /* 0x000fc600078e0004 */
[----:B------:R-:W-:Y:S04]  /*8c450*/  STL [R1+0xb10c], R0 ;  /* 0x00b10c0001007387 */ /* 0x000fe80000100800 */
[----:B------:R0:W-:Y:S01]  /*8c460*/  STL [R1+0xb108], R3 ;  /* 0x00b1080301007387 */ /* 0x0001e20000100800 */
[----:B---3--:R-:W-:Y:S02]  /*8c470*/  IMAD.MOV.U32 R4, RZ, RZ, R21 ;  /* 0x000000ffff047224 */ /* 0x008fe400078e0015 */
[----:B------:R-:W-:Y:S02]  /*8c480*/  IMAD.MOV.U32 R5, RZ, RZ, R20 ;  /* 0x000000ffff057224 */ /* 0x000fe400078e0014 */
[----:B------:R-:W-:Y:S02]  /*8c490*/  IMAD.MOV.U32 R2, RZ, RZ, R23 ;  /* 0x000000ffff027224 */ /* 0x000fe400078e0017 */
        /* <DEDUP_REMOVED lines=78> */
[----:B------:R-:W-:Y:S04]  /*8c980*/  STL [R1+0xb124], R0 ;  /* 0x00b1240001007387 */ /* 0x000fe80000100800 */
[----:B------:R0:W-:Y:S04]  /*8c990*/  STL [R1+0xb120], R5 ;  /* 0x00b1200501007387 */ /* 0x0001e80000100800 */
[----:B0-----:R-:W3:Y:S02]  /*8c9a0*/  LDL.64 R4, [R1+0x10] ;  /* 0x0000100001047983 */ /* 0x001ee40000100a00 */
[----:B---3--:R-:W-:Y:S06]  /*8c9b0*/  HMMA.16816.F32 R16, R8, R4, R16 ;  /* 0x000000040810723c */ /* 0x008fec0000001810 */
[----:B------:R-:W-:-:S15]  /*8c9c0*/  IMAD.MOV.U32 R3, RZ, RZ, R4 ;  /* 0x000000ffff037224 */ /* 0x000fde00078e0004 */
[----:B------:R-:W-:-:S02]  /*8c9d0*/  NOP ;  /* 0x0000000000007918 */ /* 0x000fc40000000000 */
[----:B------:R-:W-:Y:S04]  /*8c9e0*/  STL.64 [R1+0x5c0], R16 ;  /* 0x0005c01001007387 */ /* 0x000fe80000100a00 */
[----:B------:R0:W-:Y:S04]  /*8c9f0*/  STL.64 [R1+0x5c8], R18 ;  /* 0x0005c81201007387 */ /* 0x0001e80000100a00 */
[----:B0-----:R-:W3:Y:S04]  /*8ca00*/  LDL.LU.64 R18, [R1+0xb1d0] ;  /* 0x00b1d00001127983 */ /* 0x001ee80000300a00 */
[----:B------:R-:W3:Y:S04]  /*8ca10*/  LDL.LU.64 R16, [R1+0xb1c8] ;  /* 0x00b1c80001107983 */ /* 0x000ee80000300a00 */
        /* <DEDUP_REMOVED lines=19> */
[----:B------:R-:W4:Y:S02]  /*8cb50*/  LDL.LU.64 R28, [R1+0xb1a0] ;  /* 0x00b1a000011c7983 */ /* 0x000f240000300a00 */
[----:B----4-:R-:W-:-:S15]  /*8cb60*/  HMMA.16816.F32 R24, R8, R28, R24 ;  /* 0x0000001c0818723c */ /* 0x010fde0000001818 */
        /* <DEDUP_REMOVED lines=10> */
[----:B0-----:R-:W3:Y:S04]  /*8cc10*/  LDL.LU.64 R18, [R1+0xb188] ;  /* 0x00b1880001127983 */ /* 0x001ee80000300a00 */
[----:B------:R-:W3:Y:S04]  /*8cc20*/  LDL.LU.64 R16, [R1+0xb180] ;  /* 0x00b1800001107983 */ /* 0x000ee80000300a00 */
[----:B------:R-:W-:Y:S04]  /*8cc30*/  STL.64 [R1+0x570], R20 ;  /* 0x0005701401007387 */ /* 0x000fe80000100a00 */
[----:B------:R0:W-:Y:S04]  /*8cc40*/  STL.64 [R1+0x578], R22 ;  /* 0x0005781601007387 */ /* 0x0001e80000100a00 */
[----:B0-----:R-:W3:Y:S04]  /*8cc50*/  LDL.LU.64 R22, [R1+0xb178] ;  /* 0x00b1780001167983 */ /* 0x001ee80000300a00 */
[----:B------:R-:W4:Y:S04]  /*8cc60*/  LDL.LU.64 R20, [R1+0xb170] ;  /* 0x00b1700001147983 */ /* 0x000f280000300a00 */
[----:B------:R0:W-:Y:S04]  /*8cc70*/  STL.64 [R1+0xae50], R26 ;  /* 0x00ae501a01007387 */ /* 0x0001e80000100a00 */
[----:B0-----:R-:W2:Y:S04]  /*8cc80*/  LDL.LU R26, [R1+0x3100] ;  /* 0x00310000011a7983 */ /* 0x001ea80000300800 */
[----:B------:R-:W2:Y:S04]  /*8cc90*/  LDL.LU R27, [R1+0x3108] ;  /* 0x00310800011b7983 */ /* 0x000ea80000300800 */
[----:B------:R0:W-:Y:S04]  /*8cca0*/  STL.64 [R1+0xae48], R24 ;  /* 0x00ae481801007387 */ /* 0x0001e80000100a00 */
[----:B0-----:R-:W2:Y:S04]  /*8ccb0*/  LDL.LU R24, [R1+0x30f0] ;  /* 0x0030f00001187983 */ /* 0x001ea80000300800 */
[----:B------:R-:W2:Y:S01]  /*8ccc0*/  LDL.LU R25, [R1+0x30f8] ;  /* 0x0030f80001197983 */ /* 0x000ea20000300800 */
        /* <DEDUP_REMOVED lines=54> */
[----:B--2---:R-:W-:Y:S04]  /*8d030*/  STL.64 [R1+0xae78], R24 ;  /* 0x00ae781801007387 */ /* 0x004fe80000100a00 */
[----:B------:R-:W2:Y:S04]  /*8d040*/  LDL.LU R3, [R1+0xb128] ;  /* 0x00b1280001037983 */ /* 0x000ea80000300800 */
[----:B------:R-:W3:Y:S04]  /*8d050*/  LDL.LU R0, [R1+0xb124] ;  /* 0x00b1240001007983 */ /* 0x000ee80000300800 */
[----:B0-----:R-:W4:Y:S04]  /*8d060*/  LDL.LU R16, [R1+0x14a0] ;  /* 0x0014a00001107983 */ /* 0x001f280000300800 */
[----:B------:R-:W4:Y:S04]  /*8d070*/  LDL.LU R17, [R1+0x14a4] ;  /* 0x0014a40001117983 */ /* 0x000f280000300800 */
[----:B------:R-:W3:Y:S04]  /*8d080*/  LDL.LU R18, [R1+0x14a8] ;  /* 0x0014a80001127983 */ /* 0x000ee80000300800 */
[----:B------:R-:W3:Y:S01]  /*8d090*/  LDL.LU R19, [R1+0x14ac] ;  /* 0x0014ac0001137983 */ /* 0x000ee20000300800 */
[----:B------:R-:W-:-:S02]  /*8d0a0*/  IMAD.MOV.U32 R20, RZ, RZ, R5 ;  /* 0x000000ffff147224 */ /* 0x000fc400078e0005 */
[----:B------:R-:W-:Y:S02]  /*8d0b0*/  IMAD.MOV.U32 R21, RZ, RZ, R2 ;  /* 0x000000ffff157224 */ /* 0x000fe400078e0002 */
[----:B------:R-:W-:Y:S02]  /*8d0c0*/  IMAD.MOV.U32 R7, RZ, RZ, R4 ;  /* 0x000000ffff077224 */ /* 0x000fe400078e0004 */
[----:B--2---:R-:W-:Y:S01]  /*8d0d0*/  IMAD.MOV.U32 R6, RZ, RZ, R3 ;  /* 0x000000ffff067224 */ /* 0x004fe200078e0003 */
[----:B---3--:R-:W-:Y:S04]  /*8d0e0*/  STL.64 [R1+0xae90], R18 ;  /* 0x00ae901201007387 */ /* 0x008fe80000100a00 */
[----:B----4-:R0:W-:Y:S04]  /*8d0f0*/  STL.64 [R1+0xae88], R16 ;  /* 0x00ae881001007387 */ /* 0x0101e80000100a00 */
[----:B------:R-:W2:Y:S04]  /*8d100*/  LDL.LU R5, [R1+0xb120] ;  /* 0x00b1200001057983 */ /* 0x000ea80000300800 */
[----:B------:R-:W3:Y:S04]  /*8d110*/  LDL.LU R2, [R1+0xb11c] ;  /* 0x00b11c0001027983 */ /* 0x000ee80000300800 */
[----:B------:R1:W-:Y:S04]  /*8d120*/  STL.64 [R1+0xaea0], R22 ;  /* 0x00aea01601007387 */ /* 0x0003e80000100a00 */
[----:B------:R-:W-:Y:S04]  /*8d130*/  STL.64 [R1+0xae98], R20 ;  /* 0x00ae981401007387 */ /* 0x000fe80000100a00 */
[----:B------:R-:W4:Y:S04]  /*8d140*/  LDL.LU R3, [R1+0xb118] ;  /* 0x00b1180001037983 */ /* 0x000f280000300800 */
[----:B------:R-:W3:Y:S04]  /*8d150*/  LDL.LU R4, [R1+0xb114] ;  /* 0x00b1140001047983 */ /* 0x000ee80000300800 */
[----:B0-----:R-:W4:Y:S04]  /*8d160*/  LDL.LU R16, [R1+0x1480] ;  /* 0x0014800001107983 */ /* 0x001f280000300800 */
[----:B------:R-:W4:Y:S04]  /*8d170*/  LDL.LU R17, [R1+0x1484] ;  /* 0x0014840001117983 */ /* 0x000f280000300800 */
[----:B------:R-:W3:Y:S04]  /*8d180*/  LDL.LU R18, [R1+0x1488] ;  /* 0x0014880001127983 */ /* 0x000ee80000300800 */
[----:B------:R-:W3:Y:S01]  /*8d190*/  LDL.LU R19, [R1+0x148c] ;  /* 0x00148c0001137983 */ /* 0x000ee20000300800 */
[----:B-1----:R-:W-:-:S02]  /*8d1a0*/  IMAD.MOV.U32 R23, RZ, RZ, R0 ;  /* 0x000000ffff177224 */ /* 0x002fc400078e0000 */
        /* <DEDUP_REMOVED lines=372> */
[----:B------:R-:W3:Y:S01]  /*8e8f0*/  LDL.LU.64 R20, [R1+0xae98] ;  /* 0x00ae980001147983 */ /* 0x000ee20000300a00 */
[C---:B----4-:R-:W-:Y:S06]  /*8e900*/  HMMA.16816.F32 R16, R12.reuse, R6, R16 ;  /* 0x000000060c10723c */ /* 0x050fec0000001810 */
[----:B---3--:R-:W-:-:S15]  /*8e910*/  HMMA.16816.F32 R24, R12, R20, R24 ;  /* 0x000000140c18723c */ /* 0x008fde0000001818 */
        /* <DEDUP_REMOVED lines=9> */
[C---:B--2---:R-:W-:Y:S03]  /*8e9b0*/  HMMA.16816.F32 R20, R12.reuse, R22, R16 ;  /* 0x000000160c14723c */ /* 0x044fe60000001810 */
[----:B------:R-:W2:Y:S04]  /*8e9c0*/  LDL.LU.64 R18, [R1+0xae70] ;  /* 0x00ae700001127983 */ /* 0x000ea80000300a00 */
[----:B------:R-:W2:Y:S01]  /*8e9d0*/  LDL.LU.64 R16, [R1+0xae68] ;  /* 0x00ae680001107983 */ /* 0x000ea20000300a00 */
[----:B---3--:R-:W-:-:S15]  /*8e9e0*/  HMMA.16816.F32 R24, R12, R28, R24 ;  /* 0x0000001c0c18723c */ /* 0x008fde0000001818 */
[----:B------:R-:W-:Y:S04]  /*8e9f0*/  STL.64 [R1+0x3c0], R20 ;  /* 0x0003c01401007387 */ /* 0x000fe80000100a00 */
[----:B------:R0:W-:Y:S04]  /*8ea00*/  STL.64 [R1+0x3c8], R22 ;  /* 0x0003c81601007387 */ /* 0x0001e80000100a00 */
[----:B0-----:R-:W3:Y:S04]  /*8ea10*/  LDL.LU.64 R22, [R1+0xae60] ;  /* 0x00ae600001167983 */ /* 0x001ee80000300a00 */
[----:B------:R-:W4:Y:S04]  /*8ea20*/  LDL.LU.64 R20, [R1+0xae58] ;  /* 0x00ae580001147983 */ /* 0x000f280000300a00 */
[----:B------:R-:W-:Y:S04]  /*8ea30*/  STL.64 [R1+0x3b0], R24 ;  /* 0x0003b01801007387 */ /* 0x000fe80000100a00 */
[----:B------:R0:W-:Y:S04]  /*8ea40*/  STL.64 [R1+0x3b8], R26 ;  /* 0x0003b81a01007387 */ /* 0x0001e80000100a00 */
[----:B0-----:R-:W2:Y:S04]  /*8ea50*/  LDL.LU.64 R26, [R1+0xae50] ;  /* 0x00ae5000011a7983 */ /* 0x001ea80000300a00 */
[----:B------:R-:W3:Y:S01]  /*8ea60*/  LDL.LU.64 R24, [R1+0xae48] ;  /* 0x00ae480001187983 */ /* 0x000ee20000300a00 */
[----:B--2---:R-:W-:-:S15]  /*8ea70*/  HMMA.16816.F32 R8, R12, R26, R8 ;  /* 0x0000001a0c08723c */ /* 0x004fde0000001808 */
[----:B------:R-:W-:-:S08]  /*8ea80*/  NOP ;  /* 0x0000000000007918 */ /* 0x000fd00000000000 */
[----:B------:R-:W-:Y:S04]  /*8ea90*/  STL.64 [R1+0x3a0], R8 ;  /* 0x0003a00801007387 */ /* 0x000fe80000100a00 */
[----:B------:R3:W-:Y:S02]  /*8eaa0*/  STL.64 [R1+0x3a8], R10 ;  /* 0x0003a80a01007387 */ /* 0x0007e40000100a00 */
[----:B---3--:R-:W-:Y:S02]  /*8eab0*/  HMMA.16816.F32 R8, R12, R24, R16 ;  /* 0x000000180c08723c */ /* 0x008fe40000001810 */
[----:B------:R-:W2:-:S15]  /*8eac0*/  LDL.LU R16, [R1+0x14f0] ;  /* 0x0014f00001107983 */ /* 0x000e9e0000300800 */
[----:B------:R-:W-:-:S06]  /*8ead0*/  NOP ;  /* 0x0000000000007918 */ /* 0x000fcc0000000000 */
        /* <DEDUP_REMOVED lines=12> */
[----:B------:R-:W4:Y:S04]  /*8eba0*/  LDL.LU R8, [R1+0x310c] ;  /* 0x00310c0001087983 */ /* 0x000f280000300800 */
[----:B------:R-:W3:Y:S04]  /*8ebb0*/  LDL.LU R7, [R1+0x3118] ;  /* 0x0031180001077983 */ /* 0x000ee80000300800 */
        /* <DEDUP_REMOVED lines=17> */
[----:B0-----:R-:W4:Y:S04]  /*8ecd0*/  LDL.64 R26, [R1+0xa8] ;  /* 0x0000a800011a7983 */ /* 0x001f280000100a00 */
[----:B------:R0:W-:Y:S01]  /*8ece0*/  STL.64 [R1+0xabf8], R24 ;  /* 0x00abf81801007387 */ /* 0x0001e20000100a00 */
[C---:B------:R-:W-:Y:S03]  /*8ecf0*/  HMMA.16816.F32 R16, R12.reuse, R22, R16 ;  /* 0x000000160c10723c */ /* 0x040fe60000001810 */
[----:B----4-:R1:W-:Y:S04]  /*8ed00*/  STL.64 [R1+0xade8], R26 ;  /* 0x00ade81a01007387 */ /* 0x0103e80000100a00 */
        /* <DEDUP_REMOVED lines=40> */
[----:B0-----:R-:W4:Y:S04]  /*8ef90*/  LDL.LU R16, [R1+0x1550] ;  /* 0x0015500001107983 */ /* 0x001f280000300800 */
[----:B------:R-:W4:Y:S04]  /*8efa0*/  LDL.LU R17, [R1+0x1554] ;  /* 0x0015540001117983 */ /* 0x000f280000300800 */
        /* <DEDUP_REMOVED lines=10> */
[----:B0-----:R-:W4:Y:S04]  /*8f050*/  LDL.LU.64 R26, [R1+0xadf8] ;  /* 0x00adf800011a7983 */ /* 0x001f280000300a00 */
[----:B------:R-:W4:Y:S04]  /*8f060*/  LDL.LU.64 R24, [R1+0xadf0] ;  /* 0x00adf00001187983 */ /* 0x000f280000300a00 */
[----:B------:R0:W-:Y:S04]  /*8f070*/  STL [R1+0xabb4], R6 ;  /* 0x00abb40601007387 */ /* 0x0001e80000100800 */
[----:B0-----:R-:W2:Y:S04]  /*8f080*/  LDL.LU R6, [R1+0x3120] ;  /* 0x0031200001067983 */ /* 0x001ea80000300800 */
[----:B------:R-:W-:Y:S01]  /*8f090*/  STL [R1+0xabb0], R7 ;  /* 0x00abb00701007387 */ /* 0x000fe20000100800 */
[----:B----4-:R-:W-:-:S15]  /*8f0a0*/  HMMA.16816.F32 R24, R12, R4, R24 ;  /* 0x000000040c18723c */ /* 0x010fde0000001818 */
[----:B------:R-:W-:-:S08]  /*8f0b0*/  NOP ;  /* 0x0000000000007918 */ /* 0x000fd00000000000 */
[----:B------:R-:W-:Y:S04]  /*8f0c0*/  STL.64 [R1+0xa50], R24 ;  /* 0x000a501801007387 */ /* 0x000fe80000100a00 */
[----:B------:R0:W-:Y:S04]  /*8f0d0*/  STL.64 [R1+0xa58], R26 ;  /* 0x000a581a01007387 */ /* 0x0001e80000100a00 */
[----:B0-----:R-:W3:Y:S01]  /*8f0e0*/  LDL.LU.64 R26, [R1+0xade8] ;  /* 0x00ade800011a7983 */ /* 0x001ee20000300a00 */
[----:B------:R-:W-:Y:S03]  /*8f0f0*/  HMMA.16816.F32 R16, R12, R2, R16 ;  /* 0x000000020c10723c */ /* 0x000fe60000001810 */
[----:B------:R-:W-:Y:S01]  /*8f100*/  STL [R1+0xab9c], R4 ;  /* 0x00ab9c0401007387 */ /* 0x000fe20000100800 */
[----:B--2---:R-:W-:-:S03]  /*8f110*/  IMAD R10, R10, 0x100, R6 ;  /* 0x000001000a0a7824 */ /* 0x004fc600078e0206 */
[----:B------:R3:W-:-:S15]  /*8f120*/  STL [R1+0xab98], R5 ;  /* 0x00ab980501007387 */ /* 0x0007de0000100800 */
[----:B------:R-:W-:-:S01]  /*8f130*/  NOP ;  /* 0x0000000000007918 */ /* 0x000fc20000000000 */
[----:B------:R-:W-:Y:S04]  /*8f140*/  STL.64 [R1+0xa40], R16 ;  /* 0x000a401001007387 */ /* 0x000fe80000100a00 */
[----:B------:R-:W-:Y:S01]  /*8f150*/  STL.64 [R1+0xa48], R18 ;  /* 0x000a481201007387 */ /* 0x000fe20000100a00 */
[----:B---3--:R-:W-:Y:S03]  /*8f160*/  HMMA.16816.F32 R4, R12, R26, R20 ;  /* 0x0000001a0c04723c */ /* 0x008fe60000001814 */
[----:B------:R-:W2:-:S15]  /*8f170*/  LDL.LU R20, [R1+0x16c0] ;  /* 0x0016c00001147983 */ /* 0x000e9e0000300800 */
[----:B------:R-:W-:-:S05]  /*8f180*/  NOP ;  /* 0x0000000000007918 */ /* 0x000fca0000000000 */
[----:B------:R-:W-:Y:S04]  /*8f190*/  STL.64 [R1+0x330], R4 ;  /* 0x0003300401007387 */ /* 0x000fe80000100a00 */
[----:B------:R0:W-:Y:S04]  /*8f1a0*/  STL.64 [R1+0x338], R6 ;  /* 0x0003380601007387 */ /* 0x0001e80000100a00 */
[----:B------:R-:W2:Y:S04]  /*8f1b0*/  LDL.LU R21, [R1+0x16c4] ;  /* 0x0016c40001157983 */ /* 0x000ea80000300800 */
[----:B------:R-:W3:Y:S04]  /*8f1c0*/  LDL.LU R22, [R1+0x16c8] ;  /* 0x0016c80001167983 */ /* 0x000ee80000300800 */
[----:B------:R-:W3:Y:S01]  /*8f1d0*/  LDL.LU R23, [R1+0x16cc] ;  /* 0x0016cc0001177983 */ /* 0x000ee20000300800 */
[----:B------:R-:W-:-:S02]  /*8f1e0*/  IMAD R11, R0, 0x100, R11 ;  /* 0x00000100000b7824 */ /* 0x000fc400078e020b */
[----:B------:R-:W-:Y:S01]  /*8f1f0*/  IMAD.MOV.U32 R0, RZ, RZ, R27 ;  /* 0x000000ffff007224 */ /* 0x000fe200078e001b */
[----:B---3--:R-:W-:Y:S04]  /*8f200*/  STL.64 [R1+0xac10], R22 ;  /* 0x00ac101601007387 */ /* 0x008fe80000100a00 */
[----:B--2---:R-:W-:Y:S04]  /*8f210*/  STL.64 [R1+0xac08], R20 ;  /* 0x00ac081401007387 */ /* 0x004fe80000100a00 */
[----:B------:R-:W2:Y:S04]  /*8f220*/  LDL.LU R24, [R1+0x16b0] ;  /* 0x0016b00001187983 */ /* 0x000ea80000300800 */
[----:B------:R-:W2:Y:S04]  /*8f230*/  LDL.LU R25, [R1+0x16b4] ;  /* 0x0016b40001197983 */ /* 0x000ea80000300800 */
[----:B------:R-:W3:Y:S04]  /*8f240*/  LDL.LU R26, [R1+0x16b8] ;  /* 0x0016b800011a7983 */ /* 0x000ee80000300800 */
[----:B------:R-:W3:Y:S04]  /*8f250*/  LDL.LU R27, [R1+0x16bc] ;  /* 0x0016bc00011b7983 */ /* 0x000ee80000300800 */
[----:B---3--:R1:W-:Y:S04]  /*8f260*/  STL.64 [R1+0xac20], R26 ;  /* 0x00ac201a01007387 */ /* 0x0083e80000100a00 */
[----:B--2---:R2:W-:Y:S04]  /*8f270*/  STL.64 [R1+0xac18], R24 ;  /* 0x00ac181801007387 */ /* 0x0045e80000100a00 */
[----:B0-----:R-:W3:Y:S04]  /*8f280*/  LDL R6, [R1] ;  /* 0x0000000001067983 */ /* 0x001ee80000100800 */
[----:B------:R-:W3:Y:S04]  /*8f290*/  LDL R7, [R1+0x4] ;  /* 0x0000040001077983 */ /* 0x000ee80000100800 */
[----:B---3--:R-:W-:Y:S04]  /*8f2a0*/  STL.64 [R1+0xadd0], R6 ;  /* 0x00add00601007387 */ /* 0x008fe80000100a00 */
[----:B-1----:R-:W3:Y:S04]  /*8f2b0*/  LDL R26, [R1+0x8] ;  /* 0x00000800011a7983 */ /* 0x002ee80000100800 */
[----:B------:R-:W3:Y:S04]  /*8f2c0*/  LDL R27, [R1+0xc] ;  /* 0x00000c00011b7983 */ /* 0x000ee80000100800 */
[----:B---3--:R-:W-:Y:S04]  /*8f2d0*/  STL.64 [R1+0xac38], R26 ;  /* 0x00ac381a01007387 */ /* 0x008fe80000100a00 */
[----:B------:R-:W3:Y:S04]  /*8f2e0*/  LDL.LU R20, [R1+0x16a0] ;  /* 0x0016a00001147983 */ /* 0x000ee80000300800 */
[----:B------:R-:W3:Y:S04]  /*8f2f0*/  LDL.LU R21, [R1+0x16a4] ;  /* 0x0016a40001157983 */ /* 0x000ee80000300800 */
[----:B------:R-:W4:Y:S04]  /*8f300*/  LDL.LU R22, [R1+0x16a8] ;  /* 0x0016a80001167983 */ /* 0x000f280000300800 */
[----:B------:R-:W4:Y:S04]  /*8f310*/  LDL.LU R23, [R1+0x16ac] ;  /* 0x0016ac0001177983 */ /* 0x000f280000300800 */
[----:B--2---:R-:W2:Y:S04]  /*8f320*/  LDL R24, [R1+0x10] ;  /* 0x0000100001187983 */ /* 0x004ea80000100800 */
[----:B------:R-:W2:Y:S04]  /*8f330*/  LDL R25, [R1+0x14] ;  /* 0x0000140001197983 */ /* 0x000ea80000100800 */
[----:B--2---:R-:W-:Y:S04]  /*8f340*/  STL.64 [R1+0xac50], R24 ;  /* 0x00ac501801007387 */ /* 0x004fe80000100a00 */
[----:B----4-:R-:W-:Y:S04]  /*8f350*/  STL.64 [R1+0xac30], R22 ;  /* 0x00ac301601007387 */ /* 0x010fe80000100a00 */
[----:B---3--:R0:W-:Y:S04]  /*8f360*/  STL.64 [R1+0xac28], R20 ;  /* 0x00ac281401007387 */ /* 0x0081e80000100a00 */
        /* <DEDUP_REMOVED lines=129> */
[----:B------:R-:W4:Y:S04]  /*8fb80*/  LDL R18, [R1+0xa0] ;  /* 0x0000a00001127983 */ /* 0x000f280000100800 */
[----:B------:R-:W4:Y:S04]  /*8fb90*/  LDL R19, [R1+0xa4] ;  /* 0x0000a40001137983 */ /* 0x000f280000100800 */
[----:B------:R-:W2:Y:S04]  /*8fba0*/  LDL.LU R4, [R1+0x1570] ;  /* 0x0015700001047983 */ /* 0x000ea80000300800 */
        /* <DEDUP_REMOVED lines=9> */
[----:B------:R-:W2:Y:S04]  /*8fc40*/  LDL.64 R26, [R1+0x98] ;  /* 0x00009800011a7983 */ /* 0x000ea80000100a00 */
[----:B------:R-:W-:Y:S04]  /*8fc50*/  STL.64 [R1+0xad80], R22 ;  /* 0x00ad801601007387 */ /* 0x000fe80000100a00 */
        /* <DEDUP_REMOVED lines=18> */
[----:B------:R-:W-:Y:S02]  /*8fd80*/  F2FP.F16.E4M3.UNPACK_B R9, R9 ;  /* 0x00000009ff09723e */ /* 0x000fe400020006ff */
[----:B------:R-:W-:Y:S02]  /*8fd90*/  F2FP.F16.E4M3.UNPACK_B R10, R10 ;  /* 0x0000000aff0a723e */ /* 0x000fe400020006ff */
[----:B------:R-:W-:-:S07]  /*8fda0*/  F2FP.F16.E4M3.UNPACK_B R11, R11 ;  /* 0x0000000bff0b723e */ /* 0x000fce00020006ff */
[C---:B------:R-:W-:Y:S01]  /*8fdb0*/  HMMA.16816.F32 R16, R8.reuse, R18, R4 ;  /* 0x000000120810723c */ /* 0x040fe20000001804 */
        /* <DEDUP_REMOVED lines=12> */
[----:B------:R0:W-:Y:S04]  /*8fe80*/  STL.64 [R1+0x320], R16 ;  /* 0x0003201001007387 */ /* 0x0001e80000100a00 */
[----:B------:R1:W-:Y:S04]  /*8fe90*/  STL.64 [R1+0x328], R18 ;  /* 0x0003281201007387 */ /* 0x0003e80000100a00 */
[----:B0-----:R-:W4:Y:S04]  /*8fea0*/  LDL.LU R16, [R1+0x16e0] ;  /* 0x0016e00001107983 */ /* 0x001f280000300800 */
[----:B------:R-:W4:Y:S04]  /*8feb0*/  LDL.LU R17, [R1+0x16e4] ;  /* 0x0016e40001117983 */ /* 0x000f280000300800 */
[----:B-1----:R-:W4:Y:S04]  /*8fec0*/  LDL.LU R18, [R1+0x16e8] ;  /* 0x0016e80001127983 */ /* 0x002f280000300800 */
[----:B------:R-:W4:Y:S01]  /*8fed0*/  LDL.LU R19, [R1+0x16ec] ;  /* 0x0016ec0001137983 */ /* 0x000f220000300800 */
[----:B--2---:R-:W-:-:S15]  /*8fee0*/  HMMA.16816.F32 R4, R8, R26, R4 ;  /* 0x0000001a0804723c */ /* 0x004fde0000001804 */
[----:B------:R-:W-:-:S08]  /*8fef0*/  NOP ;  /* 0x0000000000007918 */ /* 0x000fd00000000000 */
[----:B------:R0:W-:Y:S02]  /*8ff00*/  STL.64 [R1+0x310], R4 ;  /* 0x0003100401007387 */ /* 0x0001e40000100a00 */
[----:B0-----:R-:W-:Y:S02]  /*8ff10*/  IMAD.MOV.U32 R5, RZ, RZ, R26 ;  /* 0x000000ffff057224 */ /* 0x001fe400078e001a */
[----:B------:R-:W-:Y:S02]  /*8ff20*/  IMAD.MOV.U32 R4, RZ, RZ, R27 ;  /* 0x000000ffff047224 */ /* 0x000fe400078e001b */
[C---:B---3--:R-:W-:Y:S01]  /*8ff30*/  HMMA.16816.F32 R24, R8.reuse, R24, R20 ;  /* 0x000000180818723c */ /* 0x048fe20000001814 */
[----:B------:R0:W-:Y:S04]  /*8ff40*/  STL.64 [R1+0x318], R6 ;  /* 0x0003180601007387 */ /* 0x0001e80000100a00 */
[----:B0-----:R-:W2:Y:S04]  /*8ff50*/  LDL.LU.64 R6, [R1+0xadd0] ;  /* 0x00add00001067983 */ /* 0x001ea80000300a00 */
[----:B------:R-:W3:Y:S04]  /*8ff60*/  LDL.LU.64 R22, [R1+0xadc8] ;  /* 0x00adc80001167983 */ /* 0x000ee80000300a00 */
[----:B------:R-:W3:Y:S10]  /*8ff70*/  LDL.LU.64 R20, [R1+0xadc0] ;  /* 0x00adc00001147983 */ /* 0x000ef40000300a00 */
        /* <DEDUP_REMOVED lines=133> */
[----:B------:R-:W4:Y:S01]  /*907d0*/  LDL.LU.64 R24, [R1+0xabf8] ;  /* 0x00abf80001187983 */ /* 0x000f220000300a00 */
[C---:B--2---:R-:W-:Y:S06]  /*907e0*/  HMMA.16816.F32 R20, R8.reuse, R26, R20 ;  /* 0x0000001a0814723c */ /* 0x044fec0000001814 */
[----:B----4-:R-:W-:-:S15]  /*907f0*/  HMMA.16816.F32 R12, R8, R24, R12 ;  /* 0x00000018080c723c */ /* 0x010fde000000180c */
[----:B------:R-:W-:-:S02]  /*90800*/  NOP ;  /* 0x0000000000007918 */ /* 0x000fc40000000000 */
[----:B------:R-:W-:Y:S04]  /*90810*/  STL.64 [R1+0x1c0], R20 ;  /* 0x0001c01401007387 */ /* 0x000fe80000100a00 */
[----:B------:R0:W-:Y:S04]  /*90820*/  STL.64 [R1+0x1c8], R22 ;  /* 0x0001c81601007387 */ /* 0x0001e80000100a00 */
[----:B0-----:R-:W2:Y:S04]  /*90830*/  LDL.LU.64 R22, [R1+0xabf0] ;  /* 0x00abf00001167983 */ /* 0x001ea80000300a00 */
[----:B------:R-:W3:Y:S04]  /*90840*/  LDL.LU.64 R20, [R1+0xabe8] ;  /* 0x00abe80001147983 */ /* 0x000ee80000300a00 */
[----:B------:R-:W-:Y:S04]  /*90850*/  STL.64 [R1+0xaa00], R26 ;  /* 0x00aa001a01007387 */ /* 0x000fe80000100a00 */
[----:B------:R-:W-:Y:S04]  /*90860*/  STL.64 [R1+0x1b0], R12 ;  /* 0x0001b00c01007387 */ /* 0x000fe80000100a00 */
[----:B------:R-:W-:Y:S04]  /*90870*/  STL.64 [R1+0x1b8], R14 ;  /* 0x0001b80e01007387 */ /* 0x000fe80000100a00 */
[----:B------:R0:W-:Y:S04]  /*90880*/  STL.64 [R1+0xa9f8], R24 ;  /* 0x00a9f81801007387 */ /* 0x0001e80000100a00 */
[----:B0-----:R-:W4:Y:S01]  /*90890*/  LDL.64 R24, [R1+0xa0] ;  /* 0x0000a00001187983 */ /* 0x001f220000100a00 */
[----:B------:R-:W-:-:S02]  /*908a0*/  IMAD.MOV.U32 R26, RZ, RZ, R5 ;  /* 0x000000ffff1a7224 */ /* 0x000fc400078e0005 */
[----:B------:R-:W-:-:S05]  /*908b0*/  IMAD.MOV.U32 R27, RZ, RZ, R4 ;  /* 0x000000ffff1b7224 */ /* 0x000fca00078e0004 */
[----:B------:R-:W-:Y:S01]  /*908c0*/  STL.64 [R1+0xab70], R26 ;  /* 0x00ab701a01007387 */ /* 0x000fe20000100a00 */
[----:B--2---:R-:W-:Y:S03]  /*908d0*/  HMMA.16816.F32 R4, R8, R22, R16 ;  /* 0x000000160804723c */ /* 0x004fe60000001810 */
[----:B----4-:R0:W-:Y:S04]  /*908e0*/  STL.64 [R1+0xab68], R24 ;  /* 0x00ab681801007387 */ /* 0x0101e80000100a00 */
[----:B0-----:R-:W2:-:S15]  /*908f0*/  LDL.LU R24, [R1+0x1740] ;  /* 0x0017400001187983 */ /* 0x001e9e0000300800 */
[----:B------:R-:W-:-:S01]  /*90900*/  NOP ;  /* 0x0000000000007918 */ /* 0x000fc20000000000 */
[----:B------:R-:W-:Y:S04]  /*90910*/  STL.64 [R1+0x1a0], R4 ;  /* 0x0001a00401007387 */ /* 0x000fe80000100a00 */
[----:B------:R0:W-:Y:S04]  /*90920*/  STL.64 [R1+0x1a8], R6 ;  /* 0x0001a80601007387 */ /* 0x0001e80000100a00 */
[----:B------:R-:W2:Y:S04]  /*90930*/  LDL.LU R25, [R1+0x1744] ;  /* 0x0017440001197983 */ /* 0x000ea80000300800 */
[----:B------:R-:W4:Y:S04]  /*90940*/  LDL.LU R26, [R1+0x1748] ;  /* 0x00174800011a7983 */ /* 0x000f280000300800 */
[----:B------:R-:W4:Y:S04]  /*90950*/  LDL.LU R27, [R1+0x174c] ;  /* 0x00174c00011b7983 */ /* 0x000f280000300800 */
[----:B------:R-:W3:Y:S04]  /*90960*/  LDL.LU R16, [R1+0x16f0] ;  /* 0x0016f00001107983 */ /* 0x000ee80000300800 */
[----:B------:R-:W3:Y:S04]  /*90970*/  LDL.LU R17, [R1+0x16f4] ;  /* 0x0016f40001117983 */ /* 0x000ee80000300800 */
[----:B------:R-:W3:Y:S04]  /*90980*/  LDL.LU R18, [R1+0x16f8] ;  /* 0x0016f80001127983 */ /* 0x000ee80000300800 */
[----:B------:R-:W3:Y:S04]  /*90990*/  LDL.LU R19, [R1+0x16fc] ;  /* 0x0016fc0001137983 */ /* 0x000ee80000300800 */
[----:B0-----:R-:W2:Y:S04]  /*909a0*/  LDL.LU R6, [R1+0x3130] ;  /* 0x0031300001067983 */ /* 0x001ea80000300800 */
[----:B------:R-:W3:Y:S04]  /*909b0*/  LDL.LU R12, [R1+0x312c] ;  /* 0x00312c00010c7983 */ /* 0x000ee80000300800 */
[----:B------:R-:W2:Y:S04]  /*909c0*/  LDL.LU R7, [R1+0x3138] ;  /* 0x0031380001077983 */ /* 0x000ea80000300800 */
[----:B------:R-:W3:Y:S04]  /*909d0*/  LDL.LU R13, [R1+0x3134] ;  /* 0x00313400010d7983 */ /* 0x000ee80000300800 */
[----:B------:R-:W4:Y:S04]  /*909e0*/  LDL.LU R4, [R1+0x3140] ;  /* 0x0031400001047983 */ /* 0x000f280000300800 */
[----:B------:R-:W3:Y:S04]  /*909f0*/  LDL.LU R14, [R1+0x313c] ;  /* 0x00313c00010e7983 */ /* 0x000ee80000300800 */
[----:B------:R-:W4:Y:S04]  /*90a00*/  LDL.LU R5, [R1+0x3148] ;  /* 0x0031480001057983 */ /* 0x000f280000300800 */
        /* <DEDUP_REMOVED lines=13> */
[----:B------:R-:W-:Y:S04]  /*90ae0*/  STL.64 [R1+0xab80], R26 ;  /* 0x00ab801a01007387 */ /* 0x000fe80000100a00 */
[----:B------:R0:W-:Y:S04]  /*90af0*/  STL.64 [R1+0xab78], R24 ;  /* 0x00ab781801007387 */ /* 0x0001e80000100a00 */
[----:B0-----:R-:W2:Y:S04]  /*90b00*/  LDL.LU R24, [R1+0x1750] ;  /* 0x0017500001187983 */ /* 0x001ea80000300800 */
[----:B------:R-:W2:Y:S04]  /*90b10*/  LDL.LU R25, [R1+0x1754] ;  /* 0x0017540001197983 */ /* 0x000ea80000300800 */
[----:B------:R-:W4:Y:S04]  /*90b20*/  LDL.LU R26, [R1+0x1758] ;  /* 0x00175800011a7983 */ /* 0x000f280000300800 */
[----:B------:R-:W4:Y:S01]  /*90b30*/  LDL.LU R27, [R1+0x175c] ;  /* 0x00175c00011b7983 */ /* 0x000f220000300800 */
[C---:B---3--:R-:W-:Y:S03]  /*90b40*/  HMMA.16816.F32 R16, R8.reuse, R20, R16 ;  /* 0x000000140810723c */ /* 0x048fe60000001810 */
[----:B----4-:R-:W-:Y:S04]  /*90b50*/  STL.64 [R1+0xab90], R26 ;  /* 0x00ab901a01007387 */ /* 0x010fe80000100a00 */
        /* <DEDUP_REMOVED lines=39> */
[----:B---3--:R-:W-:-:S02]  /*90dd0*/  IMAD R12, R12, 0x100, R6 ;  /* 0x000001000c0c7824 */ /* 0x008fc400078e0206 */
[----:B------:R-:W-:Y:S01]  /*90de0*/  IMAD R13, R13, 0x100, R7 ;  /* 0x000001000d0d7824 */ /* 0x000fe200078e0207 */
[----:B------:R-:W2:Y:S04]  /*90df0*/  LDL.LU R6, [R1+0xabb4] ;  /* 0x00abb40001067983 */ /* 0x000ea80000300800 */
[----:B------:R-:W2:Y:S01]  /*90e00*/  LDL.LU R7, [R1+0xabb0] ;  /* 0x00abb00001077983 */ /* 0x000ea20000300800 */
[----:B----4-:R-:W-:Y:S02]  /*90e10*/  IMAD R14, R14, 0x100, R4 ;  /* 0x000001000e0e7824 */ /* 0x010fe400078e0204 */
[----:B------:R-:W-:Y:S01]  /*90e20*/  IMAD R15, R15, 0x100, R5 ;  /* 0x000001000f0f7824 */ /* 0x000fe200078e0205 */
[----:B--2---:R-:W-:-:S15]  /*90e30*/  HMMA.16816.F32 R24, R8, R6, R24 ;  /* 0x000000060818723c */ /* 0x004fde0000001818 */
[----:B------:R-:W-:-:S08]  /*90e40*/  NOP ;  /* 0x0000000000007918 */ /* 0x000fd00000000000 */
[----:B------:R-:W-:Y:S04]  /*90e50*/  STL.64 [R1+0x160], R24 ;  /* 0x0001601801007387 */ /* 0x000fe80000100a00 */
[----:B------:R0:W-:Y:S04]  /*90e60*/  STL.64 [R1+0x168], R26 ;  /* 0x0001681a01007387 */ /* 0x0001e80000100a00 */
[----:B0-----:R-:W2:Y:S04]  /*90e70*/  LDL.LU.64 R26, [R1+0xaba8] ;  /* 0x00aba800011a7983 */ /* 0x001ea80000300a00 */
[----:B------:R-:W2:Y:S04]  /*90e80*/  LDL.LU.64 R24, [R1+0xaba0] ;  /* 0x00aba00001187983 */ /* 0x000ea80000300a00 */
        /* <DEDUP_REMOVED lines=8> */
[----:B------:R0:W-:Y:S04]  /*90f10*/  STL.64 [R1+0xa9a0], R6 ;  /* 0x00a9a00601007387 */ /* 0x0001e80000100a00 */
[----:B0-----:R-:W3:Y:S04]  /*90f20*/  LDL R6, [R1+0xa8] ;  /* 0x0000a80001067983 */ /* 0x001ee80000100800 */
[----:B------:R-:W-:Y:S01]  /*90f30*/  STL.64 [R1+0xa998], R4 ;  /* 0x00a9980401007387 */ /* 0x000fe20000100a00 */
[----:B--2---:R-:W-:-:S15]  /*90f40*/  HMMA.16816.F32 R24, R8, R2, R24 ;  /* 0x000000020818723c */ /* 0x004fde0000001818 */
[----:B------:R-:W-:-:S08]  /*90f50*/  NOP ;  /* 0x0000000000007918 */ /* 0x000fd00000000000 */
[----:B------:R-:W-:Y:S04]  /*90f60*/  STL.64 [R1+0xa20], R24 ;  /* 0x000a201801007387 */ /* 0x000fe80000100a00 */
[----:B------:R0:W-:Y:S04]  /*90f70*/  STL.64 [R1+0xa28], R26 ;  /* 0x000a281a01007387 */ /* 0x0001e80000100a00 */
[----:B0-----:R-:W3:Y:S04]  /*90f80*/  LDL.LU.64 R26, [R1+0xab80] ;  /* 0x00ab8000011a7983 */ /* 0x001ee80000300a00 */
[----:B------:R-:W3:Y:S01]  /*90f90*/  LDL.LU.64 R24, [R1+0xab78] ;  /* 0x00ab780001187983 */ /* 0x000ee20000300a00 */
[----:B------:R-:W-:Y:S01]  /*90fa0*/  IMAD.MOV.U32 R7, RZ, RZ, R0 ;  /* 0x000000ffff077224 */ /* 0x000fe200078e0000 */
[----:B------:R-:W-:-:S02]  /*90fb0*/  F2FP.F16.E4M3.UNPACK_B R12, R12 ;  /* 0x0000000cff0c723e */ /* 0x000fc400020006ff */
[----:B------:R-:W-:Y:S02]  /*90fc0*/  F2FP.F16.E4M3.UNPACK_B R13, R13 ;  /* 0x0000000dff0d723e */ /* 0x000fe400020006ff */
[----:B------:R-:W-:Y:S02]  /*90fd0*/  F2FP.F16.E4M3.UNPACK_B R14, R14 ;  /* 0x0000000eff0e723e */ /* 0x000fe400020006ff */
[----:B------:R-:W-:Y:S01]  /*90fe0*/  F2FP.F16.E4M3.UNPACK_B R15, R15 ;  /* 0x0000000fff0f723e */ /* 0x000fe200020006ff */
[----:B---3--:R-:W-:Y:S01]  /*90ff0*/  HMMA.16816.F32 R8, R8, R6, R24 ;  /* 0x000000060808723c */ /* 0x008fe20000001818 */
[----:B------:R-:W2:Y:S04]  /*91000*/  LDL.LU.64 R26, [R1+0xab70] ;  /* 0x00ab7000011a7983 */ /* 0x000ea80000300a00 */
[----:B------:R-:W3:-:S15]  /*91010*/  LDL.LU.64 R24, [R1+0xab68] ;  /* 0x00ab680001187983 */ /* 0x000ede0000300a00 */
[----:B------:R-:W-:-:S03]  /*91020*/  NOP ;  /* 0x0000000000007918 */ /* 0x000fc60000000000 */
[----:B------:R-:W-:Y:S04]  /*91030*/  STL.64 [R1+0x150], R8 ;  /* 0x0001500801007387 */ /* 0x000fe80000100a00 */
[----:B------:R-:W-:Y:S01]  /*91040*/  STL.64 [R1+0x158], R10 ;  /* 0x0001580a01007387 */ /* 0x000fe20000100a00 */
[----:B---3--:R-:W-:Y:S06]  /*91050*/  HMMA.16816.F32 R4, R12, R24, R16 ;  /* 0x000000180c04723c */ /* 0x008fec0000001810 */
[----:B------:R-:W-:-:S05]  /*91060*/  IMAD.MOV.U32 R0, RZ, RZ, R25 ;  /* 0x000000ffff007224 */ /* 0x000fca00078e0019 */
[----:B------:R-:W-:-:S12]  /*91070*/  STL [R1+0xa95c], R0 ;  /* 0x00a95c0001007387 */ /* 0x000fd80000100800 */
[----:B------:R-:W-:Y:S04]  /*91080*/  STL.64 [R1+0x140], R4 ;  /* 0x0001400401007387 */ /* 0x000fe80000100a00 */
[----:B------:R2:W-:Y:S02]  /*91090*/  STL.64 [R1+0x148], R6 ;  /* 0x0001480601007387 */ /* 0x0005e40000100a00 */
[----:B--2---:R-:W-:Y:S02]  /*910a0*/  HMMA.16816.F32 R4, R12, R26, R20 ;  /* 0x0000001a0c04723c */ /* 0x004fe40000001814 */
[----:B------:R-:W2:-:S15]  /*910b0*/  LDL R26, [R1+0x18] ;  /* 0x00001800011a7983 */ /* 0x000e9e0000100800 */
[----:B------:R-:W-:-:S06]  /*910c0*/  NOP ;  /* 0x0000000000007918 */ /* 0x000fcc0000000000 */
[----:B------:R-:W-:Y:S04]  /*910d0*/  STL.64 [R1+0x130], R4 ;  /* 0x0001300401007387 */ /* 0x000fe80000100a00 */
[----:B------:R0:W-:Y:S04]  /*910e0*/  STL.64 [R1+0x138], R6 ;  /* 0x0001380601007387 */ /* 0x0001e80000100a00 */
[----:B------:R-:W2:Y:S04]  /*910f0*/  LDL R27, [R1+0x1c] ;  /* 0x00001c00011b7983 */ /* 0x000ea80000100800 */
[----:B------:R-:W3:Y:S04]  /*91100*/  LDL.LU R16, [R1+0x1860] ;  /* 0x0018600001107983 */ /* 0x000ee80000300800 */
[----:B------:R-:W3:Y:S04]  /*91110*/  LDL.LU R17, [R1+0x1864] ;  /* 0x0018640001117983 */ /* 0x000ee80000300800 */
[----:B------:R-:W4:Y:S04]  /*91120*/  LDL.LU R18, [R1+0x1868] ;  /* 0x0018680001127983 */ /* 0x000f280000300800 */
[----:B------:R-:W4:Y:S04]  /*91130*/  LDL.LU R19, [R1+0x186c] ;  /* 0x00186c0001137983 */ /* 0x000f280000300800 */
[----:B----4-:R-:W-:Y:S04]  /*91140*/  STL.64 [R1+0xaa40], R18 ;  /* 0x00aa401201007387 */ /* 0x010fe80000100a00 */
[----:B---3--:R1:W-:Y:S04]  /*91150*/  STL.64 [R1+0xaa38], R16 ;  /* 0x00aa381001007387 */ /* 0x0083e80000100a00 */
[----:B0-----:R-:W3:Y:S04]  /*91160*/  LDL R6, [R1+0x28] ;  /* 0x0000280001067983 */ /* 0x001ee80000100800 */
[----:B------:R-:W3:Y:S04]  /*91170*/  LDL R7, [R1+0x2c] ;  /* 0x00002c0001077983 */ /* 0x000ee80000100800 */
[----:B-1----:R-:W4:Y:S04]  /*91180*/  LDL.LU R16, [R1+0x1840] ;  /* 0x0018400001107983 */ /* 0x002f280000300800 */
[----:B------:R-:W4:Y:S04]  /*91190*/  LDL.LU R17, [R1+0x1844] ;  /* 0x0018440001117983 */ /* 0x000f280000300800 */
[----:B------:R-:W2:Y:S04]  /*911a0*/  LDL.LU R18, [R1+0x1848] ;  /* 0x0018480001127983 */ /* 0x000ea80000300800 */
[----:B------:R-:W2:Y:S04]  /*911b0*/  LDL.LU R19, [R1+0x184c] ;  /* 0x00184c0001137983 */ /* 0x000ea80000300800 */
[----:B--2---:R0:W-:Y:S04]  /*911c0*/  STL.64 [R1+0xaa50], R18 ;  /* 0x00aa501201007387 */ /* 0x0041e80000100a00 */
[----:B0-----:R-:W2:Y:S04]  /*911d0*/  LDL R18, [R1+0x38] ;  /* 0x0000380001127983 */ /* 0x001ea80000100800 */
[----:B------:R-:W2:Y:S04]  /*911e0*/  LDL R19, [R1+0x3c] ;  /* 0x00003c0001137983 */ /* 0x000ea80000100800 */
[----:B----4-:R0:W-:Y:S04]  /*911f0*/  STL.64 [R1+0xaa48], R16 ;  /* 0x00aa481001007387 */ /* 0x0101e80000100a00 */
[----:B0-----:R-:W4:Y:S04]  /*91200*/  LDL.64 R16, [R1+0x40] ;  /* 0x0000400001107983 */ /* 0x001f280000100a00 */
[----:B--2---:R-:W-:Y:S04]  /*91210*/  STL.64 [R1+0xaa80], R18 ;  /* 0x00aa801201007387 */ /* 0x004fe80000100a00 */
[----:B----4-:R-:W-:Y:S04]  /*91220*/  STL.64 [R1+0xaa78], R16 ;  /* 0x00aa781001007387 */ /* 0x010fe80000100a00 */
[----:B------:R-:W2:Y:S04]  /*91230*/  LDL.64 R4, [R1+0x30] ;  /* 0x0000300001047983 */ /* 0x000ea80000100a00 */
        /* <DEDUP_REMOVED lines=99> */
[----:B------:R-:W3:Y:S04]  /*91870*/  LDL.64 R24, [R1+0x20] ;  /* 0x0000200001187983 */ /* 0x000ee80000100a00 */
        /* <DEDUP_REMOVED lines=105> */
[----:B------:R-:W4:Y:S01]  /*91f10*/  LDL.LU.64 R16, [R1+0xaa38] ;  /* 0x00aa380001107983 */ /* 0x000f220000300a00 */
[----:B--2---:R-:W-:Y:S01]  /*91f20*/  HMMA.16816.F32 R8, R12, R6, R8 ;  /* 0x000000060c08723c */ /* 0x004fe20000001808 */
[----:B------:R-:W-:-:S05]  /*91f30*/  IMAD.MOV.U32 R0, RZ, RZ, R5 ;  /* 0x000000ffff007224 */ /* 0x000fca00078e0005 */
[----:B------:R-:W-:-:S15]  /*91f40*/  STL [R1+0xa978], R0 ;  /* 0x00a9780001007387 */ /* 0x000fde0000100800 */
[----:B------:R-:W-:-:S02]  /*91f50*/  NOP ;  /* 0x0000000000007918 */ /* 0x000fc40000000000 */
[----:B------:R-:W-:Y:S04]  /*91f60*/  STL.64 [R1+0xb10], R8 ;  /* 0x000b100801007387 */ /* 0x000fe80000100a00 */
[----:B------:R3:W-:Y:S02]  /*91f70*/  STL.64 [R1+0xb18], R10 ;  /* 0x000b180a01007387 */ /* 0x0007e40000100a00 */
[----:B---3--:R-:W-:Y:S01]  /*91f80*/  HMMA.16816.F32 R8, R12, R26, R20 ;  /* 0x0000001a0c08723c */ /* 0x008fe20000001814 */
[----:B------:R-:W-:-:S05]  /*91f90*/  IMAD.MOV.U32 R0, RZ, RZ, R25 ;  /* 0x000000ffff007224 */ /* 0x000fca00078e0019 */
[----:B------:R-:W-:Y:S01]  /*91fa0*/  STL [R1+0xa97c], R0 ;  /* 0x00a97c0001007387 */ /* 0x000fe20000100800 */
[----:B----4-:R-:W-:-:S15]  /*91fb0*/  HMMA.16816.F32 R4, R12, R24, R16 ;  /* 0x000000180c04723c */ /* 0x010fde0000001810 */
[----:B------:R-:W-:-:S08]  /*91fc0*/  NOP ;  /* 0x0000000000007918 */ /* 0x000fd00000000000 */
[----:B------:R0:W-:Y:S04]  /*91fd0*/  STL.64 [R1+0xb20], R4 ;  /* 0x000b200401007387 */ /* 0x0001e80000100a00 */
[----:B------:R1:W-:Y:S04]  /*91fe0*/  STL.64 [R1+0xb28], R6 ;  /* 0x000b280601007387 */ /* 0x0003e80000100a00 */
[----:B0-----:R-:W2:Y:S04]  /*91ff0*/  LDL.LU R4, [R1+0x18a0] ;  /* 0x0018a00001047983 */ /* 0x001ea80000300800 */
[----:B------:R-:W-:Y:S04]  /*92000*/  STL.64 [R1+0xb30], R8 ;  /* 0x000b300801007387 */ /* 0x000fe80000100a00 */
[----:B------:R-:W-:Y:S04]  /*92010*/  STL.64 [R1+0xb38], R10 ;  /* 0x000b380a01007387 */ /* 0x000fe80000100a00 */
[----:B------:R-:W2:Y:S04]  /*92020*/  LDL.LU R5, [R1+0x18a4] ;  /* 0x0018a40001057983 */ /* 0x000ea80000300800 */
[----:B-1----:R-:W2:Y:S04]  /*92030*/  LDL.LU R6, [R1+0x18a8] ;  /* 0x0018a80001067983 */ /* 0x002ea80000300800 */
[----:B------:R-:W2:Y:S04]  /*92040*/  LDL.LU R7, [R1+0x18ac] ;  /* 0x0018ac0001077983 */ /* 0x000ea80000300800 */
[----:B------:R-:W2:Y:S04]  /*92050*/  LDL.64 R18, [R1+0x10] ;  /* 0x0000100001127983 */ /* 0x000ea80000100a00 */
        /* <DEDUP_REMOVED lines=16> */
[----:B--2---:R-:W-:Y:S03]  /*92160*/  HMMA.16816.F32 R4, R12, R18, R4 ;  /* 0x000000120c04723c */ /* 0x004fe60000001804 */
[----:B----4-:R0:W-:Y:S04]  /*92170*/  STL.64 [R1+0xaa20], R22 ;  /* 0x00aa201601007387 */ /* 0x0101e80000100a00 */
[----:B0-----:R-:W2:Y:S04]  /*92180*/  LDL R22, [R1+0x8] ;  /* 0x0000080001167983 */ /* 0x001ea80000100800 */
[----:B------:R-:W2:Y:S04]  /*92190*/  LDL R23, [R1+0xc] ;  /* 0x00000c0001177983 */ /* 0x000ea80000100800 */
[----:B---3--:R-:W-:Y:S04]  /*921a0*/  STL.64 [R1+0xaa18], R20 ;  /* 0x00aa181401007387 */ /* 0x008fe80000100a00 */
[----:B------:R-:W3:Y:S04]  /*921b0*/  LDL.64 R8, [R1] ;  /* 0x0000000001087983 */ /* 0x000ee80000100a00 */
[----:B------:R-:W4:Y:S04]  /*921c0*/  LDL.LU R24, [R1+0x1900] ;  /* 0x0019000001187983 */ /* 0x000f280000300800 */
[----:B------:R-:W4:Y:S04]  /*921d0*/  LDL.LU R25, [R1+0x1904] ;  /* 0x0019040001197983 */ /* 0x000f280000300800 */
[----:B------:R-:W2:Y:S04]  /*921e0*/  LDL.LU R26, [R1+0x1908] ;  /* 0x00190800011a7983 */ /* 0x000ea80000300800 */
[----:B------:R-:W2:Y:S01]  /*921f0*/  LDL.LU R27, [R1+0x190c] ;  /* 0x00190c00011b7983 */ /* 0x000ea20000300800 */
[----:B------:R-:W-:-:S03]  /*92200*/  IMAD.MOV.U32 R0, RZ, RZ, R19 ;  /* 0x000000ffff007224 */ /* 0x000fc600078e0013 */
[----:B--2---:R-:W-:Y:S04]  /*92210*/  STL.64 [R1+0xaa30], R26 ;  /* 0x00aa301a01007387 */ /* 0x004fe80000100a00 */
[----:B----4-:R0:W-:Y:S04]  /*92220*/  STL.64 [R1+0xaa28], R24 ;  /* 0x00aa281801007387 */ /* 0x0101e80000100a00 */
[----:B0-----:R-:W2:Y:S04]  /*92230*/  LDL.LU R24, [R1+0x18c0] ;  /* 0x0018c00001187983 */ /* 0x001ea80000300800 */
[----:B------:R-:W2:Y:S04]  /*92240*/  LDL.LU R25, [R1+0x18c4] ;  /* 0x0018c40001197983 */ /* 0x000ea80000300800 */
[----:B------:R-:W2:Y:S04]  /*92250*/  LDL.LU R26, [R1+0x18c8] ;  /* 0x0018c800011a7983 */ /* 0x000ea80000300800 */
[----:B------:R-:W2:Y:S04]  /*92260*/  LDL.LU R27, [R1+0x18cc] ;  /* 0x0018cc00011b7983 */ /* 0x000ea80000300800 */
[----:B------:R-:W4:Y:S04]  /*92270*/  LDL.LU R10, [R1+0x491c] ;  /* 0x00491c00010a7983 */ /* 0x000f280000300800 */
[----:B------:R-:W4:Y:S04]  /*92280*/  LDL.LU R11, [R1+0x4924] ;  /* 0x00492400010b7983 */ /* 0x000f280000300800 */
[----:B------:R-:W3:Y:S04]  /*92290*/  LDL.LU R16, [R1+0x1980] ;  /* 0x0019800001107983 */ /* 0x000ee80000300800 */
[----:B------:R-:W-:Y:S04]  /*922a0*/  STL.64 [R1+0xb40], R4 ;  /* 0x000b400401007387 */ /* 0x000fe80000100a00 */
[----:B------:R-:W-:Y:S04]  /*922b0*/  STL.64 [R1+0xb48], R6 ;  /* 0x000b480601007387 */ /* 0x000fe80000100a00 */
        /* <DEDUP_REMOVED lines=11> */
[----:B------:R-:W4:Y:S04]  /*92370*/  LDL.LU R6, [R1+0x19c8] ;  /* 0x0019c80001067983 */ /* 0x000f280000300800 */
[----:B------:R-:W4:Y:S01]  /*92380*/  LDL.LU R7, [R1+0x19cc] ;  /* 0x0019cc0001077983 */ /* 0x000f220000300800 */
[C---:B------:R-:W-:Y:S03]  /*92390*/  HMMA.16816.F32 R20, R12.reuse, R22, R24 ;  /* 0x000000160c14723c */ /* 0x040fe60000001818 */
[----:B----4-:R-:W-:Y:S04]  /*923a0*/  STL.64 [R1+0xa9b0], R6 ;  /* 0x00a9b00601007387 */ /* 0x010fe80000100a00 */
[----:B---3--:R0:W-:Y:S04]  /*923b0*/  STL.64 [R1+0xa9a8], R4 ;  /* 0x00a9a80401007387 */ /* 0x0081e80000100a00 */
[----:B0-----:R-:W3:Y:S04]  /*923c0*/  LDL.LU R4, [R1+0x19a0] ;  /* 0x0019a00001047983 */ /* 0x001ee80000300800 */
[----:B------:R-:W3:Y:S04]  /*923d0*/  LDL.LU R5, [R1+0x19a4] ;  /* 0x0019a40001057983 */ /* 0x000ee80000300800 */
[----:B------:R-:W3:Y:S04]  /*923e0*/  LDL.LU R6, [R1+0x19a8] ;  /* 0x0019a80001067983 */ /* 0x000ee80000300800 */
[----:B------:R-:W3:Y:S04]  /*923f0*/  LDL.LU R7, [R1+0x19ac] ;  /* 0x0019ac0001077983 */ /* 0x000ee80000300800 */
[----:B------:R-:W-:Y:S04]  /*92400*/  STL [R1+0xa980], R0 ;  /* 0x00a9800001007387 */ /* 0x000fe80000100800 */
[----:B------:R-:W4:Y:S04]  /*92410*/  LDL.LU.64 R26, [R1+0xaa30] ;  /* 0x00aa3000011a7983 */ /* 0x000f280000300a00 */
[----:B------:R-:W4:Y:S04]  /*92420*/  LDL.LU.64 R24, [R1+0xaa28] ;  /* 0x00aa280001187983 */ /* 0x000f280000300a00 */
[----:B------:R-:W-:Y:S04]  /*92430*/  STL.64 [R1+0xb50], R20 ;  /* 0x000b501401007387 */ /* 0x000fe80000100a00 */
[----:B------:R0:W-:Y:S04]  /*92440*/  STL.64 [R1+0xb58], R22 ;  /* 0x000b581601007387 */ /* 0x0001e80000100a00 */
[----:B0-----:R-:W2:Y:S04]  /*92450*/  LDL.LU.64 R22, [R1+0xaa20] ;  /* 0x00aa200001167983 */ /* 0x001ea80000300a00 */
[----:B------:R-:W2:Y:S01]  /*92460*/  LDL.LU.64 R20, [R1+0xaa18] ;  /* 0x00aa180001147983 */ /* 0x000ea20000300a00 */
[----:B------:R-:W-:Y:S01]  /*92470*/  IMAD.MOV.U32 R0, RZ, RZ, R9 ;  /* 0x000000ffff007224 */ /* 0x000fe200078e0009 */
[C---:B----4-:R-:W-:Y:S06]  /*92480*/  HMMA.16816.F32 R24, R12.reuse, R28, R24 ;  /* 0x0000001c0c18723c */ /* 0x050fec0000001818 */
[----:B--2---:R-:W-:-:S15]  /*92490*/  HMMA.16816.F32 R20, R12, R8, R20 ;  /* 0x000000080c14723c */ /* 0x004fde0000001814 */
[----:B------:R-:W-:-:S08]  /*924a0*/  NOP ;  /* 0x0000000000007918 */ /* 0x000fd00000000000 */
[----:B------:R-:W-:Y:S04]  /*924b0*/  STL.64 [R1+0xb60], R20 ;  /* 0x000b601401007387 */ /* 0x000fe80000100a00 */
[----:B------:R0:W-:Y:S04]  /*924c0*/  STL.64 [R1+0xb68], R22 ;  /* 0x000b681601007387 */ /* 0x0001e80000100a00 */
[----:B0-----:R-:W2:Y:S04]  /*924d0*/  LDL.LU.64 R22, [R1+0xaa10] ;  /* 0x00aa100001167983 */ /* 0x001ea80000300a00 */
[----:B------:R-:W2:Y:S04]  /*924e0*/  LDL.LU.64 R20, [R1+0xaa08] ;  /* 0x00aa080001147983 */ /* 0x000ea80000300a00 */
[----:B------:R-:W4:Y:S04]  /*924f0*/  LDL.LU R8, [R1+0x490c] ;  /* 0x00490c0001087983 */ /* 0x000f280000300800 */
[----:B------:R-:W4:Y:S04]  /*92500*/  LDL.LU R9, [R1+0x4914] ;  /* 0x0049140001097983 */ /* 0x000f280000300800 */
        /* <DEDUP_REMOVED lines=59> */
[----:B------:R-:W3:Y:S04]  /*928c0*/  LDL.LU R19, [R1+0x4928] ;  /* 0x0049280001137983 */ /* 0x000ee80000300800 */
[----:B------:R0:W-:Y:S04]  /*928d0*/  STL.64 [R1+0xa728], R16 ;  /* 0x00a7281001007387 */ /* 0x0001e80000100a00 */
[----:B0-----:R-:W4:Y:S04]  /*928e0*/  LDL.LU R16, [R1+0x4910] ;  /* 0x0049100001107983 */ /* 0x001f280000300800 */
[----:B------:R-:W3:Y:S01]  /*928f0*/  LDL.LU R17, [R1+0x4918] ;  /* 0x0049180001117983 */ /* 0x000ee20000300800 */
[----:B--2---:R-:W-:-:S15]  /*92900*/  HMMA.16816.F32 R24, R12, R6, R24 ;  /* 0x000000060c18723c */ /* 0x004fde0000001818 */
[----:B------:R-:W-:-:S08]  /*92910*/  NOP ;  /* 0x0000000000007918 */ /* 0x000fd00000000000 */
[----:B------:R-:W-:Y:S04]  /*92920*/  STL.64 [R1+0xbe0], R24 ;  /* 0x000be01801007387 */ /* 0x000fe80000100a00 */
[----:B------:R0:W-:Y:S04]  /*92930*/  STL.64 [R1+0xbe8], R26 ;  /* 0x000be81a01007387 */ /* 0x0001e80000100a00 */
[----:B0-----:R-:W2:Y:S04]  /*92940*/  LDL.LU.64 R26, [R1+0xa990] ;  /* 0x00a99000011a7983 */ /* 0x001ea80000300a00 */
[----:B------:R-:W2:Y:S01]  /*92950*/  LDL.LU.64 R24, [R1+0xa988] ;  /* 0x00a9880001187983 */ /* 0x000ea20000300a00 */
[----:B----4-:R-:W-:-:S02]  /*92960*/  IMAD R8, R8, 0x100, R16 ;  /* 0x0000010008087824 */ /* 0x010fc400078e0210 */
[----:B---3--:R-:W-:Y:S02]  /*92970*/  IMAD R9, R9, 0x100, R17 ;  /* 0x0000010009097824 */ /* 0x008fe400078e0211 */
[----:B------:R-:W-:Y:S02]  /*92980*/  IMAD R10, R10, 0x100, R18 ;  /* 0x000001000a0a7824 */ /* 0x000fe400078e0212 */
[----:B------:R-:W-:Y:S02]  /*92990*/  IMAD R11, R11, 0x100, R19 ;  /* 0x000001000b0b7824 */ /* 0x000fe400078e0213 */
[----:B------:R-:W-:Y:S01]  /*929a0*/  HMMA.16816.F32 R16, R12, R4, R20 ;  /* 0x000000040c10723c */ /* 0x000fe20000001814 */
[----:B------:R-:W-:Y:S05]  /*929b0*/  STL.64 [R1+0xa710], R6 ;  /* 0x00a7100601007387 */ /* 0x000fea0000100a00 */
[----:B------:R-:W-:Y:S01]  /*929c0*/  STL.64 [R1+0xa708], R4 ;  /* 0x00a7080401007387 */ /* 0x000fe20000100a00 */
[----:B------:R-:W-:-:S02]  /*929d0*/  F2FP.F16.E4M3.UNPACK_B R10, R10 ;  /* 0x0000000aff0a723e */ /* 0x000fc400020006ff */
[----:B------:R-:W-:Y:S02]  /*929e0*/  F2FP.F16.E4M3.UNPACK_B R11, R11 ;  /* 0x0000000bff0b723e */ /* 0x000fe400020006ff */
[----:B------:R-:W-:Y:S02]  /*929f0*/  F2FP.F16.E4M3.UNPACK_B R8, R8 ;  /* 0x00000008ff08723e */ /* 0x000fe400020006ff */
[----:B------:R-:W-:-:S10]  /*92a00*/  F2FP.F16.E4M3.UNPACK_B R9, R9 ;  /* 0x00000009ff09723e */ /* 0x000fd400020006ff */
[----:B------:R0:W-:Y:S04]  /*92a10*/  STL.64 [R1+0xe10], R16 ;  /* 0x000e101001007387 */ /* 0x0001e80000100a00 */
[----:B------:R1:W-:Y:S04]  /*92a20*/  STL.64 [R1+0xe18], R18 ;  /* 0x000e181201007387 */ /* 0x0003e80000100a00 */
[----:B------:R-:W-:Y:S04]  /*92a30*/  STL.64 [R1+0xa950], R10 ;  /* 0x00a9500a01007387 */ /* 0x000fe80000100a00 */
[----:B------:R-:W-:Y:S04]  /*92a40*/  STL.64 [R1+0xa948], R8 ;  /* 0x00a9480801007387 */ /* 0x000fe80000100a00 */
[----:B0-----:R-:W3:Y:S01]  /*92a50*/  LDL.LU R16, [R1+0x1a90] ;  /* 0x001a900001107983 */ /* 0x001ee20000300800 */
[----:B--2---:R-:W-:-:S15]  /*92a60*/  HMMA.16816.F32 R4, R12, R2, R24 ;  /* 0x000000020c04723c */ /* 0x004fde0000001818 */
[----:B------:R-:W-:-:S08]  /*92a70*/  NOP ;  /* 0x0000000000007918 */ /* 0x000fd00000000000 */
[----:B------:R0:W-:Y:S04]  /*92a80*/  STL.64 [R1+0xe00], R4 ;  /* 0x000e000401007387 */ /* 0x0001e80000100a00 */
[----:B------:R2:W-:Y:S04]  /*92a90*/  STL.64 [R1+0xe08], R6 ;  /* 0x000e080601007387 */ /* 0x0005e80000100a00 */
[----:B------:R-:W3:Y:S04]  /*92aa0*/  LDL.LU R17, [R1+0x1a94] ;  /* 0x001a940001117983 */ /* 0x000ee80000300800 */
[----:B-1----:R-:W4:Y:S04]  /*92ab0*/  LDL.LU R18, [R1+0x1a98] ;  /* 0x001a980001127983 */ /* 0x002f280000300800 */
[----:B------:R-:W4:Y:S04]  /*92ac0*/  LDL.LU R19, [R1+0x1a9c] ;  /* 0x001a9c0001137983 */ /* 0x000f280000300800 */
[----:B----4-:R-:W-:Y:S04]  /*92ad0*/  STL.64 [R1+0xa760], R18 ;  /* 0x00a7601201007387 */ /* 0x010fe80000100a00 */
[----:B---3--:R1:W-:Y:S04]  /*92ae0*/  STL.64 [R1+0xa758], R16 ;  /* 0x00a7581001007387 */ /* 0x0083e80000100a00 */
[----:B0-----:R-:W3:Y:S04]  /*92af0*/  LDL.LU R4, [R1+0x1aa0] ;  /* 0x001aa00001047983 */ /* 0x001ee80000300800 */
[----:B------:R-:W3:Y:S04]  /*92b00*/  LDL.LU R5, [R1+0x1aa4] ;  /* 0x001aa40001057983 */ /* 0x000ee80000300800 */
[----:B--2---:R-:W2:Y:S04]  /*92b10*/  LDL.LU R6, [R1+0x1aa8] ;  /* 0x001aa80001067983 */ /* 0x004ea80000300800 */
[----:B------:R-:W2:Y:S04]  /*92b20*/  LDL.LU R7, [R1+0x1aac] ;  /* 0x001aac0001077983 */ /* 0x000ea80000300800 */
[----:B--2---:R-:W-:Y:S04]  /*92b30*/  STL.64 [R1+0xa770], R6 ;  /* 0x00a7700601007387 */ /* 0x004fe80000100a00 */
[----:B---3--:R-:W-:Y:S04]  /*92b40*/  STL.64 [R1+0xa768], R4 ;  /* 0x00a7680401007387 */ /* 0x008fe80000100a00 */
[----:B------:R-:W2:Y:S04]  /*92b50*/  LDL.LU R24, [R1+0x1ac0] ;  /* 0x001ac00001187983 */ /* 0x000ea80000300800 */
[----:B------:R-:W2:Y:S04]  /*92b60*/  LDL.LU R25, [R1+0x1ac4] ;  /* 0x001ac40001197983 */ /* 0x000ea80000300800 */
[----:B------:R-:W3:Y:S04]  /*92b70*/  LDL.LU R26, [R1+0x1ac8] ;  /* 0x001ac800011a7983 */ /* 0x000ee80000300800 */
[----:B------:R-:W3:Y:S01]  /*92b80*/  LDL.LU R27, [R1+0x1acc] ;  /* 0x001acc00011b7983 */ /* 0x000ee20000300800 */
[----:B------:R-:W-:-:S03]  /*92b90*/  IMAD.MOV.U32 R23, RZ, RZ, R0 ;  /* 0x000000ffff177224 */ /* 0x000fc600078e0000 */
[----:B---3--:R0:W-:Y:S04]  /*92ba0*/  STL.64 [R1+0xa780], R26 ;  /* 0x00a7801a01007387 */ /* 0x0081e80000100a00 */
[----:B--2---:R-:W-:Y:S04]  /*92bb0*/  STL.64 [R1+0xa778], R24 ;  /* 0x00a7781801007387 */ /* 0x004fe80000100a00 */
[----:B------:R-:W2:Y:S04]  /*92bc0*/  LDL.LU R22, [R1] ;  /* 0x0000000001167983 */ /* 0x000ea80000300800 */
[----:B------:R-:W0:Y:S04]  /*92bd0*/  LDL.LU R0, [R1+0xa980] ;  /* 0x00a9800001007983 */ /* 0x000e280000300800 */
[----:B-1----:R-:W3:Y:S04]  /*92be0*/  LDL.LU R16, [R1+0x1ad0] ;  /* 0x001ad00001107983 */ /* 0x002ee80000300800 */
[----:B------:R-:W3:Y:S04]  /*92bf0*/  LDL.LU R17, [R1+0x1ad4] ;  /* 0x001ad40001117983 */ /* 0x000ee80000300800 */
[----:B------:R-:W4:Y:S04]  /*92c00*/  LDL.LU R18, [R1+0x1ad8] ;  /* 0x001ad80001127983 */ /* 0x000f280000300800 */
[----:B------:R-:W4:Y:S04]  /*92c10*/  LDL.LU R19, [R1+0x1adc] ;  /* 0x001adc0001137983 */ /* 0x000f280000300800 */
[----:B----4-:R-:W-:Y:S04]  /*92c20*/  STL.64 [R1+0xa790], R18 ;  /* 0x00a7901201007387 */ /* 0x010fe80000100a00 */
[----:B---3--:R1:W-:Y:S04]  /*92c30*/  STL.64 [R1+0xa788], R16 ;  /* 0x00a7881001007387 */ /* 0x0083e80000100a00 */
[----:B------:R-:W3:Y:S04]  /*92c40*/  LDL.LU R20, [R1+0x8] ;  /* 0x0000080001147983 */ /* 0x000ee80000300800 */
[----:B------:R-:W3:Y:S04]  /*92c50*/  LDL.LU R21, [R1+0xc] ;  /* 0x00000c0001157983 */ /* 0x000ee80000300800 */
[----:B--2---:R-:W-:Y:S01]  /*92c60*/  STL.64 [R1+0xa7a0], R22 ;  /* 0x00a7a01601007387 */ /* 0x004fe20000100a00 */
[----:B0-----:R-:W-:-:S03]  /*92c70*/  IMAD.MOV.U32 R27, RZ, RZ, R0 ;  /* 0x000000ffff1b7224 */ /* 0x001fc600078e0000 */
[----:B---3--:R0:W-:Y:S04]  /*92c80*/  STL.64 [R1+0xa798], R20 ;  /* 0x00a7981401007387 */ /* 0x0081e80000100a00 */
[----:B------:R-:W2:Y:S04]  /*92c90*/  LDL.LU R26, [R1+0x10] ;  /* 0x00001000011a7983 */ /* 0x000ea80000300800 */
[----:B------:R-:W3:Y:S04]  /*92ca0*/  LDL.LU R0, [R1+0xa97c] ;  /* 0x00a97c0001007983 */ /* 0x000ee80000300800 */
[----:B-1----:R-:W4:Y:S04]  /*92cb0*/  LDL.LU R16, [R1+0x1af0] ;  /* 0x001af00001107983 */ /* 0x002f280000300800 */
[----:B------:R-:W4:Y:S04]  /*92cc0*/  LDL.LU R17, [R1+0x1af4] ;  /* 0x001af40001117983 */ /* 0x000f280000300800 */
[----:B------:R-:W2:Y:S04]  /*92cd0*/  LDL.LU R18, [R1+0x1af8] ;  /* 0x001af80001127983 */ /* 0x000ea80000300800 */
[----:B------:R-:W2:Y:S04]  /*92ce0*/  LDL.LU R19, [R1+0x1afc] ;  /* 0x001afc0001137983 */ /* 0x000ea80000300800 */
[----:B--2---:R3:W-:Y:S04]  /*92cf0*/  STL.64 [R1+0xa7b0], R18 ;  /* 0x00a7b01201007387 */ /* 0x0047e80000100a00 */
[----:B----4-:R-:W-:Y:S04]  /*92d00*/  STL.64 [R1+0xa7a8], R16 ;  /* 0x00a7a81001007387 */ /* 0x010fe80000100a00 */
[----:B------:R-:W2:Y:S04]  /*92d10*/  LDL.LU R24, [R1+0x18] ;  /* 0x0000180001187983 */ /* 0x000ea80000300800 */
[----:B------:R-:W2:Y:S04]  /*92d20*/  LDL.LU R25, [R1+0x1c] ;  /* 0x00001c0001197983 */ /* 0x000ea80000300800 */
[----:B------:R-:W-:Y:S04]  /*92d30*/  STL.64 [R1+0xa7c0], R26 ;  /* 0x00a7c01a01007387 */ /* 0x000fe80000100a00 */
[----:B--2---:R1:W-:Y:S04]  /*92d40*/  STL.64 [R1+0xa7b8], R24 ;  /* 0x00a7b81801007387 */ /* 0x0043e80000100a00 */
[----:B0-----:R-:W2:Y:S04]  /*92d50*/  LDL.LU R20, [R1+0x1b00] ;  /* 0x001b000001147983 */ /* 0x001ea80000300800 */
[----:B------:R-:W2:Y:S04]  /*92d60*/  LDL.LU R21, [R1+0x1b04] ;  /* 0x001b040001157983 */ /* 0x000ea80000300800 */
[----:B------:R-:W4:Y:S04]  /*92d70*/  LDL.LU R22, [R1+0x1b08] ;  /* 0x001b080001167983 */ /* 0x000f280000300800 */
[----:B------:R-:W4:Y:S01]  /*92d80*/  LDL.LU R23, [R1+0x1b0c] ;  /* 0x001b0c0001177983 */ /* 0x000f220000300800 */
[----:B---3--:R-:W-:-:S03]  /*92d90*/  IMAD.MOV.U32 R19, RZ, RZ, R0 ;  /* 0x000000ffff137224 */ /* 0x008fc600078e0000 */
[----:B----4-:R-:W-:Y:S04]  /*92da0*/  STL.64 [R1+0xa7d0], R22 ;  /* 0x00a7d01601007387 */ /* 0x010fe80000100a00 */
[----:B--2---:R-:W-:Y:S04]  /*92db0*/  STL.64 [R1+0xa7c8], R20 ;  /* 0x00a7c81401007387 */ /* 0x004fe80000100a00 */
        /* <DEDUP_REMOVED lines=12> */
[----:B0-----:R-:W2:Y:S01]  /*92e80*/  LDL.LU R26, [R1+0x30] ;  /* 0x00003000011a7983 */ /* 0x001ea20000300800 */
[----:B---3--:R-:W-:-:S03]  /*92e90*/  IMAD.MOV.U32 R27, RZ, RZ, R0 ;  /* 0x000000ffff1b7224 */ /* 0x008fc600078e0000 */
[----:B------:R-:W3:Y:S04]  /*92ea0*/  LDL.LU R0, [R1+0xa974] ;  /* 0x00a9740001007983 */ /* 0x000ee80000300800 */
[----:B--2---:R-:W-:Y:S04]  /*92eb0*/  STL.64 [R1+0xa7f8], R26 ;  /* 0x00a7f81a01007387 */ /* 0x004fe80000100a00 */
[----:B-1----:R-:W2:Y:S04]  /*92ec0*/  LDL.LU R16, [R1+0x1b30] ;  /* 0x001b300001107983 */ /* 0x002ea80000300800 */
[----:B------:R-:W2:Y:S04]  /*92ed0*/  LDL.LU R17, [R1+0x1b34] ;  /* 0x001b340001117983 */ /* 0x000ea80000300800 */
[----:B------:R-:W4:Y:S04]  /*92ee0*/  LDL.LU R18, [R1+0x1b38] ;  /* 0x001b380001127983 */ /* 0x000f280000300800 */
[----:B------:R-:W4:Y:S04]  /*92ef0*/  LDL.LU R19, [R1+0x1b3c] ;  /* 0x001b3c0001137983 */ /* 0x000f280000300800 */
[----:B----4-:R-:W-:Y:S04]  /*92f00*/  STL.64 [R1+0xa808], R18 ;  /* 0x00a8081201007387 */ /* 0x010fe80000100a00 */
[----:B--2---:R0:W-:Y:S04]  /*92f10*/  STL.64 [R1+0xa800], R16 ;  /* 0x00a8001001007387 */ /* 0x0041e80000100a00 */
[----:B------:R-:W2:Y:S04]  /*92f20*/  LDL.LU R24, [R1+0x38] ;  /* 0x0000380001187983 */ /* 0x000ea80000300800 */
[----:B------:R-:W2:Y:S04]  /*92f30*/  LDL.LU R25, [R1+0x3c] ;  /* 0x00003c0001197983 */ /* 0x000ea80000300800 */
[----:B--2---:R-:W-:Y:S04]  /*92f40*/  STL.64 [R1+0xa810], R24 ;  /* 0x00a8101801007387 */ /* 0x004fe80000100a00 */
[----:B0-----:R-:W2:Y:S04]  /*92f50*/  LDL.LU R16, [R1+0x1b40] ;  /* 0x001b400001107983 */ /* 0x001ea80000300800 */
[----:B------:R-:W2:Y:S04]  /*92f60*/  LDL.LU R17, [R1+0x1b44] ;  /* 0x001b440001117983 */ /* 0x000ea80000300800 */
[----:B------:R-:W4:Y:S04]  /*92f70*/  LDL.LU R18, [R1+0x1b48] ;  /* 0x001b480001127983 */ /* 0x000f280000300800 */
[----:B------:R-:W4:Y:S01]  /*92f80*/  LDL.LU R19, [R1+0x1b4c] ;  /* 0x001b4c0001137983 */ /* 0x000f220000300800 */
[----:B---3--:R-:W-:-:S03]  /*92f90*/  IMAD.MOV.U32 R27, RZ, RZ, R0 ;  /* 0x000000ffff1b7224 */ /* 0x008fc600078e0000 */
[----:B----4-:R-:W-:Y:S04]  /*92fa0*/  STL.64 [R1+0xa820], R18 ;  /* 0x00a8201201007387 */ /* 0x010fe80000100a00 */
[----:B--2---:R0:W-:Y:S04]  /*92fb0*/  STL.64 [R1+0xa818], R16 ;  /* 0x00a8181001007387 */ /* 0x0041e80000100a00 */
[----:B------:R-:W2:Y:S04]  /*92fc0*/  LDL.LU R26, [R1+0x40] ;  /* 0x00004000011a7983 */ /* 0x000ea80000300800 */
[----:B------:R-:W3:Y:S04]  /*92fd0*/  LDL.LU R0, [R1+0xa970] ;  /* 0x00a9700001007983 */ /* 0x000ee80000300800 */
[----:B--2---:R1:W-:Y:S04]  /*92fe0*/  STL.64 [R1+0xa828], R26 ;  /* 0x00a8281a01007387 */ /* 0x0043e80000100a00 */
[----:B0-----:R-:W2:Y:S04]  /*92ff0*/  LDL.LU R16, [R1+0x1b50] ;  /* 0x001b500001107983 */ /* 0x001ea80000300800 */
[----:B------:R-:W2:Y:S04]  /*93000*/  LDL.LU R17, [R1+0x1b54] ;  /* 0x001b540001117983 */ /* 0x000ea80000300800 */
[----:B------:R-:W4:Y:S04]  /*93010*/  LDL.LU R18, [R1+0x1b58] ;  /* 0x001b580001127983 */ /* 0x000f280000300800 */
[----:B------:R-:W4:Y:S04]  /*93020*/  LDL.LU R19, [R1+0x1b5c] ;  /* 0x001b5c0001137983 */ /* 0x000f280000300800 */
[----:B----4-:R-:W-:Y:S04]  /*93030*/  STL.64 [R1+0xa838], R18 ;  /* 0x00a8381201007387 */ /* 0x010fe80000100a00 */
[----:B--2---:R0:W-:Y:S04]  /*93040*/  STL.64 [R1+0xa830], R16 ;  /* 0x00a8301001007387 */ /* 0x0041e80000100a00 */
[----:B------:R-:W2:Y:S04]  /*93050*/  LDL.LU R24, [R1+0x48] ;  /* 0x0000480001187983 */ /* 0x000ea80000300800 */
[----:B------:R-:W2:Y:S04]  /*93060*/  LDL.LU R25, [R1+0x4c] ;  /* 0x00004c0001197983 */ /* 0x000ea80000300800 */
[----:B-1----:R-:W4:Y:S01]  /*93070*/  LDL.LU R26, [R1+0x50] ;  /* 0x00005000011a7983 */ /* 0x002f220000300800 */
[----:B---3--:R-:W-:-:S03]  /*93080*/  IMAD.MOV.U32 R27, RZ, RZ, R0 ;  /* 0x000000ffff1b7224 */ /* 0x008fc600078e0000 */
[----:B------:R-:W3:Y:S04]  /*93090*/  LDL.LU R0, [R1+0xa96c] ;  /* 0x00a96c0001007983 */ /* 0x000ee80000300800 */
[----:B--2---:R1:W-:Y:S04]  /*930a0*/  STL.64 [R1+0xa840], R24 ;  /* 0x00a8401801007387 */ /* 0x0043e80000100a00 */
[----:B----4-:R-:W-:Y:S04]  /*930b0*/  STL.64 [R1+0xa858], R26 ;  /* 0x00a8581a01007387 */ /* 0x010fe80000100a00 */
[----:B0-----:R-:W2:Y:S04]  /*930c0*/  LDL.LU R16, [R1+0x1b60] ;  /* 0x001b600001107983 */ /* 0x001ea80000300800 */
[----:B------:R-:W2:Y:S04]  /*930d0*/  LDL.LU R17, [R1+0x1b64] ;  /* 0x001b640001117983 */ /* 0x000ea80000300800 */
[----:B------:R-:W4:Y:S04]  /*930e0*/  LDL.LU R18, [R1+0x1b68] ;  /* 0x001b680001127983 */ /* 0x000f280000300800 */
[----:B------:R-:W4:Y:S04]  /*930f0*/  LDL.LU R19, [R1+0x1b6c] ;  /* 0x001b6c0001137983 */ /* 0x000f280000300800 */
[----:B-1----:R-:W3:Y:S04]  /*93100*/  LDL.LU R24, [R1+0x58] ;  /* 0x0000580001187983 */ /* 0x002ee80000300800 */
[----:B------:R-:W3:Y:S04]  /*93110*/  LDL.LU R25, [R1+0x5c] ;  /* 0x00005c0001197983 */ /* 0x000ee80000300800 */
[----:B---3--:R-:W-:Y:S04]  /*93120*/  STL.64 [R1+0xa870], R24 ;  /* 0x00a8701801007387 */ /* 0x008fe80000100a00 */
[----:B----4-:R-:W-:Y:S04]  /*93130*/  STL.64 [R1+0xa850], R18 ;  /* 0x00a8501201007387 */ /* 0x010fe80000100a00 */
[----:B--2---:R0:W-:Y:S04]  /*93140*/  STL.64 [R1+0xa848], R16 ;  /* 0x00a8481001007387 */ /* 0x0041e80000100a00 */
[----:B0-----:R-:W2:Y:S04]  /*93150*/  LDL.LU R16, [R1+0x1b70] ;  /* 0x001b700001107983 */ /* 0x001ea80000300800 */
[----:B------:R-:W2:Y:S04]  /*93160*/  LDL.LU R17, [R1+0x1b74] ;  /* 0x001b740001117983 */ /* 0x000ea80000300800 */
[----:B------:R-:W3:Y:S04]  /*93170*/  LDL.LU R18, [R1+0x1b78] ;  /* 0x001b780001127983 */ /* 0x000ee80000300800 */
[----:B------:R-:W3:Y:S04]  /*93180*/  LDL.LU R19, [R1+0x1b7c] ;  /* 0x001b7c0001137983 */ /* 0x000ee80000300800 */
[----:B------:R-:W4:Y:S01]  /*93190*/  LDL.LU R26, [R1+0x60] ;  /* 0x00006000011a7983 */ /* 0x000f220000300800 */
        /* <DEDUP_REMOVED lines=11> */
[----:B----4-:R-:W-:Y:S04]  /*93250*/  STL.64 [R1+0xa8a0], R24 ;  /* 0x00a8a01801007387 */ /* 0x010fe80000100a00 */
[----:B---3--:R-:W-:Y:S04]  /*93260*/  STL.64 [R1+0xa880], R18 ;  /* 0x00a8801201007387 */ /* 0x008fe80000100a00 */
        /* <DEDUP_REMOVED lines=17> */
[----:B------:R-:W2:Y:S01]  /*93380*/  LDL.LU R26, [R1+0x80] ;  /* 0x00008000011a7983 */ /* 0x000ea20000300800 */
        /* <DEDUP_REMOVED lines=33> */
[----:B------:R-:W2:Y:S04]  /*935a0*/  LDL.LU R0, [R1+0xa958] ;  /* 0x00a9580001007983 */ /* 0x000ea80000300800 */
[----:B------:R-:W2:Y:S04]  /*935b0*/  LDL.LU R8, [R1+0x1c20] ;  /* 0x001c200001087983 */ /* 0x000ea80000300800 */
[----:B------:R-:W2:Y:S04]  /*935c0*/  LDL.LU R9, [R1+0x1c24] ;  /* 0x001c240001097983 */ /* 0x000ea80000300800 */
[----:B------:R-:W2:Y:S04]  /*935d0*/  LDL.LU R10, [R1+0x1c28] ;  /* 0x001c2800010a7983 */ /* 0x000ea80000300800 */
[----:B------:R-:W2:Y:S04]  /*935e0*/  LDL.LU R11, [R1+0x1c2c] ;  /* 0x001c2c00010b7983 */ /* 0x000ea80000300800 */
[----:B----4-:R0:W-:Y:S04]  /*935f0*/  STL.64 [R1+0xa930], R24 ;  /* 0x00a9301801007387 */ /* 0x0101e80000100a00 */
[----:B0-----:R-:W4:Y:S04]  /*93600*/  LDL.LU.64 R24, [R1+0xa8] ;  /* 0x0000a80001187983 */ /* 0x001f280000300a00 */
        /* <DEDUP_REMOVED lines=18> */
[----:B----4-:R-:W-:Y:S03]  /*93730*/  HMMA.16816.F32 R12, R12, R24, R8 ;  /* 0x000000180c0c723c */ /* 0x010fe60000001808 */
        /* <DEDUP_REMOVED lines=14> */
[----:B------:R0:W-:Y:S04]  /*93820*/  STL [R1+0xa6dc], R2 ;  /* 0x00a6dc0201007387 */ /* 0x0001e80000100800 */
[----:B------:R1:W-:Y:S04]  /*93830*/  STL [R1+0xa6d8], R3 ;  /* 0x00a6d80301007387 */ /* 0x0003e80000100800 */
[----:B------:R-:W2:Y:S04]  /*93840*/  LDL.LU.64 R10, [R1+0xa950] ;  /* 0x00a95000010a7983 */ /* 0x000ea80000300a00 */
[----:B------:R-:W2:Y:S01]  /*93850*/  LDL.LU.64 R8, [R1+0xa948] ;  /* 0x00a9480001087983 */ /* 0x000ea20000300a00 */
[----:B0-----:R-:W-:-:S02]  /*93860*/  IMAD.MOV.U32 R2, RZ, RZ, R25 ;  /* 0x000000ffff027224 */ /* 0x001fc400078e0019 */
[----:B-1----:R-:W-:Y:S01]  /*93870*/  IMAD.MOV.U32 R3, RZ, RZ, R24 ;  /* 0x000000ffff037224 */ /* 0x002fe200078e0018 */
[----:B------:R0:W-:Y:S04]  /*93880*/  STL.64 [R1+0xdd0], R12 ;  /* 0x000dd00c01007387 */ /* 0x0001e80000100a00 */
[----:B------:R1:W-:Y:S04]  /*93890*/  STL.64 [R1+0xdd8], R14 ;  /* 0x000dd80e01007387 */ /* 0x0003e80000100a00 */
[----:B0-----:R-:W4:Y:S04]  /*938a0*/  LDL.LU R12, [R1+0x1ab0] ;  /* 0x001ab000010c7983 */ /* 0x001f280000300800 */
[----:B------:R-:W4:Y:S04]  /*938b0*/  LDL.LU R13, [R1+0x1ab4] ;  /* 0x001ab400010d7983 */ /* 0x000f280000300800 */
[----:B-1----:R-:W4:Y:S01]  /*938c0*/  LDL.LU R14, [R1+0x1ab8] ;  /* 0x001ab800010e7983 */ /* 0x002f220000300800 */
        /* <DEDUP_REMOVED lines=27> */
[----:B------:R0:W-:Y:S01]  /*93a80*/  STL [R1+0xd98], R26 ;  /* 0x000d981a01007387 */ /* 0x0001e20000100800 */
[----:B------:R-:W-:-:S03]  /*93a90*/  IMAD.MOV.U32 R0, RZ, RZ, R27 ;  /* 0x000000ffff007224 */ /* 0x000fc600078e001b */
[----:B0-----:R-:W2:Y:S04]  /*93aa0*/  LDL.LU.64 R26, [R1+0xa8e8] ;  /* 0x00a8e800011a7983 */ /* 0x001ea80000300a00 */
        /* <DEDUP_REMOVED lines=77> */
[----:B0-----:R-:W2:Y:S04]  /*93f80*/  LDL.LU.64 R26, [R1+0xa7e0] ;  /* 0x00a7e000011a7983 */ /* 0x001ea80000300a00 */
[----:B------:R-:W2:Y:S01]  /*93f90*/  LDL.LU.64 R24, [R1+0xa7d8] ;  /* 0x00a7d80001187983 */ /* 0x000ea20000300a00 */
[----:B---3--:R-:W-:-:S15]  /*93fa0*/  HMMA.16816.F32 R20, R8, R16, R20 ;  /* 0x000000100814723c */ /* 0x008fde0000001814 */
[----:B------:R-:W-:-:S08]  /*93fb0*/  NOP ;  /* 0x0000000000007918 */ /* 0x000fd00000000000 */
[----:B------:R-:W-:Y:S01]  /*93fc0*/  STL.64 [R1+0xcd0], R20 ;  /* 0x000cd01401007387 */ /* 0x000fe20000100a00 */
[C---:B--2---:R-:W-:Y:S03]  /*93fd0*/  HMMA.16816.F32 R16, R8.reuse, R18, R24 ;  /* 0x000000120810723c */ /* 0x044fe60000001818 */
[----:B------:R0:W-:Y:S04]  /*93fe0*/  STL.64 [R1+0xcd8], R22 ;  /* 0x000cd81601007387 */ /* 0x0001e80000100a00 */
[----:B0-----:R-:W2:Y:S04]  /*93ff0*/  LDL.LU.64 R22, [R1+0xa7d0] ;  /* 0x00a7d00001167983 */ /* 0x001ea80000300a00 */
[----:B------:R-:W2:Y:S04]  /*94000*/  LDL.LU.64 R20, [R1+0xa7c8] ;  /* 0x00a7c80001147983 */ /* 0x000ea80000300a00 */
[----:B------:R-:W3:Y:S04]  /*94010*/  LDL.LU.64 R26, [R1+0xa7c0] ;  /* 0x00a7c000011a7983 */ /* 0x000ee80000300a00 */
[----:B------:R-:W2:Y:S04]  /*94020*/  LDL.LU.64 R24, [R1+0xa7b8] ;  /* 0x00a7b80001187983 */ /* 0x000ea80000300a00 */
        /* <DEDUP_REMOVED lines=10> */
[----:B------:R-:W4:Y:S04]  /*940d0*/  LDL.LU.64 R20, [R1+0xa798] ;  /* 0x00a7980001147983 */ /* 0x000f280000300a00 */
[----:B------:R-:W2:Y:S04]  /*940e0*/  LDL.LU.64 R18, [R1+0xa790] ;  /* 0x00a7900001127983 */ /* 0x000ea80000300a00 */
[----:B------:R-:W2:Y:S04]  /*940f0*/  LDL.LU.64 R16, [R1+0xa788] ;  /* 0x00a7880001107983 */ /* 0x000ea80000300a00 */
[----:B------:R-:W-:Y:S04]  /*94100*/  STL.64 [R1+0xca0], R24 ;  /* 0x000ca01801007387 */ /* 0x000fe80000100a00 */
[----:B------:R0:W-:Y:S04]  /*94110*/  STL.64 [R1+0xca8], R26 ;  /* 0x000ca81a01007387 */ /* 0x0001e80000100a00 */
[----:B0-----:R-:W3:Y:S04]  /*94120*/  LDL.LU.64 R26, [R1+0xa780] ;  /* 0x00a78000011a7983 */ /* 0x001ee80000300a00 */
[----:B------:R-:W3:Y:S01]  /*94130*/  LDL.LU.64 R24, [R1+0xa778] ;  /* 0x00a7780001187983 */ /* 0x000ee20000300a00 */
[C---:B----4-:R-:W-:Y:S06]  /*94140*/  HMMA.16816.F32 R4, R8.reuse, R20, R4 ;  /* 0x000000140804723c */ /* 0x050fec0000001804 */
[C---:B--2---:R-:W-:Y:S06]  /*94150*/  HMMA.16816.F32 R20, R8.reuse, R22, R16 ;  /* 0x000000160814723c */ /* 0x044fec0000001810 */
[C---:B---3--:R-:W-:Y:S11]  /*94160*/  HMMA.16816.F32 R24, R8.reuse, R28, R24 ;  /* 0x0000001c0818723c */ /* 0x048ff60000001818 */
        /* <DEDUP_REMOVED lines=18> */
[----:B------:R-:W2:Y:S01]  /*94290*/  LDL R29, [R1+0x2ce8] ;  /* 0x002ce800011d7983 */ /* 0x000ea20000100800 */
[C---:B---3--:R-:W-:Y:S06]  /*942a0*/  HMMA.16816.F32 R12, R8.reuse, R24, R4 ;  /* 0x00000018080c723c */ /* 0x048fec0000001804 */
[----:B------:R-:W-:-:S15]  /*942b0*/  HMMA.16816.F32 R4, R8, R22, R16 ;  /* 0x000000160804723c */ /* 0x000fde0000001810 */
[----:B------:R-:W-:-:S02]  /*942c0*/  NOP ;  /* 0x0000000000007918 */ /* 0x000fc40000000000 */
[----:B------:R-:W-:Y:S04]  /*942d0*/  STL.64 [R1+0xc50], R12 ;  /* 0x000c500c01007387 */ /* 0x000fe80000100a00 */
[----:B------:R0:W-:Y:S04]  /*942e0*/  STL.64 [R1+0xc58], R14 ;  /* 0x000c580e01007387 */ /* 0x0001e80000100a00 */
[----:B--2---:R-:W-:Y:S04]  /*942f0*/  STL [R1+0xa6e0], R29 ;  /* 0x00a6e01d01007387 */ /* 0x004fe80000100800 */
[----:B------:R-:W-:Y:S04]  /*94300*/  STL.64 [R1+0xc40], R4 ;  /* 0x000c400401007387 */ /* 0x000fe80000100a00 */
[----:B------:R-:W-:Y:S04]  /*94310*/  STL.64 [R1+0xc48], R6 ;  /* 0x000c480601007387 */ /* 0x000fe80000100a00 */
[----:B0-----:R-:W2:Y:S04]  /*94320*/  LDL R14, [R1+0x2d08] ;  /* 0x002d0800010e7983 */ /* 0x001ea80000100800 */
[----:B------:R-:W2:Y:S04]  /*94330*/  LDL R15, [R1+0x2d0c] ;  /* 0x002d0c00010f7983 */ /* 0x000ea80000100800 */
[----:B------:R-:W3:Y:S04]  /*94340*/  LDL R12, [R1+0x2cf8] ;  /* 0x002cf800010c7983 */ /* 0x000ee80000100800 */
[----:B------:R-:W3:Y:S04]  /*94350*/  LDL R13, [R1+0x2cfc] ;  /* 0x002cfc00010d7983 */ /* 0x000ee80000100800 */
[----:B--2---:R-:W-:Y:S04]  /*94360*/  STL.64 [R1+0xa6a0], R14 ;  /* 0x00a6a00e01007387 */ /* 0x004fe80000100a00 */
[----:B---3--:R0:W-:Y:S04]  /*94370*/  STL.64 [R1+0xa698], R12 ;  /* 0x00a6980c01007387 */ /* 0x0081e80000100a00 */
[----:B------:R-:W2:Y:S04]  /*94380*/  LDL.LU R24, [R1+0x1f90] ;  /* 0x001f900001187983 */ /* 0x000ea80000300800 */
[----:B--2---:R-:W-:Y:S04]  /*94390*/  STL [R1+0xa6a8], R24 ;  /* 0x00a6a81801007387 */ /* 0x004fe80000100800 */
[----:B------:R-:W2:Y:S04]  /*943a0*/  LDL.LU R25, [R1+0x1f94] ;  /* 0x001f940001197983 */ /* 0x000ea80000300800 */
[----:B------:R-:W3:Y:S04]  /*943b0*/  LDL.LU R26, [R1+0x1f98] ;  /* 0x001f9800011a7983 */ /* 0x000ee80000300800 */
[----:B------:R-:W3:Y:S04]  /*943c0*/  LDL.LU R27, [R1+0x1f9c] ;  /* 0x001f9c00011b7983 */ /* 0x000ee80000300800 */
[----:B---3--:R1:W-:Y:S04]  /*943d0*/  STL.64 [R1+0xa6b0], R26 ;  /* 0x00a6b01a01007387 */ /* 0x0083e80000100a00 */
[----:B------:R-:W3:Y:S04]  /*943e0*/  LDL R28, [R1+0x2cdc] ;  /* 0x002cdc00011c7983 */ /* 0x000ee80000100800 */
[----:B---3--:R-:W-:Y:S04]  /*943f0*/  STL [R1+0xa6e4], R28 ;  /* 0x00a6e41c01007387 */ /* 0x008fe80000100800 */
        /* <DEDUP_REMOVED lines=8> */
[----:B-1----:R-:W-:-:S02]  /*94480*/  IMAD.MOV.U32 R27, RZ, RZ, R2 ;  /* 0x000000ffff1b7224 */ /* 0x002fc400078e0002 */
[----:B------:R-:W-:Y:S01]  /*94490*/  IMAD.MOV.U32 R26, RZ, RZ, R3 ;  /* 0x000000ffff1a7224 */ /* 0x000fe200078e0003 */
        /* <DEDUP_REMOVED lines=8> */
[----:B------:R-:W4:Y:S04]  /*94520*/  LDL.LU R18, [R1+0x1a88] ;  /* 0x001a880001127983 */ /* 0x000f280000300800 */
[----:B------:R-:W4:Y:S04]  /*94530*/  LDL.LU R19, [R1+0x1a8c] ;  /* 0x001a8c0001137983 */ /* 0x000f280000300800 */
[----:B------:R-:W2:Y:S04]  /*94540*/  LDL.LU R28, [R1+0x4930] ;  /* 0x00493000011c7983 */ /* 0x000ea80000300800 */
[----:B------:R-:W2:Y:S04]  /*94550*/  LDL.LU R29, [R1+0x4938] ;  /* 0x00493800011d7983 */ /* 0x000ea80000300800 */
[----:B------:R-:W2:Y:S04]  /*94560*/  LDL.LU R2, [R1+0x4940] ;  /* 0x0049400001027983 */ /* 0x000ea80000300800 */
[----:B------:R-:W2:Y:S04]  /*94570*/  LDL.LU R3, [R1+0x4948] ;  /* 0x0049480001037983 */ /* 0x000ea80000300800 */
[----:B------:R-:W3:Y:S04]  /*94580*/  LDL R24, [R1+0x2cc8] ;  /* 0x002cc80001187983 */ /* 0x000ee80000100800 */
[----:B------:R-:W-:Y:S04]  /*94590*/  STL.64 [R1+0xa6d0], R26 ;  /* 0x00a6d01a01007387 */ /* 0x000fe80000100a00 */
        /* <DEDUP_REMOVED lines=24> */
[----:B------:R-:W4:Y:S04]  /*94720*/  LDL R0, [R1+0x2cec] ;  /* 0x002cec0001007983 */ /* 0x000f280000100800 */
[----:B------:R-:W2:Y:S04]  /*94730*/  LDL.LU.64 R18, [R1+0xa730] ;  /* 0x00a7300001127983 */ /* 0x000ea80000300a00 */
[----:B------:R-:W3:Y:S04]  /*94740*/  LDL.LU.64 R16, [R1+0xa728] ;  /* 0x00a7280001107983 */ /* 0x000ee80000300a00 */
        /* <DEDUP_REMOVED lines=27> */
[----:B------:R-:W3:Y:S04]  /*94900*/  LDL.LU.64 R24, [R1+0xa6f8] ;  /* 0x00a6f80001187983 */ /* 0x000ee80000300a00 */
[----:B------:R-:W2:Y:S04]  /*94910*/  LDL.LU R6, [R1+0x493c] ;  /* 0x00493c0001067983 */ /* 0x000ea80000300800 */
[----:B------:R-:W4:Y:S01]  /*94920*/  LDL.LU R7, [R1+0x4944] ;  /* 0x0049440001077983 */ /* 0x000f220000300800 */
[----:B---3--:R-:W-:-:S15]  /*94930*/  HMMA.16816.F32 R24, R8, R4, R24 ;  /* 0x000000040818723c */ /* 0x008fde0000001818 */
[----:B------:R-:W-:-:S08]  /*94940*/  NOP ;  /* 0x0000000000007918 */ /* 0x000fd00000000000 */
[----:B------:R-:W-:Y:S04]  /*94950*/  STL.64 [R1+0xbf0], R24 ;  /* 0x000bf01801007387 */ /* 0x000fe80000100a00 */
[----:B------:R0:W-:Y:S04]  /*94960*/  STL.64 [R1+0xbf8], R26 ;  /* 0x000bf81a01007387 */ /* 0x0001e80000100a00 */
[----:B0-----:R-:W3:Y:S04]  /*94970*/  LDL.LU.64 R26, [R1+0xa6f0] ;  /* 0x00a6f000011a7983 */ /* 0x001ee80000300a00 */
[----:B------:R-:W3:Y:S04]  /*94980*/  LDL.LU.64 R24, [R1+0xa6e8] ;  /* 0x00a6e80001187983 */ /* 0x000ee80000300a00 */
[----:B------:R-:W3:Y:S04]  /*94990*/  LDL.LU R4, [R1+0x492c] ;  /* 0x00492c0001047983 */ /* 0x000ee80000300800 */
[----:B------:R-:W3:Y:S01]  /*949a0*/  LDL.LU R5, [R1+0x4934] ;  /* 0x0049340001057983 */ /* 0x000ee20000300800 */
[----:B--2---:R-:W-:-:S02]  /*949b0*/  IMAD R6, R6, 0x100, R2 ;  /* 0x0000010006067824 */ /* 0x004fc400078e0202 */
[----:B----4-:R-:W-:Y:S02]  /*949c0*/  IMAD R7, R7, 0x100, R3 ;  /* 0x0000010007077824 */ /* 0x010fe400078e0203 */
[----:B---3--:R-:W-:Y:S02]  /*949d0*/  IMAD R4, R4, 0x100, R28 ;  /* 0x0000010004047824 */ /* 0x008fe400078e021c */
[----:B------:R-:W-:Y:S01]  /*949e0*/  IMAD R5, R5, 0x100, R29 ;  /* 0x0000010005057824 */ /* 0x000fe200078e021d */
[----:B------:R-:W2:Y:S04]  /*949f0*/  LDL.LU R28, [R1+0xa6e4] ;  /* 0x00a6e400011c7983 */ /* 0x000ea80000300800 */
[----:B------:R-:W3:Y:S04]  /*94a00*/  LDL.LU R29, [R1+0xa6e0] ;  /* 0x00a6e000011d7983 */ /* 0x000ee80000300800 */
[----:B------:R-:W4:Y:S04]  /*94a10*/  LDL.LU R2, [R1+0xa6dc] ;  /* 0x00a6dc0001027983 */ /* 0x000f280000300800 */
[----:B------:R-:W4:Y:S02]  /*94a20*/  LDL.LU R3, [R1+0xa6d8] ;  /* 0x00a6d80001037983 */ /* 0x000f240000300800 */
[----:B----4-:R-:W-:-:S15]  /*94a30*/  HMMA.16816.F32 R24, R8, R2, R24 ;  /* 0x000000020818723c */ /* 0x010fde0000001818 */
[----:B------:R-:W-:-:S08]  /*94a40*/  NOP ;  /* 0x0000000000007918 */ /* 0x000fd00000000000 */
[----:B------:R-:W-:Y:S04]  /*94a50*/  STL.64 [R1+0xdf0], R24 ;  /* 0x000df01801007387 */ /* 0x000fe80000100a00 */
[----:B------:R0:W-:Y:S04]  /*94a60*/  STL.64 [R1+0xdf8], R26 ;  /* 0x000df81a01007387 */ /* 0x0001e80000100a00 */
[----:B0-----:R-:W4:Y:S04]  /*94a70*/  LDL.LU.64 R26, [R1+0xa6d0] ;  /* 0x00a6d000011a7983 */ /* 0x001f280000300a00 */
[----:B------:R-:W2:Y:S04]  /*94a80*/  LDL.LU.64 R24, [R1+0xa6c8] ;  /* 0x00a6c80001187983 */ /* 0x000ea80000300a00 */
[----:B------:R-:W3:Y:S04]  /*94a90*/  LDL R2, [R1+0x2ccc] ;  /* 0x002ccc0001027983 */ /* 0x000ee80000100800 */
[----:B------:R-:W3:Y:S01]  /*94aa0*/  LDL R3, [R1+0x2cd8] ;  /* 0x002cd80001037983 */ /* 0x000ee20000100800 */
[----:B------:R-:W-:-:S02]  /*94ab0*/  F2FP.F16.E4M3.UNPACK_B R4, R4 ;  /* 0x00000004ff04723e */ /* 0x000fc400020006ff */
[----:B------:R-:W-:Y:S01]  /*94ac0*/  F2FP.F16.E4M3.UNPACK_B R5, R5 ;  /* 0x00000005ff05723e */ /* 0x000fe200020006ff */
[----:B----4-:R-:W-:Y:S01]  /*94ad0*/  HMMA.16816.F32 R8, R8, R26, R12 ;  /* 0x0000001a0808723c */ /* 0x010fe2000000180c */
[----:B------:R-:W4:Y:S04]  /*94ae0*/  LDL.LU.64 R14, [R1+0xa6c0] ;  /* 0x00a6c000010e7983 */ /* 0x000f280000300a00 */
[----:B------:R-:W4:Y:S01]  /*94af0*/  LDL.LU.64 R12, [R1+0xa6b8] ;  /* 0x00a6b800010c7983 */ /* 0x000f220000300a00 */
[----:B--2---:R-:W-:Y:S02]  /*94b00*/  F2FP.F16.E4M3.UNPACK_B R24, R24 ;  /* 0x00000018ff18723e */ /* 0x004fe400020006ff */
[----:B---3--:R-:W-:Y:S01]  /*94b10*/  F2FP.F16.E4M3.UNPACK_B R2, R2 ;  /* 0x00000002ff02723e */ /* 0x008fe200020006ff */
[----:B------:R-:W2:Y:S04]  /*94b20*/  LDL.LU.64 R26, [R1+0xa6b0] ;  /* 0x00a6b000011a7983 */ /* 0x000ea80000300a00 */
[----:B------:R-:W-:Y:S01]  /*94b30*/  STL [R1+0xb0], R24 ;  /* 0x0000b01801007387 */ /* 0x000fe20000100800 */
[----:B------:R-:W-:-:S02]  /*94b40*/  F2FP.F16.E4M3.UNPACK_B R6, R6 ;  /* 0x00000006ff06723e */ /* 0x000fc400020006ff */
[----:B------:R-:W-:-:S07]  /*94b50*/  F2FP.F16.E4M3.UNPACK_B R7, R7 ;  /* 0x00000007ff07723e */ /* 0x000fce00020006ff */
[----:B------:R-:W-:Y:S04]  /*94b60*/  STL.64 [R1+0xde0], R8 ;  /* 0x000de00801007387 */ /* 0x000fe80000100a00 */
[----:B------:R0:W-:Y:S02]  /*94b70*/  STL.64 [R1+0xde8], R10 ;  /* 0x000de80a01007387 */ /* 0x0001e40000100a00 */
[----:B0-----:R-:W-:Y:S02]  /*94b80*/  IMAD.MOV.U32 R10, RZ, RZ, R24 ;  /* 0x000000ffff0a7224 */ /* 0x001fe400078e0018 */
[----:B------:R-:W-:Y:S01]  /*94b90*/  IMAD.MOV.U32 R11, RZ, RZ, R2 ;  /* 0x000000ffff0b7224 */ /* 0x000fe200078e0002 */
[----:B------:R-:W2:Y:S04]  /*94ba0*/  LDL.LU R24, [R1+0xa6a8] ;  /* 0x00a6a80001187983 */ /* 0x000ea80000300800 */
[----:B------:R0:W-:Y:S02]  /*94bb0*/  STL [R1+0xb4], R2 ;  /* 0x0000b40201007387 */ /* 0x0001e40000100800 */
[----:B0-----:R-:W-:-:S02]  /*94bc0*/  F2FP.F16.E4M3.UNPACK_B R2, R3 ;  /* 0x00000003ff02723e */ /* 0x001fc400020006ff */
[----:B------:R-:W-:Y:S01]  /*94bd0*/  F2FP.F16.E4M3.UNPACK_B R3, R28 ;  /* 0x0000001cff03723e */ /* 0x000fe200020006ff */
[C---:B----4-:R-:W-:Y:S01]  /*94be0*/  HMMA.16816.F32 R8, R4.reuse, R10, R12 ;  /* 0x0000000a0408723c */ /* 0x050fe2000000180c */
[----:B------:R-:W3:Y:S04]  /*94bf0*/  LDL.LU.64 R14, [R1+0xa6a0] ;  /* 0x00a6a000010e7983 */ /* 0x000ee80000300a00 */
[----:B------:R-:W4:Y:S01]  /*94c00*/  LDL.LU.64 R12, [R1+0xa698] ;  /* 0x00a69800010c7983 */ /* 0x000f220000300a00 */
[----:B------:R-:W-:-:S15]  /*94c10*/  HMMA.16816.F32 R16, R4, R2, R16 ;  /* 0x000000020410723c */ /* 0x000fde0000001810 */
[----:B------:R-:W-:-:S02]  /*94c20*/  NOP ;  /* 0x0000000000007918 */ /* 0x000fc40000000000 */
[----:B------:R0:W-:Y:S04]  /*94c30*/  STL.64 [R1+0xe30], R8 ;  /* 0x000e300801007387 */ /* 0x0001e80000100a00 */
[----:B------:R-:W-:Y:S04]  /*94c40*/  STL.64 [R1+0xe38], R10 ;  /* 0x000e380a01007387 */ /* 0x000fe80000100a00 */
[----:B------:R-:W-:Y:S04]  /*94c50*/  STL [R1+0x98], R2 ;  /* 0x0000980201007387 */ /* 0x000fe80000100800 */
[----:B------:R-:W-:Y:S01]  /*94c60*/  STL [R1+0x9c], R3 ;  /* 0x00009c0301007387 */ /* 0x000fe20000100800 */
[----:B0-----:R-:W-:-:S02]  /*94c70*/  F2FP.F16.E4M3.UNPACK_B R8, R29 ;  /* 0x0000001dff08723e */ /* 0x001fc400020006ff */
[----:B------:R-:W-:-:S03]  /*94c80*/  F2FP.F16.E4M3.UNPACK_B R9, R0 ;  /* 0x00000000ff09723e */ /* 0x000fc600020006ff */
[----:B------:R-:W-:Y:S04]  /*94c90*/  STL [R1+0x90], R8 ;  /* 0x0000900801007387 */ /* 0x000fe80000100800 */
[----:B------:R-:W-:Y:S04]  /*94ca0*/  STL.64 [R1+0xe50], R16 ;  /* 0x000e501001007387 */ /* 0x000fe80000100a00 */
[----:B------:R-:W-:Y:S04]  /*94cb0*/  STL.64 [R1+0xe58], R18 ;  /* 0x000e581201007387 */ /* 0x000fe80000100a00 */
[----:B------:R0:W-:Y:S02]  /*94cc0*/  STL [R1+0x94], R9 ;  /* 0x0000940901007387 */ /* 0x0001e40000100800 */
[----:B0-----:R-:W-:Y:S01]  /*94cd0*/  HMMA.16816.F32 R8, R4, R8, R20 ;  /* 0x000000080408723c */ /* 0x001fe20000001814 */
[----:B----4-:R-:W-:-:S02]  /*94ce0*/  F2FP.F16.E4M3.UNPACK_B R2, R12 ;  /* 0x0000000cff02723e */ /* 0x010fc400020006ff */
[----:B------:R-:W-:-:S03]  /*94cf0*/  F2FP.F16.E4M3.UNPACK_B R3, R13 ;  /* 0x0000000dff03723e */ /* 0x000fc600020006ff */
[----:B------:R-:W-:-:S15]  /*94d00*/  STL [R1+0x88], R2 ;  /* 0x0000880201007387 */ /* 0x000fde0000100800 */
[----:B------:R-:W-:-:S02]  /*94d10*/  NOP ;  /* 0x0000000000007918 */ /* 0x000fc40000000000 */
[----:B------:R-:W-:Y:S04]  /*94d20*/  STL.64 [R1+0xe60], R8 ;  /* 0x000e600801007387 */ /* 0x000fe80000100a00 */
[----:B------:R2:W-:Y:S02]  /*94d30*/  STL.64 [R1+0xe68], R10 ;  /* 0x000e680a01007387 */ /* 0x0005e40000100a00 */
[----:B--2---:R-:W-:Y:S01]  /*94d40*/  HMMA.16816.F32 R8, R4, R2, R24 ;  /* 0x000000020408723c */ /* 0x004fe20000001818 */
[----:B---3--:R-:W-:-:S05]  /*94d50*/  F2FP.F16.E4M3.UNPACK_B R12, R14 ;  /* 0x0000000eff0c723e */ /* 0x008fca00020006ff */
[----:B------:R0:W-:Y:S01]  /*94d60*/  STL [R1+0x8c], R3 ;  /* 0x00008c0301007387 */ /* 0x0001e20000100800 */
[----:B------:R-:W-:-:S03]  /*94d70*/  F2FP.F16.E4M3.UNPACK_B R0, R15 ;  /* 0x0000000fff00723e */ /* 0x000fc600020006ff */
[----:B------:R-:W2:-:S13]  /*94d80*/  LDL.LU R24, [R1+0x2140] ;  /* 0x0021400001187983 */ /* 0x000e9a0000300800 */
[----:B------:R-:W-:Y:S04]  /*94d90*/  STL.64 [R1+0xe80], R8 ;  /* 0x000e800801007387 */ /* 0x000fe80000100a00 */
[----:B------:R-:W-:Y:S04]  /*94da0*/  STL.64 [R1+0xe88], R10 ;  /* 0x000e880a01007387 */ /* 0x000fe80000100a00 */
[----:B------:R-:W-:Y:S04]  /*94db0*/  STL [R1+0x80], R12 ;  /* 0x0000800c01007387 */ /* 0x000fe80000100800 */
[----:B------:R-:W2:Y:S04]  /*94dc0*/  LDL.LU R25, [R1+0x2144] ;  /* 0x0021440001197983 */ /* 0x000ea80000300800 */
[----:B------:R-:W-:Y:S04]  /*94dd0*/  STL [R1+0x84], R0 ;  /* 0x0000840001007387 */ /* 0x000fe80000100800 */
        /* <DEDUP_REMOVED lines=9> */
[----:B--2---:R2:W-:Y:S04]  /*94e70*/  STL.64 [R1+0xa608], R16 ;  /* 0x00a6081001007387 */ /* 0x0045e80000100a00 */
[----:B0-----:R-:W3:Y:S04]  /*94e80*/  LDL R3, [R1+0x2d78] ;  /* 0x002d780001037983 */ /* 0x001ee80000100800 */
[----:B-1----:R-:W4:Y:S04]  /*94e90*/  LDL.LU R24, [R1+0x20e0] ;  /* 0x0020e00001187983 */ /* 0x002f280000300800 */
[----:B------:R-:W4:Y:S04]  /*94ea0*/  LDL.LU R25, [R1+0x20e4] ;  /* 0x0020e40001197983 */ /* 0x000f280000300800 */
[----:B------:R-:W2:Y:S04]  /*94eb0*/  LDL.LU R26, [R1+0x20e8] ;  /* 0x0020e800011a7983 */ /* 0x000ea80000300800 */
[----:B------:R-:W2:Y:S04]  /*94ec0*/  LDL.LU R27, [R1+0x20ec] ;  /* 0x0020ec00011b7983 */ /* 0x000ea80000300800 */
[----:B--2---:R0:W-:Y:S04]  /*94ed0*/  STL.64 [R1+0xa620], R26 ;  /* 0x00a6201a01007387 */ /* 0x0041e80000100a00 */
[----:B----4-:R1:W-:Y:S04]  /*94ee0*/  STL.64 [R1+0xa618], R24 ;  /* 0x00a6181801007387 */ /* 0x0103e80000100a00 */
[----:B------:R-:W2:Y:S04]  /*94ef0*/  LDL R9, [R1+0x2d68] ;  /* 0x002d680001097983 */ /* 0x000ea80000100800 */
[----:B------:R-:W4:Y:S04]  /*94f00*/  LDL R2, [R1+0x2d6c] ;  /* 0x002d6c0001027983 */ /* 0x000f280000100800 */
[----:B------:R-:W3:Y:S04]  /*94f10*/  LDL.LU R16, [R1+0x20b0] ;  /* 0x0020b00001107983 */ /* 0x000ee80000300800 */
[----:B------:R-:W3:Y:S04]  /*94f20*/  LDL.LU R17, [R1+0x20b4] ;  /* 0x0020b40001117983 */ /* 0x000ee80000300800 */
[----:B------:R-:W4:Y:S04]  /*94f30*/  LDL.LU R18, [R1+0x20b8] ;  /* 0x0020b80001127983 */ /* 0x000f280000300800 */
[----:B------:R-:W4:Y:S04]  /*94f40*/  LDL.LU R19, [R1+0x20bc] ;  /* 0x0020bc0001137983 */ /* 0x000f280000300800 */
[----:B0-----:R-:W2:Y:S04]  /*94f50*/  LDL R26, [R1+0x2d48] ;  /* 0x002d4800011a7983 */ /* 0x001ea80000100800 */
[----:B------:R-:W2:Y:S04]  /*94f60*/  LDL R27, [R1+0x2d4c] ;  /* 0x002d4c00011b7983 */ /* 0x000ea80000100800 */
[----:B--2---:R0:W-:Y:S04]  /*94f70*/  STL.64 [R1+0xa658], R26 ;  /* 0x00a6581a01007387 */ /* 0x0041e80000100a00 */
[----:B-1----:R-:W2:Y:S04]  /*94f80*/  LDL.LU R24, [R1+0x2020] ;  /* 0x0020200001187983 */ /* 0x002ea80000300800 */
[----:B------:R-:W2:Y:S04]  /*94f90*/  LDL.LU R25, [R1+0x2024] ;  /* 0x0020240001197983 */ /* 0x000ea80000300800 */
[----:B0-----:R-:W3:Y:S04]  /*94fa0*/  LDL.LU R26, [R1+0x2028] ;  /* 0x00202800011a7983 */ /* 0x001ee80000300800 */
[----:B------:R-:W3:Y:S04]  /*94fb0*/  LDL.LU R27, [R1+0x202c] ;  /* 0x00202c00011b7983 */ /* 0x000ee80000300800 */
[----:B---3--:R0:W-:Y:S04]  /*94fc0*/  STL.64 [R1+0xa668], R26 ;  /* 0x00a6681a01007387 */ /* 0x0081e80000100a00 */
[----:B0-----:R-:W3:Y:S04]  /*94fd0*/  LDL R26, [R1+0x2d28] ;  /* 0x002d2800011a7983 */ /* 0x001ee80000100800 */
[----:B------:R-:W3:Y:S04]  /*94fe0*/  LDL R27, [R1+0x2d2c] ;  /* 0x002d2c00011b7983 */ /* 0x000ee80000100800 */
[----:B--2---:R-:W-:Y:S04]  /*94ff0*/  STL.64 [R1+0xa660], R24 ;  /* 0x00a6601801007387 */ /* 0x004fe80000100a00 */
[----:B------:R-:W2:Y:S04]  /*95000*/  LDL R10, [R1+0x2d58] ;  /* 0x002d5800010a7983 */ /* 0x000ea80000100800 */
[----:B------:R-:W2:Y:S04]  /*95010*/  LDL R11, [R1+0x2d5c] ;  /* 0x002d5c00010b7983 */ /* 0x000ea80000100800 */
[----:B------:R-:W4:Y:S04]  /*95020*/  LDL R8, [R1+0x2d38] ;  /* 0x002d380001087983 */ /* 0x000f280000100800 */
[----:B--2---:R-:W-:Y:S04]  /*95030*/  STL.64 [R1+0xa640], R10 ;  /* 0x00a6400a01007387 */ /* 0x004fe80000100a00 */
[----:B------:R0:W-:Y:S04]  /*95040*/  STL [R1+0xa638], R9 ;  /* 0x00a6380901007387 */ /* 0x0001e80000100800 */
[----:B0-----:R-:W4:Y:S04]  /*95050*/  LDL R9, [R1+0x2d3c] ;  /* 0x002d3c0001097983 */ /* 0x001f280000100800 */
[----:B----4-:R-:W-:Y:S04]  /*95060*/  STL.64 [R1+0xa680], R8 ;  /* 0x00a6800801007387 */ /* 0x010fe80000100a00 */
[----:B------:R-:W-:Y:S04]  /*95070*/  STL.64 [R1+0xa630], R18 ;  /* 0x00a6301201007387 */ /* 0x000fe80000100a00 */
[----:B------:R0:W-:Y:S04]  /*95080*/  STL.64 [R1+0xa628], R16 ;  /* 0x00a6281001007387 */ /* 0x0001e80000100a00 */
[----:B0-----:R-:W2:Y:S04]  /*95090*/  LDL.LU R16, [R1+0x2080] ;  /* 0x0020800001107983 */ /* 0x001ea80000300800 */
[----:B------:R-:W2:Y:S04]  /*950a0*/  LDL.LU R17, [R1+0x2084] ;  /* 0x0020840001117983 */ /* 0x000ea80000300800 */
[----:B------:R-:W4:Y:S04]  /*950b0*/  LDL.LU R18, [R1+0x2088] ;  /* 0x0020880001127983 */ /* 0x000f280000300800 */
[----:B------:R-:W4:Y:S04]  /*950c0*/  LDL.LU R19, [R1+0x208c] ;  /* 0x00208c0001137983 */ /* 0x000f280000300800 */
[----:B------:R-:W3:Y:S04]  /*950d0*/  LDL R24, [R1+0x2d18] ;  /* 0x002d180001187983 */ /* 0x000ee80000100800 */
[----:B------:R-:W3:Y:S04]  /*950e0*/  LDL R25, [R1+0x2d1c] ;  /* 0x002d1c0001197983 */ /* 0x000ee80000100800 */
        /* <DEDUP_REMOVED lines=12> */
[----:B------:R-:W-:-:S02]  /*951b0*/  IMAD.MOV.U32 R10, RZ, RZ, R12 ;  /* 0x000000ffff0a7224 */ /* 0x000fc400078e000c */
[----:B------:R-:W-:Y:S01]  /*951c0*/  IMAD.MOV.U32 R11, RZ, RZ, R0 ;  /* 0x000000ffff0b7224 */ /* 0x000fe200078e0000 */
[----:B----4-:R-:W-:Y:S04]  /*951d0*/  STL.64 [R1+0xa690], R18 ;  /* 0x00a6901201007387 */ /* 0x010fe80000100a00 */
[----:B--2---:R0:W-:Y:S04]  /*951e0*/  STL.64 [R1+0xa688], R16 ;  /* 0x00a6881001007387 */ /* 0x0041e80000100a00 */
[----:B0-----:R-:W2:Y:S04]  /*951f0*/  LDL.LU R16, [R1+0x1fc0] ;  /* 0x001fc00001107983 */ /* 0x001ea80000300800 */
[----:B------:R-:W2:Y:S04]  /*95200*/  LDL.LU R17, [R1+0x1fc4] ;  /* 0x001fc40001117983 */ /* 0x000ea80000300800 */
[----:B------:R-:W2:Y:S04]  /*95210*/  LDL.LU R18, [R1+0x1fc8] ;  /* 0x001fc80001127983 */ /* 0x000ea80000300800 */
[----:B------:R-:W2:Y:S04]  /*95220*/  LDL.LU R19, [R1+0x1fcc] ;  /* 0x001fcc0001137983 */ /* 0x000ea80000300800 */
[----:B------:R-:W4:Y:S04]  /*95230*/  LDL R20, [R1+0x2d7c] ;  /* 0x002d7c0001147983 */ /* 0x000f280000100800 */
[----:B------:R-:W4:Y:S04]  /*95240*/  LDL R21, [R1+0x2d88] ;  /* 0x002d880001157983 */ /* 0x000f280000100800 */
[----:B------:R-:W4:Y:S04]  /*95250*/  LDL R22, [R1+0x2d8c] ;  /* 0x002d8c0001167983 */ /* 0x000f280000100800 */
[----:B------:R-:W4:Y:S04]  /*95260*/  LDL R23, [R1+0x2d98] ;  /* 0x002d980001177983 */ /* 0x000f280000100800 */
[----:B------:R-:W4:Y:S04]  /*95270*/  LDL R28, [R1+0x2d9c] ;  /* 0x002d9c00011c7983 */ /* 0x000f280000100800 */
[----:B------:R-:W4:Y:S04]  /*95280*/  LDL R29, [R1+0x2da8] ;  /* 0x002da800011d7983 */ /* 0x000f280000100800 */
[----:B------:R-:W4:Y:S04]  /*95290*/  LDL R0, [R1+0x2dac] ;  /* 0x002dac0001007983 */ /* 0x000f280000100800 */
[----:B------:R-:W4:Y:S04]  /*952a0*/  LDL.LU R12, [R1+0x2170] ;  /* 0x00217000010c7983 */ /* 0x000f280000300800 */
[----:B------:R-:W4:Y:S04]  /*952b0*/  LDL.LU R13, [R1+0x2174] ;  /* 0x00217400010d7983 */ /* 0x000f280000300800 */
[----:B------:R-:W4:Y:S04]  /*952c0*/  LDL.LU R14, [R1+0x2178] ;  /* 0x00217800010e7983 */ /* 0x000f280000300800 */
[----:B------:R-:W4:Y:S01]  /*952d0*/  LDL.LU R15, [R1+0x217c] ;  /* 0x00217c00010f7983 */ /* 0x000f220000300800 */
[----:B--2---:R-:W-:Y:S03]  /*952e0*/  HMMA.16816.F32 R8, R4, R10, R16 ;  /* 0x0000000a0408723c */ /* 0x004fe60000001810 */
[----:B------:R-:W2:Y:S04]  /*952f0*/  LDL.LU.64 R18, [R1+0xa690] ;  /* 0x00a6900001127983 */ /* 0x000ea80000300a00 */
[----:B------:R-:W2:Y:S01]  /*95300*/  LDL.LU.64 R16, [R1+0xa688] ;  /* 0x00a6880001107983 */ /* 0x000ea20000300a00 */
[----:B---3--:R-:W-:-:S02]  /*95310*/  F2FP.F16.E4M3.UNPACK_B R24, R24 ;  /* 0x00000018ff18723e */ /* 0x008fc400020006ff */
[----:B------:R-:W-:-:S13]  /*95320*/  F2FP.F16.E4M3.UNPACK_B R25, R25 ;  /* 0x00000019ff19723e */ /* 0x000fda00020006ff */
[----:B------:R0:W-:Y:S04]  /*95330*/  STL.64 [R1+0xeb0], R8 ;  /* 0x000eb00801007387 */ /* 0x0001e80000100a00 */
[----:B------:R1:W-:Y:S04]  /*95340*/  STL.64 [R1+0xeb8], R10 ;  /* 0x000eb80a01007387 */ /* 0x0003e80000100a00 */
[----:B0-----:R-:W3:Y:S04]  /*95350*/  LDL.LU.64 R8, [R1+0xa680] ;  /* 0x00a6800001087983 */ /* 0x001ee80000300a00 */
[----:B------:R-:W-:Y:S01]  /*95360*/  STL [R1+0x78], R24 ;  /* 0x0000781801007387 */ /* 0x000fe20000100800 */
[----:B-1----:R-:W-:-:S02]  /*95370*/  F2FP.F16.E4M3.UNPACK_B R10, R26 ;  /* 0x0000001aff0a723e */ /* 0x002fc400020006ff */
[----:B------:R-:W-:Y:S01]  /*95380*/  F2FP.F16.E4M3.UNPACK_B R11, R27 ;  /* 0x0000001bff0b723e */ /* 0x000fe200020006ff */
        /* <DEDUP_REMOVED lines=8> */
[----:B------:R-:W4:Y:S04]  /*95410*/  LDL.LU.64 R24, [R1+0xa660] ;  /* 0x00a6600001187983 */ /* 0x000f280000300a00 */
[----:B------:R-:W-:Y:S04]  /*95420*/  STL [R1+0x70], R10 ;  /* 0x0000700a01007387 */ /* 0x000fe80000100800 */
[----:B------:R-:W-:Y:S01]  /*95430*/  STL [R1+0x74], R11 ;  /* 0x0000740b01007387 */ /* 0x000fe20000100800 */
[----:B---3--:R-:W-:-:S02]  /*95440*/  F2FP.F16.E4M3.UNPACK_B R8, R8 ;  /* 0x00000008ff08723e */ /* 0x008fc400020006ff */
[----:B------:R-:W-:Y:S01]  /*95450*/  F2FP.F16.E4M3.UNPACK_B R9, R9 ;  /* 0x00000009ff09723e */ /* 0x000fe200020006ff */
[----:B----4-:R-:W-:-:S15]  /*95460*/  HMMA.16816.F32 R24, R4, R10, R24 ;  /* 0x0000000a0418723c */ /* 0x010fde0000001818 */
[----:B------:R-:W-:-:S08]  /*95470*/  NOP ;  /* 0x0000000000007918 */ /* 0x000fd00000000000 */
[----:B------:R-:W-:Y:S04]  /*95480*/  STL.64 [R1+0xee0], R24 ;  /* 0x000ee01801007387 */ /* 0x000fe80000100a00 */
[----:B------:R0:W-:Y:S04]  /*95490*/  STL.64 [R1+0xee8], R26 ;  /* 0x000ee81a01007387 */ /* 0x0001e80000100a00 */
[----:B0-----:R-:W3:Y:S04]  /*954a0*/  LDL.LU.64 R26, [R1+0xa658] ;  /* 0x00a65800011a7983 */ /* 0x001ee80000300a00 */
        /* <DEDUP_REMOVED lines=9> */
[----:B------:R-:W4:Y:S01]  /*95540*/  LDL.LU R9, [R1+0xa638] ;  /* 0x00a6380001097983 */ /* 0x000f220000300800 */
[----:B---3--:R-:W-:-:S02]  /*95550*/  F2FP.F16.E4M3.UNPACK_B R24, R26 ;  /* 0x0000001aff18723e */ /* 0x008fc400020006ff */
[----:B------:R-:W-:-:S03]  /*95560*/  F2FP.F16.E4M3.UNPACK_B R25, R27 ;  /* 0x0000001bff19723e */ /* 0x000fc600020006ff */
        /* <DEDUP_REMOVED lines=10> */
[----:B----4-:R-:W-:-:S02]  /*95610*/  F2FP.F16.E4M3.UNPACK_B R10, R10 ;  /* 0x0000000aff0a723e */ /* 0x010fc400020006ff */
[----:B------:R-:W-:-:S03]  /*95620*/  F2FP.F16.E4M3.UNPACK_B R11, R11 ;  /* 0x0000000bff0b723e */ /* 0x000fc600020006ff */
[----:B------:R-:W-:Y:S04]  /*95630*/  STL [R1+0x58], R10 ;  /* 0x0000580a01007387 */ /* 0x000fe80000100800 */
[----:B------:R-:W-:Y:S01]  /*95640*/  STL [R1+0x5c], R11 ;  /* 0x00005c0b01007387 */ /* 0x000fe20000100800 */
[----:B------:R-:W-:Y:S02]  /*95650*/  F2FP.F16.E4M3.UNPACK_B R8, R9 ;  /* 0x00000009ff08723e */ /* 0x000fe400020006ff */
[----:B------:R-:W-:Y:S01]  /*95660*/  F2FP.F16.E4M3.UNPACK_B R9, R2 ;  /* 0x00000002ff09723e */ /* 0x000fe200020006ff */
[----:B--2---:R-:W-:-:S15]  /*95670*/  HMMA.16816.F32 R16, R4, R10, R16 ;  /* 0x0000000a0410723c */ /* 0x004fde0000001810 */
[----:B------:R-:W-:-:S08]  /*95680*/  NOP ;  /* 0x0000000000007918 */ /* 0x000fd00000000000 */
[----:B------:R-:W-:Y:S04]  /*95690*/  STL.64 [R1+0xf40], R16 ;  /* 0x000f401001007387 */ /* 0x000fe80000100a00 */
[----:B------:R0:W-:Y:S04]  /*956a0*/  STL.64 [R1+0xf48], R18 ;  /* 0x000f481201007387 */ /* 0x0001e80000100a00 */
[----:B0-----:R-:W2:Y:S04]  /*956b0*/  LDL.LU.64 R18, [R1+0xa610] ;  /* 0x00a6100001127983 */ /* 0x001ea80000300a00 */
[----:B------:R-:W2:Y:S04]  /*956c0*/  LDL.LU.64 R16, [R1+0xa608] ;  /* 0x00a6080001107983 */ /* 0x000ea80000300a00 */
[----:B------:R-:W-:Y:S04]  /*956d0*/  STL [R1+0x50], R8 ;  /* 0x0000500801007387 */ /* 0x000fe80000100800 */
[----:B------:R3:W-:Y:S02]  /*956e0*/  STL [R1+0x54], R9 ;  /* 0x0000540901007387 */ /* 0x0007e40000100800 */
[----:B---3--:R-:W-:Y:S02]  /*956f0*/  HMMA.16816.F32 R8, R4, R8, R24 ;  /* 0x000000080408723c */ /* 0x008fe40000001818 */
[----:B------:R-:W3:Y:S04]  /*95700*/  LDL.LU.64 R26, [R1+0xa600] ;  /* 0x00a60000011a7983 */ /* 0x000ee80000300a00 */
[----:B------:R-:W3:Y:S01]  /*95710*/  LDL.LU.64 R24, [R1+0xa5f8] ;  /* 0x00a5f80001187983 */ /* 0x000ee20000300a00 */
[----:B------:R-:W-:-:S02]  /*95720*/  F2FP.F16.E4M3.UNPACK_B R2, R3 ;  /* 0x00000003ff02723e */ /* 0x000fc400020006ff */
[----:B------:R-:W-:-:S14]  /*95730*/  F2FP.F16.E4M3.UNPACK_B R3, R20 ;  /* 0x00000014ff03723e */ /* 0x000fdc00020006ff */
[----:B------:R0:W-:Y:S04]  /*95740*/  STL.64 [R1+0xf50], R8 ;  /* 0x000f500801007387 */ /* 0x0001e80000100a00 */
[----:B------:R-:W-:Y:S04]  /*95750*/  STL.64 [R1+0xf58], R10 ;  /* 0x000f580a01007387 */ /* 0x000fe80000100a00 */
[----:B------:R-:W-:Y:S04]  /*95760*/  STL [R1+0x48], R2 ;  /* 0x0000480201007387 */ /* 0x000fe80000100800 */
[----:B------:R-:W-:Y:S01]  /*95770*/  STL [R1+0x4c], R3 ;  /* 0x00004c0301007387 */ /* 0x000fe20000100800 */
[----:B0-----:R-:W-:-:S02]  /*95780*/  F2FP.F16.E4M3.UNPACK_B R8, R21 ;  /* 0x00000015ff08723e */ /* 0x001fc400020006ff */
[----:B------:R-:W-:-:S03]  /*95790*/  F2FP.F16.E4M3.UNPACK_B R9, R22 ;  /* 0x00000016ff09723e */ /* 0x000fc600020006ff */
[----:B------:R-:W-:Y:S01]  /*957a0*/  STL [R1+0x40], R8 ;  /* 0x0000400801007387 */ /* 0x000fe20000100800 */
[----:B------:R-:W-:Y:S01]  /*957b0*/  F2FP.F16.E4M3.UNPACK_B R0, R0 ;  /* 0x00000000ff00723e */ /* 0x000fe200020006ff */
[----:B--2---:R-:W-:-:S15]  /*957c0*/  HMMA.16816.F32 R16, R4, R2, R16 ;  /* 0x000000020410723c */ /* 0x004fde0000001810 */
[----:B------:R-:W-:-:S08]  /*957d0*/  NOP ;  /* 0x0000000000007918 */ /* 0x000fd00000000000 */
[----:B------:R-:W-:Y:S04]  /*957e0*/  STL.64 [R1+0xf60], R16 ;  /* 0x000f601001007387 */ /* 0x000fe80000100a00 */
[----:B------:R-:W-:Y:S04]  /*957f0*/  STL.64 [R1+0xf68], R18 ;  /* 0x000f681201007387 */ /* 0x000fe80000100a00 */
[----:B------:R3:W-:Y:S02]  /*95800*/  STL [R1+0x44], R9 ;  /* 0x0000440901007387 */ /* 0x0007e40000100800 */
[----:B---3--:R-:W-:Y:S01]  /*95810*/  HMMA.16816.F32 R8, R4, R8, R24 ;  /* 0x000000080408723c */ /* 0x008fe20000001818 */
[----:B------:R-:W-:-:S02]  /*95820*/  F2FP.F16.E4M3.UNPACK_B R2, R23 ;  /* 0x00000017ff02723e */ /* 0x000fc400020006ff */
[----:B------:R-:W-:-:S03]  /*95830*/  F2FP.F16.E4M3.UNPACK_B R3, R28 ;  /* 0x0000001cff03723e */ /* 0x000fc600020006ff */
[----:B------:R-:W-:-:S15]  /*95840*/  STL [R1+0x38], R2 ;  /* 0x0000380201007387 */ /* 0x000fde0000100800 */
[----:B------:R-:W-:-:S02]  /*95850*/  NOP ;  /* 0x0000000000007918 */ /* 0x000fc40000000000 */
[----:B------:R-:W-:Y:S04]  /*95860*/  STL.64 [R1+0xf80], R8 ;  /* 0x000f800801007387 */ /* 0x000fe80000100a00 */
[----:B------:R0:W-:Y:S02]  /*95870*/  STL.64 [R1+0xf88], R10 ;  /* 0x000f880a01007387 */ /* 0x0001e40000100a00 */
[----:B0-----:R-:W-:Y:S01]  /*95880*/  HMMA.16816.F32 R8, R4, R2, R12 ;  /* 0x000000020408723c */ /* 0x001fe2000000180c */
[----:B------:R-:W-:-:S05]  /*95890*/  F2FP.F16.E4M3.UNPACK_B R16, R29 ;  /* 0x0000001dff10723e */ /* 0x000fca00020006ff */
[----:B------:R-:W-:Y:S04]  /*958a0*/  STL [R1+0x3c], R3 ;  /* 0x00003c0301007387 */ /* 0x000fe80000100800 */
[----:B------:R-:W2:-:S13]  /*958b0*/  LDL.LU R12, [R1+0x2350] ;  /* 0x00235000010c7983 */ /* 0x000e9a0000300800 */
[----:B------:R0:W-:Y:S04]  /*958c0*/  STL.64 [R1+0xf90], R8 ;  /* 0x000f900801007387 */ /* 0x0001e80000100a00 */
[----:B------:R1:W-:Y:S04]  /*958d0*/  STL.64 [R1+0xf98], R10 ;  /* 0x000f980a01007387 */ /* 0x0003e80000100a00 */
[----:B------:R-:W-:Y:S04]  /*958e0*/  STL [R1+0x30], R16 ;  /* 0x0000301001007387 */ /* 0x000fe80000100800 */
[----:B------:R-:W2:Y:S04]  /*958f0*/  LDL.LU R13, [R1+0x2354] ;  /* 0x00235400010d7983 */ /* 0x000ea80000300800 */
[----:B------:R-:W-:Y:S04]  /*95900*/  STL [R1+0x34], R0 ;  /* 0x0000340001007387 */ /* 0x000fe80000100800 */
[----:B------:R-:W3:Y:S04]  /*95910*/  LDL.LU R14, [R1+0x2358] ;  /* 0x00235800010e7983 */ /* 0x000ee80000300800 */
[----:B------:R-:W3:Y:S04]  /*95920*/  LDL.LU R15, [R1+0x235c] ;  /* 0x00235c00010f7983 */ /* 0x000ee80000300800 */
[----:B---3--:R-:W-:Y:S04]  /*95930*/  STL.64 [R1+0xa558], R14 ;  /* 0x00a5580e01007387 */ /* 0x008fe80000100a00 */
[----:B--2---:R2:W-:Y:S04]  /*95940*/  STL.64 [R1+0xa550], R12 ;  /* 0x00a5500c01007387 */ /* 0x0045e80000100a00 */
[----:B0-----:R-:W3:Y:S04]  /*95950*/  LDL.LU R8, [R1+0x22f0] ;  /* 0x0022f00001087983 */ /* 0x001ee80000300800 */
[----:B------:R-:W3:Y:S04]  /*95960*/  LDL.LU R9, [R1+0x22f4] ;  /* 0x0022f40001097983 */ /* 0x000ee80000300800 */
[----:B-1----:R-:W4:Y:S04]  /*95970*/  LDL.LU R10, [R1+0x22f8] ;  /* 0x0022f800010a7983 */ /* 0x002f280000300800 */
[----:B------:R-:W4:Y:S04]  /*95980*/  LDL.LU R11, [R1+0x22fc] ;  /* 0x0022fc00010b7983 */ /* 0x000f280000300800 */
[----:B----4-:R-:W-:Y:S04]  /*95990*/  STL.64 [R1+0xa568], R10 ;  /* 0x00a5680a01007387 */ /* 0x010fe80000100a00 */
[----:B---3--:R-:W-:Y:S04]  /*959a0*/  STL.64 [R1+0xa560], R8 ;  /* 0x00a5600801007387 */ /* 0x008fe80000100a00 */
[----:B------:R-:W3:Y:S04]  /*959b0*/  LDL R28, [R1+0x2e18] ;  /* 0x002e1800011c7983 */ /* 0x000ee80000100800 */
[----:B--2---:R-:W2:Y:S04]  /*959c0*/  LDL.LU R12, [R1+0x22c0] ;  /* 0x0022c000010c7983 */ /* 0x004ea80000300800 */
        /* <DEDUP_REMOVED lines=11> */
[----:B------:R-:W3:Y:S04]  /*95a80*/  LDL R11, [R1+0x2df8] ;  /* 0x002df800010b7983 */ /* 0x000ee80000100800 */
[----:B------:R-:W2:Y:S04]  /*95a90*/  LDL R2, [R1+0x2de8] ;  /* 0x002de80001027983 */ /* 0x000ea80000100800 */
[----:B------:R-:W2:Y:S04]  /*95aa0*/  LDL R3, [R1+0x2dec] ;  /* 0x002dec0001037983 */ /* 0x000ea80000100800 */
[----:B---3--:R-:W-:Y:S04]  /*95ab0*/  STL [R1+0xa590], R11 ;  /* 0x00a5900b01007387 */ /* 0x008fe80000100800 */
        /* <DEDUP_REMOVED lines=17> */
[----:B---3--:R-:W-:Y:S04]  /*95bd0*/  STL.64 [R1+0xa5e0], R10 ;  /* 0x00a5e00a01007387 */ /* 0x008fe80000100a00 */
[----:B------:R0:W-:Y:S04]  /*95be0*/  STL.64 [R1+0xa5d8], R8 ;  /* 0x00a5d80801007387 */ /* 0x0001e80000100a00 */
[----:B0-----:R-:W3:Y:S04]  /*95bf0*/  LDL R8, [R1+0x2db8] ;  /* 0x002db80001087983 */ /* 0x001ee80000100800 */
        /* <DEDUP_REMOVED lines=8> */
[----:B--2---:R-:W-:Y:S04]  /*95c80*/  STL.64 [R1+0xa5b8], R12 ;  /* 0x00a5b80c01007387 */ /* 0x004fe80000100a00 */
[----:B------:R-:W2:Y:S04]  /*95c90*/  LDL R26, [R1+0x2e28] ;  /* 0x002e2800011a7983 */ /* 0x000ea80000100800 */
[----:B------:R-:W2:Y:S04]  /*95ca0*/  LDL R27, [R1+0x2e2c] ;  /* 0x002e2c00011b7983 */ /* 0x000ea80000100800 */
[----:B------:R-:W4:Y:S04]  /*95cb0*/  LDL R24, [R1+0x2e38] ;  /* 0x002e380001187983 */ /* 0x000f280000100800 */
[----:B------:R-:W4:Y:S04]  /*95cc0*/  LDL R25, [R1+0x2e3c] ;  /* 0x002e3c0001197983 */ /* 0x000f280000100800 */
[----:B------:R-:W3:Y:S04]  /*95cd0*/  LDL R29, [R1+0x2e1c] ;  /* 0x002e1c00011d7983 */ /* 0x000ee80000100800 */
[----:B--2---:R-:W-:Y:S04]  /*95ce0*/  STL.64 [R1+0xa5d0], R26 ;  /* 0x00a5d01a01007387 */ /* 0x004fe80000100a00 */
[----:B----4-:R0:W-:Y:S04]  /*95cf0*/  STL.64 [R1+0xa5c8], R24 ;  /* 0x00a5c81801007387 */ /* 0x0101e80000100a00 */
        /* <DEDUP_REMOVED lines=12> */
[----:B------:R-:W4:Y:S04]  /*95dc0*/  LDL.LU R16, [R1+0x2320] ;  /* 0x0023200001107983 */ /* 0x000f280000300800 */
[----:B------:R-:W4:Y:S04]  /*95dd0*/  LDL.LU R17, [R1+0x2324] ;  /* 0x0023240001117983 */ /* 0x000f280000300800 */
[----:B------:R-:W4:Y:S04]  /*95de0*/  LDL.LU R18, [R1+0x2328] ;  /* 0x0023280001127983 */ /* 0x000f280000300800 */
[----:B------:R-:W4:Y:S01]  /*95df0*/  LDL.LU R19, [R1+0x232c] ;  /* 0x00232c0001137983 */ /* 0x000f220000300800 */
[----:B---3--:R-:W-:-:S02]  /*95e00*/  F2FP.F16.E4M3.UNPACK_B R12, R8 ;  /* 0x00000008ff0c723e */ /* 0x008fc400020006ff */
[----:B------:R-:W-:Y:S01]  /*95e10*/  F2FP.F16.E4M3.UNPACK_B R13, R9 ;  /* 0x00000009ff0d723e */ /* 0x000fe200020006ff */
[----:B------:R-:W3:Y:S04]  /*95e20*/  LDL R23, [R1+0x2e48] ;  /* 0x002e480001177983 */ /* 0x000ee80000100800 */
[----:B------:R-:W3:Y:S01]  /*95e30*/  LDL R0, [R1+0x2e4c] ;  /* 0x002e4c0001007983 */ /* 0x000ee20000100800 */
[----:B--2---:R-:W-:Y:S03]  /*95e40*/  HMMA.16816.F32 R8, R4, R10, R24 ;  /* 0x0000000a0408723c */ /* 0x004fe60000001818 */
[----:B------:R-:W2:Y:S04]  /*95e50*/  LDL.LU.64 R26, [R1+0xa5f0] ;  /* 0x00a5f000011a7983 */ /* 0x000ea80000300a00 */
[----:B------:R-:W2:-:S15]  /*95e60*/  LDL.LU.64 R24, [R1+0xa5e8] ;  /* 0x00a5e80001187983 */ /* 0x000e9e0000300a00 */
[----:B------:R-:W-:-:S01]  /*95e70*/  NOP ;  /* 0x0000000000007918 */ /* 0x000fc20000000000 */
[----:B------:R-:W-:Y:S04]  /*95e80*/  STL.64 [R1+0xfb0], R8 ;  /* 0x000fb00801007387 */ /* 0x000fe80000100a00 */
[----:B------:R0:W-:Y:S04]  /*95e90*/  STL.64 [R1+0xfb8], R10 ;  /* 0x000fb80a01007387 */ /* 0x0001e80000100a00 */
        /* <DEDUP_REMOVED lines=22> */
[----:B------:R-:W-:-:S02]  /*96000*/  F2FP.F16.E4M3.UNPACK_B R8, R8 ;  /* 0x00000008ff08723e */ /* 0x000fc400020006ff */
[----:B------:R-:W-:-:S03]  /*96010*/  F2FP.F16.E4M3.UNPACK_B R9, R9 ;  /* 0x00000009ff09723e */ /* 0x000fc600020006ff */
[----:B------:R-:W-:Y:S04]  /*96020*/  STL [R1+0x18], R8 ;  /* 0x0000180801007387 */ /* 0x000fe80000100800 */
[----:B------:R3:W-:Y:S02]  /*96030*/  STL [R1+0x1c], R9 ;  /* 0x00001c0901007387 */ /* 0x0007e40000100800 */
[----:B---3--:R-:W-:Y:S02]  /*96040*/  HMMA.16816.F32 R8, R4, R8, R12 ;  /* 0x000000080408723c */ /* 0x008fe4000000180c */
[----:B------:R-:W3:Y:S04]  /*96050*/  LDL.LU.64 R14, [R1+0xa5a0] ;  /* 0x00a5a000010e7983 */ /* 0x000ee80000300a00 */
[----:B------:R-:W3:Y:S01]  /*96060*/  LDL.LU.64 R12, [R1+0xa598] ;  /* 0x00a59800010c7983 */ /* 0x000ee20000300a00 */
[----:B------:R-:W-:-:S02]  /*96070*/  F2FP.F16.E4M3.UNPACK_B R2, R2 ;  /* 0x00000002ff02723e */ /* 0x000fc400020006ff */
[----:B------:R-:W-:-:S14]  /*96080*/  F2FP.F16.E4M3.UNPACK_B R3, R3 ;  /* 0x00000003ff03723e */ /* 0x000fdc00020006ff */
[----:B------:R-:W-:Y:S04]  /*96090*/  STL.64 [R1+0xff0], R8 ;  /* 0x000ff00801007387 */ /* 0x000fe80000100a00 */
[----:B------:R0:W-:Y:S04]  /*960a0*/  STL.64 [R1+0xff8], R10 ;  /* 0x000ff80a01007387 */ /* 0x0001e80000100a00 */
[----:B0-----:R-:W4:Y:S04]  /*960b0*/  LDL.LU R11, [R1+0xa590] ;  /* 0x00a59000010b7983 */ /* 0x001f280000300800 */
        /* <DEDUP_REMOVED lines=8> */
[----:B----4-:R-:W-:-:S02]  /*96140*/  F2FP.F16.E4M3.UNPACK_B R8, R11 ;  /* 0x0000000bff08723e */ /* 0x010fc400020006ff */
[----:B------:R-:W-:-:S03]  /*96150*/  F2FP.F16.E4M3.UNPACK_B R9, R20 ;  /* 0x00000014ff09723e */ /* 0x000fc600020006ff */
[----:B------:R-:W-:Y:S04]  /*96160*/  STL [R1+0x8], R8 ;  /* 0x0000080801007387 */ /* 0x000fe80000100800 */
[----:B------:R3:W-:Y:S02]  /*96170*/  STL [R1+0xc], R9 ;  /* 0x00000c0901007387 */ /* 0x0007e40000100800 */
[----:B---3--:R-:W-:Y:S02]  /*96180*/  HMMA.16816.F32 R8, R4, R8, R12 ;  /* 0x000000080408723c */ /* 0x008fe4000000180c */
[----:B------:R-:W3:Y:S04]  /*96190*/  LDL.LU.64 R14, [R1+0xa578] ;  /* 0x00a57800010e7983 */ /* 0x000ee80000300a00 */
[----:B------:R-:W3:Y:S01]  /*961a0*/  LDL.LU.64 R12, [R1+0xa570] ;  /* 0x00a57000010c7983 */ /* 0x000ee20000300a00 */
[----:B------:R-:W-:-:S15]  /*961b0*/  F2FP.F16.E4M3.UNPACK_B R2, R21 ;  /* 0x00000015ff02723e */ /* 0x000fde00020006ff */
[----:B------:R-:W-:-:S01]  /*961c0*/  NOP ;  /* 0x0000000000007918 */ /* 0x000fc20000000000 */
[----:B------:R-:W-:Y:S04]  /*961d0*/  STL.64 [R1+0x1020], R8 ;  /* 0x0010200801007387 */ /* 0x000fe80000100a00 */
[----:B------:R0:W-:Y:S04]  /*961e0*/  STL.64 [R1+0x1028], R10 ;  /* 0x0010280a01007387 */ /* 0x0001e80000100a00 */
[----:B0-----:R-:W4:Y:S04]  /*961f0*/  LDL.LU.64 R10, [R1+0xa568] ;  /* 0x00a56800010a7983 */ /* 0x001f280000300a00 */
[----:B------:R-:W4:Y:S01]  /*96200*/  LDL.LU.64 R8, [R1+0xa560] ;  /* 0x00a5600001087983 */ /* 0x000f220000300a00 */
[----:B------:R-:W-:-:S03]  /*96210*/  F2FP.F16.E4M3.UNPACK_B R3, R22 ;  /* 0x00000016ff03723e */ /* 0x000fc600020006ff */
        /* <DEDUP_REMOVED lines=9> */
[----:B------:R-:W-:-:S07]  /*962b0*/  F2FP.F16.E4M3.UNPACK_B R29, R29 ;  /* 0x0000001dff1d723e */ /* 0x000fce00020006ff */
[----:B----4-:R-:W-:Y:S01]  /*962c0*/  HMMA.16816.F32 R8, R4, R28, R8 ;  /* 0x0000001c0408723c */ /* 0x010fe20000001808 */
[----:B--2---:R-:W-:Y:S02]  /*962d0*/  F2FP.F16.E4M3.UNPACK_B R26, R26 ;  /* 0x0000001aff1a723e */ /* 0x004fe400020006ff */
[----:B------:R-:W-:-:S03]  /*962e0*/  F2FP.F16.E4M3.UNPACK_B R27, R27 ;  /* 0x0000001bff1b723e */ /* 0x000fc600020006ff */
[----:B------:R-:W-:Y:S04]  /*962f0*/  STL [R1+0xa514], R28 ;  /* 0x00a5141c01007387 */ /* 0x000fe80000100800 */
[----:B------:R-:W-:-:S13]  /*96300*/  STL [R1+0xa510], R29 ;  /* 0x00a5101d01007387 */ /* 0x000fda0000100800 */
[----:B------:R-:W-:Y:S04]  /*96310*/  STL.64 [R1+0x1040], R8 ;  /* 0x0010400801007387 */ /* 0x000fe80000100a00 */
[----:B------:R0:W-:Y:S02]  /*96320*/  STL.64 [R1+0x1048], R10 ;  /* 0x0010480a01007387 */ /* 0x0001e40000100a00 */
[----:B0-----:R-:W-:Y:S01]  /*96330*/  HMMA.16816.F32 R8, R4, R26, R16 ;  /* 0x0000001a0408723c */ /* 0x001fe20000001810 */
[----:B------:R-:W-:Y:S02]  /*96340*/  F2FP.F16.E4M3.UNPACK_B R24, R24 ;  /* 0x00000018ff18723e */ /* 0x000fe400020006ff */
[----:B------:R-:W-:-:S15]  /*96350*/  F2FP.F16.E4M3.UNPACK_B R25, R25 ;  /* 0x00000019ff19723e */ /* 0x000fde00020006ff */
[----:B------:R-:W-:-:S05]  /*96360*/  NOP ;  /* 0x0000000000007918 */ /* 0x000fca0000000000 */
[----:B------:R-:W-:Y:S04]  /*96370*/  STL.64 [R1+0x1050], R8 ;  /* 0x0010500801007387 */ /* 0x000fe80000100a00 */
[----:B------:R3:W-:Y:S01]  /*96380*/  STL.64 [R1+0x1058], R10 ;  /* 0x0010580a01007387 */ /* 0x0007e20000100a00 */
[----:B------:R-:W-:Y:S02]  /*96390*/  F2FP.F16.E4M3.UNPACK_B R22, R23 ;  /* 0x00000017ff16723e */ /* 0x000fe400020006ff */
[----:B------:R-:W-:Y:S01]  /*963a0*/  F2FP.F16.E4M3.UNPACK_B R23, R0 ;  /* 0x00000000ff17723e */ /* 0x000fe200020006ff */
[----:B------:R-:W2:Y:S04]  /*963b0*/  LDL R21, [R1+0x2e58] ;  /* 0x002e580001157983 */ /* 0x000ea80000100800 */
[----:B------:R-:W4:Y:S01]  /*963c0*/  LDL R0, [R1+0x2e5c] ;  /* 0x002e5c0001007983 */ /* 0x000f220000100800 */
[----:B---3--:R-:W-:-:S15]  /*963d0*/  HMMA.16816.F32 R8, R4, R24, R12 ;  /* 0x000000180408723c */ /* 0x008fde000000180c */
[----:B------:R-:W-:-:S08]  /*963e0*/  NOP ;  /* 0x0000000000007918 */ /* 0x000fd00000000000 */
[----:B------:R-:W-:Y:S04]  /*963f0*/  STL.64 [R1+0x1060], R8 ;  /* 0x0010600801007387 */ /* 0x000fe80000100a00 */
[----:B------:R-:W-:Y:S04]  /*96400*/  STL.64 [R1+0x1068], R10 ;  /* 0x0010680a01007387 */ /* 0x000fe80000100a00 */
[----:B------:R-:W3:Y:S04]  /*96410*/  LDL R18, [R1+0x2e68] ;  /* 0x002e680001127983 */ /* 0x000ee80000100800 */
[----:B------:R-:W3:Y:S04]  /*96420*/  LDL R19, [R1+0x2e6c] ;  /* 0x002e6c0001137983 */ /* 0x000ee80000100800 */
[----:B------:R-:W2:Y:S04]  /*96430*/  LDL R16, [R1+0x2e78] ;  /* 0x002e780001107983 */ /* 0x000ea80000100800 */
[----:B------:R-:W2:Y:S04]  /*96440*/  LDL R17, [R1+0x2e7c] ;  /* 0x002e7c0001117983 */ /* 0x000ea80000100800 */
        /* <DEDUP_REMOVED lines=8> */
[----:B----4-:R0:W-:Y:S04]  /*964d0*/  STL [R1+0xa518], R28 ;  /* 0x00a5181c01007387 */ /* 0x0101e80000100800 */
[----:B0-----:R-:W4:Y:S04]  /*964e0*/  LDL.LU R28, [R1+0x4950] ;  /* 0x00495000011c7983 */ /* 0x001f280000300800 */
[----:B------:R-:W3:Y:S04]  /*964f0*/  LDL.LU R13, [R1+0x4954] ;  /* 0x00495400010d7983 */ /* 0x000ee80000300800 */
[----:B------:R-:W4:Y:S04]  /*96500*/  LDL.LU R29, [R1+0x4960] ;  /* 0x00496000011d7983 */ /* 0x000f280000300800 */
[----:B------:R-:W2:Y:S04]  /*96510*/  LDL.LU R14, [R1+0x495c] ;  /* 0x00495c00010e7983 */ /* 0x000ea80000300800 */
[----:B------:R-:W4:Y:S04]  /*96520*/  LDL R10, [R1+0x2e88] ;  /* 0x002e8800010a7983 */ /* 0x000f280000100800 */
[----:B------:R-:W4:Y:S04]  /*96530*/  LDL R11, [R1+0x2e8c] ;  /* 0x002e8c00010b7983 */ /* 0x000f280000100800 */
[----:B------:R-:W2:Y:S04]  /*96540*/  LDL.LU R15, [R1+0x4964] ;  /* 0x00496400010f7983 */ /* 0x000ea80000300800 */
[----:B--2---:R-:W-:Y:S04]  /*96550*/  STL.64 [R1+0xa528], R14 ;  /* 0x00a5280e01007387 */ /* 0x004fe80000100a00 */
[----:B---3--:R0:W-:Y:S04]  /*96560*/  STL.64 [R1+0xa520], R12 ;  /* 0x00a5200c01007387 */ /* 0x0081e80000100a00 */
[----:B0-----:R-:W2:Y:S04]  /*96570*/  LDL.LU R12, [R1+0x23e0] ;  /* 0x0023e000010c7983 */ /* 0x001ea80000300800 */
[----:B------:R-:W2:Y:S04]  /*96580*/  LDL.LU R13, [R1+0x23e4] ;  /* 0x0023e400010d7983 */ /* 0x000ea80000300800 */
[----:B------:R-:W3:Y:S04]  /*96590*/  LDL.LU R14, [R1+0x23e8] ;  /* 0x0023e800010e7983 */ /* 0x000ee80000300800 */
[----:B------:R-:W3:Y:S01]  /*965a0*/  LDL.LU R15, [R1+0x23ec] ;  /* 0x0023ec00010f7983 */ /* 0x000ee20000300800 */
[----:B------:R-:W-:Y:S01]  /*965b0*/  HMMA.16816.F32 R16, R4, R22, R16 ;  /* 0x000000160410723c */ /* 0x000fe20000001810 */
[----:B------:R-:W-:-:S02]  /*965c0*/  F2FP.F16.E4M3.UNPACK_B R20, R21 ;  /* 0x00000015ff14723e */ /* 0x000fc400020006ff */
[----:B---3--:R-:W-:Y:S04]  /*965d0*/  STL.64 [R1+0xa538], R14 ;  /* 0x00a5380e01007387 */ /* 0x008fe80000100a00 */
[----:B--2---:R0:W-:Y:S04]  /*965e0*/  STL.64 [R1+0xa530], R12 ;  /* 0x00a5300c01007387 */ /* 0x0041e80000100a00 */
[----:B0-----:R-:W2:Y:S04]  /*965f0*/  LDL.LU R12, [R1+0x23b0] ;  /* 0x0023b000010c7983 */ /* 0x001ea80000300800 */
[----:B------:R-:W2:Y:S04]  /*96600*/  LDL.LU R13, [R1+0x23b4] ;  /* 0x0023b400010d7983 */ /* 0x000ea80000300800 */
[----:B------:R-:W2:Y:S04]  /*96610*/  LDL.LU R14, [R1+0x23b8] ;  /* 0x0023b800010e7983 */ /* 0x000ea80000300800 */
[----:B------:R-:W2:Y:S04]  /*96620*/  LDL.LU R15, [R1+0x23bc] ;  /* 0x0023bc00010f7983 */ /* 0x000ea80000300800 */
[----:B------:R-:W3:Y:S04]  /*96630*/  LDL R8, [R1+0x2e98] ;  /* 0x002e980001087983 */ /* 0x000ee80000100800 */
[----:B------:R-:W3:Y:S04]  /*96640*/  LDL R9, [R1+0x2e9c] ;  /* 0x002e9c0001097983 */ /* 0x000ee80000100800 */
[----:B------:R0:W-:Y:S04]  /*96650*/  STL.64 [R1+0xa2d8], R26 ;  /* 0x00a2d81a01007387 */ /* 0x0001e80000100a00 */
[----:B0-----:R-:W4:Y:S04]  /*96660*/  LDL.LU R26, [R1+0x4968] ;  /* 0x00496800011a7983 */ /* 0x001f280000300800 */
[----:B------:R-:W-:Y:S04]  /*96670*/  STL.64 [R1+0xa2d0], R24 ;  /* 0x00a2d01801007387 */ /* 0x000fe80000100a00 */
[----:B------:R-:W-:Y:S04]  /*96680*/  STL.64 [R1+0x1080], R16 ;  /* 0x0010801001007387 */ /* 0x000fe80000100a00 */
[----:B------:R0:W-:Y:S04]  /*96690*/  STL.64 [R1+0x1088], R18 ;  /* 0x0010881201007387 */ /* 0x0001e80000100a00 */
[----:B0-----:R-:W3:Y:S04]  /*966a0*/  LDL.LU.64 R18, [R1+0xa548] ;  /* 0x00a5480001127983 */ /* 0x001ee80000300a00 */
[----:B------:R-:W3:Y:S04]  /*966b0*/  LDL.LU.64 R16, [R1+0xa540] ;  /* 0x00a5400001107983 */ /* 0x000ee80000300a00 */
[----:B------:R-:W4:Y:S01]  /*966c0*/  LDL R27, [R1+0x2eb8] ;  /* 0x002eb800011b7983 */ /* 0x000f220000100800 */
[----:B------:R-:W-:-:S03]  /*966d0*/  F2FP.F16.E4M3.UNPACK_B R21, R0 ;  /* 0x00000000ff15723e */ /* 0x000fc600020006ff */
[----:B------:R-:W3:Y:S04]  /*966e0*/  LDL R2, [R1+0x2ea8] ;  /* 0x002ea80001027983 */ /* 0x000ee80000100800 */
[----:B------:R-:W3:Y:S01]  /*966f0*/  LDL R3, [R1+0x2eac] ;  /* 0x002eac0001037983 */ /* 0x000ee20000100800 */
[----:B--2---:R-:W-:Y:S03]  /*96700*/  HMMA.16816.F32 R12, R4, R20, R12 ;  /* 0x00000014040c723c */ /* 0x004fe6000000180c */
[----:B----4-:R0:W-:Y:S04]  /*96710*/  STL.64 [R1+0xa508], R26 ;  /* 0x00a5081a01007387 */ /* 0x0101e80000100a00 */
[----:B------:R-:W2:Y:S04]  /*96720*/  LDL.LU R24, [R1+0x2410] ;  /* 0x0024100001187983 */ /* 0x000ea80000300800 */
[----:B------:R-:W2:Y:S04]  /*96730*/  LDL.LU R25, [R1+0x2414] ;  /* 0x0024140001197983 */ /* 0x000ea80000300800 */
[----:B0-----:R-:W2:Y:S04]  /*96740*/  LDL.LU R26, [R1+0x2418] ;  /* 0x00241800011a7983 */ /* 0x001ea80000300800 */
[----:B------:R-:W2:Y:S04]  /*96750*/  LDL.LU R27, [R1+0x241c] ;  /* 0x00241c00011b7983 */ /* 0x000ea80000300800 */
[----:B------:R-:W4:Y:S04]  /*96760*/  LDL R0, [R1+0x2ebc] ;  /* 0x002ebc0001007983 */ /* 0x000f280000100800 */
[----:B------:R-:W-:Y:S04]  /*96770*/  STL.64 [R1+0x1090], R12 ;  /* 0x0010900c01007387 */ /* 0x000fe80000100a00 */
[----:B------:R0:W-:Y:S04]  /*96780*/  STL.64 [R1+0x1098], R14 ;  /* 0x0010980e01007387 */ /* 0x0001e80000100a00 */
[----:B0-----:R-:W2:Y:S04]  /*96790*/  LDL.LU.64 R14, [R1+0xa538] ;  /* 0x00a53800010e7983 */ /* 0x001ea80000300a00 */
[----:B------:R-:W2:Y:S01]  /*967a0*/  LDL.LU.64 R12, [R1+0xa530] ;  /* 0x00a53000010c7983 */ /* 0x000ea20000300a00 */
[----:B---3--:R-:W-:-:S02]  /*967b0*/  F2FP.F16.E4M3.UNPACK_B R18, R18 ;  /* 0x00000012ff12723e */ /* 0x008fc400020006ff */
[----:B------:R-:W-:Y:S01]  /*967c0*/  F2FP.F16.E4M3.UNPACK_B R19, R19 ;  /* 0x00000013ff13723e */ /* 0x000fe200020006ff */
        /* <DEDUP_REMOVED lines=11> */
[----:B------:R-:W4:Y:S01]  /*96880*/  LDL.LU.64 R12, [R1+0xa520] ;  /* 0x00a52000010c7983 */ /* 0x000f220000300a00 */
[----:B------:R-:W-:-:S02]  /*96890*/  F2FP.F16.E4M3.UNPACK_B R16, R16 ;  /* 0x00000010ff10723e */ /* 0x000fc400020006ff */
[----:B------:R-:W-:-:S07]  /*968a0*/  F2FP.F16.E4M3.UNPACK_B R17, R17 ;  /* 0x00000011ff11723e */ /* 0x000fce00020006ff */
[C---:B------:R-:W-:Y:S01]  /*968b0*/  HMMA.16816.F32 R24, R4.reuse, R16, R24 ;  /* 0x000000100418723c */ /* 0x040fe20000001818 */
[----:B----4-:R-:W-:Y:S02]  /*968c0*/  IMAD R12, R12, 0x100, R28 ;  /* 0x000001000c0c7824 */ /* 0x010fe400078e021c */
[----:B------:R-:W4:Y:S01]  /*968d0*/  LDL.LU R28, [R1+0xa518] ;  /* 0x00a51800011c7983 */ /* 0x000f220000300800 */
[----:B--2---:R-:W-:Y:S01]  /*968e0*/  IMAD R14, R14, 0x100, R29 ;  /* 0x000001000e0e7824 */ /* 0x004fe200078e021d */
[----:B------:R-:W-:Y:S02]  /*968f0*/  F2FP.F16.E4M3.UNPACK_B R10, R10 ;  /* 0x0000000aff0a723e */ /* 0x000fe400020006ff */
[----:B------:R-:W-:Y:S01]  /*96900*/  F2FP.F16.E4M3.UNPACK_B R11, R11 ;  /* 0x0000000bff0b723e */ /* 0x000fe200020006ff */
[----:B----4-:R-:W-:Y:S02]  /*96910*/  IMAD R13, R13, 0x100, R28 ;  /* 0x000001000d0d7824 */ /* 0x010fe400078e021c */
[----:B------:R-:W2:Y:S04]  /*96920*/  LDL.LU R28, [R1+0xa514] ;  /* 0x00a51400011c7983 */ /* 0x000ea80000300800 */
[----:B------:R-:W2:Y:S09]  /*96930*/  LDL.LU R29, [R1+0xa510] ;  /* 0x00a51000011d7983 */ /* 0x000eb20000300800 */
[----:B------:R-:W-:Y:S04]  /*96940*/  STL.64 [R1+0x10d0], R24 ;  /* 0x0010d01801007387 */ /* 0x000fe80000100a00 */
[----:B------:R0:W-:Y:S04]  /*96950*/  STL.64 [R1+0x10d8], R26 ;  /* 0x0010d81a01007387 */ /* 0x0001e80000100a00 */
[----:B0-----:R-:W4:Y:S04]  /*96960*/  LDL.LU.64 R26, [R1+0xa508] ;  /* 0x00a50800011a7983 */ /* 0x001f280000300a00 */
[----:B------:R-:W-:Y:S04]  /*96970*/  STL.64 [R1+0xa2b8], R18 ;  /* 0x00a2b81201007387 */ /* 0x000fe80000100a00 */
[----:B------:R3:W-:Y:S02]  /*96980*/  STL.64 [R1+0xa2b0], R16 ;  /* 0x00a2b01001007387 */ /* 0x0007e40000100a00 */
[----:B---3--:R-:W-:Y:S01]  /*96990*/  HMMA.16816.F32 R16, R4, R10, R20 ;  /* 0x0000000a0410723c */ /* 0x008fe20000001814 */
[----:B------:R-:W-:-:S02]  /*969a0*/  F2FP.F16.E4M3.UNPACK_B R14, R14 ;  /* 0x0000000eff0e723e */ /* 0x000fc400020006ff */
[----:B------:R-:W-:Y:S02]  /*969b0*/  F2FP.F16.E4M3.UNPACK_B R12, R12 ;  /* 0x0000000cff0c723e */ /* 0x000fe400020006ff */
[----:B------:R-:W-:Y:S01]  /*969c0*/  F2FP.F16.E4M3.UNPACK_B R13, R13 ;  /* 0x0000000dff0d723e */ /* 0x000fe200020006ff */
[----:B------:R-:W-:Y:S04]  /*969d0*/  STL [R1+0xa28c], R10 ;  /* 0x00a28c0a01007387 */ /* 0x000fe80000100800 */
[----:B------:R-:W-:Y:S01]  /*969e0*/  STL [R1+0xa288], R11 ;  /* 0x00a2880b01007387 */ /* 0x000fe20000100800 */
[----:B------:R-:W-:-:S12]  /*969f0*/  F2FP.F16.E4M3.UNPACK_B R0, R0 ;  /* 0x00000000ff00723e */ /* 0x000fd800020006ff */
[----:B------:R0:W-:Y:S04]  /*96a00*/  STL.64 [R1+0x10e0], R16 ;  /* 0x0010e01001007387 */ /* 0x0001e80000100a00 */
[----:B------:R-:W-:Y:S01]  /*96a10*/  STL.64 [R1+0x10e8], R18 ;  /* 0x0010e81201007387 */ /* 0x000fe20000100a00 */
[----:B----4-:R-:W-:-:S05]  /*96a20*/  IMAD R15, R15, 0x100, R26 ;  /* 0x000001000f0f7824 */ /* 0x010fca00078e021a */
[----:B------:R-:W-:Y:S04]  /*96a30*/  STL.64 [R1+0xa500], R14 ;  /* 0x00a5000e01007387 */ /* 0x000fe80000100a00 */
[----:B------:R1:W-:Y:S04]  /*96a40*/  STL.64 [R1+0xa4f8], R12 ;  /* 0x00a4f80c01007387 */ /* 0x0003e80000100a00 */
[----:B0-----:R-:W3:Y:S04]  /*96a50*/  LDL.LU R16, [R1+0x2af0] ;  /* 0x002af00001107983 */ /* 0x001ee80000300800 */
[----:B------:R-:W3:Y:S01]  /*96a60*/  LDL.LU R17, [R1+0x2af4] ;  /* 0x002af40001117983 */ /* 0x000ee20000300800 */
[----:B-1----:R-:W-:-:S05]  /*96a70*/  F2FP.F16.E4M3.UNPACK_B R12, R27 ;  /* 0x0000001bff0c723e */ /* 0x002fca00020006ff */
[----:B------:R-:W-:Y:S04]  /*96a80*/  STL [R1+0xa0], R12 ;  /* 0x0000a00c01007387 */ /* 0x000fe80000100800 */
[----:B------:R-:W4:Y:S04]  /*96a90*/  LDL.LU R18, [R1+0x2af8] ;  /* 0x002af80001127983 */ /* 0x000f280000300800 */
[----:B------:R-:W-:Y:S04]  /*96aa0*/  STL [R1+0xa4], R0 ;  /* 0x0000a40001007387 */ /* 0x000fe80000100800 */
[----:B------:R-:W4:Y:S04]  /*96ab0*/  LDL.LU R19, [R1+0x2afc] ;  /* 0x002afc0001137983 */ /* 0x000f280000300800 */
[----:B----4-:R-:W-:Y:S04]  /*96ac0*/  STL.64 [R1+0xa2f8], R18 ;  /* 0x00a2f81201007387 */ /* 0x010fe80000100a00 */
[----:B---3--:R0:W-:Y:S04]  /*96ad0*/  STL.64 [R1+0xa2f0], R16 ;  /* 0x00a2f01001007387 */ /* 0x0081e80000100a00 */
[----:B------:R-:W3:Y:S04]  /*96ae0*/  LDL R22, [R1] ;  /* 0x0000000001167983 */ /* 0x000ee80000100800 */
[----:B------:R-:W3:Y:S04]  /*96af0*/  LDL R23, [R1+0x4] ;  /* 0x0000040001177983 */ /* 0x000ee80000100800 */
[----:B---3--:R-:W-:Y:S04]  /*96b00*/  STL.64 [R1+0xa300], R22 ;  /* 0x00a3001601007387 */ /* 0x008fe80000100a00 */
[----:B0-----:R-:W3:Y:S04]  /*96b10*/  LDL.LU R16, [R1+0x2b20] ;  /* 0x002b200001107983 */ /* 0x001ee80000300800 */
[----:B------:R-:W3:Y:S04]  /*96b20*/  LDL.LU R17, [R1+0x2b24] ;  /* 0x002b240001117983 */ /* 0x000ee80000300800 */
[----:B------:R-:W4:Y:S04]  /*96b30*/  LDL.LU R18, [R1+0x2b28] ;  /* 0x002b280001127983 */ /* 0x000f280000300800 */
[----:B------:R-:W4:Y:S04]  /*96b40*/  LDL.LU R19, [R1+0x2b2c] ;  /* 0x002b2c0001137983 */ /* 0x000f280000300800 */
[----:B----4-:R-:W-:Y:S04]  /*96b50*/  STL.64 [R1+0xa310], R18 ;  /* 0x00a3101201007387 */ /* 0x010fe80000100a00 */
[----:B---3--:R0:W-:Y:S04]  /*96b60*/  STL.64 [R1+0xa308], R16 ;  /* 0x00a3081001007387 */ /* 0x0081e80000100a00 */
[----:B------:R-:W3:Y:S04]  /*96b70*/  LDL R20, [R1+0x8] ;  /* 0x0000080001147983 */ /* 0x000ee80000100800 */
[----:B------:R-:W3:Y:S04]  /*96b80*/  LDL R21, [R1+0xc] ;  /* 0x00000c0001157983 */ /* 0x000ee80000100800 */
[----:B---3--:R1:W-:Y:S04]  /*96b90*/  STL.64 [R1+0xa318], R20 ;  /* 0x00a3181401007387 */ /* 0x0083e80000100a00 */
[----:B0-----:R-:W3:Y:S04]  /*96ba0*/  LDL.LU R16, [R1+0x2b30] ;  /* 0x002b300001107983 */ /* 0x001ee80000300800 */
[----:B------:R-:W3:Y:S04]  /*96bb0*/  LDL.LU R17, [R1+0x2b34] ;  /* 0x002b340001117983 */ /* 0x000ee80000300800 */
[----:B------:R-:W4:Y:S04]  /*96bc0*/  LDL.LU R18, [R1+0x2b38] ;  /* 0x002b380001127983 */ /* 0x000f280000300800 */
[----:B------:R-:W4:Y:S04]  /*96bd0*/  LDL.LU R19, [R1+0x2b3c] ;  /* 0x002b3c0001137983 */ /* 0x000f280000300800 */
[----:B----4-:R0:W-:Y:S04]  /*96be0*/  STL.64 [R1+0xa328], R18 ;  /* 0x00a3281201007387 */ /* 0x0101e80000100a00 */
[----:B---3--:R3:W-:Y:S04]  /*96bf0*/  STL.64 [R1+0xa320], R16 ;  /* 0x00a3201001007387 */ /* 0x0087e80000100a00 */
[----:B------:R-:W4:Y:S04]  /*96c00*/  LDL R10, [R1+0x10] ;  /* 0x00001000010a7983 */ /* 0x000f280000100800 */
[----:B------:R-:W4:Y:S04]  /*96c10*/  LDL R11, [R1+0x14] ;  /* 0x00001400010b7983 */ /* 0x000f280000100800 */
[----:B-1----:R-:W2:Y:S04]  /*96c20*/  LDL.LU R20, [R1+0x2b40] ;  /* 0x002b400001147983 */ /* 0x002ea80000300800 */
[----:B------:R-:W2:Y:S04]  /*96c30*/  LDL.LU R21, [R1+0x2b44] ;  /* 0x002b440001157983 */ /* 0x000ea80000300800 */
[----:B------:R-:W3:Y:S04]  /*96c40*/  LDL.LU R22, [R1+0x2b48] ;  /* 0x002b480001167983 */ /* 0x000ee80000300800 */
[----:B------:R-:W3:Y:S04]  /*96c50*/  LDL.LU R23, [R1+0x2b4c] ;  /* 0x002b4c0001177983 */ /* 0x000ee80000300800 */
[----:B---3--:R-:W-:Y:S04]  /*96c60*/  STL.64 [R1+0xa338], R22 ;  /* 0x00a3381601007387 */ /* 0x008fe80000100a00 */
[----:B--2---:R1:W-:Y:S04]  /*96c70*/  STL.64 [R1+0xa330], R20 ;  /* 0x00a3301401007387 */ /* 0x0043e80000100a00 */
[----:B0-----:R-:W2:Y:S04]  /*96c80*/  LDL R18, [R1+0x18] ;  /* 0x0000180001127983 */ /* 0x001ea80000100800 */
[----:B------:R-:W2:Y:S04]  /*96c90*/  LDL R19, [R1+0x1c] ;  /* 0x00001c0001137983 */ /* 0x000ea80000100800 */
[----:B------:R-:W3:Y:S04]  /*96ca0*/  LDL R16, [R1+0x20] ;  /* 0x0000200001107983 */ /* 0x000ee80000100800 */
[----:B------:R-:W3:Y:S04]  /*96cb0*/  LDL R17, [R1+0x24] ;  /* 0x0000240001117983 */ /* 0x000ee80000100800 */
[----:B--2---:R0:W-:Y:S04]  /*96cc0*/  STL.64 [R1+0xa340], R18 ;  /* 0x00a3401201007387 */ /* 0x0041e80000100a00 */
[----:B---3--:R-:W-:Y:S04]  /*96cd0*/  STL.64 [R1+0xa358], R16 ;  /* 0x00a3581001007387 */ /* 0x008fe80000100a00 */
[----:B-1----:R-:W2:Y:S04]  /*96ce0*/  LDL.LU R20, [R1+0x2b50] ;  /* 0x002b500001147983 */ /* 0x002ea80000300800 */
        /* <DEDUP_REMOVED lines=127> */
[----:B------:R-:W-:-:S02]  /*974e0*/  IMAD.MOV.U32 R18, RZ, RZ, R12 ;  /* 0x000000ffff127224 */ /* 0x000fc400078e000c */
[----:B------:R-:W-:-:S05]  /*974f0*/  IMAD.MOV.U32 R19, RZ, RZ, R0 ;  /* 0x000000ffff137224 */ /* 0x000fca00078e0000 */
[----:B------:R-:W-:Y:S04]  /*97500*/  STL.64 [R1+0xa4f0], R18 ;  /* 0x00a4f01201007387 */ /* 0x000fe80000100a00 */
        /* <DEDUP_REMOVED lines=27> */
[----:B------:R-:W-:-:S02]  /*976c0*/  F2FP.F16.E4M3.UNPACK_B R8, R8 ;  /* 0x00000008ff08723e */ /* 0x000fc400020006ff */
[----:B------:R-:W-:Y:S02]  /*976d0*/  F2FP.F16.E4M3.UNPACK_B R9, R9 ;  /* 0x00000009ff09723e */ /* 0x000fe400020006ff */
[----:B------:R-:W-:Y:S02]  /*976e0*/  F2FP.F16.E4M3.UNPACK_B R2, R2 ;  /* 0x00000002ff02723e */ /* 0x000fe400020006ff */
[----:B------:R-:W-:Y:S01]  /*976f0*/  F2FP.F16.E4M3.UNPACK_B R3, R3 ;  /* 0x00000003ff03723e */ /* 0x000fe200020006ff */
[----:B---3--:R-:W-:Y:S04]  /*97700*/  STL.64 [R1+0xa4d0], R22 ;  /* 0x00a4d01601007387 */ /* 0x008fe80000100a00 */
[----:B--2---:R0:W-:Y:S04]  /*97710*/  STL.64 [R1+0xa4c8], R20 ;  /* 0x00a4c81401007387 */ /* 0x0041e80000100a00 */
[----:B0-----:R-:W2:Y:S04]  /*97720*/  LDL.LU R20, [R1+0x24b0] ;  /* 0x0024b00001147983 */ /* 0x001ea80000300800 */
[----:B------:R-:W2:Y:S04]  /*97730*/  LDL.LU R21, [R1+0x24b4] ;  /* 0x0024b40001157983 */ /* 0x000ea80000300800 */
[----:B------:R-:W3:Y:S04]  /*97740*/  LDL.LU R22, [R1+0x24b8] ;  /* 0x0024b80001167983 */ /* 0x000ee80000300800 */
[----:B------:R-:W3:Y:S01]  /*97750*/  LDL.LU R23, [R1+0x24bc] ;  /* 0x0024bc0001177983 */ /* 0x000ee20000300800 */
[C---:B----4-:R-:W-:Y:S06]  /*97760*/  HMMA.16816.F32 R12, R4.reuse, R8, R12 ;  /* 0x00000008040c723c */ /* 0x050fec000000180c */
[C---:B------:R-:W-:Y:S01]  /*97770*/  HMMA.16816.F32 R16, R4.reuse, R2, R16 ;  /* 0x000000020410723c */ /* 0x040fe20000001810 */
        /* <DEDUP_REMOVED lines=14> */
[----:B------:R-:W-:Y:S04]  /*97860*/  STL.64 [R1+0x1120], R16 ;  /* 0x0011201001007387 */ /* 0x000fe80000100a00 */
[----:B------:R0:W-:Y:S04]  /*97870*/  STL.64 [R1+0x1128], R18 ;  /* 0x0011281201007387 */ /* 0x0001e80000100a00 */
[----:B0-----:R-:W2:Y:S04]  /*97880*/  LDL.LU.64 R18, [R1+0xa4f0] ;  /* 0x00a4f00001127983 */ /* 0x001ea80000300a00 */
[----:B------:R-:W3:Y:S01]  /*97890*/  LDL.LU.64 R16, [R1+0xa4e8] ;  /* 0x00a4e80001107983 */ /* 0x000ee20000300a00 */
[----:B--2---:R-:W-:Y:S03]  /*978a0*/  HMMA.16816.F32 R4, R4, R18, R20 ;  /* 0x000000120404723c */ /* 0x004fe60000001814 */
[----:B------:R-:W3:Y:S04]  /*978b0*/  LDL.LU.64 R22, [R1+0xa4e0] ;  /* 0x00a4e00001167983 */ /* 0x000ee80000300a00 */
[----:B------:R-:W3:Y:S01]  /*978c0*/  LDL.LU.64 R20, [R1+0xa4d8] ;  /* 0x00a4d80001147983 */ /* 0x000ee20000300a00 */
[----:B----4-:R-:W-:-:S15]  /*978d0*/  F2FP.F16.E4M3.UNPACK_B R15, R15 ;  /* 0x0000000fff0f723e */ /* 0x010fde00020006ff */
        /* <DEDUP_REMOVED lines=62> */
[----:B------:R-:W3:Y:S02]  /*97cc0*/  LDL.LU.64 R16, [R1+0xa410] ;  /* 0x00a4100001107983 */ /* 0x000ee40000300a00 */
[----:B---3--:R-:W-:-:S15]  /*97cd0*/  HMMA.16816.F32 R20, R12, R16, R20 ;  /* 0x000000100c14723c */ /* 0x008fde0000001814 */
[----:B------:R-:W-:-:S08]  /*97ce0*/  NOP ;  /* 0x0000000000007918 */ /* 0x000fd00000000000 */
[----:B------:R-:W-:Y:S04]  /*97cf0*/  STL.64 [R1+0x11e0], R20 ;  /* 0x0011e01401007387 */ /* 0x000fe80000100a00 */
[----:B------:R0:W-:Y:S04]  /*97d00*/  STL.64 [R1+0x11e8], R22 ;  /* 0x0011e81601007387 */ /* 0x0001e80000100a00 */
[----:B0-----:R-:W4:Y:S04]  /*97d10*/  LDL.LU.64 R22, [R1+0xa408] ;  /* 0x00a4080001167983 */ /* 0x001f280000300a00 */
[----:B------:R-:W4:Y:S01]  /*97d20*/  LDL.LU.64 R20, [R1+0xa400] ;  /* 0x00a4000001147983 */ /* 0x000f220000300a00 */
[----:B------:R-:W-:-:S02]  /*97d30*/  IMAD.MOV.U32 R0, RZ, RZ, R17 ;  /* 0x000000ffff007224 */ /* 0x000fc400078e0011 */
[----:B----4-:R-:W-:Y:S01]  /*97d40*/  HMMA.16816.F32 R16, R12, R18, R20 ;  /* 0x000000120c10723c */ /* 0x010fe20000001814 */
        /* <DEDUP_REMOVED lines=62> */
[----:B------:R-:W4:Y:S01]  /*98130*/  LDL.LU.64 R16, [R1+0xa320] ;  /* 0x00a3200001107983 */ /* 0x000f220000300a00 */
[----:B---3--:R-:W-:-:S15]  /*98140*/  HMMA.16816.F32 R20, R12, R10, R20 ;  /* 0x0000000a0c14723c */ /* 0x008fde0000001814 */
[----:B------:R-:W-:-:S08]  /*98150*/  NOP ;  /* 0x0000000000007918 */ /* 0x000fd00000000000 */
[----:B------:R0:W-:Y:S04]  /*98160*/  STL.64 [R1+0x12a0], R20 ;  /* 0x0012a01401007387 */ /* 0x0001e80000100a00 */
[----:B------:R4:W-:Y:S04]  /*98170*/  STL.64 [R1+0x12a8], R22 ;  /* 0x0012a81601007387 */ /* 0x0009e80000100a00 */
[----:B0-----:R-:W4:Y:S02]  /*98180*/  LDL.LU.64 R20, [R1+0xa318] ;  /* 0x00a3180001147983 */ /* 0x001f240000300a00 */
[----:B----4-:R-:W-:Y:S02]  /*98190*/  HMMA.16816.F32 R20, R12, R20, R16 ;  /* 0x000000140c14723c */ /* 0x010fe40000001810 */
[----:B------:R-:W3:Y:S04]  /*981a0*/  LDL.LU.64 R18, [R1+0xa310] ;  /* 0x00a3100001127983 */ /* 0x000ee80000300a00 */
[----:B------:R-:W3:-:S15]  /*981b0*/  LDL.LU.64 R16, [R1+0xa308] ;  /* 0x00a3080001107983 */ /* 0x000ede0000300a00 */
[----:B------:R-:W-:-:S02]  /*981c0*/  NOP ;  /* 0x0000000000007918 */ /* 0x000fc40000000000 */
[----:B------:R-:W-:Y:S04]  /*981d0*/  STL.64 [R1+0x12b0], R20 ;  /* 0x0012b01401007387 */ /* 0x000fe80000100a00 */
[----:B------:R0:W-:Y:S04]  /*981e0*/  STL.64 [R1+0x12b8], R22 ;  /* 0x0012b81601007387 */ /* 0x0001e80000100a00 */
[----:B0-----:R-:W3:Y:S01]  /*981f0*/  LDL.LU.64 R22, [R1+0xa300] ;  /* 0x00a3000001167983 */ /* 0x001ee20000300a00 */
[C---:B------:R-:W-:Y:S06]  /*98200*/  HMMA.16816.F32 R24, R12.reuse, R28, R24 ;  /* 0x0000001c0c18723c */ /* 0x040fec0000001818 */
[----:B---3--:R-:W-:Y:S01]  /*98210*/  HMMA.16816.F32 R20, R12, R22, R16 ;  /* 0x000000160c14723c */ /* 0x008fe20000001810 */
[----:B------:R-:W3:Y:S04]  /*98220*/  LDL.LU.64 R18, [R1+0xa2f8] ;  /* 0x00a2f80001127983 */ /* 0x000ee80000300a00 */
[----:B------:R-:W3:-:S15]  /*98230*/  LDL.LU.64 R16, [R1+0xa2f0] ;  /* 0x00a2f00001107983 */ /* 0x000ede0000300a00 */
[----:B------:R-:W-:-:S03]  /*98240*/  NOP ;  /* 0x0000000000007918 */ /* 0x000fc60000000000 */
[----:B------:R-:W-:Y:S04]  /*98250*/  STL.64 [R1+0x12c0], R20 ;  /* 0x0012c01401007387 */ /* 0x000fe80000100a00 */
[----:B------:R0:W-:Y:S04]  /*98260*/  STL.64 [R1+0x12c8], R22 ;  /* 0x0012c81601007387 */ /* 0x0001e80000100a00 */
[----:B0-----:R-:W4:Y:S04]  /*98270*/  LDL.LU.64 R22, [R1+0xa2e8] ;  /* 0x00a2e80001167983 */ /* 0x001f280000300a00 */
[----:B------:R-:W4:Y:S04]  /*98280*/  LDL.LU.64 R20, [R1+0xa2e0] ;  /* 0x00a2e00001147983 */ /* 0x000f280000300a00 */
[----:B------:R-:W-:Y:S04]  /*98290*/  STL.64 [R1+0x12d0], R24 ;  /* 0x0012d01801007387 */ /* 0x000fe80000100a00 */
[----:B------:R0:W-:Y:S04]  /*982a0*/  STL.64 [R1+0x12d8], R26 ;  /* 0x0012d81a01007387 */ /* 0x0001e80000100a00 */
[----:B0-----:R-:W2:Y:S04]  /*982b0*/  LDL.LU.64 R26, [R1+0xa2d8] ;  /* 0x00a2d800011a7983 */ /* 0x001ea80000300a00 */
[----:B------:R-:W3:Y:S04]  /*982c0*/  LDL.LU.64 R24, [R1+0xa2d0] ;  /* 0x00a2d00001187983 */ /* 0x000ee80000300a00 */
[----:B------:R0:W-:Y:S04]  /*982d0*/  STL.64 [R1+0xa0f8], R28 ;  /* 0x00a0f81c01007387 */ /* 0x0001e80000100a00 */
[----:B0-----:R-:W4:Y:S01]  /*982e0*/  LDL.64 R28, [R1+0xa0] ;  /* 0x0000a000011c7983 */ /* 0x001f220000100a00 */
        /* <DEDUP_REMOVED lines=19> */
[----:B------:R-:W3:Y:S04]  /*98420*/  LDL.LU R4, [R1+0x496c] ;  /* 0x00496c0001047983 */ /* 0x000ee80000300800 */
[----:B------:R-:W2:Y:S04]  /*98430*/  LDL.LU R11, [R1+0x4978] ;  /* 0x00497800010b7983 */ /* 0x000ea80000300800 */
[----:B--2---:R-:W-:Y:S04]  /*98440*/  STL.64 [R1+0xa298], R10 ;  /* 0x00a2980a01007387 */ /* 0x004fe80000100a00 */
[----:B------:R0:W-:Y:S04]  /*98450*/  STL.64 [R1+0xa290], R8 ;  /* 0x00a2900801007387 */ /* 0x0001e80000100a00 */
        /* <DEDUP_REMOVED lines=2387> */
[----:B------:R-:W-:-:S15]  /*a1990*/  STL [R1+0x94f0], R11 ;  /* 0x0094f00b01007387 */ /* 0x000fde0000100800 */
[----:B------:R-:W-:-:S02]  /*a19a0*/  NOP ;  /* 0x0000000000007918 */ /* 0x000fc40000000000 */
        /* <DEDUP_REMOVED lines=28> */
[----:B--2---:R0:W-:Y:S04]  /*a1b70*/  STL.64 [R1+0x9580], R18 ;  /* 0x0095801201007387 */ /* 0x0041e80000100a00 */
[----:B----4-:R-:W-:Y:S04]  /*a1b80*/  STL.64 [R1+0x9578], R16 ;  /* 0x0095781001007387 */ /* 0x010fe80000100a00 */
[----:B------:R-:W2:Y:S04]  /*a1b90*/  LDL.LU R9, [R1+0x9818] ;  /* 0x0098180001097983 */ /* 0x000ea80000300800 */
[----:B------:R-:W4:Y:S04]  /*a1ba0*/  LDL.LU R2, [R1+0x9814] ;  /* 0x0098140001027983 */ /* 0x000f280000300800 */
[----:B------:R-:W-:Y:S04]  /*a1bb0*/  STL.64 [R1+0x9590], R22 ;  /* 0x0095901601007387 */ /* 0x000fe80000100a00 */
[----:B------:R1:W-:Y:S01]  /*a1bc0*/  STL.64 [R1+0x9588], R20 ;  /* 0x0095881401007387 */ /* 0x0003e20000100a00 */
[----:B0-----:R-:W-:-:S02]  /*a1bd0*/  IMAD.MOV.U32 R18, RZ, RZ, R3 ;  /* 0x000000ffff127224 */ /* 0x001fc400078e0003 */
[----:B------:R-:W-:Y:S01]  /*a1be0*/  IMAD.MOV.U32 R19, RZ, RZ, R8 ;  /* 0x000000ffff137224 */ /* 0x000fe200078e0008 */
[----:B------:R-:W4:Y:S04]  /*a1bf0*/  LDL.LU R3, [R1+0x9810] ;  /* 0x0098100001037983 */ /* 0x000f280000300800 */
[----:B------:R-:W4:Y:S04]  /*a1c00*/  LDL.LU R8, [R1+0x980c] ;  /* 0x00980c0001087983 */ /* 0x000f280000300800 */
[----:B------:R-:W-:Y:S04]  /*a1c10*/  STL.64 [R1+0x9598], R18 ;  /* 0x0095981201007387 */ /* 0x000fe80000100a00 */
[----:B-1----:R-:W4:Y:S04]  /*a1c20*/  LDL.LU R20, [R1+0x1da0] ;  /* 0x001da00001147983 */ /* 0x002f280000300800 */
[----:B------:R-:W4:Y:S04]  /*a1c30*/  LDL.LU R21, [R1+0x1da4] ;  /* 0x001da40001157983 */ /* 0x000f280000300800 */
[----:B------:R-:W4:Y:S04]  /*a1c40*/  LDL.LU R22, [R1+0x1da8] ;  /* 0x001da80001167983 */ /* 0x000f280000300800 */
[----:B------:R-:W4:Y:S01]  /*a1c50*/  LDL.LU R23, [R1+0x1dac] ;  /* 0x001dac0001177983 */ /* 0x000f220000300800 */
[----:B---3--:R-:W-:-:S02]  /*a1c60*/  IMAD.MOV.U32 R17, RZ, RZ, R0 ;  /* 0x000000ffff117224 */ /* 0x008fc400078e0000 */
[----:B--2---:R-:W-:Y:S01]  /*a1c70*/  IMAD.MOV.U32 R16, RZ, RZ, R9 ;  /* 0x000000ffff107224 */ /* 0x004fe200078e0009 */
[----:B----4-:R-:W-:Y:S04]  /*a1c80*/  STL.64 [R1+0x95a8], R22 ;  /* 0x0095a81601007387 */ /* 0x010fe80000100a00 */
[----:B------:R0:W-:Y:S04]  /*a1c90*/  STL.64 [R1+0x95a0], R20 ;  /* 0x0095a01401007387 */ /* 0x0001e80000100a00 */
        /* <DEDUP_REMOVED lines=166> */
[----:B------:R-:W-:Y:S02]  /*a2700*/  IMAD.MOV.U32 R19, RZ, RZ, R8 ;  /* 0x000000ffff137224 */ /* 0x000fe400078e0008 */
[----:B--2---:R-:W-:Y:S02]  /*a2710*/  IMAD.MOV.U32 R16, RZ, RZ, R9 ;  /* 0x000000ffff107224 */ /* 0x004fe400078e0009 */
        /* <DEDUP_REMOVED lines=60> */
[----:B------:R-:W2:Y:S01]  /*a2ae0*/  LDL.LU.64 R16, [R1+0x9758] ;  /* 0x0097580001107983 */ /* 0x000ea20000300a00 */
        /* <DEDUP_REMOVED lines=173> */
[----:B------:R-:W2:Y:S01]  /*a35c0*/  LDL.LU R11, [R1+0x4a30] ;  /* 0x004a3000010b7983 */ /* 0x000ea20000300800 */
[----:B----4-:R-:W-:Y:S03]  /*a35d0*/  HMMA.16816.F32 R4, R12, R24, R16 ;  /* 0x000000180c04723c */ /* 0x010fe60000001810 */
[----:B--2---:R-:W-:-:S15]  /*a35e0*/  STL.64 [R1+0x9500], R10 ;  /* 0x0095000a01007387 */ /* 0x004fde0000100a00 */
[----:B------:R-:W-:-:S05]  /*a35f0*/  NOP ;  /* 0x0000000000007918 */ /* 0x000fca0000000000 */
[----:B------:R-:W-:Y:S04]  /*a3600*/  STL.64 [R1+0x22f0], R4 ;  /* 0x0022f00401007387 */ /* 0x000fe80000100a00 */
[----:B------:R-:W-:Y:S04]  /*a3610*/  STL.64 [R1+0x22f8], R6 ;  /* 0x0022f80601007387 */ /* 0x000fe80000100a00 */
[----:B------:R0:W-:Y:S04]  /*a3620*/  STL.64 [R1+0x94f8], R8 ;  /* 0x0094f80801007387 */ /* 0x0001e80000100a00 */
        /* <DEDUP_REMOVED lines=24> */
[----:B------:R-:W4:Y:S04]  /*a37b0*/  LDL.LU R0, [R1+0x4a44] ;  /* 0x004a440001007983 */ /* 0x000f280000300800 */
[----:B------:R-:W4:Y:S04]  /*a37c0*/  LDL.64 R28, [R1+0xb0] ;  /* 0x0000b000011c7983 */ /* 0x000f280000100a00 */
        /* <DEDUP_REMOVED lines=30> */
[----:B0-----:R-:W2:Y:S04]  /*a39b0*/  LDL.64 R22, [R1+0xa0] ;  /* 0x0000a00001167983 */ /* 0x001ea80000100a00 */
        /* <DEDUP_REMOVED lines=21> */
[----:B---3--:R-:W-:-:S03]  /*a3b10*/  IMAD R4, R4, 0x100, R11 ;  /* 0x0000010004047824 */ /* 0x008fc600078e020b */
[----:B------:R-:W2:Y:S02]  /*a3b20*/  LDL.LU R11, [R1+0x94f0] ;  /* 0x0094f000010b7983 */ /* 0x000ea40000300800 */
        /* <DEDUP_REMOVED lines=14> */
[----:B------:R0:W-:Y:S04]  /*a3c10*/  STL [R1+0x92dc], R8 ;  /* 0x0092dc0801007387 */ /* 0x0001e80000100800 */
[----:B------:R1:W-:Y:S04]  /*a3c20*/  STL [R1+0x92d0], R9 ;  /* 0x0092d00901007387 */ /* 0x0003e80000100800 */
[----:B0-----:R-:W3:Y:S04]  /*a3c30*/  LDL.LU R8, [R1+0x1cd0] ;  /* 0x001cd00001087983 */ /* 0x001ee80000300800 */
[----:B-1----:R-:W3:Y:S04]  /*a3c40*/  LDL.LU R9, [R1+0x1cd4] ;  /* 0x001cd40001097983 */ /* 0x002ee80000300800 */
[----:B------:R-:W3:Y:S04]  /*a3c50*/  LDL.LU R10, [R1+0x1cd8] ;  /* 0x001cd800010a7983 */ /* 0x000ee80000300800 */
[----:B------:R-:W3:Y:S01]  /*a3c60*/  LDL.LU R11, [R1+0x1cdc] ;  /* 0x001cdc00010b7983 */ /* 0x000ee20000300800 */
[----:B------:R-:W-:-:S02]  /*a3c70*/  IMAD R5, R5, 0x100, R20 ;  /* 0x0000010005057824 */ /* 0x000fc400078e0214 */
[----:B------:R-:W-:Y:S02]  /*a3c80*/  IMAD R6, R6, 0x100, R21 ;  /* 0x0000010006067824 */ /* 0x000fe400078e0215 */
[----:B------:R-:W-:Y:S01]  /*a3c90*/  IMAD R7, R0, 0x100, R7 ;  /* 0x0000010000077824 */ /* 0x000fe200078e0207 */
[----:B------:R-:W-:Y:S04]  /*a3ca0*/  STL [R1+0x92d8], R2 ;  /* 0x0092d80201007387 */ /* 0x000fe80000100800 */
[----:B------:R-:W-:Y:S01]  /*a3cb0*/  STL [R1+0x92d4], R3 ;  /* 0x0092d40301007387 */ /* 0x000fe20000100800 */
[----:B------:R-:W-:Y:S02]  /*a3cc0*/  F2FP.F16.E4M3.UNPACK_B R4, R4 ;  /* 0x00000004ff04723e */ /* 0x000fe400020006ff */
[----:B------:R-:W-:-:S02]  /*a3cd0*/  F2FP.F16.E4M3.UNPACK_B R5, R5 ;  /* 0x00000005ff05723e */ /* 0x000fc400020006ff */
[----:B------:R-:W-:Y:S02]  /*a3ce0*/  F2FP.F16.E4M3.UNPACK_B R6, R6 ;  /* 0x00000006ff06723e */ /* 0x000fe400020006ff */
[----:B------:R-:W-:Y:S01]  /*a3cf0*/  F2FP.F16.E4M3.UNPACK_B R7, R7 ;  /* 0x00000007ff07723e */ /* 0x000fe200020006ff */
[----:B------:R-:W-:Y:S01]  /*a3d00*/  IMAD.MOV.U32 R0, RZ, RZ, R23 ;  /* 0x000000ffff007224 */ /* 0x000fe200078e0017 */
[C---:B---3--:R-:W-:Y:S06]  /*a3d10*/  HMMA.16816.F32 R8, R12.reuse, R2, R8 ;  /* 0x000000020c08723c */ /* 0x048fec0000001808 */
[----:B------:R-:W-:-:S15]  /*a3d20*/  HMMA.16816.F32 R12, R12, R22, R16 ;  /* 0x000000160c0c723c */ /* 0x000fde0000001810 */
[----:B------:R-:W-:-:S02]  /*a3d30*/  NOP ;  /* 0x0000000000007918 */ /* 0x000fc40000000000 */
[----:B------:R0:W-:Y:S04]  /*a3d40*/  STL.64 [R1+0x2ae0], R8 ;  /* 0x002ae00801007387 */ /* 0x0001e80000100a00 */
[----:B------:R-:W-:Y:S04]  /*a3d50*/  STL.64 [R1+0x2ae8], R10 ;  /* 0x002ae80a01007387 */ /* 0x000fe80000100a00 */
[----:B------:R-:W-:Y:S04]  /*a3d60*/  STL.64 [R1+0x2290], R12 ;  /* 0x0022900c01007387 */ /* 0x000fe80000100a00 */
[----:B------:R-:W-:Y:S04]  /*a3d70*/  STL.64 [R1+0x2298], R14 ;  /* 0x0022980e01007387 */ /* 0x000fe80000100a00 */
[----:B------:R-:W-:Y:S01]  /*a3d80*/  STL [R1+0x92e4], R0 ;  /* 0x0092e40001007387 */ /* 0x000fe20000100800 */
[----:B0-----:R-:W-:-:S05]  /*a3d90*/  IMAD.MOV.U32 R9, RZ, RZ, R22 ;  /* 0x000000ffff097224 */ /* 0x001fca00078e0016 */
[----:B------:R2:W-:Y:S02]  /*a3da0*/  STL [R1+0x92e0], R9 ;  /* 0x0092e00901007387 */ /* 0x0005e40000100800 */
[----:B--2---:R-:W-:-:S15]  /*a3db0*/  HMMA.16816.F32 R8, R4, R28, R24 ;  /* 0x0000001c0408723c */ /* 0x004fde0000001818 */
        /* <DEDUP_REMOVED lines=13> */
[----:B------:R-:W4:Y:S04]  /*a3e90*/  LDL.64 R12, [R1+0x80] ;  /* 0x00008000010c7983 */ /* 0x000f280000100a00 */
        /* <DEDUP_REMOVED lines=34> */
[----:B------:R-:W3:Y:S04]  /*a40c0*/  LDL.LU R16, [R1+0x1c50] ;  /* 0x001c500001107983 */ /* 0x000ee80000300800 */
[----:B------:R-:W3:Y:S04]  /*a40d0*/  LDL.LU R17, [R1+0x1c54] ;  /* 0x001c540001117983 */ /* 0x000ee80000300800 */
[----:B------:R-:W3:Y:S04]  /*a40e0*/  LDL.LU R18, [R1+0x1c58] ;  /* 0x001c580001127983 */ /* 0x000ee80000300800 */
[----:B------:R-:W3:Y:S04]  /*a40f0*/  LDL.LU R19, [R1+0x1c5c] ;  /* 0x001c5c0001137983 */ /* 0x000ee80000300800 */
[----:B------:R-:W3:Y:S04]  /*a4100*/  LDL.64 R10, [R1+0x70] ;  /* 0x00007000010a7983 */ /* 0x000ee80000100a00 */
[----:B------:R-:W3:Y:S04]  /*a4110*/  LDL R20, [R1+0x68] ;  /* 0x0000680001147983 */ /* 0x000ee80000100800 */
[----:B------:R-:W3:Y:S04]  /*a4120*/  LDL R21, [R1+0x6c] ;  /* 0x00006c0001157983 */ /* 0x000ee80000100800 */
[----:B------:R-:W3:Y:S04]  /*a4130*/  LDL.64 R22, [R1+0x60] ;  /* 0x0000600001167983 */ /* 0x000ee80000100a00 */
[----:B------:R-:W3:Y:S04]  /*a4140*/  LDL.64 R28, [R1+0x58] ;  /* 0x00005800011c7983 */ /* 0x000ee80000100a00 */
        /* <DEDUP_REMOVED lines=27> */
[----:B0-----:R-:W4:Y:S04]  /*a4300*/  LDL.LU.64 R26, [R1+0x94a8] ;  /* 0x0094a800011a7983 */ /* 0x001f280000300a00 */
[----:B------:R-:W4:Y:S01]  /*a4310*/  LDL.LU.64 R24, [R1+0x94a0] ;  /* 0x0094a00001187983 */ /* 0x000f220000300a00 */
[----:B------:R-:W-:-:S02]  /*a4320*/  IMAD.MOV.U32 R9, RZ, RZ, R14 ;  /* 0x000000ffff097224 */ /* 0x000fc400078e000e */
[----:B------:R-:W-:-:S05]  /*a4330*/  IMAD.MOV.U32 R14, RZ, RZ, R15 ;  /* 0x000000ffff0e7224 */ /* 0x000fca00078e000f */
[----:B------:R-:W-:Y:S04]  /*a4340*/  STL [R1+0x9304], R14 ;  /* 0x0093040e01007387 */ /* 0x000fe80000100800 */
[----:B------:R-:W-:Y:S01]  /*a4350*/  STL [R1+0x9300], R9 ;  /* 0x0093000901007387 */ /* 0x000fe20000100800 */
[----:B----4-:R-:W-:-:S15]  /*a4360*/  HMMA.16816.F32 R24, R4, R12, R24 ;  /* 0x0000000c0418723c */ /* 0x010fde0000001818 */
[----:B------:R-:W-:-:S08]  /*a4370*/  NOP ;  /* 0x0000000000007918 */ /* 0x000fd00000000000 */
[----:B------:R-:W-:Y:S04]  /*a4380*/  STL.64 [R1+0x2240], R24 ;  /* 0x0022401801007387 */ /* 0x000fe80000100a00 */
[----:B------:R0:W-:Y:S04]  /*a4390*/  STL.64 [R1+0x2248], R26 ;  /* 0x0022481a01007387 */ /* 0x0001e80000100a00 */
[----:B0-----:R-:W2:Y:S04]  /*a43a0*/  LDL.LU.64 R26, [R1+0x9498] ;  /* 0x00949800011a7983 */ /* 0x001ea80000300a00 */
[----:B------:R-:W2:Y:S01]  /*a43b0*/  LDL.LU.64 R24, [R1+0x9490] ;  /* 0x0094900001187983 */ /* 0x000ea20000300a00 */
[----:B---3--:R-:W-:Y:S01]  /*a43c0*/  HMMA.16816.F32 R16, R4, R2, R16 ;  /* 0x000000020410723c */ /* 0x008fe20000001810 */
[----:B------:R-:W-:-:S02]  /*a43d0*/  IMAD.MOV.U32 R8, RZ, RZ, R13 ;  /* 0x000000ffff087224 */ /* 0x000fc400078e000d */
[----:B------:R-:W-:-:S03]  /*a43e0*/  IMAD.MOV.U32 R15, RZ, RZ, R12 ;  /* 0x000000ffff0f7224 */ /* 0x000fc600078e000c */
[----:B------:R-:W-:Y:S04]  /*a43f0*/  STL [R1+0x930c], R8 ;  /* 0x00930c0801007387 */ /* 0x000fe80000100800 */
[----:B------:R0:W-:Y:S04]  /*a4400*/  STL [R1+0x9308], R15 ;  /* 0x0093080f01007387 */ /* 0x0001e80000100800 */
[----:B------:R-:W3:Y:S04]  /*a4410*/  LDL.LU R12, [R1+0x1a20] ;  /* 0x001a2000010c7983 */ /* 0x000ee80000300800 */
[----:B------:R-:W3:Y:S04]  /*a4420*/  LDL.LU R13, [R1+0x1a24] ;  /* 0x001a2400010d7983 */ /* 0x000ee80000300800 */
[----:B------:R-:W3:Y:S04]  /*a4430*/  LDL.LU R14, [R1+0x1a28] ;  /* 0x001a2800010e7983 */ /* 0x000ee80000300800 */
[----:B0-----:R-:W3:Y:S04]  /*a4440*/  LDL.LU R15, [R1+0x1a2c] ;  /* 0x001a2c00010f7983 */ /* 0x001ee80000300800 */
        /* <DEDUP_REMOVED lines=12> */
[C---:B---3--:R-:W-:Y:S02]  /*a4510*/  HMMA.16816.F32 R12, R4.reuse, R20, R12 ;  /* 0x00000014040c723c */ /* 0x048fe4000000180c */
[----:B------:R-:W-:Y:S04]  /*a4520*/  STL [R1+0x931c], R0 ;  /* 0x00931c0001007387 */ /* 0x000fe80000100800 */
[----:B------:R4:W-:Y:S02]  /*a4530*/  STL [R1+0x9310], R9 ;  /* 0x0093100901007387 */ /* 0x0009e40000100800 */
[----:B----4-:R-:W-:-:S15]  /*a4540*/  HMMA.16816.F32 R8, R4, R22, R16 ;  /* 0x000000160408723c */ /* 0x010fde0000001810 */
[----:B------:R-:W-:Y:S04]  /*a4550*/  STL.64 [R1+0x2210], R12 ;  /* 0x0022100c01007387 */ /* 0x000fe80000100a00 */
[----:B------:R0:W-:Y:S02]  /*a4560*/  STL.64 [R1+0x2218], R14 ;  /* 0x0022180e01007387 */ /* 0x0001e40000100a00 */
[----:B0-----:R-:W-:Y:S02]  /*a4570*/  IMAD.MOV.U32 R15, RZ, RZ, R22 ;  /* 0x000000ffff0f7224 */ /* 0x001fe400078e0016 */
[----:B------:R0:W-:Y:S04]  /*a4580*/  STL.64 [R1+0x2200], R8 ;  /* 0x0022000801007387 */ /* 0x0001e80000100a00 */
[----:B------:R-:W-:Y:S04]  /*a4590*/  STL.64 [R1+0x2208], R10 ;  /* 0x0022080a01007387 */ /* 0x000fe80000100a00 */
[----:B------:R-:W-:Y:S01]  /*a45a0*/  STL [R1+0x9320], R15 ;  /* 0x0093200f01007387 */ /* 0x000fe20000100800 */
[----:B0-----:R-:W-:-:S02]  /*a45b0*/  IMAD.MOV.U32 R9, RZ, RZ, R28 ;  /* 0x000000ffff097224 */ /* 0x001fc400078e001c */
[----:B------:R-:W-:Y:S02]  /*a45c0*/  IMAD.MOV.U32 R8, RZ, RZ, R29 ;  /* 0x000000ffff087224 */ /* 0x000fe400078e001d */
[----:B------:R-:W-:Y:S01]  /*a45d0*/  IMAD.MOV.U32 R14, RZ, RZ, R23 ;  /* 0x000000ffff0e7224 */ /* 0x000fe200078e0017 */
[----:B--2---:R-:W-:-:S15]  /*a45e0*/  HMMA.16816.F32 R16, R4, R28, R24 ;  /* 0x0000001c0410723c */ /* 0x004fde0000001818 */
[----:B------:R-:W-:-:S08]  /*a45f0*/  NOP ;  /* 0x0000000000007918 */ /* 0x000fd00000000000 */
[----:B------:R-:W-:Y:S04]  /*a4600*/  STL.64 [R1+0x21f0], R16 ;  /* 0x0021f01001007387 */ /* 0x000fe80000100a00 */
[----:B------:R-:W-:Y:S04]  /*a4610*/  STL.64 [R1+0x21f8], R18 ;  /* 0x0021f81201007387 */ /* 0x000fe80000100a00 */
[----:B------:R-:W-:Y:S04]  /*a4620*/  STL.64 [R1+0x9458], R8 ;  /* 0x0094580801007387 */ /* 0x000fe80000100a00 */
[----:B------:R-:W2:Y:S04]  /*a4630*/  LDL.LU R20, [R1+0x1200] ;  /* 0x0012000001147983 */ /* 0x000ea80000300800 */
[----:B------:R-:W2:Y:S04]  /*a4640*/  LDL.LU R21, [R1+0x1204] ;  /* 0x0012040001157983 */ /* 0x000ea80000300800 */
[----:B------:R-:W3:Y:S04]  /*a4650*/  LDL.LU R22, [R1+0x1208] ;  /* 0x0012080001167983 */ /* 0x000ee80000300800 */
[----:B------:R-:W3:Y:S04]  /*a4660*/  LDL.LU R23, [R1+0x120c] ;  /* 0x00120c0001177983 */ /* 0x000ee80000300800 */
[----:B------:R-:W4:Y:S04]  /*a4670*/  LDL.LU R24, [R1+0x1870] ;  /* 0x0018700001187983 */ /* 0x000f280000300800 */
[----:B------:R-:W4:Y:S04]  /*a4680*/  LDL.LU R25, [R1+0x1874] ;  /* 0x0018740001197983 */ /* 0x000f280000300800 */
[----:B------:R-:W2:Y:S04]  /*a4690*/  LDL.LU R26, [R1+0x1878] ;  /* 0x00187800011a7983 */ /* 0x000ea80000300800 */
[----:B------:R-:W2:Y:S04]  /*a46a0*/  LDL.LU R27, [R1+0x187c] ;  /* 0x00187c00011b7983 */ /* 0x000ea80000300800 */
[----:B--2---:R0:W-:Y:S04]  /*a46b0*/  STL.64 [R1+0x9380], R26 ;  /* 0x0093801a01007387 */ /* 0x0041e80000100a00 */
[----:B0-----:R-:W2:Y:S04]  /*a46c0*/  LDL R26, [R1] ;  /* 0x00000000011a7983 */ /* 0x001ea80000100800 */
        /* <DEDUP_REMOVED lines=57> */
[----:B------:R-:W4:Y:S04]  /*a4a60*/  LDL.64 R26, [R1+0x40] ;  /* 0x00004000011a7983 */ /* 0x000f280000100a00 */
        /* <DEDUP_REMOVED lines=51> */
[----:B0-----:R-:W2:Y:S01]  /*a4da0*/  LDL.LU.64 R26, [R1+0x9468] ;  /* 0x00946800011a7983 */ /* 0x001ea20000300a00 */
[----:B------:R-:W-:Y:S03]  /*a4db0*/  HMMA.16816.F32 R8, R4, R28, R8 ;  /* 0x0000001c0408723c */ /* 0x000fe60000001808 */
[----:B------:R-:W4:Y:S01]  /*a4dc0*/  LDL.LU.64 R24, [R1+0x9460] ;  /* 0x0094600001187983 */ /* 0x000f220000300a00 */
[----:B------:R-:W-:-:S03]  /*a4dd0*/  IMAD.MOV.U32 R2, RZ, RZ, R12 ;  /* 0x000000ffff027224 */ /* 0x000fc600078e000c */
[----:B------:R-:W3:-:S15]  /*a4de0*/  LDL.LU R12, [R1+0x4a4c] ;  /* 0x004a4c00010c7983 */ /* 0x000ede0000300800 */
[----:B------:R-:W-:-:S01]  /*a4df0*/  NOP ;  /* 0x0000000000007918 */ /* 0x000fc20000000000 */
[----:B------:R0:W-:Y:S04]  /*a4e00*/  STL.64 [R1+0x21d0], R8 ;  /* 0x0021d00801007387 */ /* 0x0001e80000100a00 */
[----:B------:R1:W-:Y:S04]  /*a4e10*/  STL.64 [R1+0x21d8], R10 ;  /* 0x0021d80a01007387 */ /* 0x0003e80000100a00 */
[----:B0-----:R-:W3:Y:S01]  /*a4e20*/  LDL.LU.64 R8, [R1+0x9458] ;  /* 0x0094580001087983 */ /* 0x001ee20000300a00 */
[----:B-1----:R-:W-:Y:S02]  /*a4e30*/  IMAD.MOV.U32 R10, RZ, RZ, R28 ;  /* 0x000000ffff0a7224 */ /* 0x002fe400078e001c */
[----:B------:R-:W-:-:S02]  /*a4e40*/  IMAD.MOV.U32 R11, RZ, RZ, R29 ;  /* 0x000000ffff0b7224 */ /* 0x000fc400078e001d */
[----:B------:R-:W3:Y:S01]  /*a4e50*/  LDL.LU.64 R28, [R1+0x9450] ;  /* 0x00945000011c7983 */ /* 0x000ee20000300a00 */
[----:B--2---:R-:W-:-:S15]  /*a4e60*/  HMMA.16816.F32 R20, R4, R26, R20 ;  /* 0x0000001a0414723c */ /* 0x004fde0000001814 */
[----:B------:R-:W-:-:S08]  /*a4e70*/  NOP ;  /* 0x0000000000007918 */ /* 0x000fd00000000000 */
[----:B------:R-:W-:Y:S04]  /*a4e80*/  STL.64 [R1+0x21c0], R20 ;  /* 0x0021c01401007387 */ /* 0x000fe80000100a00 */
[----:B------:R0:W-:Y:S04]  /*a4e90*/  STL.64 [R1+0x21c8], R22 ;  /* 0x0021c81601007387 */ /* 0x0001e80000100a00 */
[----:B0-----:R-:W4:Y:S04]  /*a4ea0*/  LDL.LU.64 R22, [R1+0x9448] ;  /* 0x0094480001167983 */ /* 0x001f280000300a00 */
[----:B------:R-:W4:Y:S01]  /*a4eb0*/  LDL.LU.64 R20, [R1+0x9440] ;  /* 0x0094400001147983 */ /* 0x000f220000300a00 */
[----:B------:R-:W-:-:S02]  /*a4ec0*/  IMAD.MOV.U32 R15, RZ, RZ, R26 ;  /* 0x000000ffff0f7224 */ /* 0x000fc400078e001a */
[----:B------:R-:W-:Y:S02]  /*a4ed0*/  IMAD.MOV.U32 R0, RZ, RZ, R27 ;  /* 0x000000ffff007224 */ /* 0x000fe400078e001b */
[----:B----4-:R-:W-:Y:S01]  /*a4ee0*/  HMMA.16816.F32 R24, R4, R24, R20 ;  /* 0x000000180418723c */ /* 0x010fe20000001814 */
        /* <DEDUP_REMOVED lines=63> */
[----:B0-----:R-:W4:Y:S01]  /*a52e0*/  LDL.LU R28, [R1+0x4a50] ;  /* 0x004a5000011c7983 */ /* 0x001f220000300800 */
        /* <DEDUP_REMOVED lines=23> */
[----:B------:R-:W3:Y:S01]  /*a5460*/  LDL.LU.64 R16, [R1+0x9338] ;  /* 0x0093380001107983 */ /* 0x000ee20000300a00 */
[----:B------:R-:W-:-:S03]  /*a5470*/  IMAD.MOV.U32 R3, RZ, RZ, R13 ;  /* 0x000000ffff037224 */ /* 0x000fc600078e000d */
[----:B------:R-:W2:Y:S04]  /*a5480*/  LDL.LU R29, [R1+0x4a58] ;  /* 0x004a5800011d7983 */ /* 0x000ea80000300800 */
[----:B------:R-:W2:Y:S01]  /*a5490*/  LDL.LU R13, [R1+0x4a54] ;  /* 0x004a5400010d7983 */ /* 0x000ea20000300800 */
        /* <DEDUP_REMOVED lines=8> */
[----:B0-----:R-:W3:Y:S04]  /*a5520*/  LDL.LU R20, [R1+0x1140] ;  /* 0x0011400001147983 */ /* 0x001ee80000300800 */
[----:B------:R-:W3:Y:S04]  /*a5530*/  LDL.LU R21, [R1+0x1144] ;  /* 0x0011440001157983 */ /* 0x000ee80000300800 */
[----:B------:R-:W3:Y:S04]  /*a5540*/  LDL.LU R22, [R1+0x1148] ;  /* 0x0011480001167983 */ /* 0x000ee80000300800 */
[----:B------:R-:W3:Y:S02]  /*a5550*/  LDL.LU R23, [R1+0x114c] ;  /* 0x00114c0001177983 */ /* 0x000ee40000300800 */
[----:B---3--:R-:W-:-:S15]  /*a5560*/  HMMA.16816.F32 R20, R4, R18, R20 ;  /* 0x000000120414723c */ /* 0x008fde0000001814 */
[----:B------:R-:W-:-:S08]  /*a5570*/  NOP ;  /* 0x0000000000007918 */ /* 0x000fd00000000000 */
[----:B------:R-:W-:Y:S04]  /*a5580*/  STL.64 [R1+0x20e0], R20 ;  /* 0x0020e01401007387 */ /* 0x000fe80000100a00 */
[----:B------:R4:W-:Y:S02]  /*a5590*/  STL.64 [R1+0x20e8], R22 ;  /* 0x0020e81601007387 */ /* 0x0009e40000100a00 */
[----:B----4-:R-:W-:Y:S02]  /*a55a0*/  HMMA.16816.F32 R20, R4, R16, R24 ;  /* 0x000000100414723c */ /* 0x010fe40000001818 */
[----:B------:R-:W-:Y:S04]  /*a55b0*/  STL.64 [R1+0x90c8], R18 ;  /* 0x0090c81201007387 */ /* 0x000fe80000100a00 */
[----:B------:R-:W-:Y:S01]  /*a55c0*/  STL.64 [R1+0x90c0], R16 ;  /* 0x0090c01001007387 */ /* 0x000fe20000100a00 */
[----:B------:R-:W-:-:S02]  /*a55d0*/  IMAD.MOV.U32 R26, RZ, RZ, R15 ;  /* 0x000000ffff1a7224 */ /* 0x000fc400078e000f */
[----:B------:R-:W-:Y:S02]  /*a55e0*/  IMAD.MOV.U32 R27, RZ, RZ, R0 ;  /* 0x000000ffff1b7224 */ /* 0x000fe400078e0000 */
[----:B------:R-:W-:Y:S02]  /*a55f0*/  IMAD.MOV.U32 R24, RZ, RZ, R10 ;  /* 0x000000ffff187224 */ /* 0x000fe400078e000a */
[----:B------:R-:W-:-:S10]  /*a5600*/  IMAD.MOV.U32 R25, RZ, RZ, R11 ;  /* 0x000000ffff197224 */ /* 0x000fd400078e000b */
[----:B------:R-:W-:Y:S04]  /*a5610*/  STL.64 [R1+0x1ab0], R20 ;  /* 0x001ab01401007387 */ /* 0x000fe80000100a00 */
[----:B------:R-:W-:Y:S04]  /*a5620*/  STL.64 [R1+0x1ab8], R22 ;  /* 0x001ab81601007387 */ /* 0x000fe80000100a00 */
[----:B------:R-:W3:Y:S04]  /*a5630*/  LDL.LU R15, [R1+0x9320] ;  /* 0x00932000010f7983 */ /* 0x000ee80000300800 */
        /* <DEDUP_REMOVED lines=15> */
[----:B------:R-:W3:Y:S04]  /*a5730*/  LDL.LU R20, [R1+0x9e0] ;  /* 0x0009e00001147983 */ /* 0x000ee80000300800 */
[----:B------:R-:W3:Y:S04]  /*a5740*/  LDL.LU R21, [R1+0x9e4] ;  /* 0x0009e40001157983 */ /* 0x000ee80000300800 */
[----:B------:R-:W4:Y:S04]  /*a5750*/  LDL.LU R22, [R1+0x9e8] ;  /* 0x0009e80001167983 */ /* 0x000f280000300800 */
[----:B------:R-:W4:Y:S01]  /*a5760*/  LDL.LU R23, [R1+0x9ec] ;  /* 0x0009ec0001177983 */ /* 0x000f220000300800 */
[----:B--2---:R-:W-:Y:S07]  /*a5770*/  HMMA.16816.F32 R16, R4, R10, R24 ;  /* 0x0000000a0410723c */ /* 0x004fee0000001818 */
[----:B------:R-:W-:-:S02]  /*a5780*/  IMAD.MOV.U32 R26, RZ, RZ, R9 ;  /* 0x000000ffff1a7224 */ /* 0x000fc400078e0009 */
[----:B------:R-:W-:Y:S01]  /*a5790*/  IMAD.MOV.U32 R27, RZ, RZ, R8 ;  /* 0x000000ffff1b7224 */ /* 0x000fe200078e0008 */
[----:B----4-:R-:W-:Y:S04]  /*a57a0*/  STL.64 [R1+0x91d0], R22 ;  /* 0x0091d01601007387 */ /* 0x010fe80000100a00 */
[----:B---3--:R-:W-:Y:S04]  /*a57b0*/  STL.64 [R1+0x91c8], R20 ;  /* 0x0091c81401007387 */ /* 0x008fe80000100a00 */
[----:B------:R-:W2:Y:S05]  /*a57c0*/  LDL.LU R9, [R1+0x9310] ;  /* 0x0093100001097983 */ /* 0x000eaa0000300800 */
[----:B------:R0:W-:Y:S04]  /*a57d0*/  STL.64 [R1+0x1760], R16 ;  /* 0x0017601001007387 */ /* 0x0001e80000100a00 */
[----:B------:R1:W-:Y:S04]  /*a57e0*/  STL.64 [R1+0x1768], R18 ;  /* 0x0017681201007387 */ /* 0x0003e80000100a00 */
[----:B------:R-:W3:Y:S04]  /*a57f0*/  LDL.LU R8, [R1+0x930c] ;  /* 0x00930c0001087983 */ /* 0x000ee80000300800 */
        /* <DEDUP_REMOVED lines=11> */
[----:B------:R3:W-:Y:S04]  /*a58b0*/  STL.64 [R1+0x91f0], R24 ;  /* 0x0091f01801007387 */ /* 0x0007e80000100a00 */
[----:B0-----:R-:W3:Y:S04]  /*a58c0*/  LDL.LU R16, [R1+0xe70] ;  /* 0x000e700001107983 */ /* 0x001ee80000300800 */
[----:B------:R-:W3:Y:S04]  /*a58d0*/  LDL.LU R17, [R1+0xe74] ;  /* 0x000e740001117983 */ /* 0x000ee80000300800 */
[----:B------:R-:W2:Y:S04]  /*a58e0*/  LDL.LU R18, [R1+0xe78] ;  /* 0x000e780001127983 */ /* 0x000ea80000300800 */
[----:B------:R-:W2:Y:S01]  /*a58f0*/  LDL.LU R19, [R1+0xe7c] ;  /* 0x000e7c0001137983 */ /* 0x000ea20000300800 */
[----:B-1----:R-:W-:-:S02]  /*a5900*/  IMAD.MOV.U32 R26, RZ, RZ, R9 ;  /* 0x000000ffff1a7224 */ /* 0x002fc400078e0009 */
[----:B------:R-:W-:Y:S01]  /*a5910*/  IMAD.MOV.U32 R27, RZ, RZ, R0 ;  /* 0x000000ffff1b7224 */ /* 0x000fe200078e0000 */
[----:B--2---:R-:W-:Y:S04]  /*a5920*/  STL.64 [R1+0x9208], R18 ;  /* 0x0092081201007387 */ /* 0x004fe80000100a00 */
[----:B---3--:R0:W-:Y:S04]  /*a5930*/  STL.64 [R1+0x9200], R16 ;  /* 0x0092001001007387 */ /* 0x0081e80000100a00 */
[----:B------:R-:W2:Y:S04]  /*a5940*/  LDL.LU R9, [R1+0x9300] ;  /* 0x0093000001097983 */ /* 0x000ea80000300800 */
[----:B------:R-:W3:Y:S04]  /*a5950*/  LDL.LU R0, [R1+0x92fc] ;  /* 0x0092fc0001007983 */ /* 0x000ee80000300800 */
[----:B------:R-:W4:Y:S04]  /*a5960*/  LDL.64 R24, [R1+0x78] ;  /* 0x0000780001187983 */ /* 0x000f280000100a00 */
[----:B------:R1:W-:Y:S04]  /*a5970*/  STL.64 [R1+0x9228], R26 ;  /* 0x0092281a01007387 */ /* 0x0003e80000100a00 */
[----:B----4-:R-:W-:Y:S04]  /*a5980*/  STL.64 [R1+0x9220], R24 ;  /* 0x0092201801007387 */ /* 0x010fe80000100a00 */
[----:B0-----:R-:W4:Y:S04]  /*a5990*/  LDL.LU R16, [R1+0xea0] ;  /* 0x000ea00001107983 */ /* 0x001f280000300800 */
[----:B------:R-:W4:Y:S04]  /*a59a0*/  LDL.LU R17, [R1+0xea4] ;  /* 0x000ea40001117983 */ /* 0x000f280000300800 */
[----:B------:R-:W2:Y:S04]  /*a59b0*/  LDL.LU R18, [R1+0xea8] ;  /* 0x000ea80001127983 */ /* 0x000ea80000300800 */
[----:B------:R-:W2:Y:S01]  /*a59c0*/  LDL.LU R19, [R1+0xeac] ;  /* 0x000eac0001137983 */ /* 0x000ea20000300800 */
[----:B-1----:R-:W-:-:S02]  /*a59d0*/  IMAD.MOV.U32 R26, RZ, RZ, R15 ;  /* 0x000000ffff1a7224 */ /* 0x002fc400078e000f */
[----:B------:R-:W-:Y:S01]  /*a59e0*/  IMAD.MOV.U32 R27, RZ, RZ, R8 ;  /* 0x000000ffff1b7224 */ /* 0x000fe200078e0008 */
[----:B------:R-:W3:Y:S04]  /*a59f0*/  LDL.LU R15, [R1+0x92f8] ;  /* 0x0092f800010f7983 */ /* 0x000ee80000300800 */
[----:B------:R-:W3:Y:S04]  /*a5a00*/  LDL.LU R8, [R1+0x92f4] ;  /* 0x0092f40001087983 */ /* 0x000ee80000300800 */
[----:B------:R-:W-:Y:S04]  /*a5a10*/  STL.64 [R1+0x9240], R26 ;  /* 0x0092401a01007387 */ /* 0x000fe80000100a00 */
        /* <DEDUP_REMOVED lines=8> */
[----:B------:R-:W3:Y:S04]  /*a5aa0*/  LDL.LU R9, [R1+0x92f0] ;  /* 0x0092f00001097983 */ /* 0x000ee80000300800 */
[----:B------:R-:W3:Y:S04]  /*a5ab0*/  LDL.LU R14, [R1+0x92ec] ;  /* 0x0092ec00010e7983 */ /* 0x000ee80000300800 */
[----:B------:R-:W-:Y:S04]  /*a5ac0*/  STL.64 [R1+0x9258], R24 ;  /* 0x0092581801007387 */ /* 0x000fe80000100a00 */
[----:B----4-:R-:W-:Y:S04]  /*a5ad0*/  STL.64 [R1+0x9238], R18 ;  /* 0x0092381201007387 */ /* 0x010fe80000100a00 */
[----:B--2---:R0:W-:Y:S04]  /*a5ae0*/  STL.64 [R1+0x9230], R16 ;  /* 0x0092301001007387 */ /* 0x0041e80000100a00 */
[----:B0-----:R-:W2:Y:S04]  /*a5af0*/  LDL.LU R16, [R1+0xf10] ;  /* 0x000f100001107983 */ /* 0x001ea80000300800 */
[----:B------:R-:W2:Y:S04]  /*a5b00*/  LDL.LU R17, [R1+0xf14] ;  /* 0x000f140001117983 */ /* 0x000ea80000300800 */
[----:B------:R-:W4:Y:S04]  /*a5b10*/  LDL.LU R18, [R1+0xf18] ;  /* 0x000f180001127983 */ /* 0x000f280000300800 */
[----:B------:R-:W4:Y:S01]  /*a5b20*/  LDL.LU R19, [R1+0xf1c] ;  /* 0x000f1c0001137983 */ /* 0x000f220000300800 */
[----:B---3--:R-:W-:-:S02]  /*a5b30*/  IMAD.MOV.U32 R26, RZ, RZ, R15 ;  /* 0x000000ffff1a7224 */ /* 0x008fc400078e000f */
[----:B------:R-:W-:Y:S01]  /*a5b40*/  IMAD.MOV.U32 R27, RZ, RZ, R0 ;  /* 0x000000ffff1b7224 */ /* 0x000fe200078e0000 */
[----:B------:R-:W3:Y:S04]  /*a5b50*/  LDL.LU R15, [R1+0x92e8] ;  /* 0x0092e800010f7983 */ /* 0x000ee80000300800 */
[----:B------:R-:W3:Y:S04]  /*a5b60*/  LDL.LU R0, [R1+0x92e4] ;  /* 0x0092e40001007983 */ /* 0x000ee80000300800 */
[----:B------:R-:W-:Y:S01]  /*a5b70*/  STL.64 [R1+0x9270], R26 ;  /* 0x0092701a01007387 */ /* 0x000fe20000100a00 */
[----:B------:R-:W-:-:S03]  /*a5b80*/  IMAD.MOV.U32 R24, RZ, RZ, R9 ;  /* 0x000000ffff187224 */ /* 0x000fc600078e0009 */
[----:B----4-:R-:W-:Y:S04]  /*a5b90*/  STL.64 [R1+0x9250], R18 ;  /* 0x0092501201007387 */ /* 0x010fe80000100a00 */
[----:B--2---:R0:W-:Y:S04]  /*a5ba0*/  STL.64 [R1+0x9248], R16 ;  /* 0x0092481001007387 */ /* 0x0041e80000100a00 */
[----:B0-----:R-:W2:Y:S04]  /*a5bb0*/  LDL.LU R16, [R1+0xf30] ;  /* 0x000f300001107983 */ /* 0x001ea80000300800 */
[----:B------:R-:W2:Y:S04]  /*a5bc0*/  LDL.LU R17, [R1+0xf34] ;  /* 0x000f340001117983 */ /* 0x000ea80000300800 */
[----:B------:R-:W4:Y:S04]  /*a5bd0*/  LDL.LU R18, [R1+0xf38] ;  /* 0x000f380001127983 */ /* 0x000f280000300800 */
[----:B------:R-:W4:Y:S04]  /*a5be0*/  LDL.LU R19, [R1+0xf3c] ;  /* 0x000f3c0001137983 */ /* 0x000f280000300800 */
[----:B------:R-:W2:Y:S01]  /*a5bf0*/  LDL.LU R9, [R1+0x92e0] ;  /* 0x0092e00001097983 */ /* 0x000ea20000300800 */
[----:B------:R-:W-:-:S03]  /*a5c00*/  IMAD.MOV.U32 R25, RZ, RZ, R8 ;  /* 0x000000ffff197224 */ /* 0x000fc600078e0008 */
[----:B------:R-:W2:Y:S01]  /*a5c10*/  LDL.LU R8, [R1+0x92dc] ;  /* 0x0092dc0001087983 */ /* 0x000ea20000300800 */
[----:B---3--:R-:W-:Y:S02]  /*a5c20*/  IMAD.MOV.U32 R26, RZ, RZ, R15 ;  /* 0x000000ffff1a7224 */ /* 0x008fe400078e000f */
[----:B------:R-:W-:Y:S01]  /*a5c30*/  IMAD.MOV.U32 R27, RZ, RZ, R14 ;  /* 0x000000ffff1b7224 */ /* 0x000fe200078e000e */
[----:B------:R0:W-:Y:S02]  /*a5c40*/  STL.64 [R1+0x9288], R24 ;  /* 0x0092881801007387 */ /* 0x0001e40000100a00 */
[----:B0-----:R-:W-:Y:S02]  /*a5c50*/  IMAD.MOV.U32 R25, RZ, RZ, R0 ;  /* 0x000000ffff197224 */ /* 0x001fe400078e0000 */
[----:B----4-:R-:W-:Y:S04]  /*a5c60*/  STL.64 [R1+0x9268], R18 ;  /* 0x0092681201007387 */ /* 0x010fe80000100a00 */
[----:B--2---:R0:W-:Y:S01]  /*a5c70*/  STL.64 [R1+0x9260], R16 ;  /* 0x0092601001007387 */ /* 0x0041e20000100a00 */
[----:B------:R-:W-:-:S03]  /*a5c80*/  IMAD.MOV.U32 R24, RZ, RZ, R9 ;  /* 0x000000ffff187224 */ /* 0x000fc600078e0009 */
[----:B0-----:R-:W2:Y:S04]  /*a5c90*/  LDL.LU R16, [R1+0xf70] ;  /* 0x000f700001107983 */ /* 0x001ea80000300800 */
[----:B------:R-:W2:Y:S04]  /*a5ca0*/  LDL.LU R17, [R1+0xf74] ;  /* 0x000f740001117983 */ /* 0x000ea80000300800 */
[----:B------:R-:W3:Y:S04]  /*a5cb0*/  LDL.LU R18, [R1+0xf78] ;  /* 0x000f780001127983 */ /* 0x000ee80000300800 */
[----:B------:R-:W3:Y:S04]  /*a5cc0*/  LDL.LU R19, [R1+0xf7c] ;  /* 0x000f7c0001137983 */ /* 0x000ee80000300800 */
[----:B------:R-:W-:Y:S04]  /*a5cd0*/  STL.64 [R1+0x92b8], R26 ;  /* 0x0092b81a01007387 */ /* 0x000fe80000100a00 */
[----:B------:R0:W-:Y:S04]  /*a5ce0*/  STL.64 [R1+0x92b0], R24 ;  /* 0x0092b01801007387 */ /* 0x0001e80000100a00 */
[----:B0-----:R-:W4:Y:S04]  /*a5cf0*/  LDL.LU R24, [R1+0x1070] ;  /* 0x0010700001187983 */ /* 0x001f280000300800 */
[----:B------:R-:W4:Y:S04]  /*a5d00*/  LDL.LU R25, [R1+0x1074] ;  /* 0x0010740001197983 */ /* 0x000f280000300800 */
[----:B------:R-:W2:Y:S04]  /*a5d10*/  LDL.LU R26, [R1+0x1078] ;  /* 0x00107800011a7983 */ /* 0x000ea80000300800 */
[----:B------:R-:W2:Y:S04]  /*a5d20*/  LDL.LU R27, [R1+0x107c] ;  /* 0x00107c00011b7983 */ /* 0x000ea80000300800 */
        /* <DEDUP_REMOVED lines=22> */
[----:B------:R-:W-:-:S02]  /*a5e90*/  IMAD R12, R12, 0x100, R28 ;  /* 0x000001000c0c7824 */ /* 0x000fc400078e021c */
[----:B------:R-:W-:Y:S02]  /*a5ea0*/  IMAD R13, R13, 0x100, R29 ;  /* 0x000001000d0d7824 */ /* 0x000fe400078e021d */
[----:B------:R-:W-:Y:S01]  /*a5eb0*/  IMAD R14, R14, 0x100, R9 ;  /* 0x000001000e0e7824 */ /* 0x000fe200078e0209 */
[----:B----4-:R-:W-:Y:S04]  /*a5ec0*/  STL.64 [R1+0x92a8], R18 ;  /* 0x0092a81201007387 */ /* 0x010fe80000100a00 */
[----:B---3--:R0:W-:Y:S04]  /*a5ed0*/  STL.64 [R1+0x92a0], R16 ;  /* 0x0092a01001007387 */ /* 0x0081e80000100a00 */
[----:B0-----:R-:W3:Y:S04]  /*a5ee0*/  LDL.LU R16, [R1+0x1000] ;  /* 0x0010000001107983 */ /* 0x001ee80000300800 */
[----:B------:R-:W3:Y:S04]  /*a5ef0*/  LDL.LU R17, [R1+0x1004] ;  /* 0x0010040001117983 */ /* 0x000ee80000300800 */
[----:B------:R-:W3:Y:S04]  /*a5f00*/  LDL.LU R18, [R1+0x1008] ;  /* 0x0010080001127983 */ /* 0x000ee80000300800 */
[----:B------:R-:W3:Y:S04]  /*a5f10*/  LDL.LU R19, [R1+0x100c] ;  /* 0x00100c0001137983 */ /* 0x000ee80000300800 */
[----:B------:R-:W4:Y:S04]  /*a5f20*/  LDL.64 R28, [R1+0x68] ;  /* 0x00006800011c7983 */ /* 0x000f280000100a00 */
[----:B------:R-:W4:Y:S04]  /*a5f30*/  LDL.LU R20, [R1+0xe40] ;  /* 0x000e400001147983 */ /* 0x000f280000300800 */
[----:B------:R-:W4:Y:S04]  /*a5f40*/  LDL.LU R21, [R1+0xe44] ;  /* 0x000e440001157983 */ /* 0x000f280000300800 */
[----:B------:R-:W4:Y:S04]  /*a5f50*/  LDL.LU R22, [R1+0xe48] ;  /* 0x000e480001167983 */ /* 0x000f280000300800 */
[----:B------:R-:W4:Y:S04]  /*a5f60*/  LDL.LU R23, [R1+0xe4c] ;  /* 0x000e4c0001177983 */ /* 0x000f280000300800 */
[----:B------:R0:W-:Y:S04]  /*a5f70*/  STL [R1+0x90ac], R10 ;  /* 0x0090ac0a01007387 */ /* 0x0001e80000100800 */
[----:B------:R1:W-:Y:S01]  /*a5f80*/  STL [R1+0x90a8], R11 ;  /* 0x0090a80b01007387 */ /* 0x0003e20000100800 */
[----:B0-----:R-:W-:-:S02]  /*a5f90*/  IMAD.MOV.U32 R10, RZ, RZ, R2 ;  /* 0x000000ffff0a7224 */ /* 0x001fc400078e0002 */
[----:B-1----:R-:W-:Y:S01]  /*a5fa0*/  IMAD.MOV.U32 R11, RZ, RZ, R3 ;  /* 0x000000ffff0b7224 */ /* 0x002fe200078e0003 */
[----:B------:R-:W3:Y:S04]  /*a5fb0*/  LDL.LU R2, [R1+0x92d8] ;  /* 0x0092d80001027983 */ /* 0x000ee80000300800 */
[----:B------:R-:W3:Y:S04]  /*a5fc0*/  LDL.LU R3, [R1+0x92d4] ;  /* 0x0092d40001037983 */ /* 0x000ee80000300800 */
[----:B------:R-:W2:Y:S02]  /*a5fd0*/  LDL.LU R9, [R1+0x92d0] ;  /* 0x0092d00001097983 */ /* 0x000ea40000300800 */
        /* <DEDUP_REMOVED lines=12> */
[----:B------:R-:W-:Y:S04]  /*a60a0*/  STL [R1+0x90a4], R2 ;  /* 0x0090a40201007387 */ /* 0x000fe80000100800 */
[----:B------:R-:W-:Y:S01]  /*a60b0*/  STL [R1+0x90a0], R3 ;  /* 0x0090a00301007387 */ /* 0x000fe20000100800 */
[----:B------:R-:W-:Y:S01]  /*a60c0*/  IMAD R15, R0, 0x100, R15 ;  /* 0x00000100000f7824 */ /* 0x000fe200078e020f */
[----:B------:R-:W-:-:S02]  /*a60d0*/  F2FP.F16.E4M3.UNPACK_B R12, R12 ;  /* 0x0000000cff0c723e */ /* 0x000fc400020006ff */
[----:B------:R-:W-:Y:S01]  /*a60e0*/  F2FP.F16.E4M3.UNPACK_B R13, R13 ;  /* 0x0000000dff0d723e */ /* 0x000fe200020006ff */
[----:B---3--:R-:W-:Y:S01]  /*a60f0*/  HMMA.16816.F32 R4, R4, R24, R16 ;  /* 0x000000180404723c */ /* 0x008fe20000001810 */
[----:B------:R-:W2:Y:S04]  /*a6100*/  LDL.LU.64 R18, [R1+0x92a8] ;  /* 0x0092a80001127983 */ /* 0x000ea80000300a00 */
[----:B------:R-:W2:Y:S01]  /*a6110*/  LDL.LU.64 R16, [R1+0x92a0] ;  /* 0x0092a00001107983 */ /* 0x000ea20000300a00 */
[----:B------:R-:W-:Y:S02]  /*a6120*/  F2FP.F16.E4M3.UNPACK_B R14, R14 ;  /* 0x0000000eff0e723e */ /* 0x000fe400020006ff */
[----:B------:R-:W-:-:S15]  /*a6130*/  F2FP.F16.E4M3.UNPACK_B R15, R15 ;  /* 0x0000000fff0f723e */ /* 0x000fde00020006ff */
[----:B------:R0:W-:Y:S04]  /*a6140*/  STL.64 [R1+0x1a80], R4 ;  /* 0x001a800401007387 */ /* 0x0001e80000100a00 */
[----:B------:R1:W-:Y:S04]  /*a6150*/  STL.64 [R1+0x1a88], R6 ;  /* 0x001a880601007387 */ /* 0x0003e80000100a00 */
[----:B0-----:R-:W3:Y:S04]  /*a6160*/  LDL.LU R4, [R1+0xa00] ;  /* 0x000a000001047983 */ /* 0x001ee80000300800 */
[----:B------:R-:W3:Y:S04]  /*a6170*/  LDL.LU R5, [R1+0xa04] ;  /* 0x000a040001057983 */ /* 0x000ee80000300800 */
[----:B-1----:R-:W3:Y:S04]  /*a6180*/  LDL.LU R6, [R1+0xa08] ;  /* 0x000a080001067983 */ /* 0x002ee80000300800 */
[----:B------:R-:W3:Y:S01]  /*a6190*/  LDL.LU R7, [R1+0xa0c] ;  /* 0x000a0c0001077983 */ /* 0x000ee20000300800 */
        /* <DEDUP_REMOVED lines=42> */
[----:B------:R-:W-:-:S02]  /*a6440*/  IMAD.MOV.U32 R0, RZ, RZ, R25 ;  /* 0x000000ffff007224 */ /* 0x000fc400078e0019 */
[----:B----4-:R-:W-:Y:S01]  /*a6450*/  HMMA.16816.F32 R24, R12, R26, R16 ;  /* 0x0000001a0c18723c */ /* 0x010fe20000001810 */
[----:B------:R-:W2:Y:S04]  /*a6460*/  LDL.LU.64 R18, [R1+0x9208] ;  /* 0x0092080001127983 */ /* 0x000ea80000300a00 */
[----:B------:R-:W2:-:S15]  /*a6470*/  LDL.LU.64 R16, [R1+0x9200] ;  /* 0x0092000001107983 */ /* 0x000e9e0000300a00 */
[----:B------:R-:W-:-:S03]  /*a6480*/  NOP ;  /* 0x0000000000007918 */ /* 0x000fc60000000000 */
        /* <DEDUP_REMOVED lines=8> */
[----:B0-----:R-:W4:Y:S04]  /*a6510*/  LDL.LU.64 R18, [R1+0x91e8] ;  /* 0x0091e80001127983 */ /* 0x001f280000300a00 */
[----:B------:R-:W4:Y:S01]  /*a6520*/  LDL.LU.64 R16, [R1+0x91e0] ;  /* 0x0091e00001107983 */ /* 0x000f220000300a00 */
[----:B---3--:R-:W-:Y:S01]  /*a6530*/  HMMA.16816.F32 R20, R12, R24, R20 ;  /* 0x000000180c14723c */ /* 0x008fe20000001814 */
[----:B------:R-:W-:-:S02]  /*a6540*/  IMAD.MOV.U32 R2, RZ, RZ, R28 ;  /* 0x000000ffff027224 */ /* 0x000fc400078e001c */
[----:B------:R-:W-:Y:S02]  /*a6550*/  IMAD.MOV.U32 R3, RZ, RZ, R29 ;  /* 0x000000ffff037224 */ /* 0x000fe400078e001d */
[----:B------:R-:W2:-:S15]  /*a6560*/  LDL.LU.64 R28, [R1+0x91d8] ;  /* 0x0091d800011c7983 */ /* 0x000e9e0000300a00 */
[----:B------:R-:W-:-:S03]  /*a6570*/  NOP ;  /* 0x0000000000007918 */ /* 0x000fc60000000000 */
        /* <DEDUP_REMOVED lines=10> */
[----:B0-----:R-:W3:Y:S04]  /*a6620*/  LDL.LU.64 R26, [R1+0x91b0] ;  /* 0x0091b000011a7983 */ /* 0x001ee80000300a00 */
[----:B------:R-:W4:Y:S01]  /*a6630*/  LDL.LU.64 R24, [R1+0x91a8] ;  /* 0x0091a80001187983 */ /* 0x000f220000300a00 */
[----:B------:R-:W-:-:S15]  /*a6640*/  HMMA.16816.F32 R4, R12, R10, R4 ;  /* 0x0000000a0c04723c */ /* 0x000fde0000001804 */
[----:B------:R-:W-:-:S08]  /*a6650*/  NOP ;  /* 0x0000000000007918 */ /* 0x000fd00000000000 */
[----:B------:R-:W-:Y:S04]  /*a6660*/  STL.64 [R1+0x1850], R4 ;  /* 0x0018500401007387 */ /* 0x000fe80000100a00 */
[----:B------:R3:W-:Y:S04]  /*a6670*/  STL.64 [R1+0x1858], R6 ;  /* 0x0018580601007387 */ /* 0x0007e80000100a00 */
[----:B------:R-:W2:Y:S01]  /*a6680*/  LDL R10, [R1] ;  /* 0x00000000010a7983 */ /* 0x000ea20000100800 */
[C---:B----4-:R-:W-:Y:S06]  /*a6690*/  HMMA.16816.F32 R16, R12.reuse, R24, R16 ;  /* 0x000000180c10723c */ /* 0x050fec0000001810 */
[----:B---3--:R-:W-:-:S15]  /*a66a0*/  HMMA.16816.F32 R4, R12, R26, R20 ;  /* 0x0000001a0c04723c */ /* 0x008fde0000001814 */
[----:B------:R-:W-:-:S02]  /*a66b0*/  NOP ;  /* 0x0000000000007918 */ /* 0x000fc40000000000 */
[----:B------:R0:W-:Y:S04]  /*a66c0*/  STL.64 [R1+0x1880], R16 ;  /* 0x0018801001007387 */ /* 0x0001e80000100a00 */
[----:B------:R1:W-:Y:S04]  /*a66d0*/  STL.64 [R1+0x1888], R18 ;  /* 0x0018881201007387 */ /* 0x0003e80000100a00 */
[----:B------:R-:W-:Y:S04]  /*a66e0*/  STL.64 [R1+0x1890], R4 ;  /* 0x0018900401007387 */ /* 0x000fe80000100a00 */
[----:B------:R-:W-:Y:S04]  /*a66f0*/  STL.64 [R1+0x1898], R6 ;  /* 0x0018980601007387 */ /* 0x000fe80000100a00 */
[----:B------:R-:W3:Y:S04]  /*a6700*/  LDL R22, [R1+0x18] ;  /* 0x0000180001167983 */ /* 0x000ee80000100800 */
[----:B------:R-:W3:Y:S04]  /*a6710*/  LDL R23, [R1+0x1c] ;  /* 0x00001c0001177983 */ /* 0x000ee80000100800 */
[----:B------:R-:W2:Y:S04]  /*a6720*/  LDL R11, [R1+0x4] ;  /* 0x00000400010b7983 */ /* 0x000ea80000100800 */
[----:B---3--:R3:W-:Y:S04]  /*a6730*/  STL.64 [R1+0x9148], R22 ;  /* 0x0091481601007387 */ /* 0x0087e80000100a00 */
[----:B0-----:R-:W4:Y:S04]  /*a6740*/  LDL.LU R16, [R1+0x990] ;  /* 0x0009900001107983 */ /* 0x001f280000300800 */
[----:B------:R-:W4:Y:S04]  /*a6750*/  LDL.LU R17, [R1+0x994] ;  /* 0x0009940001117983 */ /* 0x000f280000300800 */
[----:B-1----:R-:W2:Y:S04]  /*a6760*/  LDL.LU R18, [R1+0x998] ;  /* 0x0009980001127983 */ /* 0x002ea80000300800 */
[----:B------:R-:W2:Y:S04]  /*a6770*/  LDL.LU R19, [R1+0x99c] ;  /* 0x00099c0001137983 */ /* 0x000ea80000300800 */
[----:B--2---:R-:W-:Y:S04]  /*a6780*/  STL.64 [R1+0x9158], R18 ;  /* 0x0091581201007387 */ /* 0x004fe80000100a00 */
[----:B----4-:R0:W-:Y:S04]  /*a6790*/  STL.64 [R1+0x9150], R16 ;  /* 0x0091501001007387 */ /* 0x0101e80000100a00 */
[----:B------:R-:W2:Y:S04]  /*a67a0*/  LDL R20, [R1+0x20] ;  /* 0x0000200001147983 */ /* 0x000ea80000100800 */
[----:B------:R-:W2:Y:S04]  /*a67b0*/  LDL R21, [R1+0x24] ;  /* 0x0000240001157983 */ /* 0x000ea80000100800 */
[----:B---3--:R-:W3:Y:S04]  /*a67c0*/  LDL R22, [R1+0x28] ;  /* 0x0000280001167983 */ /* 0x008ee80000100800 */
[----:B------:R-:W3:Y:S04]  /*a67d0*/  LDL R23, [R1+0x2c] ;  /* 0x00002c0001177983 */ /* 0x000ee80000100800 */
[----:B--2---:R1:W-:Y:S04]  /*a67e0*/  STL.64 [R1+0x9160], R20 ;  /* 0x0091601401007387 */ /* 0x0043e80000100a00 */
[----:B---3--:R-:W-:Y:S04]  /*a67f0*/  STL.64 [R1+0x9178], R22 ;  /* 0x0091781601007387 */ /* 0x008fe80000100a00 */
[----:B0-----:R-:W2:Y:S04]  /*a6800*/  LDL.LU R16, [R1+0x9a0] ;  /* 0x0009a00001107983 */ /* 0x001ea80000300800 */
[----:B------:R-:W2:Y:S04]  /*a6810*/  LDL.LU R17, [R1+0x9a4] ;  /* 0x0009a40001117983 */ /* 0x000ea80000300800 */
[----:B------:R-:W3:Y:S04]  /*a6820*/  LDL.LU R18, [R1+0x9a8] ;  /* 0x0009a80001127983 */ /* 0x000ee80000300800 */
[----:B------:R-:W3:Y:S04]  /*a6830*/  LDL.LU R19, [R1+0x9ac] ;  /* 0x0009ac0001137983 */ /* 0x000ee80000300800 */
[----:B-1----:R-:W4:Y:S04]  /*a6840*/  LDL R20, [R1+0x30] ;  /* 0x0000300001147983 */ /* 0x002f280000100800 */
        /* <DEDUP_REMOVED lines=22> */
[----:B------:R0:W-:Y:S04]  /*a69b0*/  STL.64 [R1+0x9118], R10 ;  /* 0x0091180a01007387 */ /* 0x0001e80000100a00 */
[----:B------:R1:W-:Y:S04]  /*a69c0*/  STL.64 [R1+0x9110], R8 ;  /* 0x0091100801007387 */ /* 0x0003e80000100a00 */
[----:B------:R-:W2:Y:S04]  /*a69d0*/  LDL.LU R4, [R1+0x960] ;  /* 0x0009600001047983 */ /* 0x000ea80000300800 */
[----:B------:R-:W2:Y:S04]  /*a69e0*/  LDL.LU R5, [R1+0x964] ;  /* 0x0009640001057983 */ /* 0x000ea80000300800 */
[----:B------:R-:W3:Y:S04]  /*a69f0*/  LDL.LU R6, [R1+0x968] ;  /* 0x0009680001067983 */ /* 0x000ee80000300800 */
[----:B------:R-:W3:Y:S04]  /*a6a00*/  LDL.LU R7, [R1+0x96c] ;  /* 0x00096c0001077983 */ /* 0x000ee80000300800 */
[----:B---3--:R-:W-:Y:S04]  /*a6a10*/  STL.64 [R1+0x9128], R6 ;  /* 0x0091280601007387 */ /* 0x008fe80000100a00 */
[----:B--2---:R2:W-:Y:S04]  /*a6a20*/  STL.64 [R1+0x9120], R4 ;  /* 0x0091200401007387 */ /* 0x0045e80000100a00 */
[----:B0-----:R-:W3:Y:S04]  /*a6a30*/  LDL R10, [R1+0x8] ;  /* 0x00000800010a7983 */ /* 0x001ee80000100800 */
[----:B------:R-:W3:Y:S04]  /*a6a40*/  LDL R11, [R1+0xc] ;  /* 0x00000c00010b7983 */ /* 0x000ee80000100800 */
[----:B-1----:R-:W2:Y:S04]  /*a6a50*/  LDL R8, [R1+0x10] ;  /* 0x0000100001087983 */ /* 0x002ea80000100800 */
[----:B------:R-:W2:Y:S01]  /*a6a60*/  LDL R9, [R1+0x14] ;  /* 0x0000140001097983 */ /* 0x000ea20000100800 */
[C---:B----4-:R-:W-:Y:S03]  /*a6a70*/  HMMA.16816.F32 R20, R12.reuse, R22, R16 ;  /* 0x000000160c14723c */ /* 0x050fe60000001810 */
[----:B---3--:R-:W-:Y:S04]  /*a6a80*/  STL.64 [R1+0x9130], R10 ;  /* 0x0091300a01007387 */ /* 0x008fe80000100a00 */
[----:B--2---:R-:W2:Y:S04]  /*a6a90*/  LDL.LU R4, [R1+0x970] ;  /* 0x0009700001047983 */ /* 0x004ea80000300800 */
        /* <DEDUP_REMOVED lines=38> */
[----:B0-----:R-:W4:Y:S04]  /*a6d00*/  LDL.LU.64 R22, [R1+0x9148] ;  /* 0x0091480001167983 */ /* 0x001f280000300a00 */
[----:B------:R-:W3:Y:S01]  /*a6d10*/  LDL.LU R20, [R1+0x930] ;  /* 0x0009300001147983 */ /* 0x000ee20000300800 */
[----:B----4-:R-:W-:-:S15]  /*a6d20*/  HMMA.16816.F32 R16, R12, R22, R16 ;  /* 0x000000160c10723c */ /* 0x010fde0000001810 */
[----:B------:R-:W-:-:S08]  /*a6d30*/  NOP ;  /* 0x0000000000007918 */ /* 0x000fd00000000000 */
[----:B------:R-:W-:Y:S04]  /*a6d40*/  STL.64 [R1+0x1920], R16 ;  /* 0x0019201001007387 */ /* 0x000fe80000100a00 */
[----:B------:R-:W-:Y:S04]  /*a6d50*/  STL.64 [R1+0x1928], R18 ;  /* 0x0019281201007387 */ /* 0x000fe80000100a00 */
        /* <DEDUP_REMOVED lines=32> */
[C---:B------:R-:W-:Y:S03]  /*a6f60*/  HMMA.16816.F32 R24, R12.reuse, R28, R24 ;  /* 0x0000001c0c18723c */ /* 0x040fe60000001818 */
[----:B------:R-:W3:Y:S03]  /*a6f70*/  LDL.LU.64 R8, [R1+0x9110] ;  /* 0x0091100001087983 */ /* 0x000ee60000300a00 */
[----:B----4-:R-:W-:-:S15]  /*a6f80*/  HMMA.16816.F32 R4, R12, R10, R4 ;  /* 0x0000000a0c04723c */ /* 0x010fde0000001804 */
[----:B------:R-:W-:-:S08]  /*a6f90*/  NOP ;  /* 0x0000000000007918 */ /* 0x000fd00000000000 */
[----:B------:R-:W-:Y:S04]  /*a6fa0*/  STL.64 [R1+0x1970], R4 ;  /* 0x0019700401007387 */ /* 0x000fe80000100a00 */
[----:B------:R0:W-:Y:S04]  /*a6fb0*/  STL.64 [R1+0x1978], R6 ;  /* 0x0019780601007387 */ /* 0x0001e80000100a00 */
[----:B0-----:R-:W4:Y:S04]  /*a6fc0*/  LDL.LU R6, [R1+0x4a7c] ;  /* 0x004a7c0001067983 */ /* 0x001f280000300800 */
[----:B------:R-:W4:Y:S04]  /*a6fd0*/  LDL.LU R7, [R1+0x4a84] ;  /* 0x004a840001077983 */ /* 0x000f280000300800 */
[----:B------:R-:W-:Y:S04]  /*a6fe0*/  STL.64 [R1+0x19a0], R24 ;  /* 0x0019a01801007387 */ /* 0x000fe80000100a00 */
[----:B------:R0:W-:Y:S04]  /*a6ff0*/  STL.64 [R1+0x19a8], R26 ;  /* 0x0019a81a01007387 */ /* 0x0001e80000100a00 */
[----:B0-----:R-:W2:Y:S04]  /*a7000*/  LDL.LU.64 R26, [R1+0x9108] ;  /* 0x00910800011a7983 */ /* 0x001ea80000300a00 */
[----:B------:R-:W4:Y:S04]  /*a7010*/  LDL.LU.64 R24, [R1+0x9100] ;  /* 0x0091000001187983 */ /* 0x000f280000300a00 */
[----:B------:R-:W3:Y:S04]  /*a7020*/  LDL.LU R10, [R1+0x4a70] ;  /* 0x004a7000010a7983 */ /* 0x000ee80000300800 */
[----:B------:R-:W4:Y:S04]  /*a7030*/  LDL.LU R4, [R1+0x4a6c] ;  /* 0x004a6c0001047983 */ /* 0x000f280000300800 */
[----:B------:R-:W3:Y:S01]  /*a7040*/  LDL.LU R11, [R1+0x4a78] ;  /* 0x004a7800010b7983 */ /* 0x000ee20000300800 */
[C---:B--2---:R-:W-:Y:S03]  /*a7050*/  HMMA.16816.F32 R20, R12.reuse, R26, R20 ;  /* 0x0000001a0c14723c */ /* 0x044fe60000001814 */
[----:B---3--:R-:W-:Y:S04]  /*a7060*/  STL.64 [R1+0x90b8], R10 ;  /* 0x0090b80a01007387 */ /* 0x008fe80000100a00 */
[----:B------:R0:W-:Y:S04]  /*a7070*/  STL.64 [R1+0x90b0], R8 ;  /* 0x0090b00801007387 */ /* 0x0001e80000100a00 */
[----:B0-----:R-:W2:Y:S04]  /*a7080*/  LDL.LU R8, [R1+0x900] ;  /* 0x0009000001087983 */ /* 0x001ea80000300800 */
[----:B------:R-:W2:Y:S04]  /*a7090*/  LDL.LU R9, [R1+0x904] ;  /* 0x0009040001097983 */ /* 0x000ea80000300800 */
[----:B------:R-:W2:Y:S04]  /*a70a0*/  LDL.LU R10, [R1+0x908] ;  /* 0x00090800010a7983 */ /* 0x000ea80000300800 */
[----:B------:R-:W2:Y:S04]  /*a70b0*/  LDL.LU R11, [R1+0x90c] ;  /* 0x00090c00010b7983 */ /* 0x000ea80000300800 */
[----:B------:R-:W3:Y:S04]  /*a70c0*/  LDL.LU R5, [R1+0x4a74] ;  /* 0x004a740001057983 */ /* 0x000ee80000300800 */
        /* <DEDUP_REMOVED lines=19> */
[----:B----4-:R-:W-:-:S15]  /*a7200*/  HMMA.16816.F32 R16, R12, R22, R16 ;  /* 0x000000160c10723c */ /* 0x010fde0000001810 */
        /* <DEDUP_REMOVED lines=12> */
[----:B------:R-:W4:Y:S04]  /*a72d0*/  LDL.LU.64 R16, [R1+0x90c0] ;  /* 0x0090c00001107983 */ /* 0x000f280000300a00 */
[----:B------:R0:W-:Y:S04]  /*a72e0*/  STL [R1+0x8edc], R20 ;  /* 0x008edc1401007387 */ /* 0x0001e80000100800 */
[----:B------:R1:W-:Y:S04]  /*a72f0*/  STL [R1+0x8ed8], R21 ;  /* 0x008ed81501007387 */ /* 0x0003e80000100800 */
[----:B0-----:R-:W4:Y:S04]  /*a7300*/  LDL.LU R20, [R1+0x8f0] ;  /* 0x0008f00001147983 */ /* 0x001f280000300800 */
[----:B-1----:R-:W4:Y:S04]  /*a7310*/  LDL.LU R21, [R1+0x8f4] ;  /* 0x0008f40001157983 */ /* 0x002f280000300800 */
[----:B------:R-:W4:Y:S04]  /*a7320*/  LDL.LU R22, [R1+0x8f8] ;  /* 0x0008f80001167983 */ /* 0x000f280000300800 */
[----:B------:R-:W4:Y:S01]  /*a7330*/  LDL.LU R23, [R1+0x8fc] ;  /* 0x0008fc0001177983 */ /* 0x000f220000300800 */
[----:B--2---:R-:W-:-:S15]  /*a7340*/  HMMA.16816.F32 R8, R12, R18, R8 ;  /* 0x000000120c08723c */ /* 0x004fde0000001808 */
[----:B------:R-:W-:-:S08]  /*a7350*/  NOP ;  /* 0x0000000000007918 */ /* 0x000fd00000000000 */
[----:B------:R-:W-:Y:S04]  /*a7360*/  STL.64 [R1+0x1a20], R8 ;  /* 0x001a200801007387 */ /* 0x000fe80000100a00 */
[----:B------:R0:W-:Y:S04]  /*a7370*/  STL.64 [R1+0x1a28], R10 ;  /* 0x001a280a01007387 */ /* 0x0001e80000100a00 */
[----:B0-----:R-:W2:Y:S01]  /*a7380*/  LDL.LU.64 R10, [R1+0x90b8] ;  /* 0x0090b800010a7983 */ /* 0x001ea20000300a00 */
[----:B----4-:R-:W-:Y:S03]  /*a7390*/  HMMA.16816.F32 R20, R12, R16, R20 ;  /* 0x000000100c14723c */ /* 0x010fe60000001814 */
[----:B------:R-:W4:-:S15]  /*a73a0*/  LDL.LU.64 R8, [R1+0x90b0] ;  /* 0x0090b00001087983 */ /* 0x000f1e0000300a00 */
[----:B------:R-:W-:-:S05]  /*a73b0*/  NOP ;  /* 0x0000000000007918 */ /* 0x000fca0000000000 */
[----:B------:R0:W-:Y:S04]  /*a73c0*/  STL.64 [R1+0x1a40], R20 ;  /* 0x001a401401007387 */ /* 0x0001e80000100a00 */
[----:B------:R1:W-:Y:S04]  /*a73d0*/  STL.64 [R1+0x1a48], R22 ;  /* 0x001a481601007387 */ /* 0x0003e80000100a00 */
[----:B0-----:R-:W4:Y:S04]  /*a73e0*/  LDL.LU R20, [R1+0xaa0] ;  /* 0x000aa00001147983 */ /* 0x001f280000300800 */
[----:B------:R-:W4:Y:S04]  /*a73f0*/  LDL.LU R21, [R1+0xaa4] ;  /* 0x000aa40001157983 */ /* 0x000f280000300800 */
[----:B-1----:R-:W4:Y:S04]  /*a7400*/  LDL.LU R22, [R1+0xaa8] ;  /* 0x000aa80001167983 */ /* 0x002f280000300800 */
[----:B------:R-:W4:Y:S04]  /*a7410*/  LDL.LU R23, [R1+0xaac] ;  /* 0x000aac0001177983 */ /* 0x000f280000300800 */
[----:B------:R-:W-:Y:S04]  /*a7420*/  STL.64 [R1+0x8ee8], R18 ;  /* 0x008ee81201007387 */ /* 0x000fe80000100a00 */
[----:B------:R0:W-:Y:S04]  /*a7430*/  STL.64 [R1+0x8ee0], R16 ;  /* 0x008ee01001007387 */ /* 0x0001e80000100a00 */
[----:B0-----:R-:W4:Y:S04]  /*a7440*/  LDL.LU R16, [R1+0x8e0] ;  /* 0x0008e00001107983 */ /* 0x001f280000300800 */
[----:B------:R-:W4:Y:S04]  /*a7450*/  LDL.LU R17, [R1+0x8e4] ;  /* 0x0008e40001117983 */ /* 0x000f280000300800 */
[----:B------:R-:W4:Y:S04]  /*a7460*/  LDL.LU R18, [R1+0x8e8] ;  /* 0x0008e80001127983 */ /* 0x000f280000300800 */
[----:B------:R-:W4:Y:S01]  /*a7470*/  LDL.LU R19, [R1+0x8ec] ;  /* 0x0008ec0001137983 */ /* 0x000f220000300800 */
[----:B--2---:R-:W-:-:S02]  /*a7480*/  IMAD R4, R4, 0x100, R10 ;  /* 0x0000010004047824 */ /* 0x004fc400078e020a */
[----:B---3--:R-:W-:Y:S01]  /*a7490*/  IMAD R5, R5, 0x100, R11 ;  /* 0x0000010005057824 */ /* 0x008fe200078e020b */
[----:B------:R-:W4:Y:S04]  /*a74a0*/  LDL.LU R10, [R1+0x90ac] ;  /* 0x0090ac00010a7983 */ /* 0x000f280000300800 */
[----:B------:R-:W4:Y:S02]  /*a74b0*/  LDL.LU R11, [R1+0x90a8] ;  /* 0x0090a800010b7983 */ /* 0x000f240000300800 */
[----:B----4-:R-:W-:Y:S06]  /*a74c0*/  HMMA.16816.F32 R16, R12, R10, R16 ;  /* 0x0000000a0c10723c */ /* 0x010fec0000001810 */
[----:B------:R-:W-:Y:S04]  /*a74d0*/  STL [R1+0x8eac], R10 ;  /* 0x008eac0a01007387 */ /* 0x000fe80000100800 */
[----:B------:R-:W-:-:S13]  /*a74e0*/  STL [R1+0x8ea8], R11 ;  /* 0x008ea80b01007387 */ /* 0x000fda0000100800 */
[----:B------:R-:W-:Y:S04]  /*a74f0*/  STL.64 [R1+0x1a50], R16 ;  /* 0x001a501001007387 */ /* 0x000fe80000100a00 */
[----:B------:R0:W-:Y:S02]  /*a7500*/  STL.64 [R1+0x1a58], R18 ;  /* 0x001a581201007387 */ /* 0x0001e40000100a00 */
[----:B0-----:R-:W-:Y:S02]  /*a7510*/  HMMA.16816.F32 R16, R12, R8, R24 ;  /* 0x000000080c10723c */ /* 0x001fe40000001818 */
[----:B------:R-:W2:-:S15]  /*a7520*/  LDL.LU R24, [R1+0x840] ;  /* 0x0008400001187983 */ /* 0x000e9e0000300800 */
[----:B------:R-:W-:-:S06]  /*a7530*/  NOP ;  /* 0x0000000000007918 */ /* 0x000fcc0000000000 */
[----:B------:R-:W-:Y:S04]  /*a7540*/  STL.64 [R1+0x2ab0], R16 ;  /* 0x002ab01001007387 */ /* 0x000fe80000100a00 */
[----:B------:R0:W-:Y:S04]  /*a7550*/  STL.64 [R1+0x2ab8], R18 ;  /* 0x002ab81201007387 */ /* 0x0001e80000100a00 */
[----:B------:R-:W2:Y:S04]  /*a7560*/  LDL.LU R25, [R1+0x844] ;  /* 0x0008440001197983 */ /* 0x000ea80000300800 */
[----:B------:R-:W3:Y:S04]  /*a7570*/  LDL.LU R26, [R1+0x848] ;  /* 0x00084800011a7983 */ /* 0x000ee80000300800 */
[----:B------:R-:W3:Y:S01]  /*a7580*/  LDL.LU R27, [R1+0x84c] ;  /* 0x00084c00011b7983 */ /* 0x000ee20000300800 */
[----:B0-----:R-:W-:-:S02]  /*a7590*/  IMAD.MOV.U32 R18, RZ, RZ, R2 ;  /* 0x000000ffff127224 */ /* 0x001fc400078e0002 */
[----:B------:R-:W-:Y:S01]  /*a75a0*/  IMAD.MOV.U32 R19, RZ, RZ, R3 ;  /* 0x000000ffff137224 */ /* 0x000fe200078e0003 */
[----:B---3--:R-:W-:Y:S04]  /*a75b0*/  STL.64 [R1+0x9030], R26 ;  /* 0x0090301a01007387 */ /* 0x008fe80000100a00 */
[----:B--2---:R-:W-:Y:S04]  /*a75c0*/  STL.64 [R1+0x9028], R24 ;  /* 0x0090281801007387 */ /* 0x004fe80000100a00 */
[----:B------:R-:W2:Y:S04]  /*a75d0*/  LDL.LU R2, [R1+0x90a4] ;  /* 0x0090a40001027983 */ /* 0x000ea80000300800 */
[----:B------:R-:W2:Y:S04]  /*a75e0*/  LDL.LU R3, [R1+0x90a0] ;  /* 0x0090a00001037983 */ /* 0x000ea80000300800 */
[----:B------:R-:W3:Y:S04]  /*a75f0*/  LDL.64 R16, [R1+0x70] ;  /* 0x0000700001107983 */ /* 0x000ee80000100a00 */
[----:B------:R-:W-:Y:S01]  /*a7600*/  STL.64 [R1+0x9040], R18 ;  /* 0x0090401201007387 */ /* 0x000fe20000100a00 */
[----:B------:R-:W-:-:S02]  /*a7610*/  IMAD R6, R6, 0x100, R28 ;  /* 0x0000010006067824 */ /* 0x000fc400078e021c */
[----:B------:R-:W-:Y:S01]  /*a7620*/  IMAD R7, R7, 0x100, R29 ;  /* 0x0000010007077824 */ /* 0x000fe200078e021d */
[----:B---3--:R-:W-:Y:S04]  /*a7630*/  STL.64 [R1+0x9038], R16 ;  /* 0x0090381001007387 */ /* 0x008fe80000100a00 */
[----:B------:R-:W3:Y:S01]  /*a7640*/  LDL.64 R28, [R1+0x60] ;  /* 0x00006000011c7983 */ /* 0x000ee20000100a00 */
[----:B------:R-:W-:Y:S02]  /*a7650*/  F2FP.F16.E4M3.UNPACK_B R6, R6 ;  /* 0x00000006ff06723e */ /* 0x000fe400020006ff */
[----:B------:R-:W-:Y:S02]  /*a7660*/  F2FP.F16.E4M3.UNPACK_B R7, R7 ;  /* 0x00000007ff07723e */ /* 0x000fe400020006ff */
[----:B------:R-:W-:-:S02]  /*a7670*/  F2FP.F16.E4M3.UNPACK_B R4, R4 ;  /* 0x00000004ff04723e */ /* 0x000fc400020006ff */
[----:B------:R-:W-:Y:S01]  /*a7680*/  F2FP.F16.E4M3.UNPACK_B R5, R5 ;  /* 0x00000005ff05723e */ /* 0x000fe200020006ff */
[----:B---3--:R0:W-:Y:S04]  /*a7690*/  STL.64 [R1+0x9048], R28 ;  /* 0x0090481c01007387 */ /* 0x0081e80000100a00 */
[----:B------:R-:W-:Y:S04]  /*a76a0*/  STL [R1+0x8e8c], R8 ;  /* 0x008e8c0801007387 */ /* 0x000fe80000100800 */
[----:B------:R-:W-:Y:S04]  /*a76b0*/  STL [R1+0x8e88], R9 ;  /* 0x008e880901007387 */ /* 0x000fe80000100800 */
[----:B------:R-:W-:Y:S04]  /*a76c0*/  STL.64 [R1+0x9098], R6 ;  /* 0x0090980601007387 */ /* 0x000fe80000100a00 */
[----:B------:R2:W-:Y:S04]  /*a76d0*/  STL.64 [R1+0x9090], R4 ;  /* 0x0090900401007387 */ /* 0x0005e80000100a00 */
[----:B0-----:R-:W3:Y:S04]  /*a76e0*/  LDL.64 R28, [R1+0x88] ;  /* 0x00008800011c7983 */ /* 0x001ee80000100a00 */
[----:B------:R-:W4:Y:S01]  /*a76f0*/  LDL.LU R24, [R1+0x870] ;  /* 0x0008700001187983 */ /* 0x000f220000300800 */
[----:B--2---:R-:W-:-:S15]  /*a7700*/  HMMA.16816.F32 R4, R12, R2, R20 ;  /* 0x000000020c04723c */ /* 0x004fde0000001814 */
[----:B------:R-:W-:-:S08]  /*a7710*/  NOP ;  /* 0x0000000000007918 */ /* 0x000fd00000000000 */
[----:B------:R0:W-:Y:S04]  /*a7720*/  STL.64 [R1+0x2aa0], R4 ;  /* 0x002aa00401007387 */ /* 0x0001e80000100a00 */
[----:B------:R1:W-:Y:S04]  /*a7730*/  STL.64 [R1+0x2aa8], R6 ;  /* 0x002aa80601007387 */ /* 0x0003e80000100a00 */
[----:B------:R-:W4:Y:S04]  /*a7740*/  LDL.LU R25, [R1+0x874] ;  /* 0x0008740001197983 */ /* 0x000f280000300800 */
[----:B------:R-:W2:Y:S04]  /*a7750*/  LDL.LU R26, [R1+0x878] ;  /* 0x00087800011a7983 */ /* 0x000ea80000300800 */
[----:B------:R-:W2:Y:S04]  /*a7760*/  LDL.LU R27, [R1+0x87c] ;  /* 0x00087c00011b7983 */ /* 0x000ea80000300800 */
[----:B0-----:R-:W3:Y:S04]  /*a7770*/  LDL.LU R4, [R1+0x8d0] ;  /* 0x0008d00001047983 */ /* 0x001ee80000300800 */
[----:B------:R-:W3:Y:S04]  /*a7780*/  LDL.LU R5, [R1+0x8d4] ;  /* 0x0008d40001057983 */ /* 0x000ee80000300800 */
[----:B-1----:R-:W3:Y:S04]  /*a7790*/  LDL.LU R6, [R1+0x8d8] ;  /* 0x0008d80001067983 */ /* 0x002ee80000300800 */
[----:B------:R-:W3:Y:S04]  /*a77a0*/  LDL.LU R7, [R1+0x8dc] ;  /* 0x0008dc0001077983 */ /* 0x000ee80000300800 */
[----:B------:R-:W4:Y:S04]  /*a77b0*/  LDL.64 R22, [R1+0x98] ;  /* 0x0000980001167983 */ /* 0x000f280000100a00 */
[----:B------:R-:W2:Y:S04]  /*a77c0*/  LDL.64 R20, [R1+0x90] ;  /* 0x0000900001147983 */ /* 0x000ea80000100a00 */
[----:B------:R-:W3:Y:S04]  /*a77d0*/  LDL.64 R8, [R1+0xa0] ;  /* 0x0000a00001087983 */ /* 0x000ee80000100a00 */
        /* <DEDUP_REMOVED lines=8> */
[----:B0-----:R-:W4:Y:S04]  /*a7860*/  LDL.LU R24, [R1+0x890] ;  /* 0x0008900001187983 */ /* 0x001f280000300800 */
        /* <DEDUP_REMOVED lines=8> */
[----:B------:R-:W4:Y:S01]  /*a78f0*/  LDL.LU R27, [R1+0x8ac] ;  /* 0x0008ac00011b7983 */ /* 0x000f220000300800 */
[----:B------:R-:W-:Y:S03]  /*a7900*/  HMMA.16816.F32 R12, R12, R8, R4 ;  /* 0x000000080c0c723c */ /* 0x000fe60000001804 */
        /* <DEDUP_REMOVED lines=10> */
[----:B------:R-:W-:Y:S04]  /*a79b0*/  STL [R1+0x8e94], R2 ;  /* 0x008e940201007387 */ /* 0x000fe80000100800 */
[----:B------:R0:W-:Y:S04]  /*a79c0*/  STL [R1+0x8e90], R3 ;  /* 0x008e900301007387 */ /* 0x0001e80000100800 */
[----:B0-----:R-:W2:Y:S04]  /*a79d0*/  LDL.64 R2, [R1+0xb0] ;  /* 0x0000b00001027983 */ /* 0x001ea80000100a00 */
        /* <DEDUP_REMOVED lines=12> */
[----:B0-----:R-:W3:Y:S01]  /*a7aa0*/  LDL.LU.64 R22, [R1+0x9088] ;  /* 0x0090880001167983 */ /* 0x001ee20000300a00 */
[----:B------:R-:W-:Y:S02]  /*a7ab0*/  IMAD.MOV.U32 R11, RZ, RZ, R8 ;  /* 0x000000ffff0b7224 */ /* 0x000fe400078e0008 */
[----:B------:R-:W-:-:S02]  /*a7ac0*/  IMAD.MOV.U32 R10, RZ, RZ, R9 ;  /* 0x000000ffff0a7224 */ /* 0x000fc400078e0009 */
[----:B------:R-:W-:Y:S02]  /*a7ad0*/  IMAD.MOV.U32 R9, RZ, RZ, R2 ;  /* 0x000000ffff097224 */ /* 0x000fe400078e0002 */
[----:B------:R-:W-:Y:S01]  /*a7ae0*/  IMAD.MOV.U32 R8, RZ, RZ, R3 ;  /* 0x000000ffff087224 */ /* 0x000fe200078e0003 */
[----:B------:R-:W2:Y:S04]  /*a7af0*/  LDL.LU.64 R20, [R1+0x9080] ;  /* 0x0090800001147983 */ /* 0x000ea80000300a00 */
[----:B------:R-:W-:Y:S04]  /*a7b00*/  STL.64 [R1+0x8ef8], R10 ;  /* 0x008ef80a01007387 */ /* 0x000fe80000100a00 */
[----:B------:R0:W-:Y:S04]  /*a7b10*/  STL.64 [R1+0x8ef0], R8 ;  /* 0x008ef00801007387 */ /* 0x0001e80000100a00 */
[----:B0-----:R-:W4:Y:S04]  /*a7b20*/  LDL.LU R8, [R1+0x860] ;  /* 0x0008600001087983 */ /* 0x001f280000300800 */
[----:B------:R-:W4:Y:S04]  /*a7b30*/  LDL.LU R9, [R1+0x864] ;  /* 0x0008640001097983 */ /* 0x000f280000300800 */
[----:B------:R-:W4:Y:S04]  /*a7b40*/  LDL.LU R10, [R1+0x868] ;  /* 0x00086800010a7983 */ /* 0x000f280000300800 */
[----:B------:R-:W4:Y:S01]  /*a7b50*/  LDL.LU R11, [R1+0x86c] ;  /* 0x00086c00010b7983 */ /* 0x000f220000300800 */
        /* <DEDUP_REMOVED lines=17> */
[----:B------:R-:W-:Y:S01]  /*a7c70*/  IMAD.MOV.U32 R21, RZ, RZ, R29 ;  /* 0x000000ffff157224 */ /* 0x000fe200078e001d */
[----:B--2---:R-:W-:-:S15]  /*a7c80*/  HMMA.16816.F32 R24, R4, R28, R24 ;  /* 0x0000001c0418723c */ /* 0x004fde0000001818 */
[----:B------:R-:W-:-:S08]  /*a7c90*/  NOP ;  /* 0x0000000000007918 */ /* 0x000fd00000000000 */
[----:B------:R-:W-:Y:S04]  /*a7ca0*/  STL.64 [R1+0x1b80], R24 ;  /* 0x001b801801007387 */ /* 0x000fe80000100a00 */
[----:B------:R0:W-:Y:S04]  /*a7cb0*/  STL.64 [R1+0x1b88], R26 ;  /* 0x001b881a01007387 */ /* 0x0001e80000100a00 */
[----:B0-----:R-:W2:Y:S04]  /*a7cc0*/  LDL.LU.64 R26, [R1+0x9058] ;  /* 0x00905800011a7983 */ /* 0x001ea80000300a00 */
[----:B------:R-:W2:Y:S04]  /*a7cd0*/  LDL.LU.64 R24, [R1+0x9050] ;  /* 0x0090500001187983 */ /* 0x000ea80000300a00 */
[----:B------:R-:W3:Y:S04]  /*a7ce0*/  LDL.LU.64 R28, [R1+0x9048] ;  /* 0x00904800011c7983 */ /* 0x000ee80000300a00 */
[----:B------:R0:W-:Y:S04]  /*a7cf0*/  STL.64 [R1+0x8f20], R22 ;  /* 0x008f201601007387 */ /* 0x0001e80000100a00 */
[----:B0-----:R-:W2:Y:S04]  /*a7d00*/  LDL R22, [R1+0x78] ;  /* 0x0000780001167983 */ /* 0x001ea80000100800 */
[----:B------:R0:W-:Y:S04]  /*a7d10*/  STL.64 [R1+0x8f18], R20 ;  /* 0x008f181401007387 */ /* 0x0001e80000100a00 */
[----:B0-----:R-:W4:Y:S01]  /*a7d20*/  LDL.64 R20, [R1+0x80] ;  /* 0x0000800001147983 */ /* 0x001f220000100a00 */
[----:B------:R-:W-:Y:S01]  /*a7d30*/  IMAD.MOV.U32 R23, RZ, RZ, R0 ;  /* 0x000000ffff177224 */ /* 0x000fe200078e0000 */
[----:B----4-:R-:W-:-:S15]  /*a7d40*/  HMMA.16816.F32 R16, R4, R20, R16 ;  /* 0x000000140410723c */ /* 0x010fde0000001810 */
[----:B------:R-:W-:-:S08]  /*a7d50*/  NOP ;  /* 0x0000000000007918 */ /* 0x000fd00000000000 */
[----:B------:R-:W-:Y:S04]  /*a7d60*/  STL.64 [R1+0x1b90], R16 ;  /* 0x001b901001007387 */ /* 0x000fe80000100a00 */
[----:B------:R0:W-:Y:S04]  /*a7d70*/  STL.64 [R1+0x1b98], R18 ;  /* 0x001b981201007387 */ /* 0x0001e80000100a00 */
[----:B0-----:R-:W4:Y:S04]  /*a7d80*/  LDL.LU.64 R18, [R1+0x9040] ;  /* 0x0090400001127983 */ /* 0x001f280000300a00 */
[----:B------:R-:W3:Y:S01]  /*a7d90*/  LDL.LU.64 R16, [R1+0x9038] ;  /* 0x0090380001107983 */ /* 0x000ee20000300a00 */
[----:B------:R-:W-:-:S02]  /*a7da0*/  IMAD.MOV.U32 R0, RZ, RZ, R21 ;  /* 0x000000ffff007224 */ /* 0x000fc400078e0015 */
[----:B--2---:R-:W-:Y:S03]  /*a7db0*/  HMMA.16816.F32 R20, R4, R22, R24 ;  /* 0x000000160414723c */ /* 0x004fe60000001818 */
[----:B------:R0:W-:Y:S04]  /*a7dc0*/  STL [R1+0x8e18], R0 ;  /* 0x008e180001007387 */ /* 0x0001e80000100800 */
[----:B------:R-:W2:Y:S04]  /*a7dd0*/  LDL.LU.64 R26, [R1+0x9030] ;  /* 0x00903000011a7983 */ /* 0x000ea80000300a00 */
[----:B------:R-:W2:-:S12]  /*a7de0*/  LDL.LU.64 R24, [R1+0x9028] ;  /* 0x0090280001187983 */ /* 0x000e980000300a00 */
[----:B------:R-:W-:Y:S04]  /*a7df0*/  STL.64 [R1+0x1c30], R20 ;  /* 0x001c301401007387 */ /* 0x000fe80000100a00 */
[----:B------:R-:W-:Y:S01]  /*a7e00*/  STL.64 [R1+0x1c38], R22 ;  /* 0x001c381601007387 */ /* 0x000fe20000100a00 */
[----:B---3--:R-:W-:Y:S06]  /*a7e10*/  HMMA.16816.F32 R8, R4, R16, R8 ;  /* 0x000000100408723c */ /* 0x008fec0000001808 */
[----:B0-----:R-:W-:-:S05]  /*a7e20*/  IMAD.MOV.U32 R0, RZ, RZ, R17 ;  /* 0x000000ffff007224 */ /* 0x001fca00078e0011 */
[----:B------:R-:W-:-:S12]  /*a7e30*/  STL [R1+0x8e1c], R0 ;  /* 0x008e1c0001007387 */ /* 0x000fd80000100800 */
[----:B------:R-:W-:Y:S04]  /*a7e40*/  STL.64 [R1+0x1c90], R8 ;  /* 0x001c900801007387 */ /* 0x000fe80000100a00 */
[----:B------:R4:W-:Y:S02]  /*a7e50*/  STL.64 [R1+0x1c98], R10 ;  /* 0x001c980a01007387 */ /* 0x0009e40000100a00 */
        /* <DEDUP_REMOVED lines=9> */
[----:B-1----:R-:W3:Y:S04]  /*a7ef0*/  LDL.LU R10, [R1+0x768] ;  /* 0x00076800010a7983 */ /* 0x002ee80000300800 */
[----:B------:R-:W3:Y:S04]  /*a7f00*/  LDL.LU R11, [R1+0x76c] ;  /* 0x00076c00010b7983 */ /* 0x000ee80000300800 */
[----:B---3--:R0:W-:Y:S04]  /*a7f10*/  STL.64 [R1+0x8f30], R10 ;  /* 0x008f300a01007387 */ /* 0x0081e80000100a00 */
[----:B--2---:R-:W-:Y:S04]  /*a7f20*/  STL.64 [R1+0x8f28], R8 ;  /* 0x008f280801007387 */ /* 0x004fe80000100a00 */
[----:B------:R-:W2:Y:S04]  /*a7f30*/  LDL.LU R24, [R1+0x770] ;  /* 0x0007700001187983 */ /* 0x000ea80000300800 */
[----:B------:R-:W2:Y:S04]  /*a7f40*/  LDL.LU R25, [R1+0x774] ;  /* 0x0007740001197983 */ /* 0x000ea80000300800 */
[----:B------:R-:W3:Y:S04]  /*a7f50*/  LDL.LU R26, [R1+0x778] ;  /* 0x00077800011a7983 */ /* 0x000ee80000300800 */
[----:B------:R-:W3:Y:S04]  /*a7f60*/  LDL.LU R27, [R1+0x77c] ;  /* 0x00077c00011b7983 */ /* 0x000ee80000300800 */
[----:B---3--:R-:W-:Y:S04]  /*a7f70*/  STL.64 [R1+0x8f40], R26 ;  /* 0x008f401a01007387 */ /* 0x008fe80000100a00 */
[----:B--2---:R-:W-:Y:S04]  /*a7f80*/  STL.64 [R1+0x8f38], R24 ;  /* 0x008f381801007387 */ /* 0x004fe80000100a00 */
[----:B------:R-:W2:Y:S04]  /*a7f90*/  LDL.LU R20, [R1+0x780] ;  /* 0x0007800001147983 */ /* 0x000ea80000300800 */
[----:B------:R-:W2:Y:S04]  /*a7fa0*/  LDL.LU R21, [R1+0x784] ;  /* 0x0007840001157983 */ /* 0x000ea80000300800 */
[----:B------:R-:W3:Y:S04]  /*a7fb0*/  LDL.LU R22, [R1+0x788] ;  /* 0x0007880001167983 */ /* 0x000ee80000300800 */
[----:B------:R-:W3:Y:S04]  /*a7fc0*/  LDL.LU R23, [R1+0x78c] ;  /* 0x00078c0001177983 */ /* 0x000ee80000300800 */
[----:B---3--:R-:W-:Y:S04]  /*a7fd0*/  STL.64 [R1+0x8f50], R22 ;  /* 0x008f501601007387 */ /* 0x008fe80000100a00 */
[----:B--2---:R1:W-:Y:S04]  /*a7fe0*/  STL.64 [R1+0x8f48], R20 ;  /* 0x008f481401007387 */ /* 0x0043e80000100a00 */
[----:B0-----:R-:W2:Y:S04]  /*a7ff0*/  LDL R10, [R1+0x8] ;  /* 0x00000800010a7983 */ /* 0x001ea80000100800 */
[----:B------:R-:W2:Y:S04]  /*a8000*/  LDL R11, [R1+0xc] ;  /* 0x00000c00010b7983 */ /* 0x000ea80000100800 */
[----:B-1----:R-:W3:Y:S04]  /*a8010*/  LDL.LU R20, [R1+0x7a0] ;  /* 0x0007a00001147983 */ /* 0x002ee80000300800 */
        /* <DEDUP_REMOVED lines=41> */
[----:B------:R-:W2:Y:S04]  /*a82b0*/  LDL.64 R20, [R1+0x40] ;  /* 0x0000400001147983 */ /* 0x000ea80000100a00 */
[----:B------:R-:W-:Y:S04]  /*a82c0*/  STL.64 [R1+0x8ff0], R22 ;  /* 0x008ff01601007387 */ /* 0x000fe80000100a00 */
[----:B--2---:R0:W-:Y:S04]  /*a82d0*/  STL.64 [R1+0x8fe8], R20 ;  /* 0x008fe81401007387 */ /* 0x0041e80000100a00 */
        /* <DEDUP_REMOVED lines=158> */
[----:B0-----:R-:W2:Y:S04]  /*a8cc0*/  LDL.LU.64 R18, [R1+0x8ee8] ;  /* 0x008ee80001127983 */ /* 0x001ea80000300a00 */
[----:B------:R-:W2:Y:S04]  /*a8cd0*/  LDL.LU.64 R16, [R1+0x8ee0] ;  /* 0x008ee00001107983 */ /* 0x000ea80000300a00 */
[----:B------:R3:W-:Y:S02]  /*a8ce0*/  STL.64 [R1+0x8c70], R26 ;  /* 0x008c701a01007387 */ /* 0x0007e40000100a00 */
[----:B---3--:R-:W-:-:S02]  /*a8cf0*/  IMAD.MOV.U32 R26, RZ, RZ, R20 ;  /* 0x000000ffff1a7224 */ /* 0x008fc400078e0014 */
[----:B------:R-:W-:Y:S01]  /*a8d00*/  IMAD.MOV.U32 R27, RZ, RZ, R21 ;  /* 0x000000ffff1b7224 */ /* 0x000fe200078e0015 */
[----:B------:R-:W3:Y:S04]  /*a8d10*/  LDL.LU R20, [R1+0x8edc] ;  /* 0x008edc0001147983 */ /* 0x000ee80000300800 */
[----:B------:R-:W3:Y:S04]  /*a8d20*/  LDL.LU R21, [R1+0x8ed8] ;  /* 0x008ed80001157983 */ /* 0x000ee80000300800 */
[----:B------:R0:W-:Y:S02]  /*a8d30*/  STL.64 [R1+0x8c68], R24 ;  /* 0x008c681801007387 */ /* 0x0001e40000100a00 */
[----:B0-----:R-:W-:-:S02]  /*a8d40*/  IMAD.MOV.U32 R24, RZ, RZ, R22 ;  /* 0x000000ffff187224 */ /* 0x001fc400078e0016 */
[----:B------:R-:W-:Y:S01]  /*a8d50*/  IMAD.MOV.U32 R25, RZ, RZ, R23 ;  /* 0x000000ffff197224 */ /* 0x000fe200078e0017 */
[----:B------:R-:W4:Y:S04]  /*a8d60*/  LDL.LU R22, [R1+0x8ed4] ;  /* 0x008ed40001167983 */ /* 0x000f280000300800 */
[----:B------:R-:W4:Y:S04]  /*a8d70*/  LDL.LU R23, [R1+0x8ed0] ;  /* 0x008ed00001177983 */ /* 0x000f280000300800 */
[----:B------:R-:W-:Y:S04]  /*a8d80*/  STL.64 [R1+0x8e40], R26 ;  /* 0x008e401a01007387 */ /* 0x000fe80000100a00 */
[----:B------:R0:W-:Y:S04]  /*a8d90*/  STL.64 [R1+0x8e38], R24 ;  /* 0x008e381801007387 */ /* 0x0001e80000100a00 */
[----:B0-----:R-:W4:Y:S04]  /*a8da0*/  LDL.LU R24, [R1+0x740] ;  /* 0x0007400001187983 */ /* 0x001f280000300800 */
[----:B------:R-:W4:Y:S04]  /*a8db0*/  LDL.LU R25, [R1+0x744] ;  /* 0x0007440001197983 */ /* 0x000f280000300800 */
[----:B------:R-:W4:Y:S04]  /*a8dc0*/  LDL.LU R26, [R1+0x748] ;  /* 0x00074800011a7983 */ /* 0x000f280000300800 */
[----:B------:R-:W4:Y:S01]  /*a8dd0*/  LDL.LU R27, [R1+0x74c] ;  /* 0x00074c00011b7983 */ /* 0x000f220000300800 */
[C---:B---3--:R-:W-:Y:S06]  /*a8de0*/  HMMA.16816.F32 R12, R4.reuse, R20, R12 ;  /* 0x00000014040c723c */ /* 0x048fec000000180c */
[----:B----4-:R-:W-:Y:S06]  /*a8df0*/  HMMA.16816.F32 R24, R4, R22, R24 ;  /* 0x000000160418723c */ /* 0x010fec0000001818 */
[----:B------:R-:W-:-:S15]  /*a8e00*/  STL.64 [R1+0x8c50], R22 ;  /* 0x008c501601007387 */ /* 0x000fde0000100a00 */
[----:B------:R-:W-:-:S02]  /*a8e10*/  NOP ;  /* 0x0000000000007918 */ /* 0x000fc40000000000 */
[----:B------:R-:W-:Y:S04]  /*a8e20*/  STL.64 [R1+0x1f50], R24 ;  /* 0x001f501801007387 */ /* 0x000fe80000100a00 */
[----:B------:R-:W-:Y:S04]  /*a8e30*/  STL.64 [R1+0x1f58], R26 ;  /* 0x001f581a01007387 */ /* 0x000fe80000100a00 */
[----:B------:R0:W-:Y:S04]  /*a8e40*/  STL.64 [R1+0x8c48], R20 ;  /* 0x008c481401007387 */ /* 0x0001e80000100a00 */
[----:B------:R-:W-:Y:S04]  /*a8e50*/  STL.64 [R1+0x1f70], R12 ;  /* 0x001f700c01007387 */ /* 0x000fe80000100a00 */
[----:B------:R-:W-:Y:S04]  /*a8e60*/  STL.64 [R1+0x1f78], R14 ;  /* 0x001f780e01007387 */ /* 0x000fe80000100a00 */
        /* <DEDUP_REMOVED lines=8> */
[----:B----4-:R-:W-:Y:S04]  /*a8ef0*/  STL.64 [R1+0x8e50], R22 ;  /* 0x008e501601007387 */ /* 0x010fe80000100a00 */
[----:B---3--:R0:W-:Y:S04]  /*a8f00*/  STL.64 [R1+0x8e48], R20 ;  /* 0x008e481401007387 */ /* 0x0081e80000100a00 */
[----:B------:R-:W-:Y:S04]  /*a8f10*/  STL.64 [R1+0x8e70], R26 ;  /* 0x008e701a01007387 */ /* 0x000fe80000100a00 */
[----:B------:R-:W-:Y:S04]  /*a8f20*/  STL.64 [R1+0x8e68], R24 ;  /* 0x008e681801007387 */ /* 0x000fe80000100a00 */
[----:B0-----:R-:W2:Y:S04]  /*a8f30*/  LDL.LU R20, [R1+0x6e0] ;  /* 0x0006e00001147983 */ /* 0x001ea80000300800 */
[----:B------:R-:W2:Y:S04]  /*a8f40*/  LDL.LU R21, [R1+0x6e4] ;  /* 0x0006e40001157983 */ /* 0x000ea80000300800 */
[----:B------:R-:W3:Y:S04]  /*a8f50*/  LDL.LU R22, [R1+0x6e8] ;  /* 0x0006e80001167983 */ /* 0x000ee80000300800 */
[----:B------:R-:W3:Y:S04]  /*a8f60*/  LDL.LU R23, [R1+0x6ec] ;  /* 0x0006ec0001177983 */ /* 0x000ee80000300800 */
[----:B------:R-:W4:Y:S04]  /*a8f70*/  LDL.LU R10, [R1+0x4a90] ;  /* 0x004a9000010a7983 */ /* 0x000f280000300800 */
[----:B------:R-:W2:Y:S04]  /*a8f80*/  LDL.LU R12, [R1+0x4a8c] ;  /* 0x004a8c00010c7983 */ /* 0x000ea80000300800 */
[----:B------:R-:W4:Y:S04]  /*a8f90*/  LDL.LU R11, [R1+0x4a98] ;  /* 0x004a9800010b7983 */ /* 0x000f280000300800 */
[----:B------:R-:W2:Y:S04]  /*a8fa0*/  LDL.LU R13, [R1+0x4a94] ;  /* 0x004a9400010d7983 */ /* 0x000ea80000300800 */
[----:B------:R-:W3:Y:S04]  /*a8fb0*/  LDL.LU R8, [R1+0x4aa0] ;  /* 0x004aa00001087983 */ /* 0x000ee80000300800 */
        /* <DEDUP_REMOVED lines=58> */
[----:B--2---:R-:W-:Y:S02]  /*a9360*/  IMAD R14, R14, 0x100, R8 ;  /* 0x000001000e0e7824 */ /* 0x004fe400078e0208 */
[----:B------:R-:W-:Y:S01]  /*a9370*/  IMAD R15, R15, 0x100, R9 ;  /* 0x000001000f0f7824 */ /* 0x000fe200078e0209 */
[----:B----4-:R-:W-:-:S15]  /*a9380*/  HMMA.16816.F32 R24, R4, R10, R24 ;  /* 0x0000000a0418723c */ /* 0x010fde0000001818 */
        /* <DEDUP_REMOVED lines=9> */
[----:B------:R-:W4:Y:S04]  /*a9420*/  LDL.LU R2, [R1+0x8e94] ;  /* 0x008e940001027983 */ /* 0x000f280000300800 */
[----:B------:R-:W4:Y:S04]  /*a9430*/  LDL.LU R3, [R1+0x8e90] ;  /* 0x008e900001037983 */ /* 0x000f280000300800 */
        /* <DEDUP_REMOVED lines=20> */
[----:B---3--:R-:W-:Y:S01]  /*a9580*/  HMMA.16816.F32 R4, R4, R24, R20 ;  /* 0x000000180404723c */ /* 0x008fe20000001814 */
[----:B------:R-:W2:Y:S04]  /*a9590*/  LDL.LU.64 R22, [R1+0x8e60] ;  /* 0x008e600001167983 */ /* 0x000ea80000300a00 */
[----:B------:R-:W2:-:S15]  /*a95a0*/  LDL.LU.64 R20, [R1+0x8e58] ;  /* 0x008e580001147983 */ /* 0x000e9e0000300a00 */
[----:B------:R-:W-:-:S03]  /*a95b0*/  NOP ;  /* 0x0000000000007918 */ /* 0x000fc60000000000 */
        /* <DEDUP_REMOVED lines=14> */
[----:B---3--:R-:W-:-:S15]  /*a96a0*/  HMMA.16816.F32 R4, R12, R10, R4 ;  /* 0x0000000a0c04723c */ /* 0x008fde0000001804 */
[----:B------:R-:W-:-:S08]  /*a96b0*/  NOP ;  /* 0x0000000000007918 */ /* 0x000fd00000000000 */
        /* <DEDUP_REMOVED lines=18> */
[----:B0-----:R-:W2:Y:S01]  /*a97e0*/  LDL R26, [R1] ;  /* 0x00000000011a7983 */ /* 0x001ea20000100800 */
        /* <DEDUP_REMOVED lines=174> */
[----:B------:R-:W2:Y:S04]  /*aa2d0*/  LDL.LU R4, [R1+0x530] ;  /* 0x0005300001047983 */ /* 0x000ea80000300800 */
[----:B------:R-:W2:Y:S04]  /*aa2e0*/  LDL.LU R5, [R1+0x534] ;  /* 0x0005340001057983 */ /* 0x000ea80000300800 */
[----:B------:R-:W2:Y:S04]  /*aa2f0*/  LDL.LU R6, [R1+0x538] ;  /* 0x0005380001067983 */ /* 0x000ea80000300800 */
        /* <DEDUP_REMOVED lines=126> */
[----:B------:R-:W3:Y:S04]  /*aaae0*/  LDL.LU.64 R24, [R1+0x8c68] ;  /* 0x008c680001187983 */ /* 0x000ee80000300a00 */
        /* <DEDUP_REMOVED lines=13> */
[----:B------:R-:W-:Y:S04]  /*aabc0*/  STL.64 [R1+0x8a48], R26 ;  /* 0x008a481a01007387 */ /* 0x000fe80000100a00 */
[----:B------:R0:W-:Y:S04]  /*aabd0*/  STL.64 [R1+0x8a40], R24 ;  /* 0x008a401801007387 */ /* 0x0001e80000100a00 */
[----:B0-----:R-:W4:Y:S04]  /*aabe0*/  LDL.LU R24, [R1+0x540] ;  /* 0x0005400001187983 */ /* 0x001f280000300800 */
[----:B------:R-:W4:Y:S04]  /*aabf0*/  LDL.LU R25, [R1+0x544] ;  /* 0x0005440001197983 */ /* 0x000f280000300800 */
[----:B------:R-:W4:Y:S04]  /*aac00*/  LDL.LU R26, [R1+0x548] ;  /* 0x00054800011a7983 */ /* 0x000f280000300800 */
[----:B------:R-:W4:Y:S01]  /*aac10*/  LDL.LU R27, [R1+0x54c] ;  /* 0x00054c00011b7983 */ /* 0x000f220000300800 */
[C---:B---3--:R-:W-:Y:S06]  /*aac20*/  HMMA.16816.F32 R8, R12.reuse, R22, R8 ;  /* 0x000000160c08723c */ /* 0x048fec0000001808 */
[----:B--2---:R-:W-:-:S15]  /*aac30*/  HMMA.16816.F32 R16, R12, R20, R16 ;  /* 0x000000140c10723c */ /* 0x004fde0000001810 */
[----:B------:R-:W-:-:S02]  /*aac40*/  NOP ;  /* 0x0000000000007918 */ /* 0x000fc40000000000 */
[----:B------:R0:W-:Y:S04]  /*aac50*/  STL.64 [R1+0x1e20], R8 ;  /* 0x001e200801007387 */ /* 0x0001e80000100a00 */
[----:B------:R-:W-:Y:S04]  /*aac60*/  STL.64 [R1+0x1e28], R10 ;  /* 0x001e280a01007387 */ /* 0x000fe80000100a00 */
[----:B0-----:R-:W2:Y:S04]  /*aac70*/  LDL.LU R8, [R1+0x8c40] ;  /* 0x008c400001087983 */ /* 0x001ea80000300800 */
[----:B------:R-:W-:Y:S04]  /*aac80*/  STL.64 [R1+0x1e00], R16 ;  /* 0x001e001001007387 */ /* 0x000fe80000100a00 */
[----:B------:R0:W-:Y:S04]  /*aac90*/  STL.64 [R1+0x1e08], R18 ;  /* 0x001e081201007387 */ /* 0x0001e80000100a00 */
[----:B0-----:R-:W4:Y:S04]  /*aaca0*/  LDL.LU.64 R18, [R1+0x8c38] ;  /* 0x008c380001127983 */ /* 0x001f280000300a00 */
[----:B------:R-:W3:Y:S04]  /*aacb0*/  LDL.LU.64 R16, [R1+0x8c30] ;  /* 0x008c300001107983 */ /* 0x000ee80000300a00 */
[----:B------:R-:W-:Y:S04]  /*aacc0*/  STL.64 [R1+0x8a28], R22 ;  /* 0x008a281601007387 */ /* 0x000fe80000100a00 */
[----:B------:R4:W-:Y:S02]  /*aacd0*/  STL.64 [R1+0x8a20], R20 ;  /* 0x008a201401007387 */ /* 0x0009e40000100a00 */
[----:B----4-:R-:W-:Y:S06]  /*aace0*/  HMMA.16816.F32 R20, R12, R18, R24 ;  /* 0x000000120c14723c */ /* 0x010fec0000001818 */
[----:B------:R-:W-:Y:S04]  /*aacf0*/  STL [R1+0x8a0c], R18 ;  /* 0x008a0c1201007387 */ /* 0x000fe80000100800 */
[----:B------:R-:W-:-:S13]  /*aad00*/  STL [R1+0x8a08], R19 ;  /* 0x008a081301007387 */ /* 0x000fda0000100800 */
[----:B------:R-:W-:Y:S04]  /*aad10*/  STL.64 [R1+0x1df0], R20 ;  /* 0x001df01401007387 */ /* 0x000fe80000100a00 */
[----:B------:R3:W-:Y:S04]  /*aad20*/  STL.64 [R1+0x1df8], R22 ;  /* 0x001df81601007387 */ /* 0x0007e80000100a00 */
[----:B------:R-:W4:Y:S01]  /*aad30*/  LDL.LU R10, [R1+0x4ab0] ;  /* 0x004ab000010a7983 */ /* 0x000f220000300800 */
[----:B---3--:R-:W-:Y:S03]  /*aad40*/  HMMA.16816.F32 R20, R12, R16, R4 ;  /* 0x000000100c14723c */ /* 0x008fe60000001804 */
[----:B------:R-:W4:-:S15]  /*aad50*/  LDL.LU R4, [R1+0x4aac] ;  /* 0x004aac0001047983 */ /* 0x000f1e0000300800 */
[----:B------:R-:W-:-:S05]  /*aad60*/  NOP ;  /* 0x0000000000007918 */ /* 0x000fca0000000000 */
[----:B------:R0:W-:Y:S04]  /*aad70*/  STL.64 [R1+0x1de0], R20 ;  /* 0x001de01401007387 */ /* 0x0001e80000100a00 */
[----:B------:R1:W-:Y:S04]  /*aad80*/  STL.64 [R1+0x1de8], R22 ;  /* 0x001de81601007387 */ /* 0x0003e80000100a00 */
[----:B------:R-:W3:Y:S04]  /*aad90*/  LDL.LU R11, [R1+0x4ab8] ;  /* 0x004ab800010b7983 */ /* 0x000ee80000300800 */
[----:B------:R-:W3:Y:S04]  /*aada0*/  LDL.LU R5, [R1+0x4ab4] ;  /* 0x004ab40001057983 */ /* 0x000ee80000300800 */
[----:B------:R-:W2:Y:S04]  /*aadb0*/  LDL.LU R9, [R1+0x4ac0] ;  /* 0x004ac00001097983 */ /* 0x000ea80000300800 */
[----:B------:R-:W2:Y:S04]  /*aadc0*/  LDL.LU R6, [R1+0x4abc] ;  /* 0x004abc0001067983 */ /* 0x000ea80000300800 */
[----:B------:R-:W2:Y:S04]  /*aadd0*/  LDL.LU R7, [R1+0x4ac8] ;  /* 0x004ac80001077983 */ /* 0x000ea80000300800 */
[----:B------:R-:W2:Y:S04]  /*aade0*/  LDL.LU R0, [R1+0x4ac4] ;  /* 0x004ac40001007983 */ /* 0x000ea80000300800 */
[----:B0-----:R-:W4:Y:S04]  /*aadf0*/  LDL.64 R20, [R1+0xb0] ;  /* 0x0000b00001147983 */ /* 0x001f280000100a00 */
[----:B-1----:R-:W3:Y:S04]  /*aae00*/  LDL.64 R22, [R1+0x98] ;  /* 0x0000980001167983 */ /* 0x002ee80000100a00 */
        /* <DEDUP_REMOVED lines=31> */
[----:B------:R0:W-:Y:S04]  /*ab000*/  STL.64 [R1+0x8b90], R16 ;  /* 0x008b901001007387 */ /* 0x0001e80000100a00 */
[----:B0-----:R-:W4:Y:S04]  /*ab010*/  LDL.LU R16, [R1+0x4f0] ;  /* 0x0004f00001107983 */ /* 0x001f280000300800 */
[----:B------:R-:W4:Y:S04]  /*ab020*/  LDL.LU R17, [R1+0x4f4] ;  /* 0x0004f40001117983 */ /* 0x000f280000300800 */
[----:B------:R-:W4:Y:S04]  /*ab030*/  LDL.LU R18, [R1+0x4f8] ;  /* 0x0004f80001127983 */ /* 0x000f280000300800 */
[----:B------:R-:W4:Y:S04]  /*ab040*/  LDL.LU R19, [R1+0x4fc] ;  /* 0x0004fc0001137983 */ /* 0x000f280000300800 */
[----:B------:R-:W3:Y:S04]  /*ab050*/  LDL.LU R10, [R1+0x8c2c] ;  /* 0x008c2c00010a7983 */ /* 0x000ee80000300800 */
[----:B------:R-:W3:Y:S01]  /*ab060*/  LDL.LU R11, [R1+0x8c28] ;  /* 0x008c2800010b7983 */ /* 0x000ee20000300800 */
[----:B--2---:R-:W-:Y:S01]  /*ab070*/  IMAD R6, R6, 0x100, R9 ;  /* 0x0000010006067824 */ /* 0x004fe200078e0209 */
[----:B---3--:R-:W-:-:S15]  /*ab080*/  HMMA.16816.F32 R20, R12, R10, R20 ;  /* 0x0000000a0c14723c */ /* 0x008fde0000001814 */
[----:B------:R-:W-:-:S08]  /*ab090*/  NOP ;  /* 0x0000000000007918 */ /* 0x000fd00000000000 */
[----:B------:R-:W-:Y:S04]  /*ab0a0*/  STL.64 [R1+0x1dd0], R20 ;  /* 0x001dd01401007387 */ /* 0x000fe80000100a00 */
[----:B------:R0:W-:Y:S04]  /*ab0b0*/  STL.64 [R1+0x1dd8], R22 ;  /* 0x001dd81601007387 */ /* 0x0001e80000100a00 */
[----:B0-----:R-:W2:Y:S04]  /*ab0c0*/  LDL.LU.64 R22, [R1+0x8c20] ;  /* 0x008c200001167983 */ /* 0x001ea80000300a00 */
[----:B------:R-:W2:Y:S04]  /*ab0d0*/  LDL.LU.64 R20, [R1+0x8c18] ;  /* 0x008c180001147983 */ /* 0x000ea80000300a00 */
[----:B------:R-:W-:Y:S04]  /*ab0e0*/  STL [R1+0x89ec], R10 ;  /* 0x0089ec0a01007387 */ /* 0x000fe80000100800 */
[----:B------:R0:W-:Y:S04]  /*ab0f0*/  STL [R1+0x89e8], R11 ;  /* 0x0089e80b01007387 */ /* 0x0001e80000100800 */
[----:B0-----:R-:W3:Y:S04]  /*ab100*/  LDL.64 R10, [R1+0xa0] ;  /* 0x0000a000010a7983 */ /* 0x001ee80000100a00 */
        /* <DEDUP_REMOVED lines=13> */
[----:B0-----:R-:W3:Y:S04]  /*ab1e0*/  LDL.LU.64 R22, [R1+0x8bf8] ;  /* 0x008bf80001167983 */ /* 0x001ee80000300a00 */
[----:B------:R-:W3:Y:S04]  /*ab1f0*/  LDL.LU.64 R20, [R1+0x8bf0] ;  /* 0x008bf00001147983 */ /* 0x000ee80000300a00 */
[----:B------:R-:W-:Y:S04]  /*ab200*/  STL [R1+0x89f8], R2 ;  /* 0x0089f80201007387 */ /* 0x000fe80000100800 */
[----:B------:R-:W-:Y:S01]  /*ab210*/  STL [R1+0x89f4], R3 ;  /* 0x0089f40301007387 */ /* 0x000fe20000100800 */
[----:B---3--:R-:W-:Y:S03]  /*ab220*/  HMMA.16816.F32 R12, R12, R10, R20 ;  /* 0x0000000a0c0c723c */ /* 0x008fe60000001814 */
[----:B------:R-:W4:Y:S04]  /*ab230*/  LDL.LU.64 R22, [R1+0x8be8] ;  /* 0x008be80001167983 */ /* 0x000f280000300a00 */
[----:B------:R-:W2:-:S15]  /*ab240*/  LDL.LU.64 R20, [R1+0x8be0] ;  /* 0x008be00001147983 */ /* 0x000e9e0000300a00 */
[----:B------:R-:W-:-:S01]  /*ab250*/  NOP ;  /* 0x0000000000007918 */ /* 0x000fc20000000000 */
[----:B------:R0:W-:Y:S04]  /*ab260*/  STL.64 [R1+0x1dc0], R12 ;  /* 0x001dc00c01007387 */ /* 0x0001e80000100a00 */
[----:B------:R1:W-:Y:S04]  /*ab270*/  STL.64 [R1+0x1dc8], R14 ;  /* 0x001dc80e01007387 */ /* 0x0003e80000100a00 */
[----:B0-----:R-:W3:Y:S04]  /*ab280*/  LDL.LU R12, [R1+0x500] ;  /* 0x00050000010c7983 */ /* 0x001ee80000300800 */
[----:B------:R-:W3:Y:S04]  /*ab290*/  LDL.LU R13, [R1+0x504] ;  /* 0x00050400010d7983 */ /* 0x000ee80000300800 */
[----:B-1----:R-:W3:Y:S04]  /*ab2a0*/  LDL.LU R14, [R1+0x508] ;  /* 0x00050800010e7983 */ /* 0x002ee80000300800 */
[----:B------:R-:W3:Y:S01]  /*ab2b0*/  LDL.LU R15, [R1+0x50c] ;  /* 0x00050c00010f7983 */ /* 0x000ee20000300800 */
        /* <DEDUP_REMOVED lines=9> */
[----:B----4-:R-:W-:Y:S01]  /*ab350*/  HMMA.16816.F32 R16, R4, R22, R16 ;  /* 0x000000160410723c */ /* 0x010fe20000001810 */
[----:B--2---:R-:W-:-:S05]  /*ab360*/  IMAD.MOV.U32 R11, RZ, RZ, R20 ;  /* 0x000000ffff0b7224 */ /* 0x004fca00078e0014 */
[----:B---3--:R-:W-:-:S15]  /*ab370*/  HMMA.16816.F32 R12, R4, R20, R12 ;  /* 0x00000014040c723c */ /* 0x008fde000000180c */
[----:B------:R-:W-:-:S08]  /*ab380*/  NOP ;  /* 0x0000000000007918 */ /* 0x000fd00000000000 */
[----:B------:R-:W-:Y:S04]  /*ab390*/  STL.64 [R1+0x1db0], R12 ;  /* 0x001db00c01007387 */ /* 0x000fe80000100a00 */
[----:B------:R-:W-:Y:S04]  /*ab3a0*/  STL.64 [R1+0x1db8], R14 ;  /* 0x001db80e01007387 */ /* 0x000fe80000100a00 */
[----:B------:R-:W-:Y:S04]  /*ab3b0*/  STL [R1+0x8a04], R11 ;  /* 0x008a040b01007387 */ /* 0x000fe80000100800 */
[----:B------:R-:W-:Y:S04]  /*ab3c0*/  STL.64 [R1+0x1da0], R16 ;  /* 0x001da01001007387 */ /* 0x000fe80000100a00 */
[----:B------:R0:W-:Y:S02]  /*ab3d0*/  STL.64 [R1+0x1da8], R18 ;  /* 0x001da81201007387 */ /* 0x0001e40000100a00 */
[----:B0-----:R-:W-:Y:S01]  /*ab3e0*/  HMMA.16816.F32 R16, R4, R28, R24 ;  /* 0x0000001c0410723c */ /* 0x001fe20000001818 */
[----:B------:R-:W-:-:S02]  /*ab3f0*/  IMAD.MOV.U32 R10, RZ, RZ, R21 ;  /* 0x000000ffff0a7224 */ /* 0x000fc400078e0015 */
[----:B------:R-:W-:Y:S02]  /*ab400*/  IMAD.MOV.U32 R13, RZ, RZ, R22 ;  /* 0x000000ffff0d7224 */ /* 0x000fe400078e0016 */
[----:B------:R-:W-:-:S15]  /*ab410*/  IMAD.MOV.U32 R12, RZ, RZ, R23 ;  /* 0x000000ffff0c7224 */ /* 0x000fde00078e0017 */
[----:B------:R-:W-:-:S03]  /*ab420*/  NOP ;  /* 0x0000000000007918 */ /* 0x000fc60000000000 */
        /* <DEDUP_REMOVED lines=19> */
[----:B--2---:R1:W-:Y:S04]  /*ab560*/  STL.64 [R1+0x8a60], R24 ;  /* 0x008a601801007387 */ /* 0x0043e80000100a00 */
[----:B0-----:R-:W2:Y:S04]  /*ab570*/  LDL R22, [R1] ;  /* 0x0000000001167983 */ /* 0x001ea80000100800 */
[----:B------:R-:W2:Y:S04]  /*ab580*/  LDL R23, [R1+0x4] ;  /* 0x0000040001177983 */ /* 0x000ea80000100800 */
[----:B--2---:R0:W-:Y:S04]  /*ab590*/  STL.64 [R1+0x8a70], R22 ;  /* 0x008a701601007387 */ /* 0x0041e80000100a00 */
[----:B-1----:R-:W2:Y:S04]  /*ab5a0*/  LDL.LU R24, [R1+0x3c0] ;  /* 0x0003c00001187983 */ /* 0x002ea80000300800 */
[----:B------:R-:W2:Y:S04]  /*ab5b0*/  LDL.LU R25, [R1+0x3c4] ;  /* 0x0003c40001197983 */ /* 0x000ea80000300800 */
[----:B------:R-:W3:Y:S04]  /*ab5c0*/  LDL.LU R26, [R1+0x3c8] ;  /* 0x0003c800011a7983 */ /* 0x000ee80000300800 */
[----:B------:R-:W3:Y:S04]  /*ab5d0*/  LDL.LU R27, [R1+0x3cc] ;  /* 0x0003cc00011b7983 */ /* 0x000ee80000300800 */
[----:B---3--:R-:W-:Y:S04]  /*ab5e0*/  STL.64 [R1+0x8a80], R26 ;  /* 0x008a801a01007387 */ /* 0x008fe80000100a00 */
[----:B--2---:R1:W-:Y:S04]  /*ab5f0*/  STL.64 [R1+0x8a78], R24 ;  /* 0x008a781801007387 */ /* 0x0043e80000100a00 */
[----:B------:R-:W2:Y:S04]  /*ab600*/  LDL R20, [R1+0x8] ;  /* 0x0000080001147983 */ /* 0x000ea80000100800 */
[----:B------:R-:W2:Y:S04]  /*ab610*/  LDL R21, [R1+0xc] ;  /* 0x00000c0001157983 */ /* 0x000ea80000100800 */
[----:B0-----:R-:W3:Y:S04]  /*ab620*/  LDL R22, [R1+0x10] ;  /* 0x0000100001167983 */ /* 0x001ee80000100800 */
        /* <DEDUP_REMOVED lines=84> */
[----:B------:R-:W2:Y:S04]  /*abb70*/  LDL.LU R16, [R1+0x490] ;  /* 0x0004900001107983 */ /* 0x000ea80000300800 */
[----:B------:R-:W2:Y:S04]  /*abb80*/  LDL.LU R17, [R1+0x494] ;  /* 0x0004940001117983 */ /* 0x000ea80000300800 */
[----:B------:R-:W3:Y:S04]  /*abb90*/  LDL.LU R18, [R1+0x498] ;  /* 0x0004980001127983 */ /* 0x000ee80000300800 */
[----:B------:R-:W3:Y:S04]  /*abba0*/  LDL.LU R19, [R1+0x49c] ;  /* 0x00049c0001137983 */ /* 0x000ee80000300800 */
[----:B---3--:R0:W-:Y:S04]  /*abbb0*/  STL.64 [R1+0x8ba0], R18 ;  /* 0x008ba01201007387 */ /* 0x0081e80000100a00 */
[----:B0-----:R-:W3:Y:S04]  /*abbc0*/  LDL R18, [R1+0x70] ;  /* 0x0000700001127983 */ /* 0x001ee80000100800 */
[----:B------:R-:W3:Y:S04]  /*abbd0*/  LDL R19, [R1+0x74] ;  /* 0x0000740001137983 */ /* 0x000ee80000100800 */
[----:B--2---:R-:W-:Y:S04]  /*abbe0*/  STL.64 [R1+0x8b98], R16 ;  /* 0x008b981001007387 */ /* 0x004fe80000100a00 */
[----:B------:R-:W2:Y:S04]  /*abbf0*/  LDL.64 R20, [R1+0x68] ;  /* 0x0000680001147983 */ /* 0x000ea80000100a00 */
        /* <DEDUP_REMOVED lines=8> */
[----:B------:R-:W3:Y:S04]  /*abc80*/  LDL.64 R8, [R1+0x88] ;  /* 0x0000880001087983 */ /* 0x000ee80000100a00 */
[----:B------:R-:W3:Y:S04]  /*abc90*/  LDL.64 R28, [R1+0x80] ;  /* 0x00008000011c7983 */ /* 0x000ee80000100a00 */
        /* <DEDUP_REMOVED lines=12> */
[----:B------:R-:W2:Y:S04]  /*abd60*/  LDL.64 R16, [R1+0x78] ;  /* 0x0000780001107983 */ /* 0x000ea80000100a00 */
        /* <DEDUP_REMOVED lines=23> */
[----:B------:R-:W4:Y:S01]  /*abee0*/  LDL.LU R15, [R1+0x4dc] ;  /* 0x0004dc00010f7983 */ /* 0x000f220000300800 */
[C---:B------:R-:W-:Y:S06]  /*abef0*/  HMMA.16816.F32 R20, R4.reuse, R28, R20 ;  /* 0x0000001c0414723c */ /* 0x040fec0000001814 */
[----:B----4-:R-:W-:-:S15]  /*abf00*/  HMMA.16816.F32 R12, R4, R8, R12 ;  /* 0x00000008040c723c */ /* 0x010fde000000180c */
[----:B------:R-:W-:-:S08]  /*abf10*/  NOP ;  /* 0x0000000000007918 */ /* 0x000fd00000000000 */
        /* <DEDUP_REMOVED lines=23> */
[----:B--2---:R-:W-:Y:S01]  /*ac090*/  HMMA.16816.F32 R16, R4, R18, R20 ;  /* 0x000000120410723c */ /* 0x004fe20000001814 */
[----:B------:R-:W3:Y:S04]  /*ac0a0*/  LDL.LU.64 R22, [R1+0x8bb0] ;  /* 0x008bb00001167983 */ /* 0x000ee80000300a00 */
[----:B------:R-:W2:-:S15]  /*ac0b0*/  LDL.LU.64 R20, [R1+0x8ba8] ;  /* 0x008ba80001147983 */ /* 0x000e9e0000300a00 */
[----:B------:R-:W-:-:S03]  /*ac0c0*/  NOP ;  /* 0x0000000000007918 */ /* 0x000fc60000000000 */
[----:B------:R-:W-:Y:S04]  /*ac0d0*/  STL.64 [R1+0x1d30], R16 ;  /* 0x001d301001007387 */ /* 0x000fe80000100a00 */
[----:B------:R0:W-:Y:S04]  /*ac0e0*/  STL.64 [R1+0x1d38], R18 ;  /* 0x001d381201007387 */ /* 0x0001e80000100a00 */
[----:B0-----:R-:W2:Y:S04]  /*ac0f0*/  LDL.LU.64 R18, [R1+0x8ba0] ;  /* 0x008ba00001127983 */ /* 0x001ea80000300a00 */
[----:B------:R-:W2:Y:S02]  /*ac100*/  LDL.LU.64 R16, [R1+0x8b98] ;  /* 0x008b980001107983 */ /* 0x000ea40000300a00 */
[----:B--2---:R-:W-:-:S15]  /*ac110*/  HMMA.16816.F32 R16, R4, R20, R16 ;  /* 0x000000140410723c */ /* 0x004fde0000001810 */
[----:B------:R-:W-:-:S08]  /*ac120*/  NOP ;  /* 0x0000000000007918 */ /* 0x000fd00000000000 */
[----:B------:R0:W-:Y:S04]  /*ac130*/  STL.64 [R1+0x1d20], R16 ;  /* 0x001d201001007387 */ /* 0x0001e80000100a00 */
[----:B------:R1:W-:Y:S04]  /*ac140*/  STL.64 [R1+0x1d28], R18 ;  /* 0x001d281201007387 */ /* 0x0003e80000100a00 */
[----:B0-----:R-:W2:Y:S01]  /*ac150*/  LDL.LU.64 R16, [R1+0x8b90] ;  /* 0x008b900001107983 */ /* 0x001ea20000300a00 */
[----:B-1----:R-:W-:Y:S02]  /*ac160*/  IMAD.MOV.U32 R18, RZ, RZ, R20 ;  /* 0x000000ffff127224 */ /* 0x002fe400078e0014 */
        /* <DEDUP_REMOVED lines=98> */
[----:B------:R-:W4:Y:S01]  /*ac790*/  LDL.LU.64 R24, [R1+0x8a40] ;  /* 0x008a400001187983 */ /* 0x000f220000300a00 */
        /* <DEDUP_REMOVED lines=18> */
[C---:B---3--:R-:W-:Y:S06]  /*ac8c0*/  HMMA.16816.F32 R12, R4.reuse, R22, R12 ;  /* 0x00000016040c723c */ /* 0x048fec000000180c */
[----:B----4-:R-:W-:-:S15]  /*ac8d0*/  HMMA.16816.F32 R24, R4, R20, R24 ;  /* 0x000000140418723c */ /* 0x010fde0000001818 */
[----:B------:R-:W-:-:S02]  /*ac8e0*/  NOP ;  /* 0x0000000000007918 */ /* 0x000fc40000000000 */
[----:B------:R-:W-:Y:S04]  /*ac8f0*/  STL.64 [R1+0x1be0], R12 ;  /* 0x001be00c01007387 */ /* 0x000fe80000100a00 */
[----:B------:R0:W-:Y:S04]  /*ac900*/  STL.64 [R1+0x1be8], R14 ;  /* 0x001be80e01007387 */ /* 0x0001e80000100a00 */
[----:B0-----:R-:W3:Y:S04]  /*ac910*/  LDL.LU.64 R14, [R1+0x8a18] ;  /* 0x008a1800010e7983 */ /* 0x001ee80000300a00 */
[----:B------:R-:W4:Y:S04]  /*ac920*/  LDL.LU.64 R12, [R1+0x8a10] ;  /* 0x008a1000010c7983 */ /* 0x000f280000300a00 */
[----:B------:R0:W-:Y:S04]  /*ac930*/  STL.64 [R1+0x1bd0], R24 ;  /* 0x001bd01801007387 */ /* 0x0001e80000100a00 */
[----:B------:R1:W-:Y:S01]  /*ac940*/  STL.64 [R1+0x1bd8], R26 ;  /* 0x001bd81a01007387 */ /* 0x0003e20000100a00 */
[----:B0-----:R-:W-:-:S02]  /*ac950*/  IMAD.MOV.U32 R24, RZ, RZ, R18 ;  /* 0x000000ffff187224 */ /* 0x001fc400078e0012 */
[----:B------:R-:W-:Y:S01]  /*ac960*/  IMAD.MOV.U32 R25, RZ, RZ, R19 ;  /* 0x000000ffff197224 */ /* 0x000fe200078e0013 */
[----:B------:R-:W2:Y:S04]  /*ac970*/  LDL.LU R18, [R1+0x8a0c] ;  /* 0x008a0c0001127983 */ /* 0x000ea80000300800 */
[----:B------:R-:W2:Y:S04]  /*ac980*/  LDL.LU R19, [R1+0x8a08] ;  /* 0x008a080001137983 */ /* 0x000ea80000300800 */
[----:B-1----:R-:W3:Y:S04]  /*ac990*/  LDL.64 R26, [R1+0x60] ;  /* 0x00006000011a7983 */ /* 0x002ee80000100a00 */
[----:B---3--:R-:W-:Y:S04]  /*ac9a0*/  STL.64 [R1+0x8910], R26 ;  /* 0x0089101a01007387 */ /* 0x008fe80000100a00 */
[----:B------:R0:W-:Y:S04]  /*ac9b0*/  STL.64 [R1+0x8908], R24 ;  /* 0x0089081801007387 */ /* 0x0001e80000100a00 */
        /* <DEDUP_REMOVED lines=20> */
[----:B---3--:R-:W-:Y:S07]  /*acb00*/  HMMA.16816.F32 R20, R4, R16, R24 ;  /* 0x000000100414723c */ /* 0x008fee0000001818 */
        /* <DEDUP_REMOVED lines=8> */
[----:B------:R-:W4:Y:S04]  /*acb90*/  LDL.LU R9, [R1+0x89fc] ;  /* 0x0089fc0001097983 */ /* 0x000f280000300800 */
[----:B------:R-:W2:Y:S04]  /*acba0*/  LDL.LU R2, [R1+0x89f8] ;  /* 0x0089f80001027983 */ /* 0x000ea80000300800 */
[----:B------:R1:W-:Y:S04]  /*acbb0*/  STL.64 [R1+0x8928], R26 ;  /* 0x0089281a01007387 */ /* 0x0003e80000100a00 */
[----:B------:R-:W-:Y:S04]  /*acbc0*/  STL.64 [R1+0x8940], R24 ;  /* 0x0089401801007387 */ /* 0x000fe80000100a00 */
[----:B0-----:R-:W3:Y:S04]  /*acbd0*/  LDL.LU R20, [R1+0x2d0] ;  /* 0x0002d00001147983 */ /* 0x001ee80000300800 */
[----:B------:R-:W3:Y:S04]  /*acbe0*/  LDL.LU R21, [R1+0x2d4] ;  /* 0x0002d40001157983 */ /* 0x000ee80000300800 */
[----:B-1----:R-:W4:Y:S04]  /*acbf0*/  LDL.LU R22, [R1+0x2d8] ;  /* 0x0002d80001167983 */ /* 0x002f280000300800 */
        /* <DEDUP_REMOVED lines=13> */
[----:B------:R-:W-:-:S05]  /*accd0*/  IMAD.MOV.U32 R25, RZ, RZ, R14 ;  /* 0x000000ffff197224 */ /* 0x000fca00078e000e */
        /* <DEDUP_REMOVED lines=20> */
[----:B------:R-:W-:Y:S04]  /*ace20*/  STL.64 [R1+0x89b8], R26 ;  /* 0x0089b81a01007387 */ /* 0x000fe80000100a00 */
[----:B------:R-:W-:Y:S04]  /*ace30*/  STL.64 [R1+0x89b0], R24 ;  /* 0x0089b01801007387 */ /* 0x000fe80000100a00 */
[----:B----4-:R-:W-:Y:S04]  /*ace40*/  STL.64 [R1+0x8980], R22 ;  /* 0x0089801601007387 */ /* 0x010fe80000100a00 */
[----:B---3--:R0:W-:Y:S04]  /*ace50*/  STL.64 [R1+0x8978], R20 ;  /* 0x0089781401007387 */ /* 0x0081e80000100a00 */
        /* <DEDUP_REMOVED lines=59> */
[----:B0-----:R-:W4:Y:S04]  /*ad210*/  LDL.64 R10, [R1+0x70] ;  /* 0x00007000010a7983 */ /* 0x001f280000100a00 */
[----:B------:R-:W2:Y:S02]  /*ad220*/  LDL.LU R9, [R1+0x89d0] ;  /* 0x0089d00001097983 */ /* 0x000ea40000300800 */
        /* <DEDUP_REMOVED lines=12> */
[----:B------:R-:W-:Y:S01]  /*ad2f0*/  IMAD R15, R0, 0x100, R15 ;  /* 0x00000100000f7824 */ /* 0x000fe200078e020f */
[----:B------:R-:W-:-:S02]  /*ad300*/  F2FP.F16.E4M3.UNPACK_B R12, R12 ;  /* 0x0000000cff0c723e */ /* 0x000fc400020006ff */
[----:B------:R-:W-:Y:S02]  /*ad310*/  F2FP.F16.E4M3.UNPACK_B R13, R13 ;  /* 0x0000000dff0d723e */ /* 0x000fe400020006ff */
[----:B------:R-:W-:Y:S01]  /*ad320*/  F2FP.F16.E4M3.UNPACK_B R14, R14 ;  /* 0x0000000eff0e723e */ /* 0x000fe200020006ff */
[----:B---3--:R-:W-:Y:S01]  /*ad330*/  HMMA.16816.F32 R4, R4, R26, R20 ;  /* 0x0000001a0404723c */ /* 0x008fe20000001814 */
[----:B------:R-:W2:Y:S04]  /*ad340*/  LDL.LU.64 R22, [R1+0x89a8] ;  /* 0x0089a80001167983 */ /* 0x000ea80000300a00 */
[----:B------:R-:W2:Y:S01]  /*ad350*/  LDL.LU.64 R20, [R1+0x89a0] ;  /* 0x0089a00001147983 */ /* 0x000ea20000300a00 */
[----:B------:R-:W-:-:S15]  /*ad360*/  F2FP.F16.E4M3.UNPACK_B R15, R15 ;  /* 0x0000000fff0f723e */ /* 0x000fde00020006ff */
[----:B------:R-:W-:-:S02]  /*ad370*/  NOP ;  /* 0x0000000000007918 */ /* 0x000fc40000000000 */
[----:B------:R0:W-:Y:S04]  /*ad380*/  STL.64 [R1+0x1b70], R4 ;  /* 0x001b700401007387 */ /* 0x0001e80000100a00 */
[----:B------:R1:W-:Y:S04]  /*ad390*/  STL.64 [R1+0x1b78], R6 ;  /* 0x001b780601007387 */ /* 0x0003e80000100a00 */
[----:B0-----:R-:W4:Y:S04]  /*ad3a0*/  LDL.LU R4, [R1+0x2c0] ;  /* 0x0002c00001047983 */ /* 0x001f280000300800 */
[----:B------:R-:W4:Y:S04]  /*ad3b0*/  LDL.LU R5, [R1+0x2c4] ;  /* 0x0002c40001057983 */ /* 0x000f280000300800 */
[----:B-1----:R-:W4:Y:S04]  /*ad3c0*/  LDL.LU R6, [R1+0x2c8] ;  /* 0x0002c80001067983 */ /* 0x002f280000300800 */
[----:B------:R-:W4:Y:S01]  /*ad3d0*/  LDL.LU R7, [R1+0x2cc] ;  /* 0x0002cc0001077983 */ /* 0x000f220000300800 */
        /* <DEDUP_REMOVED lines=43> */
[----:B----4-:R-:W-:Y:S06]  /*ad690*/  HMMA.16816.F32 R4, R12, R10, R4 ;  /* 0x0000000a0c04723c */ /* 0x010fec0000001804 */
[----:B------:R-:W-:-:S05]  /*ad6a0*/  IMAD.MOV.U32 R0, RZ, RZ, R11 ;  /* 0x000000ffff007224 */ /* 0x000fca00078e000b */
[----:B------:R-:W-:-:S12]  /*ad6b0*/  STL [R1+0x8740], R0 ;  /* 0x0087400001007387 */ /* 0x000fd80000100800 */
[----:B------:R-:W-:Y:S04]  /*ad6c0*/  STL.64 [R1+0x1af0], R4 ;  /* 0x001af00401007387 */ /* 0x000fe80000100a00 */
[----:B------:R2:W-:Y:S01]  /*ad6d0*/  STL.64 [R1+0x1af8], R6 ;  /* 0x001af80601007387 */ /* 0x0005e20000100a00 */
[C---:B---3--:R-:W-:Y:S06]  /*ad6e0*/  HMMA.16816.F32 R16, R12.reuse, R24, R16 ;  /* 0x000000180c10723c */ /* 0x048fec0000001810 */
[----:B--2---:R-:W-:-:S15]  /*ad6f0*/  HMMA.16816.F32 R4, R12, R26, R20 ;  /* 0x0000001a0c04723c */ /* 0x004fde0000001814 */
[----:B------:R-:W-:-:S02]  /*ad700*/  NOP ;  /* 0x0000000000007918 */ /* 0x000fc40000000000 */
[----:B------:R-:W-:Y:S04]  /*ad710*/  STL.64 [R1+0x1ac0], R16 ;  /* 0x001ac01001007387 */ /* 0x000fe80000100a00 */
[----:B------:R-:W-:Y:S04]  /*ad720*/  STL.64 [R1+0x1ac8], R18 ;  /* 0x001ac81201007387 */ /* 0x000fe80000100a00 */
[----:B------:R-:W2:Y:S04]  /*ad730*/  LDL.LU R20, [R1+0x1b0] ;  /* 0x0001b00001147983 */ /* 0x000ea80000300800 */
[----:B------:R-:W-:Y:S04]  /*ad740*/  STL.64 [R1+0x1aa0], R4 ;  /* 0x001aa00401007387 */ /* 0x000fe80000100a00 */
[----:B------:R-:W-:Y:S04]  /*ad750*/  STL.64 [R1+0x1aa8], R6 ;  /* 0x001aa80601007387 */ /* 0x000fe80000100a00 */
[----:B------:R-:W2:Y:S04]  /*ad760*/  LDL.LU R21, [R1+0x1b4] ;  /* 0x0001b40001157983 */ /* 0x000ea80000300800 */
[----:B------:R-:W3:Y:S04]  /*ad770*/  LDL.LU R22, [R1+0x1b8] ;  /* 0x0001b80001167983 */ /* 0x000ee80000300800 */
[----:B------:R-:W3:Y:S01]  /*ad780*/  LDL.LU R23, [R1+0x1bc] ;  /* 0x0001bc0001177983 */ /* 0x000ee20000300800 */
[----:B------:R-:W-:-:S03]  /*ad790*/  IMAD.MOV.U32 R0, RZ, RZ, R27 ;  /* 0x000000ffff007224 */ /* 0x000fc600078e001b */
[----:B---3--:R-:W-:Y:S04]  /*ad7a0*/  STL.64 [R1+0x87f0], R22 ;  /* 0x0087f01601007387 */ /* 0x008fe80000100a00 */
[----:B--2---:R0:W-:Y:S04]  /*ad7b0*/  STL.64 [R1+0x87e8], R20 ;  /* 0x0087e81401007387 */ /* 0x0041e80000100a00 */
[----:B------:R-:W2:Y:S04]  /*ad7c0*/  LDL.LU R24, [R1+0x1d0] ;  /* 0x0001d00001187983 */ /* 0x000ea80000300800 */
[----:B------:R-:W2:Y:S04]  /*ad7d0*/  LDL.LU R25, [R1+0x1d4] ;  /* 0x0001d40001197983 */ /* 0x000ea80000300800 */
[----:B------:R-:W3:Y:S04]  /*ad7e0*/  LDL.LU R26, [R1+0x1d8] ;  /* 0x0001d800011a7983 */ /* 0x000ee80000300800 */
[----:B------:R-:W3:Y:S04]  /*ad7f0*/  LDL.LU R27, [R1+0x1dc] ;  /* 0x0001dc00011b7983 */ /* 0x000ee80000300800 */
[----:B---3--:R1:W-:Y:S04]  /*ad800*/  STL.64 [R1+0x8800], R26 ;  /* 0x0088001a01007387 */ /* 0x0083e80000100a00 */
[----:B--2---:R2:W-:Y:S04]  /*ad810*/  STL.64 [R1+0x87f8], R24 ;  /* 0x0087f81801007387 */ /* 0x0045e80000100a00 */
[----:B0-----:R-:W3:Y:S04]  /*ad820*/  LDL.LU R20, [R1+0x1e0] ;  /* 0x0001e00001147983 */ /* 0x001ee80000300800 */
[----:B------:R-:W3:Y:S04]  /*ad830*/  LDL.LU R21, [R1+0x1e4] ;  /* 0x0001e40001157983 */ /* 0x000ee80000300800 */
[----:B------:R-:W4:Y:S04]  /*ad840*/  LDL.LU R22, [R1+0x1e8] ;  /* 0x0001e80001167983 */ /* 0x000f280000300800 */
[----:B------:R-:W4:Y:S04]  /*ad850*/  LDL.LU R23, [R1+0x1ec] ;  /* 0x0001ec0001177983 */ /* 0x000f280000300800 */
[----:B----4-:R-:W-:Y:S04]  /*ad860*/  STL.64 [R1+0x8810], R22 ;  /* 0x0088101601007387 */ /* 0x010fe80000100a00 */
[----:B---3--:R0:W-:Y:S04]  /*ad870*/  STL.64 [R1+0x8808], R20 ;  /* 0x0088081401007387 */ /* 0x0081e80000100a00 */
[----:B-1----:R-:W3:Y:S04]  /*ad880*/  LDL R26, [R1+0x8] ;  /* 0x00000800011a7983 */ /* 0x002ee80000100800 */
[----:B------:R-:W3:Y:S04]  /*ad890*/  LDL R27, [R1+0xc] ;  /* 0x00000c00011b7983 */ /* 0x000ee80000100800 */
[----:B--2---:R-:W2:Y:S04]  /*ad8a0*/  LDL.64 R24, [R1+0x10] ;  /* 0x0000100001187983 */ /* 0x004ea80000100a00 */
[----:B---3--:R1:W-:Y:S04]  /*ad8b0*/  STL.64 [R1+0x8830], R26 ;  /* 0x0088301a01007387 */ /* 0x0083e80000100a00 */
[----:B--2---:R2:W-:Y:S04]  /*ad8c0*/  STL.64 [R1+0x8828], R24 ;  /* 0x0088281801007387 */ /* 0x0045e80000100a00 */
[----:B0-----:R-:W3:Y:S04]  /*ad8d0*/  LDL.LU R20, [R1+0x1f0] ;  /* 0x0001f00001147983 */ /* 0x001ee80000300800 */
[----:B------:R-:W3:Y:S04]  /*ad8e0*/  LDL.LU R21, [R1+0x1f4] ;  /* 0x0001f40001157983 */ /* 0x000ee80000300800 */
[----:B------:R-:W4:Y:S04]  /*ad8f0*/  LDL.LU R22, [R1+0x1f8] ;  /* 0x0001f80001167983 */ /* 0x000f280000300800 */
[----:B------:R-:W4:Y:S04]  /*ad900*/  LDL.LU R23, [R1+0x1fc] ;  /* 0x0001fc0001177983 */ /* 0x000f280000300800 */
[----:B-1----:R-:W3:Y:S04]  /*ad910*/  LDL R26, [R1+0x18] ;  /* 0x00001800011a7983 */ /* 0x002ee80000100800 */
[----:B------:R-:W3:Y:S04]  /*ad920*/  LDL R27, [R1+0x1c] ;  /* 0x00001c00011b7983 */ /* 0x000ee80000100800 */
[----:B--2---:R-:W2:Y:S04]  /*ad930*/  LDL.64 R24, [R1+0x20] ;  /* 0x0000200001187983 */ /* 0x004ea80000100a00 */
[----:B---3--:R-:W-:Y:S04]  /*ad940*/  STL.64 [R1+0x8860], R26 ;  /* 0x0088601a01007387 */ /* 0x008fe80000100a00 */
[----:B--2---:R-:W-:Y:S04]  /*ad950*/  STL.64 [R1+0x8858], R24 ;  /* 0x0088581801007387 */ /* 0x004fe80000100a00 */
[----:B----4-:R-:W-:Y:S04]  /*ad960*/  STL.64 [R1+0x8820], R22 ;  /* 0x0088201601007387 */ /* 0x010fe80000100a00 */
        /* <DEDUP_REMOVED lines=199> */
[----:B0-----:R-:W4:Y:S04]  /*ae5e0*/  LDL.LU R24, [R1+0x1a0] ;  /* 0x0001a00001187983 */ /* 0x001f280000300800 */
[----:B------:R-:W4:Y:S04]  /*ae5f0*/  LDL.LU R25, [R1+0x1a4] ;  /* 0x0001a40001197983 */ /* 0x000f280000300800 */
[----:B------:R-:W4:Y:S04]  /*ae600*/  LDL.LU R26, [R1+0x1a8] ;  /* 0x0001a800011a7983 */ /* 0x000f280000300800 */
[----:B------:R-:W4:Y:S01]  /*ae610*/  LDL.LU R27, [R1+0x1ac] ;  /* 0x0001ac00011b7983 */ /* 0x000f220000300800 */
[----:B------:R-:W-:Y:S01]  /*ae620*/  IMAD.MOV.U32 R0, RZ, RZ, R11 ;  /* 0x000000ffff007224 */ /* 0x000fe200078e000b */
[C---:B--2---:R-:W-:Y:S06]  /*ae630*/  HMMA.16816.F32 R4, R12.reuse, R20, R4 ;  /* 0x000000140c04723c */ /* 0x044fec0000001804 */
[----:B----4-:R-:W-:-:S15]  /*ae640*/  HMMA.16816.F32 R24, R12, R22, R24 ;  /* 0x000000160c18723c */ /* 0x010fde0000001818 */
[----:B------:R-:W-:-:S08]  /*ae650*/  NOP ;  /* 0x0000000000007918 */ /* 0x000fd00000000000 */
[----:B------:R0:W-:Y:S04]  /*ae660*/  STL.64 [R1+0x1860], R24 ;  /* 0x0018601801007387 */ /* 0x0001e80000100a00 */
[----:B------:R1:W-:Y:S04]  /*ae670*/  STL.64 [R1+0x1868], R26 ;  /* 0x0018681a01007387 */ /* 0x0003e80000100a00 */
[----:B0-----:R-:W2:Y:S04]  /*ae680*/  LDL.LU R24, [R1+0x130] ;  /* 0x0001300001187983 */ /* 0x001ea80000300800 */
[----:B------:R0:W-:Y:S04]  /*ae690*/  STL.64 [R1+0x1830], R4 ;  /* 0x0018300401007387 */ /* 0x0001e80000100a00 */
[----:B------:R-:W-:Y:S04]  /*ae6a0*/  STL.64 [R1+0x1838], R6 ;  /* 0x0018380601007387 */ /* 0x000fe80000100a00 */
[----:B------:R-:W2:Y:S04]  /*ae6b0*/  LDL.LU R25, [R1+0x134] ;  /* 0x0001340001197983 */ /* 0x000ea80000300800 */
[----:B-1----:R-:W4:Y:S04]  /*ae6c0*/  LDL.LU R26, [R1+0x138] ;  /* 0x00013800011a7983 */ /* 0x002f280000300800 */
[----:B------:R-:W4:Y:S04]  /*ae6d0*/  LDL.LU R27, [R1+0x13c] ;  /* 0x00013c00011b7983 */ /* 0x000f280000300800 */
[----:B------:R-:W3:Y:S04]  /*ae6e0*/  LDL.LU R10, [R1+0x4af0] ;  /* 0x004af000010a7983 */ /* 0x000ee80000300800 */
[----:B0-----:R-:W2:Y:S04]  /*ae6f0*/  LDL.LU R4, [R1+0x4aec] ;  /* 0x004aec0001047983 */ /* 0x001ea80000300800 */
[----:B------:R-:W3:Y:S04]  /*ae700*/  LDL.LU R11, [R1+0x4af8] ;  /* 0x004af800010b7983 */ /* 0x000ee80000300800 */
        /* <DEDUP_REMOVED lines=34> */
[----:B------:R-:W3:Y:S04]  /*ae930*/  LDL.LU.64 R28, [R1+0x98] ;  /* 0x00009800011c7983 */ /* 0x000ee80000300a00 */
[----:B------:R0:W-:Y:S04]  /*ae940*/  STL.64 [R1+0x8578], R22 ;  /* 0x0085781601007387 */ /* 0x0001e80000100a00 */
[----:B0-----:R-:W3:Y:S04]  /*ae950*/  LDL.LU.64 R22, [R1+0xb0] ;  /* 0x0000b00001167983 */ /* 0x001ee80000300a00 */
[----:B------:R0:W-:Y:S04]  /*ae960*/  STL.64 [R1+0x8570], R20 ;  /* 0x0085701401007387 */ /* 0x0001e80000100a00 */
[----:B0-----:R-:W3:Y:S04]  /*ae970*/  LDL.64 R20, [R1+0xa0] ;  /* 0x0000a00001147983 */ /* 0x001ee80000100a00 */
        /* <DEDUP_REMOVED lines=10> */
[----:B0-----:R-:W4:Y:S04]  /*aea20*/  LDL.LU.64 R10, [R1+0x87a0] ;  /* 0x0087a000010a7983 */ /* 0x001f280000300a00 */
[----:B------:R-:W3:Y:S04]  /*aea30*/  LDL.LU.64 R8, [R1+0x8798] ;  /* 0x0087980001087983 */ /* 0x000ee80000300a00 */
[----:B------:R0:W-:Y:S04]  /*aea40*/  STL [R1+0x855c], R16 ;  /* 0x00855c1001007387 */ /* 0x0001e80000100800 */
[----:B------:R1:W-:Y:S04]  /*aea50*/  STL [R1+0x8558], R17 ;  /* 0x0085581101007387 */ /* 0x0003e80000100800 */
[----:B0-----:R-:W3:Y:S04]  /*aea60*/  LDL.LU R16, [R1+0x140] ;  /* 0x0001400001107983 */ /* 0x001ee80000300800 */
[----:B-1----:R-:W3:Y:S04]  /*aea70*/  LDL.LU R17, [R1+0x144] ;  /* 0x0001440001117983 */ /* 0x002ee80000300800 */
[----:B------:R-:W3:Y:S04]  /*aea80*/  LDL.LU R18, [R1+0x148] ;  /* 0x0001480001127983 */ /* 0x000ee80000300800 */
[----:B------:R-:W3:Y:S01]  /*aea90*/  LDL.LU R19, [R1+0x14c] ;  /* 0x00014c0001137983 */ /* 0x000ee20000300800 */
[----:B----4-:R-:W-:-:S02]  /*aeaa0*/  IMAD R4, R4, 0x100, R10 ;  /* 0x0000010004047824 */ /* 0x010fc400078e020a */
[----:B------:R-:W-:Y:S01]  /*aeab0*/  IMAD R5, R5, 0x100, R11 ;  /* 0x0000010005057824 */ /* 0x000fe200078e020b */
        /* <DEDUP_REMOVED lines=8> */
[----:B------:R0:W-:Y:S04]  /*aeb40*/  STL [R1+0x852c], R10 ;  /* 0x00852c0a01007387 */ /* 0x0001e80000100800 */
[----:B0-----:R-:W2:Y:S04]  /*aeb50*/  LDL.LU R10, [R1+0x4b08] ;  /* 0x004b0800010a7983 */ /* 0x001ea80000300800 */
[----:B------:R0:W-:Y:S04]  /*aeb60*/  STL [R1+0x8528], R11 ;  /* 0x0085280b01007387 */ /* 0x0001e80000100800 */
[----:B0-----:R-:W4:Y:S01]  /*aeb70*/  LDL.LU R11, [R1+0x4b00] ;  /* 0x004b0000010b7983 */ /* 0x001f220000300800 */
[----:B---3--:R-:W-:-:S15]  /*aeb80*/  HMMA.16816.F32 R24, R12, R8, R24 ;  /* 0x000000080c18723c */ /* 0x008fde0000001818 */
[----:B------:R-:W-:-:S08]  /*aeb90*/  NOP ;  /* 0x0000000000007918 */ /* 0x000fd00000000000 */
[----:B------:R-:W-:Y:S04]  /*aeba0*/  STL.64 [R1+0x2a30], R24 ;  /* 0x002a301801007387 */ /* 0x000fe80000100a00 */
[----:B------:R0:W-:Y:S04]  /*aebb0*/  STL.64 [R1+0x2a38], R26 ;  /* 0x002a381a01007387 */ /* 0x0001e80000100a00 */
[----:B0-----:R-:W3:Y:S04]  /*aebc0*/  LDL.LU.64 R26, [R1+0x8778] ;  /* 0x00877800011a7983 */ /* 0x001ee80000300a00 */
[----:B------:R-:W3:Y:S04]  /*aebd0*/  LDL.LU.64 R24, [R1+0x8770] ;  /* 0x0087700001187983 */ /* 0x000ee80000300a00 */
[----:B------:R0:W-:Y:S04]  /*aebe0*/  STL [R1+0x8514], R8 ;  /* 0x0085140801007387 */ /* 0x0001e80000100800 */
[----:B------:R1:W-:Y:S01]  /*aebf0*/  STL [R1+0x8510], R9 ;  /* 0x0085100901007387 */ /* 0x0003e20000100800 */
[----:B--2---:R-:W-:-:S02]  /*aec00*/  IMAD R7, R7, 0x100, R10 ;  /* 0x0000010007077824 */ /* 0x004fc400078e020a */
[----:B----4-:R-:W-:Y:S01]  /*aec10*/  IMAD R6, R6, 0x100, R11 ;  /* 0x0000010006067824 */ /* 0x010fe200078e020b */
[----:B0-----:R-:W2:Y:S04]  /*aec20*/  LDL.LU R8, [R1+0x150] ;  /* 0x0001500001087983 */ /* 0x001ea80000300800 */
[----:B-1----:R-:W2:Y:S04]  /*aec30*/  LDL.LU R9, [R1+0x154] ;  /* 0x0001540001097983 */ /* 0x002ea80000300800 */
[----:B------:R-:W2:Y:S04]  /*aec40*/  LDL.LU R10, [R1+0x158] ;  /* 0x00015800010a7983 */ /* 0x000ea80000300800 */
[----:B------:R-:W2:Y:S01]  /*aec50*/  LDL.LU R11, [R1+0x15c] ;  /* 0x00015c00010b7983 */ /* 0x000ea20000300800 */
[----:B---3--:R-:W-:-:S15]  /*aec60*/  HMMA.16816.F32 R24, R12, R2, R24 ;  /* 0x000000020c18723c */ /* 0x008fde0000001818 */
[----:B------:R-:W-:-:S08]  /*aec70*/  NOP ;  /* 0x0000000000007918 */ /* 0x000fd00000000000 */
[----:B------:R-:W-:Y:S04]  /*aec80*/  STL.64 [R1+0x2a20], R24 ;  /* 0x002a201801007387 */ /* 0x000fe80000100a00 */
[----:B------:R0:W-:Y:S04]  /*aec90*/  STL.64 [R1+0x2a28], R26 ;  /* 0x002a281a01007387 */ /* 0x0001e80000100a00 */
[----:B0-----:R-:W3:Y:S04]  /*aeca0*/  LDL.LU.64 R26, [R1+0x8768] ;  /* 0x00876800011a7983 */ /* 0x001ee80000300a00 */
[----:B------:R-:W3:Y:S01]  /*aecb0*/  LDL.LU.64 R24, [R1+0x8760] ;  /* 0x0087600001187983 */ /* 0x000ee20000300a00 */
[----:B--2---:R-:W-:Y:S01]  /*aecc0*/  HMMA.16816.F32 R12, R12, R20, R8 ;  /* 0x000000140c0c723c */ /* 0x004fe20000001808 */
[----:B------:R-:W-:-:S02]  /*aecd0*/  F2FP.F16.E4M3.UNPACK_B R4, R4 ;  /* 0x00000004ff04723e */ /* 0x000fc400020006ff */
[----:B------:R-:W-:Y:S02]  /*aece0*/  F2FP.F16.E4M3.UNPACK_B R5, R5 ;  /* 0x00000005ff05723e */ /* 0x000fe400020006ff */
[----:B------:R-:W-:Y:S02]  /*aecf0*/  F2FP.F16.E4M3.UNPACK_B R6, R6 ;  /* 0x00000006ff06723e */ /* 0x000fe400020006ff */
[----:B------:R-:W-:-:S15]  /*aed00*/  F2FP.F16.E4M3.UNPACK_B R7, R7 ;  /* 0x00000007ff07723e */ /* 0x000fde00020006ff */
[----:B------:R-:W-:-:S01]  /*aed10*/  NOP ;  /* 0x0000000000007918 */ /* 0x000fc20000000000 */
[----:B------:R-:W-:Y:S04]  /*aed20*/  STL.64 [R1+0xf30], R12 ;  /* 0x000f300c01007387 */ /* 0x000fe80000100a00 */
[----:B------:R0:W-:Y:S02]  /*aed30*/  STL.64 [R1+0xf38], R14 ;  /* 0x000f380e01007387 */ /* 0x0001e40000100a00 */
[----:B0-----:R-:W-:Y:S06]  /*aed40*/  HMMA.16816.F32 R12, R4, R22, R16 ;  /* 0x00000016040c723c */ /* 0x001fec0000001810 */
[----:B------:R-:W-:-:S02]  /*aed50*/  IMAD.MOV.U32 R11, RZ, RZ, R22 ;  /* 0x000000ffff0b7224 */ /* 0x000fc400078e0016 */
[----:B------:R-:W-:Y:S02]  /*aed60*/  IMAD.MOV.U32 R10, RZ, RZ, R23 ;  /* 0x000000ffff0a7224 */ /* 0x000fe400078e0017 */
[----:B------:R-:W-:Y:S02]  /*aed70*/  IMAD.MOV.U32 R9, RZ, RZ, R20 ;  /* 0x000000ffff097224 */ /* 0x000fe400078e0014 */
[----:B------:R-:W-:-:S11]  /*aed80*/  IMAD.MOV.U32 R8, RZ, RZ, R21 ;  /* 0x000000ffff087224 */ /* 0x000fd600078e0015 */
[----:B------:R0:W-:Y:S04]  /*aed90*/  STL.64 [R1+0xf10], R12 ;  /* 0x000f100c01007387 */ /* 0x0001e80000100a00 */
[----:B------:R-:W-:Y:S04]  /*aeda0*/  STL.64 [R1+0xf18], R14 ;  /* 0x000f180e01007387 */ /* 0x000fe80000100a00 */
[----:B------:R-:W-:Y:S04]  /*aedb0*/  STL.64 [R1+0x8568], R10 ;  /* 0x0085680a01007387 */ /* 0x000fe80000100a00 */
[----:B------:R3:W-:Y:S01]  /*aedc0*/  STL.64 [R1+0x8560], R8 ;  /* 0x0085600801007387 */ /* 0x0007e20000100a00 */
[----:B0-----:R-:W-:-:S02]  /*aedd0*/  IMAD.MOV.U32 R13, RZ, RZ, R28 ;  /* 0x000000ffff0d7224 */ /* 0x001fc400078e001c */
[----:B------:R-:W-:Y:S01]  /*aede0*/  IMAD.MOV.U32 R12, RZ, RZ, R29 ;  /* 0x000000ffff0c7224 */ /* 0x000fe200078e001d */
[----:B---3--:R-:W-:-:S15]  /*aedf0*/  HMMA.16816.F32 R8, R4, R28, R24 ;  /* 0x0000001c0408723c */ /* 0x008fde0000001818 */
        /* <DEDUP_REMOVED lines=15> */
[----:B0-----:R-:W3:Y:S01]  /*aeef0*/  LDL R22, [R1] ;  /* 0x0000000001167983 */ /* 0x001ee20000100800 */
[----:B------:R-:W-:-:S03]  /*aef00*/  IMAD.MOV.U32 R23, RZ, RZ, R0 ;  /* 0x000000ffff177224 */ /* 0x000fc600078e0000 */
[----:B------:R-:W4:Y:S04]  /*aef10*/  LDL.LU R0, [R1+0x8758] ;  /* 0x0087580001007983 */ /* 0x000f280000300800 */
[----:B--2---:R0:W-:Y:S04]  /*aef20*/  STL.64 [R1+0x85a0], R20 ;  /* 0x0085a01401007387 */ /* 0x0041e80000100a00 */
[----:B---3--:R-:W-:Y:S04]  /*aef30*/  STL.64 [R1+0x85c0], R22 ;  /* 0x0085c01601007387 */ /* 0x008fe80000100a00 */
[----:B------:R-:W2:Y:S04]  /*aef40*/  LDL.LU R24, [R1+0xb70] ;  /* 0x000b700001187983 */ /* 0x000ea80000300800 */
        /* <DEDUP_REMOVED lines=129> */
[----:B------:R-:W2:Y:S04]  /*af760*/  LDL.LU.64 R28, [R1+0x90] ;  /* 0x00009000011c7983 */ /* 0x000ea80000300a00 */
[----:B------:R-:W2:Y:S04]  /*af770*/  LDL.64 R18, [R1+0x88] ;  /* 0x0000880001127983 */ /* 0x000ea80000100a00 */
[----:B------:R-:W2:Y:S04]  /*af780*/  LDL.LU.64 R16, [R1+0x80] ;  /* 0x0000800001107983 */ /* 0x000ea80000300a00 */
[----:B------:R-:W3:Y:S01]  /*af790*/  LDL.LU.64 R20, [R1+0x78] ;  /* 0x0000780001147983 */ /* 0x000ee20000300a00 */
[----:B------:R-:W-:-:S05]  /*af7a0*/  IMAD.MOV.U32 R23, RZ, RZ, R0 ;  /* 0x000000ffff177224 */ /* 0x000fca00078e0000 */
        /* <DEDUP_REMOVED lines=18> */
[C---:B------:R-:W-:Y:S06]  /*af8d0*/  HMMA.16816.F32 R12, R4.reuse, R28, R12 ;  /* 0x0000001c040c723c */ /* 0x040fec000000180c */
[C---:B------:R-:W-:Y:S01]  /*af8e0*/  HMMA.16816.F32 R8, R4.reuse, R18, R8 ;  /* 0x000000120408723c */ /* 0x040fe20000001808 */
[----:B----4-:R-:W-:Y:S04]  /*af8f0*/  STL.64 [R1+0x8708], R26 ;  /* 0x0087081a01007387 */ /* 0x010fe80000100a00 */
[----:B--2---:R0:W-:Y:S04]  /*af900*/  STL.64 [R1+0x8700], R24 ;  /* 0x0087001801007387 */ /* 0x0041e80000100a00 */
[----:B0-----:R-:W2:Y:S04]  /*af910*/  LDL.LU R24, [R1+0xe0] ;  /* 0x0000e00001187983 */ /* 0x001ea80000300800 */
[----:B------:R-:W2:Y:S04]  /*af920*/  LDL.LU R25, [R1+0xe4] ;  /* 0x0000e40001197983 */ /* 0x000ea80000300800 */
[----:B------:R-:W4:Y:S04]  /*af930*/  LDL.LU R26, [R1+0xe8] ;  /* 0x0000e800011a7983 */ /* 0x000f280000300800 */
[----:B------:R-:W4:Y:S01]  /*af940*/  LDL.LU R27, [R1+0xec] ;  /* 0x0000ec00011b7983 */ /* 0x000f220000300800 */
[----:B---3--:R-:W-:Y:S03]  /*af950*/  HMMA.16816.F32 R20, R4, R16, R20 ;  /* 0x000000100414723c */ /* 0x008fe60000001814 */
[----:B----4-:R-:W-:Y:S04]  /*af960*/  STL.64 [R1+0x8718], R26 ;  /* 0x0087181a01007387 */ /* 0x010fe80000100a00 */
[----:B--2---:R0:W-:Y:S04]  /*af970*/  STL.64 [R1+0x8710], R24 ;  /* 0x0087101801007387 */ /* 0x0041e80000100a00 */
[----:B0-----:R-:W2:Y:S04]  /*af980*/  LDL.LU R24, [R1+0xf0] ;  /* 0x0000f00001187983 */ /* 0x001ea80000300800 */
[----:B------:R-:W2:Y:S04]  /*af990*/  LDL.LU R25, [R1+0xf4] ;  /* 0x0000f40001197983 */ /* 0x000ea80000300800 */
[----:B------:R-:W2:Y:S04]  /*af9a0*/  LDL.LU R26, [R1+0xf8] ;  /* 0x0000f800011a7983 */ /* 0x000ea80000300800 */
[----:B------:R-:W2:Y:S04]  /*af9b0*/  LDL.LU R27, [R1+0xfc] ;  /* 0x0000fc00011b7983 */ /* 0x000ea80000300800 */
[----:B------:R0:W-:Y:S04]  /*af9c0*/  STL.64 [R1+0xed0], R12 ;  /* 0x000ed00c01007387 */ /* 0x0001e80000100a00 */
[----:B------:R1:W-:Y:S04]  /*af9d0*/  STL.64 [R1+0xed8], R14 ;  /* 0x000ed80e01007387 */ /* 0x0003e80000100a00 */
[----:B0-----:R-:W3:Y:S01]  /*af9e0*/  LDL.LU.64 R12, [R1+0x8738] ;  /* 0x00873800010c7983 */ /* 0x001ee20000300a00 */
[----:B-1----:R-:W-:-:S02]  /*af9f0*/  IMAD.MOV.U32 R15, RZ, RZ, R28 ;  /* 0x000000ffff0f7224 */ /* 0x002fc400078e001c */
[----:B------:R-:W-:Y:S02]  /*afa00*/  IMAD.MOV.U32 R14, RZ, RZ, R29 ;  /* 0x000000ffff0e7224 */ /* 0x000fe400078e001d */
[----:B------:R-:W4:Y:S04]  /*afa10*/  LDL.LU.64 R28, [R1+0x8730] ;  /* 0x00873000011c7983 */ /* 0x000f280000300a00 */
[----:B------:R0:W-:Y:S04]  /*afa20*/  STL.64 [R1+0xea0], R8 ;  /* 0x000ea00801007387 */ /* 0x0001e80000100a00 */
[----:B------:R1:W-:Y:S04]  /*afa30*/  STL.64 [R1+0xea8], R10 ;  /* 0x000ea80a01007387 */ /* 0x0003e80000100a00 */
[----:B0-----:R-:W3:Y:S04]  /*afa40*/  LDL.LU R8, [R1+0xba0] ;  /* 0x000ba00001087983 */ /* 0x001ee80000300800 */
[----:B------:R-:W3:Y:S04]  /*afa50*/  LDL.LU R9, [R1+0xba4] ;  /* 0x000ba40001097983 */ /* 0x000ee80000300800 */
[----:B-1----:R-:W3:Y:S04]  /*afa60*/  LDL.LU R10, [R1+0xba8] ;  /* 0x000ba800010a7983 */ /* 0x002ee80000300800 */
[----:B------:R-:W3:Y:S04]  /*afa70*/  LDL.LU R11, [R1+0xbac] ;  /* 0x000bac00010b7983 */ /* 0x000ee80000300800 */
        /* <DEDUP_REMOVED lines=12> */
[----:B------:R-:W-:Y:S02]  /*afb40*/  IMAD.MOV.U32 R19, RZ, RZ, R17 ;  /* 0x000000ffff137224 */ /* 0x000fe400078e0011 */
[----:B------:R-:W-:Y:S02]  /*afb50*/  IMAD.MOV.U32 R16, RZ, RZ, R20 ;  /* 0x000000ffff107224 */ /* 0x000fe400078e0014 */
[----:B------:R-:W-:Y:S02]  /*afb60*/  IMAD.MOV.U32 R17, RZ, RZ, R21 ;  /* 0x000000ffff117224 */ /* 0x000fe400078e0015 */
[----:B----4-:R-:W-:Y:S01]  /*afb70*/  HMMA.16816.F32 R20, R4, R22, R24 ;  /* 0x000000160414723c */ /* 0x010fe20000001818 */
[----:B------:R-:W2:Y:S04]  /*afb80*/  LDL.LU.64 R26, [R1+0x8708] ;  /* 0x00870800011a7983 */ /* 0x000ea80000300a00 */
[----:B------:R-:W2:-:S15]  /*afb90*/  LDL.LU.64 R24, [R1+0x8700] ;  /* 0x0087000001187983 */ /* 0x000e9e0000300a00 */
[----:B------:R-:W-:-:S03]  /*afba0*/  NOP ;  /* 0x0000000000007918 */ /* 0x000fc60000000000 */
        /* <DEDUP_REMOVED lines=120> */
[----:B------:R-:W-:Y:S04]  /*b0330*/  STL.64 [R1+0x8310], R26 ;  /* 0x0083101a01007387 */ /* 0x000fe80000100a00 */
[----:B------:R0:W-:Y:S04]  /*b0340*/  STL.64 [R1+0x8308], R24 ;  /* 0x0083081801007387 */ /* 0x0001e80000100a00 */
[----:B0-----:R-:W2:Y:S04]  /*b0350*/  LDL.LU R24, [R1+0xbb0] ;  /* 0x000bb00001187983 */ /* 0x001ea80000300800 */
[----:B------:R-:W2:Y:S04]  /*b0360*/  LDL.LU R25, [R1+0xbb4] ;  /* 0x000bb40001197983 */ /* 0x000ea80000300800 */
[----:B------:R-:W2:Y:S04]  /*b0370*/  LDL.LU R26, [R1+0xbb8] ;  /* 0x000bb800011a7983 */ /* 0x000ea80000300800 */
[----:B------:R-:W2:Y:S01]  /*b0380*/  LDL.LU R27, [R1+0xbbc] ;  /* 0x000bbc00011b7983 */ /* 0x000ea20000300800 */
[C---:B---3--:R-:W-:Y:S06]  /*b0390*/  HMMA.16816.F32 R8, R4.reuse, R22, R8 ;  /* 0x000000160408723c */ /* 0x048fec0000001808 */
[----:B--2---:R-:W-:-:S15]  /*b03a0*/  HMMA.16816.F32 R24, R4, R20, R24 ;  /* 0x000000140418723c */ /* 0x004fde0000001818 */
[----:B------:R-:W-:-:S02]  /*b03b0*/  NOP ;  /* 0x0000000000007918 */ /* 0x000fc40000000000 */
[----:B------:R-:W-:Y:S04]  /*b03c0*/  STL.64 [R1+0x7c0], R8 ;  /* 0x0007c00801007387 */ /* 0x000fe80000100a00 */
[----:B------:R0:W-:Y:S04]  /*b03d0*/  STL.64 [R1+0x7c8], R10 ;  /* 0x0007c80a01007387 */ /* 0x0001e80000100a00 */
[----:B0-----:R-:W2:Y:S04]  /*b03e0*/  LDL.LU.64 R10, [R1+0x8568] ;  /* 0x00856800010a7983 */ /* 0x001ea80000300a00 */
[----:B------:R-:W3:Y:S04]  /*b03f0*/  LDL.LU.64 R8, [R1+0x8560] ;  /* 0x0085600001087983 */ /* 0x000ee80000300a00 */
[----:B------:R0:W-:Y:S04]  /*b0400*/  STL.64 [R1+0x7b0], R24 ;  /* 0x0007b01801007387 */ /* 0x0001e80000100a00 */
[----:B------:R1:W-:Y:S01]  /*b0410*/  STL.64 [R1+0x7b8], R26 ;  /* 0x0007b81a01007387 */ /* 0x0003e20000100a00 */
[----:B0-----:R-:W-:-:S02]  /*b0420*/  IMAD.MOV.U32 R24, RZ, RZ, R18 ;  /* 0x000000ffff187224 */ /* 0x001fc400078e0012 */
[----:B-1----:R-:W-:Y:S02]  /*b0430*/  IMAD.MOV.U32 R26, RZ, RZ, R16 ;  /* 0x000000ffff1a7224 */ /* 0x002fe400078e0010 */
[----:B------:R-:W-:Y:S01]  /*b0440*/  IMAD.MOV.U32 R27, RZ, RZ, R17 ;  /* 0x000000ffff1b7224 */ /* 0x000fe200078e0011 */
[----:B------:R-:W4:Y:S01]  /*b0450*/  LDL.LU R16, [R1+0x855c] ;  /* 0x00855c0001107983 */ /* 0x000f220000300800 */
[----:B------:R-:W-:-:S03]  /*b0460*/  IMAD.MOV.U32 R25, RZ, RZ, R19 ;  /* 0x000000ffff197224 */ /* 0x000fc600078e0013 */
[----:B------:R-:W4:Y:S04]  /*b0470*/  LDL.LU R17, [R1+0x8558] ;  /* 0x0085580001117983 */ /* 0x000f280000300800 */
[----:B------:R-:W4:Y:S04]  /*b0480*/  LDL.LU R18, [R1+0x8554] ;  /* 0x0085540001127983 */ /* 0x000f280000300800 */
[----:B------:R-:W4:Y:S04]  /*b0490*/  LDL.LU R19, [R1+0x8550] ;  /* 0x0085500001137983 */ /* 0x000f280000300800 */
[----:B------:R-:W-:Y:S04]  /*b04a0*/  STL.64 [R1+0x8490], R26 ;  /* 0x0084901a01007387 */ /* 0x000fe80000100a00 */
[----:B------:R-:W-:Y:S04]  /*b04b0*/  STL.64 [R1+0x8488], R24 ;  /* 0x0084881801007387 */ /* 0x000fe80000100a00 */
[----:B------:R-:W-:Y:S04]  /*b04c0*/  STL.64 [R1+0x82f0], R22 ;  /* 0x0082f01601007387 */ /* 0x000fe80000100a00 */
[----:B------:R0:W-:Y:S04]  /*b04d0*/  STL.64 [R1+0x82e8], R20 ;  /* 0x0082e81401007387 */ /* 0x0001e80000100a00 */
        /* <DEDUP_REMOVED lines=8> */
[----:B---3--:R-:W-:Y:S04]  /*b0560*/  STL.64 [R1+0x84a0], R22 ;  /* 0x0084a01601007387 */ /* 0x008fe80000100a00 */
[----:B--2---:R0:W-:Y:S04]  /*b0570*/  STL.64 [R1+0x8498], R20 ;  /* 0x0084981401007387 */ /* 0x0041e80000100a00 */
[----:B------:R1:W-:Y:S04]  /*b0580*/  STL.64 [R1+0x84a8], R26 ;  /* 0x0084a81a01007387 */ /* 0x0003e80000100a00 */
[----:B------:R2:W-:Y:S04]  /*b0590*/  STL.64 [R1+0x84c0], R24 ;  /* 0x0084c01801007387 */ /* 0x0005e80000100a00 */
[----:B0-----:R-:W3:Y:S04]  /*b05a0*/  LDL.LU R20, [R1+0xda0] ;  /* 0x000da00001147983 */ /* 0x001ee80000300800 */
[----:B------:R-:W3:Y:S04]  /*b05b0*/  LDL.LU R21, [R1+0xda4] ;  /* 0x000da40001157983 */ /* 0x000ee80000300800 */
[----:B------:R-:W4:Y:S04]  /*b05c0*/  LDL.LU R22, [R1+0xda8] ;  /* 0x000da80001167983 */ /* 0x000f280000300800 */
[----:B------:R-:W4:Y:S01]  /*b05d0*/  LDL.LU R23, [R1+0xdac] ;  /* 0x000dac0001177983 */ /* 0x000f220000300800 */
[----:B-1----:R-:W-:-:S02]  /*b05e0*/  IMAD.MOV.U32 R26, RZ, RZ, R11 ;  /* 0x000000ffff1a7224 */ /* 0x002fc400078e000b */
        /* <DEDUP_REMOVED lines=16> */
[----:B------:R-:W4:Y:S04]  /*b06f0*/  LDL.LU R12, [R1+0x4b0c] ;  /* 0x004b0c00010c7983 */ /* 0x000f280000300800 */
[----:B------:R-:W3:Y:S04]  /*b0700*/  LDL.LU R11, [R1+0x4b18] ;  /* 0x004b1800010b7983 */ /* 0x000ee80000300800 */
[----:B------:R-:W4:Y:S04]  /*b0710*/  LDL.LU R13, [R1+0x4b14] ;  /* 0x004b1400010d7983 */ /* 0x000f280000300800 */
[----:B------:R-:W2:Y:S04]  /*b0720*/  LDL.LU R8, [R1+0x4b20] ;  /* 0x004b200001087983 */ /* 0x000ea80000300800 */
[----:B------:R-:W4:Y:S04]  /*b0730*/  LDL.LU R14, [R1+0x4b1c] ;  /* 0x004b1c00010e7983 */ /* 0x000f280000300800 */
[----:B------:R-:W2:Y:S04]  /*b0740*/  LDL.LU R9, [R1+0x4b28] ;  /* 0x004b280001097983 */ /* 0x000ea80000300800 */
        /* <DEDUP_REMOVED lines=13> */
[----:B------:R-:W-:Y:S04]  /*b0820*/  STL.64 [R1+0x8508], R26 ;  /* 0x0085081a01007387 */ /* 0x000fe80000100a00 */
[----:B----4-:R0:W-:Y:S04]  /*b0830*/  STL.64 [R1+0x8500], R24 ;  /* 0x0085001801007387 */ /* 0x0101e80000100a00 */
        /* <DEDUP_REMOVED lines=15> */
[----:B------:R-:W3:Y:S01]  /*b0930*/  LDL.LU R23, [R1+0xdcc] ;  /* 0x000dcc0001177983 */ /* 0x000ee20000300800 */
[C---:B------:R-:W-:Y:S03]  /*b0940*/  HMMA.16816.F32 R8, R4.reuse, R18, R8 ;  /* 0x000000120408723c */ /* 0x040fe60000001808 */
        /* <DEDUP_REMOVED lines=43> */
[----:B0-----:R-:W4:Y:S01]  /*b0c00*/  LDL.LU R10, [R1+0x88] ;  /* 0x00008800010a7983 */ /* 0x001f220000300800 */
[----:B------:R-:W-:-:S03]  /*b0c10*/  IMAD.MOV.U32 R11, RZ, RZ, R0 ;  /* 0x000000ffff0b7224 */ /* 0x000fc600078e0000 */
[----:B------:R-:W4:Y:S04]  /*b0c20*/  LDL.LU R0, [R1+0x84f8] ;  /* 0x0084f80001007983 */ /* 0x000f280000300800 */
[----:B------:R-:W-:Y:S01]  /*b0c30*/  STL.64 [R1+0x82a8], R8 ;  /* 0x0082a80801007387 */ /* 0x000fe20000100a00 */
[----:B--2---:R-:W-:-:S15]  /*b0c40*/  HMMA.16816.F32 R24, R4, R2, R24 ;  /* 0x000000020418723c */ /* 0x004fde0000001818 */
        /* <DEDUP_REMOVED lines=17> */
[----:B-1----:R-:W3:Y:S01]  /*b0d60*/  LDL.LU R6, [R1+0xd98] ;  /* 0x000d980001067983 */ /* 0x002ee20000300800 */
        /* <DEDUP_REMOVED lines=14> */
[----:B----4-:R-:W-:-:S07]  /*b0e50*/  IMAD.MOV.U32 R7, RZ, RZ, R0 ;  /* 0x000000ffff077224 */ /* 0x010fce00078e0000 */
[C---:B---3--:R-:W-:Y:S06]  /*b0e60*/  HMMA.16816.F32 R8, R12.reuse, R10, R4 ;  /* 0x0000000a0c08723c */ /* 0x048fec0000001804 */
[----:B--2---:R-:W-:Y:S01]  /*b0e70*/  HMMA.16816.F32 R24, R12, R26, R20 ;  /* 0x0000001a0c18723c */ /* 0x004fe20000001814 */
[----:B------:R-:W2:Y:S04]  /*b0e80*/  LDL.LU.64 R22, [R1+0x84a0] ;  /* 0x0084a00001167983 */ /* 0x000ea80000300a00 */
[----:B------:R-:W2:-:S15]  /*b0e90*/  LDL.LU.64 R20, [R1+0x8498] ;  /* 0x0084980001147983 */ /* 0x000e9e0000300a00 */
[----:B------:R-:W-:-:S03]  /*b0ea0*/  NOP ;  /* 0x0000000000007918 */ /* 0x000fc60000000000 */
[----:B------:R-:W-:Y:S04]  /*b0eb0*/  STL.64 [R1+0x740], R24 ;  /* 0x0007401801007387 */ /* 0x000fe80000100a00 */
[----:B------:R0:W-:Y:S04]  /*b0ec0*/  STL.64 [R1+0x748], R26 ;  /* 0x0007481a01007387 */ /* 0x0001e80000100a00 */
[----:B0-----:R-:W2:Y:S04]  /*b0ed0*/  LDL.LU.64 R26, [R1+0x8490] ;  /* 0x00849000011a7983 */ /* 0x001ea80000300a00 */
[----:B------:R-:W3:Y:S04]  /*b0ee0*/  LDL.LU.64 R24, [R1+0x8488] ;  /* 0x0084880001187983 */ /* 0x000ee80000300a00 */
[----:B------:R-:W4:Y:S04]  /*b0ef0*/  LDL.LU R4, [R1+0x4b30] ;  /* 0x004b300001047983 */ /* 0x000f280000300800 */
[----:B------:R-:W2:Y:S04]  /*b0f00*/  LDL.LU R0, [R1+0x4b2c] ;  /* 0x004b2c0001007983 */ /* 0x000ea80000300800 */
[----:B------:R-:W-:Y:S04]  /*b0f10*/  STL.64 [R1+0x730], R8 ;  /* 0x0007300801007387 */ /* 0x000fe80000100a00 */
[----:B------:R3:W-:Y:S04]  /*b0f20*/  STL.64 [R1+0x738], R10 ;  /* 0x0007380a01007387 */ /* 0x0007e80000100a00 */
[----:B------:R-:W4:Y:S04]  /*b0f30*/  LDL.LU R5, [R1+0x4b34] ;  /* 0x004b340001057983 */ /* 0x000f280000300800 */
[----:B------:R-:W2:Y:S04]  /*b0f40*/  LDL.LU R6, [R1+0x4b40] ;  /* 0x004b400001067983 */ /* 0x000ea80000300800 */
[----:B------:R-:W2:Y:S01]  /*b0f50*/  LDL.LU R7, [R1+0x4b3c] ;  /* 0x004b3c0001077983 */ /* 0x000ea20000300800 */
[C---:B---3--:R-:W-:Y:S03]  /*b0f60*/  HMMA.16816.F32 R8, R12.reuse, R24, R16 ;  /* 0x000000180c08723c */ /* 0x048fe60000001810 */
[----:B--2---:R-:W-:Y:S04]  /*b0f70*/  STL.64 [R1+0x82c0], R6 ;  /* 0x0082c00601007387 */ /* 0x004fe80000100a00 */
[----:B----4-:R0:W-:Y:S04]  /*b0f80*/  STL.64 [R1+0x82b8], R4 ;  /* 0x0082b80401007387 */ /* 0x0101e80000100a00 */
[----:B------:R-:W2:Y:S01]  /*b0f90*/  LDL.LU R16, [R1+0xc30] ;  /* 0x000c300001107983 */ /* 0x000ea20000300800 */
[C---:B0-----:R-:W-:Y:S11]  /*b0fa0*/  HMMA.16816.F32 R4, R12.reuse, R26, R20 ;  /* 0x0000001a0c04723c */ /* 0x041ff60000001814 */
[----:B------:R-:W-:Y:S04]  /*b0fb0*/  STL.64 [R1+0x720], R8 ;  /* 0x0007200801007387 */ /* 0x000fe80000100a00 */
[----:B------:R-:W-:Y:S08]  /*b0fc0*/  STL.64 [R1+0x728], R10 ;  /* 0x0007280a01007387 */ /* 0x000ff00000100a00 */
        /* <DEDUP_REMOVED lines=13> */
[----:B----4-:R0:W-:Y:S04]  /*b10a0*/  STL.64 [R1+0x8320], R26 ;  /* 0x0083201a01007387 */ /* 0x0101e80000100a00 */
[----:B0-----:R-:W4:Y:S04]  /*b10b0*/  LDL.LU R26, [R1] ;  /* 0x00000000011a7983 */ /* 0x001f280000300800 */
[----:B------:R-:W4:Y:S04]  /*b10c0*/  LDL.LU R27, [R1+0x4] ;  /* 0x00000400011b7983 */ /* 0x000f280000300800 */
[----:B---3--:R-:W-:Y:S04]  /*b10d0*/  STL.64 [R1+0x8318], R24 ;  /* 0x0083181801007387 */ /* 0x008fe80000100a00 */
[----:B----4-:R-:W-:Y:S04]  /*b10e0*/  STL.64 [R1+0x8338], R26 ;  /* 0x0083381a01007387 */ /* 0x010fe80000100a00 */
[----:B--2---:R-:W-:Y:S04]  /*b10f0*/  STL.64 [R1+0x8300], R22 ;  /* 0x0083001601007387 */ /* 0x004fe80000100a00 */
        /* <DEDUP_REMOVED lines=260> */
[----:B0-----:R-:W4:Y:S04]  /*b2140*/  LDL.LU.64 R26, [R1+0x8310] ;  /* 0x00831000011a7983 */ /* 0x001f280000300a00 */
[----:B------:R-:W2:Y:S04]  /*b2150*/  LDL.LU.64 R24, [R1+0x8308] ;  /* 0x0083080001187983 */ /* 0x000ea80000300a00 */
[----:B------:R-:W3:Y:S01]  /*b2160*/  LDL.LU R29, [R1+0x4b38] ;  /* 0x004b3800011d7983 */ /* 0x000ee20000300800 */
[----:B----4-:R-:W-:-:S15]  /*b2170*/  HMMA.16816.F32 R20, R12, R26, R20 ;  /* 0x0000001a0c14723c */ /* 0x010fde0000001814 */
[----:B------:R-:W-:-:S08]  /*b2180*/  NOP ;  /* 0x0000000000007918 */ /* 0x000fd00000000000 */
[----:B------:R-:W-:Y:S04]  /*b2190*/  STL.64 [R1+0x220], R20 ;  /* 0x0002201401007387 */ /* 0x000fe80000100a00 */
[----:B------:R0:W-:Y:S04]  /*b21a0*/  STL.64 [R1+0x228], R22 ;  /* 0x0002281601007387 */ /* 0x0001e80000100a00 */
[----:B0-----:R-:W2:Y:S04]  /*b21b0*/  LDL.LU.64 R22, [R1+0x8300] ;  /* 0x0083000001167983 */ /* 0x001ea80000300a00 */
[----:B------:R-:W2:Y:S02]  /*b21c0*/  LDL.LU.64 R20, [R1+0x82f8] ;  /* 0x0082f80001147983 */ /* 0x000ea40000300a00 */
[----:B--2---:R-:W-:Y:S02]  /*b21d0*/  HMMA.16816.F32 R24, R12, R24, R20 ;  /* 0x000000180c18723c */ /* 0x004fe40000001814 */
[----:B------:R-:W2:Y:S04]  /*b21e0*/  LDL.LU.64 R22, [R1+0x82f0] ;  /* 0x0082f00001167983 */ /* 0x000ea80000300a00 */
[----:B------:R-:W4:-:S15]  /*b21f0*/  LDL.LU.64 R20, [R1+0x82e8] ;  /* 0x0082e80001147983 */ /* 0x000f1e0000300a00 */
[----:B------:R-:W-:-:S02]  /*b2200*/  NOP ;  /* 0x0000000000007918 */ /* 0x000fc40000000000 */
[----:B------:R0:W-:Y:S04]  /*b2210*/  STL.64 [R1+0x200], R24 ;  /* 0x0002001801007387 */ /* 0x0001e80000100a00 */
[----:B------:R1:W-:Y:S04]  /*b2220*/  STL.64 [R1+0x208], R26 ;  /* 0x0002081a01007387 */ /* 0x0003e80000100a00 */
[----:B0-----:R-:W3:Y:S04]  /*b2230*/  LDL.LU R24, [R1+0xbf0] ;  /* 0x000bf00001187983 */ /* 0x001ee80000300800 */
[----:B------:R-:W3:Y:S04]  /*b2240*/  LDL.LU R25, [R1+0xbf4] ;  /* 0x000bf40001197983 */ /* 0x000ee80000300800 */
[----:B-1----:R-:W3:Y:S04]  /*b2250*/  LDL.LU R26, [R1+0xbf8] ;  /* 0x000bf800011a7983 */ /* 0x002ee80000300800 */
[----:B------:R-:W3:Y:S01]  /*b2260*/  LDL.LU R27, [R1+0xbfc] ;  /* 0x000bfc00011b7983 */ /* 0x000ee20000300800 */
[----:B--2---:R-:W-:-:S15]  /*b2270*/  HMMA.16816.F32 R16, R12, R22, R16 ;  /* 0x000000160c10723c */ /* 0x004fde0000001810 */
[----:B------:R-:W-:-:S08]  /*b2280*/  NOP ;  /* 0x0000000000007918 */ /* 0x000fd00000000000 */
[----:B------:R-:W-:Y:S04]  /*b2290*/  STL.64 [R1+0x1d0], R16 ;  /* 0x0001d01001007387 */ /* 0x000fe80000100a00 */
[----:B------:R0:W-:Y:S04]  /*b22a0*/  STL.64 [R1+0x1d8], R18 ;  /* 0x0001d81201007387 */ /* 0x0001e80000100a00 */
[----:B0-----:R-:W4:Y:S04]  /*b22b0*/  LDL.LU.64 R18, [R1+0x82e0] ;  /* 0x0082e00001127983 */ /* 0x001f280000300a00 */
[----:B------:R-:W4:Y:S02]  /*b22c0*/  LDL.LU.64 R16, [R1+0x82d8] ;  /* 0x0082d80001107983 */ /* 0x000f240000300a00 */
[----:B----4-:R-:W-:Y:S02]  /*b22d0*/  HMMA.16816.F32 R20, R12, R20, R16 ;  /* 0x000000140c14723c */ /* 0x010fe40000001810 */
[----:B------:R-:W3:Y:S04]  /*b22e0*/  LDL.LU.64 R18, [R1+0x82d0] ;  /* 0x0082d00001127983 */ /* 0x000ee80000300a00 */
[----:B------:R-:W2:-:S15]  /*b22f0*/  LDL.LU.64 R16, [R1+0x82c8] ;  /* 0x0082c80001107983 */ /* 0x000e9e0000300a00 */
[----:B------:R-:W-:-:S02]  /*b2300*/  NOP ;  /* 0x0000000000007918 */ /* 0x000fc40000000000 */
[----:B------:R0:W-:Y:S04]  /*b2310*/  STL.64 [R1+0x1c0], R20 ;  /* 0x0001c01401007387 */ /* 0x0001e80000100a00 */
[----:B------:R1:W-:Y:S04]  /*b2320*/  STL.64 [R1+0x1c8], R22 ;  /* 0x0001c81601007387 */ /* 0x0003e80000100a00 */
[----:B0-----:R-:W4:Y:S04]  /*b2330*/  LDL.LU R20, [R1+0xc00] ;  /* 0x000c000001147983 */ /* 0x001f280000300800 */
[----:B------:R-:W4:Y:S04]  /*b2340*/  LDL.LU R21, [R1+0xc04] ;  /* 0x000c040001157983 */ /* 0x000f280000300800 */
[----:B-1----:R-:W4:Y:S04]  /*b2350*/  LDL.LU R22, [R1+0xc08] ;  /* 0x000c080001167983 */ /* 0x002f280000300800 */
[----:B------:R-:W4:Y:S01]  /*b2360*/  LDL.LU R23, [R1+0xc0c] ;  /* 0x000c0c0001177983 */ /* 0x000f220000300800 */
[C---:B---3--:R-:W-:Y:S06]  /*b2370*/  HMMA.16816.F32 R4, R12.reuse, R18, R4 ;  /* 0x000000120c04723c */ /* 0x048fec0000001804 */
[----:B--2---:R-:W-:-:S15]  /*b2380*/  HMMA.16816.F32 R16, R12, R16, R8 ;  /* 0x000000100c10723c */ /* 0x004fde0000001808 */
[----:B------:R-:W-:-:S02]  /*b2390*/  NOP ;  /* 0x0000000000007918 */ /* 0x000fc40000000000 */
[----:B------:R-:W-:Y:S04]  /*b23a0*/  STL.64 [R1+0x190], R4 ;  /* 0x0001900401007387 */ /* 0x000fe80000100a00 */
[----:B------:R0:W-:Y:S04]  /*b23b0*/  STL.64 [R1+0x198], R6 ;  /* 0x0001980601007387 */ /* 0x0001e80000100a00 */
[----:B0-----:R-:W2:Y:S04]  /*b23c0*/  LDL.LU.64 R6, [R1+0x82c0] ;  /* 0x0082c00001067983 */ /* 0x001ea80000300a00 */
[----:B------:R-:W3:Y:S04]  /*b23d0*/  LDL.LU.64 R4, [R1+0x82b8] ;  /* 0x0082b80001047983 */ /* 0x000ee80000300a00 */
[----:B------:R-:W4:Y:S04]  /*b23e0*/  LDL.LU.64 R10, [R1+0x82b0] ;  /* 0x0082b000010a7983 */ /* 0x000f280000300a00 */
[----:B------:R-:W2:Y:S04]  /*b23f0*/  LDL.LU.64 R8, [R1+0x82a8] ;  /* 0x0082a80001087983 */ /* 0x000ea80000300a00 */
[----:B------:R-:W-:Y:S04]  /*b2400*/  STL.64 [R1+0x180], R16 ;  /* 0x0001801001007387 */ /* 0x000fe80000100a00 */
[----:B------:R4:W-:Y:S02]  /*b2410*/  STL.64 [R1+0x188], R18 ;  /* 0x0001881201007387 */ /* 0x0009e40000100a00 */
[C---:B----4-:R-:W-:Y:S06]  /*b2420*/  HMMA.16816.F32 R16, R12.reuse, R10, R20 ;  /* 0x0000000a0c10723c */ /* 0x050fec0000001814 */
[----:B--2---:R-:W-:Y:S01]  /*b2430*/  HMMA.16816.F32 R8, R12, R8, R24 ;  /* 0x000000080c08723c */ /* 0x004fe20000001818 */
[----:B---3--:R-:W-:-:S15]  /*b2440*/  IMAD R4, R0, 0x100, R4 ;  /* 0x0000010000047824 */ /* 0x008fde00078e0204 */
[----:B------:R-:W-:-:S01]  /*b2450*/  NOP ;  /* 0x0000000000007918 */ /* 0x000fc20000000000 */
[----:B------:R0:W-:Y:S07]  /*b2460*/  STL.64 [R1+0x140], R16 ;  /* 0x0001401001007387 */ /* 0x0001ee0000100a00 */
[----:B------:R-:W-:Y:S01]  /*b2470*/  IMAD.MOV.U32 R0, RZ, RZ, R11 ;  /* 0x000000ffff007224 */ /* 0x000fe200078e000b */
[----:B------:R1:W-:Y:S04]  /*b2480*/  STL.64 [R1+0x148], R18 ;  /* 0x0001481201007387 */ /* 0x0003e80000100a00 */
[----:B------:R-:W-:Y:S04]  /*b2490*/  STL.64 [R1+0x120], R8 ;  /* 0x0001200801007387 */ /* 0x000fe80000100a00 */
[----:B------:R-:W-:Y:S04]  /*b24a0*/  STL [R1+0x128], R10 ;  /* 0x0001280a01007387 */ /* 0x000fe80000100800 */
[----:B------:R2:W-:Y:S04]  /*b24b0*/  STL [R1+0x5f10], R0 ;  /* 0x005f100001007387 */ /* 0x0005e80000100800 */
[----:B0-----:R-:W3:Y:S04]  /*b24c0*/  LDL.LU R16, [R1+0xe60] ;  /* 0x000e600001107983 */ /* 0x001ee80000300800 */
[----:B------:R-:W3:Y:S04]  /*b24d0*/  LDL.LU R17, [R1+0xe64] ;  /* 0x000e640001117983 */ /* 0x000ee80000300800 */
[----:B-1----:R-:W4:Y:S04]  /*b24e0*/  LDL.LU R18, [R1+0xe68] ;  /* 0x000e680001127983 */ /* 0x002f280000300800 */
[----:B------:R-:W4:Y:S01]  /*b24f0*/  LDL.LU R19, [R1+0xe6c] ;  /* 0x000e6c0001137983 */ /* 0x000f220000300800 */
[----:B------:R-:W-:-:S03]  /*b2500*/  IMAD R6, R7, 0x100, R6 ;  /* 0x0000010007067824 */ /* 0x000fc600078e0206 */
[----:B--2---:R-:W2:Y:S04]  /*b2510*/  LDL.LU R0, [R1+0x4b48] ;  /* 0x004b480001007983 */ /* 0x004ea80000300800 */
[----:B------:R-:W2:Y:S04]  /*b2520*/  LDL.LU R7, [R1+0x4b44] ;  /* 0x004b440001077983 */ /* 0x000ea80000300800 */
[----:B------:R-:W2:Y:S04]  /*b2530*/  LDL.LU R8, [R1+0x2cc8] ;  /* 0x002cc80001087983 */ /* 0x000ea80000300800 */
[----:B------:R-:W2:Y:S04]  /*b2540*/  LDL.LU R9, [R1+0x2ccc] ;  /* 0x002ccc0001097983 */ /* 0x000ea80000300800 */
[----:B----4-:R-:W-:Y:S04]  /*b2550*/  STL.64 [R1+0x8278], R18 ;  /* 0x0082781201007387 */ /* 0x010fe80000100a00 */
[----:B---3--:R0:W-:Y:S04]  /*b2560*/  STL.64 [R1+0x8270], R16 ;  /* 0x0082701001007387 */ /* 0x0081e80000100a00 */
[----:B0-----:R-:W3:Y:S04]  /*b2570*/  LDL.LU R16, [R1+0xe30] ;  /* 0x000e300001107983 */ /* 0x001ee80000300800 */
[----:B------:R-:W3:Y:S04]  /*b2580*/  LDL.LU R17, [R1+0xe34] ;  /* 0x000e340001117983 */ /* 0x000ee80000300800 */
        /* <DEDUP_REMOVED lines=19> */
[----:B------:R-:W-:-:S02]  /*b26c0*/  IMAD R5, R5, 0x100, R29 ;  /* 0x0000010005057824 */ /* 0x000fc400078e021d */
[----:B--2---:R-:W-:Y:S01]  /*b26d0*/  IMAD R7, R7, 0x100, R0 ;  /* 0x0000010007077824 */ /* 0x004fe200078e0200 */
[----:B---3--:R-:W-:Y:S01]  /*b26e0*/  HMMA.16816.F32 R16, R12, R2, R16 ;  /* 0x000000020c10723c */ /* 0x008fe20000001810 */
[----:B----4-:R-:W-:Y:S04]  /*b26f0*/  STL.64 [R1+0x8290], R26 ;  /* 0x0082901a01007387 */ /* 0x010fe80000100a00 */
[----:B------:R0:W-:Y:S04]  /*b2700*/  STL.64 [R1+0x8288], R24 ;  /* 0x0082881801007387 */ /* 0x0001e80000100a00 */
[----:B0-----:R-:W2:Y:S04]  /*b2710*/  LDL.LU R24, [R1+0xde0] ;  /* 0x000de00001187983 */ /* 0x001ea80000300800 */
[----:B------:R-:W2:Y:S04]  /*b2720*/  LDL.LU R25, [R1+0xde4] ;  /* 0x000de40001197983 */ /* 0x000ea80000300800 */
[----:B------:R-:W2:Y:S04]  /*b2730*/  LDL.LU R26, [R1+0xde8] ;  /* 0x000de800011a7983 */ /* 0x000ea80000300800 */
[----:B------:R-:W2:Y:S04]  /*b2740*/  LDL.LU R27, [R1+0xdec] ;  /* 0x000dec00011b7983 */ /* 0x000ea80000300800 */
[----:B------:R-:W3:Y:S04]  /*b2750*/  LDL.LU R22, [R1+0x2d08] ;  /* 0x002d080001167983 */ /* 0x000ee80000300800 */
[----:B------:R-:W4:Y:S04]  /*b2760*/  LDL.LU R23, [R1+0x2d0c] ;  /* 0x002d0c0001177983 */ /* 0x000f280000300800 */
[----:B------:R-:W3:Y:S04]  /*b2770*/  LDL.LU R28, [R1+0x2d18] ;  /* 0x002d1800011c7983 */ /* 0x000ee80000300800 */
[----:B------:R-:W4:Y:S04]  /*b2780*/  LDL.LU R29, [R1+0x2d1c] ;  /* 0x002d1c00011d7983 */ /* 0x000f280000300800 */
[----:B------:R-:W-:Y:S04]  /*b2790*/  STL.64 [R1+0x110], R16 ;  /* 0x0001101001007387 */ /* 0x000fe80000100a00 */
[----:B------:R0:W-:Y:S01]  /*b27a0*/  STL [R1+0x11c], R19 ;  /* 0x00011c1301007387 */ /* 0x0001e20000100800 */
[----:B------:R-:W-:-:S03]  /*b27b0*/  IMAD.MOV.U32 R0, RZ, RZ, R18 ;  /* 0x000000ffff007224 */ /* 0x000fc600078e0012 */
[----:B0-----:R-:W3:Y:S04]  /*b27c0*/  LDL.LU.64 R18, [R1+0x82a0] ;  /* 0x0082a00001127983 */ /* 0x001ee80000300a00 */
[----:B------:R-:W2:Y:S01]  /*b27d0*/  LDL.LU.64 R16, [R1+0x8298] ;  /* 0x0082980001107983 */ /* 0x000ea20000300a00 */
[----:B------:R-:W-:Y:S02]  /*b27e0*/  F2FP.F16.E4M3.UNPACK_B R8, R8.H1 ;  /* 0x00000008ff08723e */ /* 0x000fe400030006ff */
[----:B------:R-:W-:Y:S01]  /*b27f0*/  F2FP.F16.E4M3.UNPACK_B R9, R9.H1 ;  /* 0x00000009ff09723e */ /* 0x000fe200030006ff */
[----:B------:R-:W4:Y:S04]  /*b2800*/  LDL.LU R2, [R1+0x2cd8] ;  /* 0x002cd80001027983 */ /* 0x000f280000300800 */
[----:B------:R-:W4:Y:S04]  /*b2810*/  LDL.LU R3, [R1+0x2cdc] ;  /* 0x002cdc0001037983 */ /* 0x000f280000300800 */
[----:B------:R-:W-:Y:S04]  /*b2820*/  STL [R1+0xa8], R8 ;  /* 0x0000a80801007387 */ /* 0x000fe80000100800 */
[----:B------:R-:W-:Y:S04]  /*b2830*/  STL [R1+0x5f14], R0 ;  /* 0x005f140001007387 */ /* 0x000fe80000100800 */
[----:B------:R-:W-:Y:S01]  /*b2840*/  STL [R1+0xac], R9 ;  /* 0x0000ac0901007387 */ /* 0x000fe20000100800 */
[----:B--2---:R-:W-:Y:S03]  /*b2850*/  HMMA.16816.F32 R12, R12, R16, R24 ;  /* 0x000000100c0c723c */ /* 0x004fe60000001818 */
[----:B------:R-:W2:Y:S04]  /*b2860*/  LDL.LU.64 R26, [R1+0x8290] ;  /* 0x00829000011a7983 */ /* 0x000ea80000300a00 */
[----:B------:R-:W2:Y:S04]  /*b2870*/  LDL.LU.64 R24, [R1+0x8288] ;  /* 0x0082880001187983 */ /* 0x000ea80000300a00 */
[----:B------:R-:W3:Y:S01]  /*b2880*/  LDL.LU.64 R16, [R1+0x8280] ;  /* 0x0082800001107983 */ /* 0x000ee20000300a00 */
[----:B------:R-:W-:-:S02]  /*b2890*/  F2FP.F16.E4M3.UNPACK_B R4, R4 ;  /* 0x00000004ff04723e */ /* 0x000fc400020006ff */
[----:B------:R-:W-:Y:S02]  /*b28a0*/  F2FP.F16.E4M3.UNPACK_B R5, R5 ;  /* 0x00000005ff05723e */ /* 0x000fe400020006ff */
[----:B------:R-:W-:Y:S02]  /*b28b0*/  F2FP.F16.E4M3.UNPACK_B R6, R6 ;  /* 0x00000006ff06723e */ /* 0x000fe400020006ff */
[----:B------:R-:W-:-:S05]  /*b28c0*/  F2FP.F16.E4M3.UNPACK_B R7, R7 ;  /* 0x00000007ff07723e */ /* 0x000fca00020006ff */
[----:B------:R0:W-:Y:S04]  /*b28d0*/  STL.64 [R1+0xd0], R12 ;  /* 0x0000d00c01007387 */ /* 0x0001e80000100a00 */
[----:B------:R1:W-:Y:S04]  /*b28e0*/  STL.64 [R1+0xd8], R14 ;  /* 0x0000d80e01007387 */ /* 0x0003e80000100a00 */
[----:B0-----:R-:W2:Y:S04]  /*b28f0*/  LDL.LU R12, [R1+0xe50] ;  /* 0x000e5000010c7983 */ /* 0x001ea80000300800 */
[----:B------:R-:W2:Y:S04]  /*b2900*/  LDL.LU R13, [R1+0xe54] ;  /* 0x000e5400010d7983 */ /* 0x000ea80000300800 */
[----:B-1----:R-:W2:Y:S04]  /*b2910*/  LDL.LU R14, [R1+0xe58] ;  /* 0x000e5800010e7983 */ /* 0x002ea80000300800 */
[----:B------:R-:W2:Y:S01]  /*b2920*/  LDL.LU R15, [R1+0xe5c] ;  /* 0x000e5c00010f7983 */ /* 0x000ea20000300800 */
[----:B---3--:R-:W-:-:S15]  /*b2930*/  HMMA.16816.F32 R16, R4, R8, R16 ;  /* 0x000000080410723c */ /* 0x008fde0000001810 */
[----:B------:R-:W-:-:S08]  /*b2940*/  NOP ;  /* 0x0000000000007918 */ /* 0x000fd00000000000 */
[----:B------:R-:W-:Y:S04]  /*b2950*/  STL.64 [R1+0x8d0], R16 ;  /* 0x0008d01001007387 */ /* 0x000fe80000100a00 */
[----:B------:R0:W-:Y:S04]  /*b2960*/  STL.64 [R1+0x8d8], R18 ;  /* 0x0008d81201007387 */ /* 0x0001e80000100a00 */
[----:B0-----:R-:W3:Y:S04]  /*b2970*/  LDL.LU.64 R18, [R1+0x8278] ;  /* 0x0082780001127983 */ /* 0x001ee80000300a00 */
[----:B------:R-:W3:Y:S01]  /*b2980*/  LDL.LU.64 R16, [R1+0x8270] ;  /* 0x0082700001107983 */ /* 0x000ee20000300a00 */
[----:B----4-:R-:W-:-:S02]  /*b2990*/  F2FP.F16.E4M3.UNPACK_B R2, R2.H1 ;  /* 0x00000002ff02723e */ /* 0x010fc400030006ff */
[----:B------:R-:W-:-:S07]  /*b29a0*/  F2FP.F16.E4M3.UNPACK_B R3, R3.H1 ;  /* 0x00000003ff03723e */ /* 0x000fce00030006ff */
[----:B--2---:R-:W-:Y:S01]  /*b29b0*/  HMMA.16816.F32 R12, R4, R2, R12 ;  /* 0x00000002040c723c */ /* 0x004fe2000000180c */
[----:B------:R-:W-:Y:S01]  /*b29c0*/  IMAD.MOV.U32 R0, RZ, RZ, R9 ;  /* 0x000000ffff007224 */ /* 0x000fe200078e0009 */
[----:B------:R-:W-:Y:S02]  /*b29d0*/  F2FP.F16.E4M3.UNPACK_B R8, R10.H1 ;  /* 0x0000000aff08723e */ /* 0x000fe400030006ff */
[----:B------:R-:W-:Y:S02]  /*b29e0*/  F2FP.F16.E4M3.UNPACK_B R9, R11.H1 ;  /* 0x0000000bff09723e */ /* 0x000fe400030006ff */
[----:B------:R0:W-:Y:S04]  /*b29f0*/  STL [R1+0xa0], R2 ;  /* 0x0000a00201007387 */ /* 0x0001e80000100800 */
[----:B------:R1:W-:Y:S04]  /*b2a00*/  STL [R1+0x80e0], R0 ;  /* 0x0080e00001007387 */ /* 0x0003e80000100800 */
[----:B------:R2:W-:Y:S04]  /*b2a10*/  STL [R1+0xa4], R3 ;  /* 0x0000a40301007387 */ /* 0x0005e80000100800 */
[----:B------:R-:W-:Y:S01]  /*b2a20*/  STL [R1+0x98], R8 ;  /* 0x0000980801007387 */ /* 0x000fe20000100800 */
[----:B0-----:R-:W-:Y:S01]  /*b2a30*/  F2FP.F16.E4M3.UNPACK_B R2, R20.H1 ;  /* 0x00000014ff02723e */ /* 0x001fe200030006ff */
[----:B-1----:R-:W-:Y:S01]  /*b2a40*/  IMAD.MOV.U32 R0, RZ, RZ, R3 ;  /* 0x000000ffff007224 */ /* 0x002fe200078e0003 */
[----:B--2---:R-:W-:-:S02]  /*b2a50*/  F2FP.F16.E4M3.UNPACK_B R3, R21.H1 ;  /* 0x00000015ff03723e */ /* 0x004fc400030006ff */
[----:B------:R-:W-:Y:S04]  /*b2a60*/  STL.64 [R1+0xb0], R12 ;  /* 0x0000b00c01007387 */ /* 0x000fe80000100a00 */
[----:B------:R-:W-:Y:S04]  /*b2a70*/  STL.64 [R1+0xb8], R14 ;  /* 0x0000b80e01007387 */ /* 0x000fe80000100a00 */
[----:B------:R0:W-:Y:S04]  /*b2a80*/  STL [R1+0x80e4], R0 ;  /* 0x0080e40001007387 */ /* 0x0001e80000100800 */
[----:B------:R1:W-:Y:S01]  /*b2a90*/  STL [R1+0x9c], R9 ;  /* 0x00009c0901007387 */ /* 0x0003e20000100800 */
[----:B0-----:R-:W-:-:S03]  /*b2aa0*/  IMAD.MOV.U32 R0, RZ, RZ, R9 ;  /* 0x000000ffff007224 */ /* 0x001fc600078e0009 */
[----:B------:R0:W-:Y:S01]  /*b2ab0*/  STL [R1+0x90], R2 ;  /* 0x0000900201007387 */ /* 0x0001e20000100800 */
[C---:B---3--:R-:W-:Y:S06]  /*b2ac0*/  HMMA.16816.F32 R12, R4.reuse, R8, R16 ;  /* 0x00000008040c723c */ /* 0x048fec0000001810 */
[----:B-1----:R-:W-:Y:S07]  /*b2ad0*/  HMMA.16816.F32 R8, R4, R2, R24 ;  /* 0x000000020408723c */ /* 0x002fee0000001818 */
[----:B0-----:R-:W-:-:S10]  /*b2ae0*/  F2FP.F16.E4M3.UNPACK_B R2, R28.H1 ;  /* 0x0000001cff02723e */ /* 0x001fd400030006ff */
[----:B------:R0:W-:Y:S04]  /*b2af0*/  STL.64 [R1+0xc0], R12 ;  /* 0x0000c00c01007387 */ /* 0x0001e80000100a00 */
[----:B------:R-:W-:Y:S04]  /*b2b00*/  STL.64 [R1+0xc8], R14 ;  /* 0x0000c80e01007387 */ /* 0x000fe80000100a00 */
[----:B------:R1:W-:Y:S04]  /*b2b10*/  STL [R1+0x80e8], R0 ;  /* 0x0080e80001007387 */ /* 0x0003e80000100800 */
[----:B------:R-:W-:Y:S01]  /*b2b20*/  STL [R1+0x94], R3 ;  /* 0x0000940301007387 */ /* 0x000fe20000100800 */
[----:B0-----:R-:W-:-:S02]  /*b2b30*/  F2FP.F16.E4M3.UNPACK_B R12, R22.H1 ;  /* 0x00000016ff0c723e */ /* 0x001fc400030006ff */
[----:B-1----:R-:W-:-:S03]  /*b2b40*/  F2FP.F16.E4M3.UNPACK_B R0, R23.H1 ;  /* 0x00000017ff00723e */ /* 0x002fc600030006ff */
[----:B------:R-:W-:Y:S04]  /*b2b50*/  STL [R1+0x88], R12 ;  /* 0x0000880c01007387 */ /* 0x000fe80000100800 */
[----:B------:R0:W-:Y:S04]  /*b2b60*/  STL [R1+0x8c], R0 ;  /* 0x00008c0001007387 */ /* 0x0001e80000100800 */
[----:B------:R-:W-:Y:S04]  /*b2b70*/  STL.64 [R1+0xe0], R8 ;  /* 0x0000e00801007387 */ /* 0x000fe80000100a00 */
[----:B------:R-:W-:Y:S04]  /*b2b80*/  STL.64 [R1+0xe8], R10 ;  /* 0x0000e80a01007387 */ /* 0x000fe80000100a00 */
[----:B------:R-:W2:Y:S04]  /*b2b90*/  LDL.LU R20, [R1+0xf40] ;  /* 0x000f400001147983 */ /* 0x000ea80000300800 */
[----:B------:R-:W-:Y:S01]  /*b2ba0*/  STL [R1+0x80], R2 ;  /* 0x0000800201007387 */ /* 0x000fe20000100800 */
[----:B0-----:R-:W-:-:S05]  /*b2bb0*/  F2FP.F16.E4M3.UNPACK_B R0, R29.H1 ;  /* 0x0000001dff00723e */ /* 0x001fca00030006ff */
[----:B------:R-:W-:Y:S04]  /*b2bc0*/  STL [R1+0x84], R0 ;  /* 0x0000840001007387 */ /* 0x000fe80000100800 */
        /* <DEDUP_REMOVED lines=11> */
[----:B----4-:R0:W-:Y:S04]  /*b2c80*/  STL.64 [R1+0x8258], R2 ;  /* 0x0082580201007387 */ /* 0x0101e80000100a00 */
[----:B0-----:R-:W4:Y:S04]  /*b2c90*/  LDL.64 R2, [R1+0x88] ;  /* 0x0000880001027983 */ /* 0x001f280000100a00 */
[----:B------:R-:W2:Y:S04]  /*b2ca0*/  LDL.LU R8, [R1+0x2d38] ;  /* 0x002d380001087983 */ /* 0x000ea80000300800 */
[----:B------:R-:W2:Y:S04]  /*b2cb0*/  LDL.LU R9, [R1+0x2d3c] ;  /* 0x002d3c0001097983 */ /* 0x000ea80000300800 */
[----:B--2---:R0:W-:Y:S04]  /*b2cc0*/  STL.64 [R1+0x8240], R8 ;  /* 0x0082400801007387 */ /* 0x0041e80000100a00 */
[----:B0-----:R-:W2:Y:S04]  /*b2cd0*/  LDL.64 R8, [R1+0x80] ;  /* 0x0000800001087983 */ /* 0x001ea80000100a00 */
        /* <DEDUP_REMOVED lines=39> */
[----:B------:R-:W2:Y:S01]  /*b2f50*/  LDL.LU.64 R20, [R1+0x8260] ;  /* 0x0082600001147983 */ /* 0x000ea20000300a00 */
[----:B------:R-:W-:-:S03]  /*b2f60*/  IMAD.MOV.U32 R0, RZ, RZ, R3 ;  /* 0x000000ffff007224 */ /* 0x000fc600078e0003 */
[----:B------:R-:W3:Y:S04]  /*b2f70*/  LDL.LU.64 R2, [R1+0x8258] ;  /* 0x0082580001027983 */ /* 0x000ee80000300a00 */
[----:B------:R-:W-:Y:S01]  /*b2f80*/  STL [R1+0x80ec], R0 ;  /* 0x0080ec0001007387 */ /* 0x000fe20000100800 */
        /* <DEDUP_REMOVED lines=8> */
[----:B------:R-:W-:Y:S02]  /*b3010*/  IMAD.MOV.U32 R0, RZ, RZ, R9 ;  /* 0x000000ffff007224 */ /* 0x000fe400078e0009 */
[----:B------:R-:W3:Y:S04]  /*b3020*/  LDL.LU.64 R8, [R1+0x8240] ;  /* 0x0082400001087983 */ /* 0x000ee80000300a00 */
[----:B------:R-:W-:Y:S04]  /*b3030*/  STL [R1+0x78], R2 ;  /* 0x0000780201007387 */ /* 0x000fe80000100800 */
        /* <DEDUP_REMOVED lines=22> */
[----:B------:R-:W-:Y:S01]  /*b31a0*/  HMMA.16816.F32 R12, R4, R2, R12 ;  /* 0x00000002040c723c */ /* 0x000fe2000000180c */
[----:B------:R-:W-:Y:S01]  /*b31b0*/  IMAD.MOV.U32 R0, RZ, RZ, R9 ;  /* 0x000000ffff007224 */ /* 0x000fe200078e0009 */
[----:B------:R-:W-:Y:S02]  /*b31c0*/  F2FP.F16.E4M3.UNPACK_B R8, R16.H1 ;  /* 0x00000010ff08723e */ /* 0x000fe400030006ff */
[----:B------:R-:W-:Y:S02]  /*b31d0*/  F2FP.F16.E4M3.UNPACK_B R9, R17.H1 ;  /* 0x00000011ff09723e */ /* 0x000fe400030006ff */
[----:B------:R-:W-:Y:S04]  /*b31e0*/  STL [R1+0x68], R2 ;  /* 0x0000680201007387 */ /* 0x000fe80000100800 */
[----:B------:R0:W-:Y:S04]  /*b31f0*/  STL [R1+0x80f8], R0 ;  /* 0x0080f80001007387 */ /* 0x0001e80000100800 */
[----:B------:R1:W-:Y:S04]  /*b3200*/  STL [R1+0x6c], R3 ;  /* 0x00006c0301007387 */ /* 0x0003e80000100800 */
[----:B------:R-:W-:Y:S05]  /*b3210*/  STL [R1+0x60], R8 ;  /* 0x0000600801007387 */ /* 0x000fea0000100800 */
[----:B------:R-:W-:Y:S04]  /*b3220*/  STL.64 [R1+0x160], R12 ;  /* 0x0001600c01007387 */ /* 0x000fe80000100a00 */
[----:B------:R-:W-:Y:S01]  /*b3230*/  STL.64 [R1+0x168], R14 ;  /* 0x0001680e01007387 */ /* 0x000fe20000100a00 */
[----:B0-----:R-:W-:Y:S01]  /*b3240*/  IMAD.MOV.U32 R0, RZ, RZ, R3 ;  /* 0x000000ffff007224 */ /* 0x001fe200078e0003 */
[----:B------:R-:W-:-:S02]  /*b3250*/  F2FP.F16.E4M3.UNPACK_B R2, R18.H1 ;  /* 0x00000012ff02723e */ /* 0x000fc400030006ff */
[----:B-1----:R-:W-:Y:S02]  /*b3260*/  F2FP.F16.E4M3.UNPACK_B R3, R19.H1 ;  /* 0x00000013ff03723e */ /* 0x002fe400030006ff */
[----:B------:R0:W-:Y:S04]  /*b3270*/  STL [R1+0x80fc], R0 ;  /* 0x0080fc0001007387 */ /* 0x0001e80000100800 */
[----:B------:R-:W-:Y:S04]  /*b3280*/  STL [R1+0x64], R9 ;  /* 0x0000640901007387 */ /* 0x000fe80000100800 */
[----:B------:R-:W-:Y:S01]  /*b3290*/  STL [R1+0x58], R2 ;  /* 0x0000580201007387 */ /* 0x000fe20000100800 */
[----:B0-----:R-:W-:Y:S01]  /*b32a0*/  F2FP.F16.E4M3.UNPACK_B R0, R29.H1 ;  /* 0x0000001dff00723e */ /* 0x001fe200030006ff */
[----:B--2---:R-:W-:Y:S07]  /*b32b0*/  HMMA.16816.F32 R12, R4, R8, R20 ;  /* 0x00000008040c723c */ /* 0x004fee0000001814 */
[----:B------:R-:W-:-:S15]  /*b32c0*/  F2FP.F16.E4M3.UNPACK_B R8, R28.H1 ;  /* 0x0000001cff08723e */ /* 0x000fde00030006ff */
[----:B------:R-:W-:-:S01]  /*b32d0*/  NOP ;  /* 0x0000000000007918 */ /* 0x000fc20000000000 */
[----:B------:R-:W-:Y:S04]  /*b32e0*/  STL.64 [R1+0x170], R12 ;  /* 0x0001700c01007387 */ /* 0x000fe80000100a00 */
[----:B------:R-:W-:Y:S04]  /*b32f0*/  STL.64 [R1+0x178], R14 ;  /* 0x0001780e01007387 */ /* 0x000fe80000100a00 */
[----:B------:R0:W-:Y:S02]  /*b3300*/  STL [R1+0x50], R8 ;  /* 0x0000500801007387 */ /* 0x0001e40000100800 */
[----:B0-----:R-:W-:Y:S06]  /*b3310*/  HMMA.16816.F32 R8, R4, R2, R24 ;  /* 0x000000020408723c */ /* 0x001fec0000001818 */
[----:B------:R-:W-:Y:S04]  /*b3320*/  STL [R1+0x5c], R3 ;  /* 0x00005c0301007387 */ /* 0x000fe80000100800 */
[----:B------:R-:W-:Y:S04]  /*b3330*/  STL [R1+0x54], R0 ;  /* 0x0000540001007387 */ /* 0x000fe80000100800 */
[----:B------:R-:W2:Y:S09]  /*b3340*/  LDL.LU R16, [R1+0xfc0] ;  /* 0x000fc00001107983 */ /* 0x000eb20000300800 */
        /* <DEDUP_REMOVED lines=9> */
[----:B--2---:R0:W-:Y:S04]  /*b33e0*/  STL.64 [R1+0x81f0], R16 ;  /* 0x0081f01001007387 */ /* 0x0041e80000100a00 */
[----:B------:R-:W2:Y:S04]  /*b33f0*/  LDL.LU R18, [R1+0xf98] ;  /* 0x000f980001127983 */ /* 0x000ea80000300800 */
[----:B------:R-:W2:Y:S01]  /*b3400*/  LDL.LU R19, [R1+0xf9c] ;  /* 0x000f9c0001137983 */ /* 0x000ea20000300800 */
[----:B------:R-:W-:-:S03]  /*b3410*/  IMAD.MOV.U32 R0, RZ, RZ, R3 ;  /* 0x000000ffff007224 */ /* 0x000fc600078e0003 */
[----:B0-----:R-:W3:Y:S04]  /*b3420*/  LDL.LU R16, [R1+0x2d88] ;  /* 0x002d880001107983 */ /* 0x001ee80000300800 */
[----:B------:R-:W4:Y:S04]  /*b3430*/  LDL.LU R17, [R1+0x2d8c] ;  /* 0x002d8c0001117983 */ /* 0x000f280000300800 */
[----:B--2---:R0:W-:Y:S04]  /*b3440*/  STL.64 [R1+0x8208], R18 ;  /* 0x0082081201007387 */ /* 0x0041e80000100a00 */
[----:B0-----:R-:W2:Y:S04]  /*b3450*/  LDL.64 R18, [R1+0x50] ;  /* 0x0000500001127983 */ /* 0x001ea80000100a00 */
[----:B------:R-:W3:Y:S04]  /*b3460*/  LDL.LU R8, [R1+0x2d98] ;  /* 0x002d980001087983 */ /* 0x000ee80000300800 */
[----:B------:R-:W3:Y:S04]  /*b3470*/  LDL.LU R9, [R1+0x2d9c] ;  /* 0x002d9c0001097983 */ /* 0x000ee80000300800 */
[----:B------:R-:W2:Y:S04]  /*b3480*/  LDL.LU R2, [R1+0x2da8] ;  /* 0x002da80001027983 */ /* 0x000ea80000300800 */
[----:B------:R-:W2:Y:S04]  /*b3490*/  LDL.LU R3, [R1+0x2dac] ;  /* 0x002dac0001037983 */ /* 0x000ea80000300800 */
[----:B------:R-:W4:Y:S04]  /*b34a0*/  LDL.LU R10, [R1+0x2db8] ;  /* 0x002db800010a7983 */ /* 0x000f280000300800 */
[----:B------:R-:W4:Y:S04]  /*b34b0*/  LDL.LU R11, [R1+0x2dbc] ;  /* 0x002dbc00010b7983 */ /* 0x000f280000300800 */
        /* <DEDUP_REMOVED lines=10> */
[----:B------:R-:W-:-:S02]  /*b3560*/  F2FP.F16.E4M3.UNPACK_B R16, R16.H1 ;  /* 0x00000010ff10723e */ /* 0x000fc400030006ff */
[----:B------:R-:W-:Y:S01]  /*b3570*/  F2FP.F16.E4M3.UNPACK_B R17, R17.H1 ;  /* 0x00000011ff11723e */ /* 0x000fe200030006ff */
[----:B----4-:R-:W-:Y:S04]  /*b3580*/  STL.64 [R1+0x8200], R14 ;  /* 0x0082000e01007387 */ /* 0x010fe80000100a00 */
[----:B---3--:R0:W-:Y:S04]  /*b3590*/  STL.64 [R1+0x81f8], R12 ;  /* 0x0081f80c01007387 */ /* 0x0081e80000100a00 */
[----:B0-----:R-:W3:Y:S04]  /*b35a0*/  LDL.LU R12, [R1+0xf80] ;  /* 0x000f8000010c7983 */ /* 0x001ee80000300800 */
[----:B------:R-:W3:Y:S04]  /*b35b0*/  LDL.LU R13, [R1+0xf84] ;  /* 0x000f8400010d7983 */ /* 0x000ee80000300800 */
[----:B------:R-:W3:Y:S04]  /*b35c0*/  LDL.LU R14, [R1+0xf88] ;  /* 0x000f8800010e7983 */ /* 0x000ee80000300800 */
[----:B------:R-:W3:Y:S01]  /*b35d0*/  LDL.LU R15, [R1+0xf8c] ;  /* 0x000f8c00010f7983 */ /* 0x000ee20000300800 */
[----:B--2---:R-:W-:Y:S03]  /*b35e0*/  HMMA.16816.F32 R8, R4, R18, R8 ;  /* 0x000000120408723c */ /* 0x004fe60000001808 */
[----:B------:R-:W2:Y:S04]  /*b35f0*/  LDL.LU R20, [R1+0x2dc8] ;  /* 0x002dc80001147983 */ /* 0x000ea80000300800 */
        /* <DEDUP_REMOVED lines=9> */
[----:B------:R0:W-:Y:S02]  /*b3690*/  STL [R1+0x8100], R0 ;  /* 0x0081000001007387 */ /* 0x0001e40000100800 */
[----:B0-----:R-:W-:-:S02]  /*b36a0*/  IMAD.MOV.U32 R0, RZ, RZ, R19 ;  /* 0x000000ffff007224 */ /* 0x001fc400078e0013 */
[----:B------:R-:W-:Y:S04]  /*b36b0*/  STL.64 [R1+0x1b0], R8 ;  /* 0x0001b00801007387 */ /* 0x000fe80000100a00 */
[----:B------:R0:W-:Y:S04]  /*b36c0*/  STL.64 [R1+0x1b8], R10 ;  /* 0x0001b80a01007387 */ /* 0x0001e80000100a00 */
[----:B0-----:R-:W2:Y:S04]  /*b36d0*/  LDL.LU.64 R10, [R1+0x8218] ;  /* 0x00821800010a7983 */ /* 0x001ea80000300a00 */
[----:B------:R-:W4:Y:S04]  /*b36e0*/  LDL.LU.64 R8, [R1+0x8210] ;  /* 0x0082100001087983 */ /* 0x000f280000300a00 */
[----:B------:R-:W2:Y:S04]  /*b36f0*/  LDL.LU.64 R18, [R1+0x8208] ;  /* 0x0082080001127983 */ /* 0x000ea80000300a00 */
[----:B------:R-:W-:Y:S04]  /*b3700*/  STL [R1+0x48], R16 ;  /* 0x0000481001007387 */ /* 0x000fe80000100800 */
[----:B------:R0:W-:Y:S04]  /*b3710*/  STL [R1+0x8104], R0 ;  /* 0x0081040001007387 */ /* 0x0001e80000100800 */
[----:B------:R-:W-:Y:S01]  /*b3720*/  STL [R1+0x4c], R17 ;  /* 0x00004c1101007387 */ /* 0x000fe20000100800 */
[----:B0-----:R-:W-:Y:S01]  /*b3730*/  IMAD.MOV.U32 R0, RZ, RZ, R17 ;  /* 0x000000ffff007224 */ /* 0x001fe200078e0011 */
[----:B---3--:R-:W-:-:S15]  /*b3740*/  HMMA.16816.F32 R12, R4, R16, R12 ;  /* 0x00000010040c723c */ /* 0x008fde000000180c */
[----:B------:R-:W-:-:S08]  /*b3750*/  NOP ;  /* 0x0000000000007918 */ /* 0x000fd00000000000 */
[----:B------:R-:W-:Y:S04]  /*b3760*/  STL.64 [R1+0x1e0], R12 ;  /* 0x0001e00c01007387 */ /* 0x000fe80000100a00 */
[----:B------:R0:W-:Y:S04]  /*b3770*/  STL.64 [R1+0x1e8], R14 ;  /* 0x0001e80e01007387 */ /* 0x0001e80000100a00 */
[----:B0-----:R-:W3:Y:S04]  /*b3780*/  LDL.LU.64 R14, [R1+0x8200] ;  /* 0x00820000010e7983 */ /* 0x001ee80000300a00 */
[----:B------:R-:W3:Y:S04]  /*b3790*/  LDL.LU.64 R12, [R1+0x81f8] ;  /* 0x0081f800010c7983 */ /* 0x000ee80000300a00 */
[----:B------:R-:W2:Y:S01]  /*b37a0*/  LDL.LU.64 R16, [R1+0x81f0] ;  /* 0x0081f00001107983 */ /* 0x000ea20000300a00 */
[----:B----4-:R-:W-:-:S02]  /*b37b0*/  F2FP.F16.E4M3.UNPACK_B R8, R8.H1 ;  /* 0x00000008ff08723e */ /* 0x010fc400030006ff */
[----:B------:R-:W-:-:S03]  /*b37c0*/  F2FP.F16.E4M3.UNPACK_B R9, R9.H1 ;  /* 0x00000009ff09723e */ /* 0x000fc600030006ff */
        /* <DEDUP_REMOVED lines=13> */
[----:B------:R-:W-:-:S04]  /*b38a0*/  F2FP.F16.E4M3.UNPACK_B R8, R10.H1 ;  /* 0x0000000aff08723e */ /* 0x000fc800030006ff */
[----:B------:R-:W-:Y:S04]  /*b38b0*/  STL [R1+0x38], R2 ;  /* 0x0000380201007387 */ /* 0x000fe80000100800 */
[----:B------:R0:W-:Y:S01]  /*b38c0*/  STL [R1+0x810c], R0 ;  /* 0x00810c0001007387 */ /* 0x0001e20000100800 */
[----:B------:R-:W-:-:S03]  /*b38d0*/  F2FP.F16.E4M3.UNPACK_B R9, R11.H1 ;  /* 0x0000000bff09723e */ /* 0x000fc600030006ff */
[----:B------:R1:W-:Y:S04]  /*b38e0*/  STL [R1+0x3c], R3 ;  /* 0x00003c0301007387 */ /* 0x0003e80000100800 */
[----:B------:R-:W-:Y:S01]  /*b38f0*/  STL [R1+0x30], R8 ;  /* 0x0000300801007387 */ /* 0x000fe20000100800 */
[----:B0-----:R-:W-:-:S04]  /*b3900*/  IMAD.MOV.U32 R0, RZ, RZ, R3 ;  /* 0x000000ffff007224 */ /* 0x001fc800078e0003 */
[----:B------:R-:W-:Y:S04]  /*b3910*/  STL.64 [R1+0x210], R12 ;  /* 0x0002100c01007387 */ /* 0x000fe80000100a00 */
[----:B------:R-:W-:Y:S04]  /*b3920*/  STL.64 [R1+0x218], R14 ;  /* 0x0002180e01007387 */ /* 0x000fe80000100a00 */
[----:B------:R0:W-:Y:S04]  /*b3930*/  STL [R1+0x8110], R0 ;  /* 0x0081100001007387 */ /* 0x0001e80000100800 */
[----:B------:R2:W-:Y:S01]  /*b3940*/  STL [R1+0x34], R9 ;  /* 0x0000340901007387 */ /* 0x0005e20000100800 */
[----:B------:R-:W-:-:S02]  /*b3950*/  F2FP.F16.E4M3.UNPACK_B R2, R20.H1 ;  /* 0x00000014ff02723e */ /* 0x000fc400030006ff */
[----:B-1----:R-:W-:-:S03]  /*b3960*/  F2FP.F16.E4M3.UNPACK_B R3, R21.H1 ;  /* 0x00000015ff03723e */ /* 0x002fc600030006ff */
[----:B------:R-:W-:Y:S01]  /*b3970*/  STL [R1+0x28], R2 ;  /* 0x0000280201007387 */ /* 0x000fe20000100800 */
[----:B------:R-:W-:Y:S01]  /*b3980*/  F2FP.F16.E4M3.UNPACK_B R20, R22.H1 ;  /* 0x00000016ff14723e */ /* 0x000fe200030006ff */
[----:B0-----:R-:W-:Y:S01]  /*b3990*/  IMAD.MOV.U32 R0, RZ, RZ, R3 ;  /* 0x000000ffff007224 */ /* 0x001fe200078e0003 */
[----:B------:R-:W-:Y:S01]  /*b39a0*/  F2FP.F16.E4M3.UNPACK_B R21, R23.H1 ;  /* 0x00000017ff15723e */ /* 0x000fe200030006ff */
[----:B--2---:R-:W-:-:S15]  /*b39b0*/  HMMA.16816.F32 R8, R4, R8, R16 ;  /* 0x000000080408723c */ /* 0x004fde0000001810 */
[----:B------:R-:W-:-:S08]  /*b39c0*/  NOP ;  /* 0x0000000000007918 */ /* 0x000fd00000000000 */
[----:B------:R-:W-:Y:S04]  /*b39d0*/  STL.64 [R1+0x230], R8 ;  /* 0x0002300801007387 */ /* 0x000fe80000100a00 */
[----:B------:R0:W-:Y:S02]  /*b39e0*/  STL.64 [R1+0x238], R10 ;  /* 0x0002380a01007387 */ /* 0x0001e40000100a00 */
[----:B0-----:R-:W-:Y:S06]  /*b39f0*/  HMMA.16816.F32 R8, R4, R2, R24 ;  /* 0x000000020408723c */ /* 0x001fec0000001818 */
[----:B------:R-:W-:Y:S04]  /*b3a00*/  STL [R1+0x2c], R3 ;  /* 0x00002c0301007387 */ /* 0x000fe80000100800 */
[----:B------:R-:W-:Y:S01]  /*b3a10*/  STL [R1+0x20], R20 ;  /* 0x0000201401007387 */ /* 0x000fe20000100800 */
[----:B------:R-:W-:-:S12]  /*b3a20*/  F2FP.F16.E4M3.UNPACK_B R2, R28.H1 ;  /* 0x0000001cff02723e */ /* 0x000fd800030006ff */
[----:B------:R-:W-:Y:S04]  /*b3a30*/  STL.64 [R1+0x240], R8 ;  /* 0x0002400801007387 */ /* 0x000fe80000100a00 */
[----:B------:R-:W-:Y:S04]  /*b3a40*/  STL.64 [R1+0x248], R10 ;  /* 0x0002480a01007387 */ /* 0x000fe80000100a00 */
[----:B------:R0:W-:Y:S04]  /*b3a50*/  STL [R1+0x8114], R0 ;  /* 0x0081140001007387 */ /* 0x0001e80000100800 */
[----:B------:R-:W-:Y:S04]  /*b3a60*/  STL [R1+0x24], R21 ;  /* 0x0000241501007387 */ /* 0x000fe80000100800 */
        /* <DEDUP_REMOVED lines=9> */
[----:B------:R-:W2:Y:S04]  /*b3b00*/  LDL.LU R12, [R1+0x1050] ;  /* 0x00105000010c7983 */ /* 0x000ea80000300800 */
[----:B------:R-:W2:Y:S04]  /*b3b10*/  LDL.LU R13, [R1+0x1054] ;  /* 0x00105400010d7983 */ /* 0x000ea80000300800 */
[----:B--2---:R-:W-:Y:S04]  /*b3b20*/  STL.64 [R1+0x8188], R12 ;  /* 0x0081880c01007387 */ /* 0x004fe80000100a00 */
[----:B------:R-:W2:Y:S04]  /*b3b30*/  LDL.LU R14, [R1+0x1058] ;  /* 0x00105800010e7983 */ /* 0x000ea80000300800 */
[----:B------:R-:W2:Y:S04]  /*b3b40*/  LDL.LU R15, [R1+0x105c] ;  /* 0x00105c00010f7983 */ /* 0x000ea80000300800 */
[----:B0-----:R-:W3:Y:S04]  /*b3b50*/  LDL.LU R16, [R1+0x1040] ;  /* 0x0010400001107983 */ /* 0x001ee80000300800 */
[----:B------:R-:W3:Y:S04]  /*b3b60*/  LDL.LU R17, [R1+0x1044] ;  /* 0x0010440001117983 */ /* 0x000ee80000300800 */
[----:B------:R-:W4:Y:S04]  /*b3b70*/  LDL.LU R18, [R1+0x1048] ;  /* 0x0010480001127983 */ /* 0x000f280000300800 */
[----:B------:R-:W4:Y:S04]  /*b3b80*/  LDL.LU R19, [R1+0x104c] ;  /* 0x00104c0001137983 */ /* 0x000f280000300800 */
        /* <DEDUP_REMOVED lines=22> */
[----:B----4-:R0:W-:Y:S04]  /*b3cf0*/  STL.64 [R1+0x81a8], R18 ;  /* 0x0081a81201007387 */ /* 0x0101e80000100a00 */
[----:B0-----:R-:W3:Y:S04]  /*b3d00*/  LDL.64 R18, [R1+0x18] ;  /* 0x0000180001127983 */ /* 0x001ee80000100a00 */
[----:B------:R0:W-:Y:S04]  /*b3d10*/  STL.64 [R1+0x81a0], R16 ;  /* 0x0081a01001007387 */ /* 0x0001e80000100a00 */
[----:B0-----:R-:W4:Y:S04]  /*b3d20*/  LDL.LU R16, [R1+0x2df8] ;  /* 0x002df80001107983 */ /* 0x001f280000300800 */
[----:B------:R-:W3:Y:S04]  /*b3d30*/  LDL.LU R17, [R1+0x2dfc] ;  /* 0x002dfc0001117983 */ /* 0x000ee80000300800 */
[----:B------:R-:W3:Y:S04]  /*b3d40*/  LDL.LU R28, [R1+0x2e28] ;  /* 0x002e2800011c7983 */ /* 0x000ee80000300800 */
[----:B------:R-:W3:Y:S04]  /*b3d50*/  LDL.LU R29, [R1+0x2e2c] ;  /* 0x002e2c00011d7983 */ /* 0x000ee80000300800 */
[----:B------:R-:W4:Y:S04]  /*b3d60*/  LDL.LU R26, [R1+0x2e38] ;  /* 0x002e3800011a7983 */ /* 0x000f280000300800 */
[----:B------:R-:W4:Y:S04]  /*b3d70*/  LDL.LU R27, [R1+0x2e3c] ;  /* 0x002e3c00011b7983 */ /* 0x000f280000300800 */
[----:B------:R-:W3:Y:S04]  /*b3d80*/  LDL.LU R24, [R1+0x2e48] ;  /* 0x002e480001187983 */ /* 0x000ee80000300800 */
[----:B------:R-:W3:Y:S01]  /*b3d90*/  LDL.LU R25, [R1+0x2e4c] ;  /* 0x002e4c0001197983 */ /* 0x000ee20000300800 */
[----:B--2---:R-:W-:Y:S03]  /*b3da0*/  HMMA.16816.F32 R12, R4, R20, R12 ;  /* 0x00000014040c723c */ /* 0x004fe6000000180c */
        /* <DEDUP_REMOVED lines=12> */
[----:B------:R-:W-:Y:S04]  /*b3e70*/  STL.64 [R1+0x260], R12 ;  /* 0x0002600c01007387 */ /* 0x000fe80000100a00 */
[----:B------:R0:W-:Y:S04]  /*b3e80*/  STL.64 [R1+0x268], R14 ;  /* 0x0002680e01007387 */ /* 0x0001e80000100a00 */
[----:B0-----:R-:W2:Y:S04]  /*b3e90*/  LDL.LU.64 R14, [R1+0x81d8] ;  /* 0x0081d800010e7983 */ /* 0x001ea80000300a00 */
[----:B------:R-:W2:Y:S01]  /*b3ea0*/  LDL.LU.64 R12, [R1+0x81d0] ;  /* 0x0081d000010c7983 */ /* 0x000ea20000300a00 */
[----:B------:R-:W-:-:S03]  /*b3eb0*/  IMAD.MOV.U32 R0, RZ, RZ, R21 ;  /* 0x000000ffff007224 */ /* 0x000fc600078e0015 */
[----:B------:R-:W4:Y:S04]  /*b3ec0*/  LDL.LU R20, [R1+0x2e68] ;  /* 0x002e680001147983 */ /* 0x000f280000300800 */
[----:B------:R-:W4:Y:S04]  /*b3ed0*/  LDL.LU R21, [R1+0x2e6c] ;  /* 0x002e6c0001157983 */ /* 0x000f280000300800 */
[----:B------:R0:W-:Y:S01]  /*b3ee0*/  STL [R1+0x8118], R0 ;  /* 0x0081180001007387 */ /* 0x0001e20000100800 */
[----:B------:R-:W-:Y:S02]  /*b3ef0*/  F2FP.F16.E4M3.UNPACK_B R16, R16.H1 ;  /* 0x00000010ff10723e */ /* 0x000fe400030006ff */
[----:B------:R-:W-:Y:S01]  /*b3f00*/  F2FP.F16.E4M3.UNPACK_B R17, R17.H1 ;  /* 0x00000011ff11723e */ /* 0x000fe200030006ff */
[----:B0-----:R-:W-:Y:S01]  /*b3f10*/  IMAD.MOV.U32 R0, RZ, RZ, R19 ;  /* 0x000000ffff007224 */ /* 0x001fe200078e0013 */
[----:B--2---:R-:W-:-:S15]  /*b3f20*/  HMMA.16816.F32 R12, R4, R18, R12 ;  /* 0x00000012040c723c */ /* 0x004fde000000180c */
[----:B------:R-:W-:-:S08]  /*b3f30*/  NOP ;  /* 0x0000000000007918 */ /* 0x000fd00000000000 */
[----:B------:R-:W-:Y:S04]  /*b3f40*/  STL.64 [R1+0x280], R12 ;  /* 0x0002800c01007387 */ /* 0x000fe80000100a00 */
[----:B------:R0:W-:Y:S04]  /*b3f50*/  STL.64 [R1+0x288], R14 ;  /* 0x0002880e01007387 */ /* 0x0001e80000100a00 */
[----:B0-----:R-:W2:Y:S04]  /*b3f60*/  LDL.LU.64 R14, [R1+0x81c8] ;  /* 0x0081c800010e7983 */ /* 0x001ea80000300a00 */
[----:B------:R-:W3:Y:S04]  /*b3f70*/  LDL.LU.64 R12, [R1+0x81c0] ;  /* 0x0081c000010c7983 */ /* 0x000ee80000300a00 */
[----:B------:R-:W-:Y:S04]  /*b3f80*/  STL [R1+0x10], R16 ;  /* 0x0000101001007387 */ /* 0x000fe80000100800 */
[----:B------:R-:W-:Y:S04]  /*b3f90*/  STL [R1+0x811c], R0 ;  /* 0x00811c0001007387 */ /* 0x000fe80000100800 */
[----:B------:R0:W-:Y:S02]  /*b3fa0*/  STL [R1+0x14], R17 ;  /* 0x0000141101007387 */ /* 0x0001e40000100800 */
[----:B0-----:R-:W-:Y:S02]  /*b3fb0*/  HMMA.16816.F32 R16, R4, R16, R24 ;  /* 0x000000100410723c */ /* 0x001fe40000001818 */
[----:B------:R-:W4:Y:S04]  /*b3fc0*/  LDL.LU.64 R26, [R1+0x81b8] ;  /* 0x0081b800011a7983 */ /* 0x000f280000300a00 */
        /* <DEDUP_REMOVED lines=18> */
[----:B------:R-:W-:Y:S02]  /*b40f0*/  IMAD.MOV.U32 R0, RZ, RZ, R13 ;  /* 0x000000ffff007224 */ /* 0x000fe400078e000d */
[----:B------:R-:W2:Y:S04]  /*b4100*/  LDL.LU.64 R12, [R1+0x8188] ;  /* 0x00818800010c7983 */ /* 0x000ea80000300a00 */
[----:B------:R-:W-:Y:S04]  /*b4110*/  STL [R1], R2 ;  /* 0x0000000201007387 */ /* 0x000fe80000100800 */
        /* <DEDUP_REMOVED lines=10> */
[----:B------:R-:W-:Y:S02]  /*b41c0*/  F2FP.F16.E4M3.UNPACK_B R26, R26.H1 ;  /* 0x0000001aff1a723e */ /* 0x000fe400030006ff */
[----:B------:R-:W-:-:S03]  /*b41d0*/  F2FP.F16.E4M3.UNPACK_B R27, R27.H1 ;  /* 0x0000001bff1b723e */ /* 0x000fc600030006ff */
[C---:B--2---:R-:W-:Y:S06]  /*b41e0*/  HMMA.16816.F32 R12, R4.reuse, R28, R12 ;  /* 0x0000001c040c723c */ /* 0x044fec000000180c */
[C---:B------:R-:W-:Y:S01]  /*b41f0*/  HMMA.16816.F32 R8, R4.reuse, R26, R8 ;  /* 0x0000001a0408723c */ /* 0x040fe20000001808 */
[----:B------:R-:W-:Y:S02]  /*b4200*/  F2FP.F16.E4M3.UNPACK_B R24, R24.H1 ;  /* 0x00000018ff18723e */ /* 0x000fe400030006ff */
[----:B------:R-:W-:Y:S01]  /*b4210*/  F2FP.F16.E4M3.UNPACK_B R25, R25.H1 ;  /* 0x00000019ff19723e */ /* 0x000fe200030006ff */
[----:B------:R-:W-:Y:S04]  /*b4220*/  STL [R1+0x814c], R28 ;  /* 0x00814c1c01007387 */ /* 0x000fe80000100800 */
[----:B------:R-:W-:Y:S09]  /*b4230*/  STL [R1+0x8148], R29 ;  /* 0x0081481d01007387 */ /* 0x000ff20000100800 */
[----:B------:R-:W-:Y:S04]  /*b4240*/  STL.64 [R1+0x300], R12 ;  /* 0x0003000c01007387 */ /* 0x000fe80000100a00 */
[----:B------:R-:W-:Y:S04]  /*b4250*/  STL.64 [R1+0x308], R14 ;  /* 0x0003080e01007387 */ /* 0x000fe80000100a00 */
[----:B------:R-:W-:Y:S04]  /*b4260*/  STL.64 [R1+0x310], R8 ;  /* 0x0003100801007387 */ /* 0x000fe80000100a00 */
[----:B------:R3:W-:Y:S04]  /*b4270*/  STL.64 [R1+0x318], R10 ;  /* 0x0003180a01007387 */ /* 0x0007e80000100a00 */
[----:B------:R-:W-:Y:S04]  /*b4280*/  STL.64 [R1+0x7eb8], R26 ;  /* 0x007eb81a01007387 */ /* 0x000fe80000100a00 */
[----:B------:R-:W-:Y:S01]  /*b4290*/  STL.64 [R1+0x7eb0], R24 ;  /* 0x007eb01801007387 */ /* 0x000fe20000100a00 */
[----:B---3--:R-:W-:-:S15]  /*b42a0*/  HMMA.16816.F32 R8, R4, R24, R16 ;  /* 0x000000180408723c */ /* 0x008fde0000001810 */
[----:B------:R-:W-:-:S08]  /*b42b0*/  NOP ;  /* 0x0000000000007918 */ /* 0x000fd00000000000 */
[----:B------:R-:W-:Y:S04]  /*b42c0*/  STL.64 [R1+0x330], R8 ;  /* 0x0003300801007387 */ /* 0x000fe80000100a00 */
[----:B------:R-:W-:Y:S04]  /*b42d0*/  STL.64 [R1+0x338], R10 ;  /* 0x0003380a01007387 */ /* 0x000fe80000100a00 */
        /* <DEDUP_REMOVED lines=8> */
[----:B------:R-:W3:Y:S04]  /*b4360*/  LDL.LU R14, [R1+0x4b5c] ;  /* 0x004b5c00010e7983 */ /* 0x000ee80000300800 */
[----:B------:R-:W4:Y:S04]  /*b4370*/  LDL.LU R16, [R1+0x2e88] ;  /* 0x002e880001107983 */ /* 0x000f280000300800 */
[----:B------:R-:W4:Y:S04]  /*b4380*/  LDL.LU R17, [R1+0x2e8c] ;  /* 0x002e8c0001117983 */ /* 0x000f280000300800 */
[----:B--2---:R-:W-:Y:S04]  /*b4390*/  STL.64 [R1+0x8170], R18 ;  /* 0x0081701201007387 */ /* 0x004fe80000100a00 */
[----:B----4-:R0:W-:Y:S04]  /*b43a0*/  STL.64 [R1+0x8168], R16 ;  /* 0x0081681001007387 */ /* 0x0101e80000100a00 */
[----:B0-----:R-:W2:Y:S04]  /*b43b0*/  LDL.LU R16, [R1+0x1090] ;  /* 0x0010900001107983 */ /* 0x001ea80000300800 */
[----:B------:R-:W2:Y:S04]  /*b43c0*/  LDL.LU R17, [R1+0x1094] ;  /* 0x0010940001117983 */ /* 0x000ea80000300800 */
[----:B------:R-:W2:Y:S04]  /*b43d0*/  LDL.LU R18, [R1+0x1098] ;  /* 0x0010980001127983 */ /* 0x000ea80000300800 */
[----:B------:R-:W2:Y:S04]  /*b43e0*/  LDL.LU R19, [R1+0x109c] ;  /* 0x00109c0001137983 */ /* 0x000ea80000300800 */
[----:B------:R-:W4:Y:S04]  /*b43f0*/  LDL.LU R0, [R1+0x4b68] ;  /* 0x004b680001007983 */ /* 0x000f280000300800 */
[----:B------:R-:W3:Y:S04]  /*b4400*/  LDL.LU R15, [R1+0x4b64] ;  /* 0x004b6400010f7983 */ /* 0x000ee80000300800 */
[----:B---3--:R-:W-:Y:S04]  /*b4410*/  STL.64 [R1+0x8160], R14 ;  /* 0x0081600e01007387 */ /* 0x008fe80000100a00 */
[----:B------:R0:W-:Y:S04]  /*b4420*/  STL.64 [R1+0x8158], R12 ;  /* 0x0081580c01007387 */ /* 0x0001e80000100a00 */
[----:B0-----:R-:W3:Y:S04]  /*b4430*/  LDL.LU R12, [R1+0x10c0] ;  /* 0x0010c000010c7983 */ /* 0x001ee80000300800 */
[----:B------:R-:W3:Y:S04]  /*b4440*/  LDL.LU R13, [R1+0x10c4] ;  /* 0x0010c400010d7983 */ /* 0x000ee80000300800 */
[----:B------:R-:W3:Y:S04]  /*b4450*/  LDL.LU R14, [R1+0x10c8] ;  /* 0x0010c800010e7983 */ /* 0x000ee80000300800 */
[----:B------:R-:W3:Y:S04]  /*b4460*/  LDL.LU R15, [R1+0x10cc] ;  /* 0x0010cc00010f7983 */ /* 0x000ee80000300800 */
[----:B------:R-:W2:Y:S04]  /*b4470*/  LDL.LU R10, [R1+0x2e98] ;  /* 0x002e9800010a7983 */ /* 0x000ea80000300800 */
[----:B------:R-:W2:Y:S04]  /*b4480*/  LDL.LU R11, [R1+0x2e9c] ;  /* 0x002e9c00010b7983 */ /* 0x000ea80000300800 */
[----:B------:R-:W4:Y:S04]  /*b4490*/  LDL.LU R8, [R1+0x2ea8] ;  /* 0x002ea80001087983 */ /* 0x000f280000300800 */
[----:B------:R-:W4:Y:S01]  /*b44a0*/  LDL.LU R9, [R1+0x2eac] ;  /* 0x002eac0001097983 */ /* 0x000f220000300800 */
[----:B------:R-:W-:-:S02]  /*b44b0*/  F2FP.F16.E4M3.UNPACK_B R22, R22.H1 ;  /* 0x00000016ff16723e */ /* 0x000fc400030006ff */
[----:B------:R-:W-:Y:S02]  /*b44c0*/  F2FP.F16.E4M3.UNPACK_B R23, R23.H1 ;  /* 0x00000017ff17723e */ /* 0x000fe400030006ff */
[----:B------:R-:W-:Y:S02]  /*b44d0*/  F2FP.F16.E4M3.UNPACK_B R20, R20.H1 ;  /* 0x00000014ff14723e */ /* 0x000fe400030006ff */
[----:B------:R-:W-:Y:S01]  /*b44e0*/  F2FP.F16.E4M3.UNPACK_B R21, R21.H1 ;  /* 0x00000015ff15723e */ /* 0x000fe200030006ff */
        /* <DEDUP_REMOVED lines=8> */
[----:B------:R-:W2:Y:S04]  /*b4570*/  LDL.LU R24, [R1+0x1120] ;  /* 0x0011200001187983 */ /* 0x000ea80000300800 */
        /* <DEDUP_REMOVED lines=25> */
[----:B---3--:R-:W-:-:S03]  /*b4710*/  IMAD R12, R12, 0x100, R28 ;  /* 0x000001000c0c7824 */ /* 0x008fc600078e021c */
[----:B------:R-:W3:Y:S01]  /*b4720*/  LDL.LU R28, [R1+0x8150] ;  /* 0x00815000011c7983 */ /* 0x000ee20000300800 */
[----:B------:R-:W-:Y:S02]  /*b4730*/  F2FP.F16.E4M3.UNPACK_B R18, R18.H1 ;  /* 0x00000012ff12723e */ /* 0x000fe400030006ff */
[----:B------:R-:W-:-:S07]  /*b4740*/  F2FP.F16.E4M3.UNPACK_B R19, R19.H1 ;  /* 0x00000013ff13723e */ /* 0x000fce00030006ff */
[----:B------:R-:W-:Y:S01]  /*b4750*/  HMMA.16816.F32 R8, R4, R18, R8 ;  /* 0x000000120408723c */ /* 0x000fe20000001808 */
[----:B--2---:R-:W-:Y:S01]  /*b4760*/  IMAD R14, R14, 0x100, R29 ;  /* 0x000001000e0e7824 */ /* 0x004fe200078e021d */
[----:B----4-:R-:W-:Y:S02]  /*b4770*/  F2FP.F16.E4M3.UNPACK_B R16, R16.H1 ;  /* 0x00000010ff10723e */ /* 0x010fe400030006ff */
[----:B------:R-:W-:-:S07]  /*b4780*/  F2FP.F16.E4M3.UNPACK_B R17, R17.H1 ;  /* 0x00000011ff11723e */ /* 0x000fce00030006ff */
[----:B------:R-:W-:Y:S01]  /*b4790*/  HMMA.16816.F32 R24, R4, R16, R24 ;  /* 0x000000100418723c */ /* 0x000fe20000001818 */
[----:B------:R-:W-:Y:S02]  /*b47a0*/  IMAD R15, R15, 0x100, R0 ;  /* 0x000001000f0f7824 */ /* 0x000fe400078e0200 */
[----:B---3--:R-:W-:Y:S02]  /*b47b0*/  IMAD R13, R13, 0x100, R28 ;  /* 0x000001000d0d7824 */ /* 0x008fe400078e021c */
[----:B------:R-:W2:Y:S04]  /*b47c0*/  LDL.LU R28, [R1+0x814c] ;  /* 0x00814c00011c7983 */ /* 0x000ea80000300800 */
[----:B------:R-:W2:Y:S04]  /*b47d0*/  LDL.LU R29, [R1+0x8148] ;  /* 0x00814800011d7983 */ /* 0x000ea80000300800 */
[----:B------:R-:W-:Y:S04]  /*b47e0*/  STL.64 [R1+0x370], R8 ;  /* 0x0003700801007387 */ /* 0x000fe80000100a00 */
[----:B------:R0:W-:Y:S04]  /*b47f0*/  STL.64 [R1+0x378], R10 ;  /* 0x0003780a01007387 */ /* 0x0001e80000100a00 */
[----:B0-----:R-:W3:Y:S04]  /*b4800*/  LDL.LU.64 R10, [R1+0x8140] ;  /* 0x00814000010a7983 */ /* 0x001ee80000300a00 */
[----:B------:R-:W4:Y:S04]  /*b4810*/  LDL.LU.64 R8, [R1+0x8138] ;  /* 0x0081380001087983 */ /* 0x000f280000300a00 */
[----:B------:R-:W2:Y:S04]  /*b4820*/  LDL.LU R0, [R1+0x8130] ;  /* 0x0081300001007983 */ /* 0x000ea80000300800 */
[----:B------:R-:W-:Y:S04]  /*b4830*/  STL.64 [R1+0x380], R24 ;  /* 0x0003801801007387 */ /* 0x000fe80000100a00 */
[----:B------:R0:W-:Y:S04]  /*b4840*/  STL.64 [R1+0x388], R26 ;  /* 0x0003881a01007387 */ /* 0x0001e80000100a00 */
[----:B0-----:R-:W2:Y:S04]  /*b4850*/  LDL.LU.64 R26, [R1+0x8128] ;  /* 0x00812800011a7983 */ /* 0x001ea80000300a00 */
[----:B------:R-:W2:Y:S04]  /*b4860*/  LDL.LU.64 R24, [R1+0x8120] ;  /* 0x0081200001187983 */ /* 0x000ea80000300a00 */
[----:B------:R-:W-:Y:S04]  /*b4870*/  STL [R1+0x7e7c], R16 ;  /* 0x007e7c1001007387 */ /* 0x000fe80000100800 */
[----:B------:R-:W-:Y:S04]  /*b4880*/  STL [R1+0x7e78], R17 ;  /* 0x007e781101007387 */ /* 0x000fe80000100800 */
[----:B------:R0:W-:Y:S01]  /*b4890*/  STL.64 [R1+0x7ec0], R18 ;  /* 0x007ec01201007387 */ /* 0x0001e20000100a00 */
[----:B------:R-:W-:-:S02]  /*b48a0*/  F2FP.F16.E4M3.UNPACK_B R14, R14 ;  /* 0x0000000eff0e723e */ /* 0x000fc400020006ff */
[----:B------:R-:W-:Y:S02]  /*b48b0*/  F2FP.F16.E4M3.UNPACK_B R15, R15 ;  /* 0x0000000fff0f723e */ /* 0x000fe400020006ff */
[----:B------:R-:W-:Y:S02]  /*b48c0*/  F2FP.F16.E4M3.UNPACK_B R12, R12 ;  /* 0x0000000cff0c723e */ /* 0x000fe400020006ff */
[----:B------:R-:W-:Y:S01]  /*b48d0*/  F2FP.F16.E4M3.UNPACK_B R13, R13 ;  /* 0x0000000dff0d723e */ /* 0x000fe200020006ff */
[----:B------:R-:W-:Y:S01]  /*b48e0*/  STL.64 [R1+0x80d8], R14 ;  /* 0x0080d80e01007387 */ /* 0x000fe20000100a00 */
[----:B---3--:R-:W-:Y:S02]  /*b48f0*/  F2FP.F16.E4M3.UNPACK_B R10, R10.H1 ;  /* 0x0000000aff0a723e */ /* 0x008fe400030006ff */
[----:B------:R-:W-:-:S07]  /*b4900*/  F2FP.F16.E4M3.UNPACK_B R11, R11.H1 ;  /* 0x0000000bff0b723e */ /* 0x000fce00030006ff */
[----:B0-----:R-:W-:Y:S01]  /*b4910*/  HMMA.16816.F32 R16, R4, R10, R20 ;  /* 0x0000000a0410723c */ /* 0x001fe20000001814 */
[----:B----4-:R-:W-:Y:S02]  /*b4920*/  F2FP.F16.E4M3.UNPACK_B R8, R8.H1 ;  /* 0x00000008ff08723e */ /* 0x010fe400030006ff */
[----:B------:R-:W-:-:S15]  /*b4930*/  F2FP.F16.E4M3.UNPACK_B R9, R9.H1 ;  /* 0x00000009ff09723e */ /* 0x000fde00030006ff */
[----:B------:R-:W-:-:S05]  /*b4940*/  NOP ;  /* 0x0000000000007918 */ /* 0x000fca0000000000 */
[----:B------:R-:W-:Y:S04]  /*b4950*/  STL.64 [R1+0x390], R16 ;  /* 0x0003901001007387 */ /* 0x000fe80000100a00 */
[----:B------:R-:W-:Y:S04]  /*b4960*/  STL.64 [R1+0x398], R18 ;  /* 0x0003981201007387 */ /* 0x000fe80000100a00 */
[----:B------:R2:W-:Y:S04]  /*b4970*/  STL.64 [R1+0x80d0], R12 ;  /* 0x0080d00c01007387 */ /* 0x0005e80000100a00 */
[----:B------:R-:W3:Y:S01]  /*b4980*/  LDL.LU R20, [R1+0x12f0] ;  /* 0x0012f00001147983 */ /* 0x000ee20000300800 */
[----:B--2---:R-:W-:-:S15]  /*b4990*/  HMMA.16816.F32 R12, R4, R8, R24 ;  /* 0x00000008040c723c */ /* 0x004fde0000001818 */
[----:B------:R-:W-:-:S08]  /*b49a0*/  NOP ;  /* 0x0000000000007918 */ /* 0x000fd00000000000 */
[----:B------:R-:W-:Y:S04]  /*b49b0*/  STL.64 [R1+0x3c0], R12 ;  /* 0x0003c00c01007387 */ /* 0x000fe80000100a00 */
[----:B------:R-:W-:Y:S04]  /*b49c0*/  STL.64 [R1+0x3c8], R14 ;  /* 0x0003c80e01007387 */ /* 0x000fe80000100a00 */
[----:B------:R-:W3:Y:S04]  /*b49d0*/  LDL.LU R21, [R1+0x12f4] ;  /* 0x0012f40001157983 */ /* 0x000ee80000300800 */
[----:B------:R-:W2:Y:S04]  /*b49e0*/  LDL.LU R22, [R1+0x12f8] ;  /* 0x0012f80001167983 */ /* 0x000ea80000300800 */
[----:B------:R-:W2:Y:S04]  /*b49f0*/  LDL.LU R23, [R1+0x12fc] ;  /* 0x0012fc0001177983 */ /* 0x000ea80000300800 */
[----:B--2---:R-:W-:Y:S04]  /*b4a00*/  STL.64 [R1+0x7ed0], R22 ;  /* 0x007ed01601007387 */ /* 0x004fe80000100a00 */
[----:B---3--:R0:W-:Y:S04]  /*b4a10*/  STL.64 [R1+0x7ec8], R20 ;  /* 0x007ec81401007387 */ /* 0x0081e80000100a00 */
[----:B------:R-:W2:Y:S04]  /*b4a20*/  LDL.LU R24, [R1+0x12e0] ;  /* 0x0012e00001187983 */ /* 0x000ea80000300800 */
[----:B------:R-:W2:Y:S04]  /*b4a30*/  LDL.LU R25, [R1+0x12e4] ;  /* 0x0012e40001197983 */ /* 0x000ea80000300800 */
[----:B------:R-:W3:Y:S04]  /*b4a40*/  LDL.LU R26, [R1+0x12e8] ;  /* 0x0012e800011a7983 */ /* 0x000ee80000300800 */
[----:B------:R-:W3:Y:S04]  /*b4a50*/  LDL.LU R27, [R1+0x12ec] ;  /* 0x0012ec00011b7983 */ /* 0x000ee80000300800 */
[----:B---3--:R-:W-:Y:S04]  /*b4a60*/  STL.64 [R1+0x7ee0], R26 ;  /* 0x007ee01a01007387 */ /* 0x008fe80000100a00 */
[----:B--2---:R1:W-:Y:S04]  /*b4a70*/  STL.64 [R1+0x7ed8], R24 ;  /* 0x007ed81801007387 */ /* 0x0043e80000100a00 */
[----:B------:R-:W2:Y:S04]  /*b4a80*/  LDL R16, [R1] ;  /* 0x0000000001107983 */ /* 0x000ea80000100800 */
[----:B------:R-:W2:Y:S04]  /*b4a90*/  LDL R17, [R1+0x4] ;  /* 0x0000040001117983 */ /* 0x000ea80000100800 */
[----:B0-----:R-:W3:Y:S04]  /*b4aa0*/  LDL.LU R20, [R1+0x12d0] ;  /* 0x0012d00001147983 */ /* 0x001ee80000300800 */
[----:B------:R-:W3:Y:S04]  /*b4ab0*/  LDL.LU R21, [R1+0x12d4] ;  /* 0x0012d40001157983 */ /* 0x000ee80000300800 */
[----:B------:R-:W4:Y:S04]  /*b4ac0*/  LDL.LU R22, [R1+0x12d8] ;  /* 0x0012d80001167983 */ /* 0x000f280000300800 */
[----:B------:R-:W4:Y:S01]  /*b4ad0*/  LDL.LU R23, [R1+0x12dc] ;  /* 0x0012dc0001177983 */ /* 0x000f220000300800 */
[----:B------:R-:W-:-:S03]  /*b4ae0*/  IMAD.MOV.U32 R19, RZ, RZ, R0 ;  /* 0x000000ffff137224 */ /* 0x000fc600078e0000 */
[----:B----4-:R-:W-:Y:S04]  /*b4af0*/  STL.64 [R1+0x7ef0], R22 ;  /* 0x007ef01601007387 */ /* 0x010fe80000100a00 */
[----:B---3--:R0:W-:Y:S04]  /*b4b00*/  STL.64 [R1+0x7ee8], R20 ;  /* 0x007ee81401007387 */ /* 0x0081e80000100a00 */
[----:B------:R-:W3:Y:S04]  /*b4b10*/  LDL R18, [R1+0x8] ;  /* 0x0000080001127983 */ /* 0x000ee80000100800 */
[----:B------:R-:W0:Y:S04]  /*b4b20*/  LDL.LU R0, [R1+0x811c] ;  /* 0x00811c0001007983 */ /* 0x000e280000300800 */
[----:B---3--:R-:W-:Y:S04]  /*b4b30*/  STL.64 [R1+0x7f00], R18 ;  /* 0x007f001201007387 */ /* 0x008fe80000100a00 */
[----:B--2---:R-:W-:Y:S04]  /*b4b40*/  STL.64 [R1+0x7ef8], R16 ;  /* 0x007ef81001007387 */ /* 0x004fe80000100a00 */
[----:B-1----:R-:W2:Y:S04]  /*b4b50*/  LDL.LU R24, [R1+0x12c0] ;  /* 0x0012c00001187983 */ /* 0x002ea80000300800 */
[----:B------:R-:W2:Y:S04]  /*b4b60*/  LDL.LU R25, [R1+0x12c4] ;  /* 0x0012c40001197983 */ /* 0x000ea80000300800 */
[----:B------:R-:W3:Y:S04]  /*b4b70*/  LDL.LU R26, [R1+0x12c8] ;  /* 0x0012c800011a7983 */ /* 0x000ee80000300800 */
[----:B------:R-:W3:Y:S01]  /*b4b80*/  LDL.LU R27, [R1+0x12cc] ;  /* 0x0012cc00011b7983 */ /* 0x000ee20000300800 */
[----:B0-----:R-:W-:-:S03]  /*b4b90*/  IMAD.MOV.U32 R21, RZ, RZ, R0 ;  /* 0x000000ffff157224 */ /* 0x001fc600078e0000 */
[----:B---3--:R-:W-:Y:S04]  /*b4ba0*/  STL.64 [R1+0x7f10], R26 ;  /* 0x007f101a01007387 */ /* 0x008fe80000100a00 */
[----:B--2---:R0:W-:Y:S04]  /*b4bb0*/  STL.64 [R1+0x7f08], R24 ;  /* 0x007f081801007387 */ /* 0x0041e80000100a00 */
[----:B------:R-:W2:Y:S04]  /*b4bc0*/  LDL R22, [R1+0x10] ;  /* 0x0000100001167983 */ /* 0x000ea80000100800 */
[----:B------:R-:W2:Y:S04]  /*b4bd0*/  LDL R23, [R1+0x14] ;  /* 0x0000140001177983 */ /* 0x000ea80000100800 */
[----:B------:R-:W3:Y:S04]  /*b4be0*/  LDL R20, [R1+0x18] ;  /* 0x0000180001147983 */ /* 0x000ee80000100800 */
[----:B------:R-:W4:Y:S04]  /*b4bf0*/  LDL.LU R0, [R1+0x8118] ;  /* 0x0081180001007983 */ /* 0x000f280000300800 */
[----:B--2---:R1:W-:Y:S04]  /*b4c00*/  STL.64 [R1+0x7f20], R22 ;  /* 0x007f201601007387 */ /* 0x0043e80000100a00 */
[----:B---3--:R-:W-:Y:S04]  /*b4c10*/  STL.64 [R1+0x7f18], R20 ;  /* 0x007f181401007387 */ /* 0x008fe80000100a00 */
[----:B0-----:R-:W2:Y:S04]  /*b4c20*/  LDL.LU R24, [R1+0x12a0] ;  /* 0x0012a00001187983 */ /* 0x001ea80000300800 */
[----:B------:R-:W2:Y:S04]  /*b4c30*/  LDL.LU R25, [R1+0x12a4] ;  /* 0x0012a40001197983 */ /* 0x000ea80000300800 */
[----:B------:R-:W3:Y:S04]  /*b4c40*/  LDL.LU R26, [R1+0x12a8] ;  /* 0x0012a800011a7983 */ /* 0x000ee80000300800 */
[----:B------:R-:W3:Y:S04]  /*b4c50*/  LDL.LU R27, [R1+0x12ac] ;  /* 0x0012ac00011b7983 */ /* 0x000ee80000300800 */
[----:B---3--:R-:W-:Y:S04]  /*b4c60*/  STL.64 [R1+0x7f30], R26 ;  /* 0x007f301a01007387 */ /* 0x008fe80000100a00 */
[----:B--2---:R0:W-:Y:S04]  /*b4c70*/  STL.64 [R1+0x7f28], R24 ;  /* 0x007f281801007387 */ /* 0x0041e80000100a00 */
[----:B-1----:R-:W2:Y:S01]  /*b4c80*/  LDL R22, [R1+0x20] ;  /* 0x0000200001167983 */ /* 0x002ea20000100800 */
[----:B----4-:R-:W-:-:S03]  /*b4c90*/  IMAD.MOV.U32 R23, RZ, RZ, R0 ;  /* 0x000000ffff177224 */ /* 0x010fc600078e0000 */
[----:B------:R-:W3:Y:S04]  /*b4ca0*/  LDL.LU R0, [R1+0x8114] ;  /* 0x0081140001007983 */ /* 0x000ee80000300800 */
        /* <DEDUP_REMOVED lines=17> */
[----:B------:R-:W2:Y:S04]  /*b4dc0*/  LDL R22, [R1+0x30] ;  /* 0x0000300001167983 */ /* 0x000ea80000100800 */
[----:B------:R-:W2:Y:S04]  /*b4dd0*/  LDL R23, [R1+0x34] ;  /* 0x0000340001177983 */ /* 0x000ea80000100800 */
[----:B-1----:R-:W4:Y:S01]  /*b4de0*/  LDL R20, [R1+0x38] ;  /* 0x0000380001147983 */ /* 0x002f220000100800 */
        /* <DEDUP_REMOVED lines=48> */
[----:B------:R-:W2:Y:S04]  /*b50f0*/  LDL R22, [R1+0x60] ;  /* 0x0000600001167983 */ /* 0x000ea80000100800 */
[----:B------:R-:W2:Y:S04]  /*b5100*/  LDL R23, [R1+0x64] ;  /* 0x0000640001177983 */ /* 0x000ea80000100800 */
[----:B------:R-:W4:Y:S01]  /*b5110*/  LDL R20, [R1+0x68] ;  /* 0x0000680001147983 */ /* 0x000f220000100800 */
[----:B---3--:R-:W-:-:S03]  /*b5120*/  IMAD.MOV.U32 R21, RZ, RZ, R0 ;  /* 0x000000ffff157224 */ /* 0x008fc600078e0000 */
[----:B------:R-:W3:Y:S04]  /*b5130*/  LDL.LU R0, [R1+0x80f8] ;  /* 0x0080f80001007983 */ /* 0x000ee80000300800 */
[----:B--2---:R-:W-:Y:S04]  /*b5140*/  STL.64 [R1+0x7ff8], R22 ;  /* 0x007ff81601007387 */ /* 0x004fe80000100a00 */
[----:B----4-:R-:W-:Y:S04]  /*b5150*/  STL.64 [R1+0x8010], R20 ;  /* 0x0080101401007387 */ /* 0x010fe80000100a00 */
        /* <DEDUP_REMOVED lines=70> */
[----:B------:R-:W3:Y:S04]  /*b55c0*/  LDL.LU R12, [R1+0x1110] ;  /* 0x00111000010c7983 */ /* 0x000ee80000300800 */
[----:B------:R-:W3:Y:S04]  /*b55d0*/  LDL.LU R13, [R1+0x1114] ;  /* 0x00111400010d7983 */ /* 0x000ee80000300800 */
        /* <DEDUP_REMOVED lines=20> */
[----:B------:R-:W-:-:S02]  /*b5720*/  F2FP.F16.E4M3.UNPACK_B R2, R2.H1 ;  /* 0x00000002ff02723e */ /* 0x000fc400030006ff */
[----:B------:R-:W-:-:S07]  /*b5730*/  F2FP.F16.E4M3.UNPACK_B R3, R3.H1 ;  /* 0x00000003ff03723e */ /* 0x000fce00030006ff */
        /* <DEDUP_REMOVED lines=17> */
[----:B------:R-:W2:Y:S04]  /*b5850*/  LDL.LU.64 R14, [R1+0x80d8] ;  /* 0x0080d800010e7983 */ /* 0x000ea80000300a00 */
[----:B------:R-:W2:Y:S01]  /*b5860*/  LDL.LU.64 R12, [R1+0x80d0] ;  /* 0x0080d000010c7983 */ /* 0x000ea20000300a00 */
[----:B------:R-:W-:-:S03]  /*b5870*/  IMAD.MOV.U32 R21, RZ, RZ, R0 ;  /* 0x000000ffff157224 */ /* 0x000fc600078e0000 */
        /* <DEDUP_REMOVED lines=133> */
[C---:B--2---:R-:W-:Y:S06]  /*b60d0*/  HMMA.16816.F32 R24, R12.reuse, R20, R24 ;  /* 0x000000140c18723c */ /* 0x044fec0000001818 */
[----:B---3--:R-:W-:-:S15]  /*b60e0*/  HMMA.16816.F32 R20, R12, R22, R16 ;  /* 0x000000160c14723c */ /* 0x008fde0000001810 */
[----:B------:R-:W-:-:S02]  /*b60f0*/  NOP ;  /* 0x0000000000007918 */ /* 0x000fc40000000000 */
[----:B------:R-:W-:Y:S04]  /*b6100*/  STL.64 [R1+0x560], R24 ;  /* 0x0005601801007387 */ /* 0x000fe80000100a00 */
[----:B------:R0:W-:Y:S04]  /*b6110*/  STL.64 [R1+0x568], R26 ;  /* 0x0005681a01007387 */ /* 0x0001e80000100a00 */
[----:B0-----:R-:W2:Y:S04]  /*b6120*/  LDL.LU.64 R26, [R1+0x7f10] ;  /* 0x007f1000011a7983 */ /* 0x001ea80000300a00 */
[----:B------:R-:W2:Y:S04]  /*b6130*/  LDL.LU.64 R24, [R1+0x7f08] ;  /* 0x007f080001187983 */ /* 0x000ea80000300a00 */
[----:B------:R-:W2:Y:S04]  /*b6140*/  LDL.LU.64 R18, [R1+0x7f00] ;  /* 0x007f000001127983 */ /* 0x000ea80000300a00 */
        /* <DEDUP_REMOVED lines=17> */
[----:B0-----:R-:W4:Y:S01]  /*b6260*/  LDL.LU.64 R18, [R1+0x7ec0] ;  /* 0x007ec00001127983 */ /* 0x001f220000300a00 */
[----:B--2---:R-:W-:-:S15]  /*b6270*/  HMMA.16816.F32 R24, R12, R28, R24 ;  /* 0x0000001c0c18723c */ /* 0x004fde0000001818 */
[----:B------:R-:W-:-:S08]  /*b6280*/  NOP ;  /* 0x0000000000007918 */ /* 0x000fd00000000000 */
[----:B------:R-:W-:Y:S04]  /*b6290*/  STL.64 [R1+0x520], R24 ;  /* 0x0005201801007387 */ /* 0x000fe80000100a00 */
[----:B------:R0:W-:Y:S04]  /*b62a0*/  STL.64 [R1+0x528], R26 ;  /* 0x0005281a01007387 */ /* 0x0001e80000100a00 */
[----:B0-----:R-:W3:Y:S04]  /*b62b0*/  LDL.LU.64 R26, [R1+0x7eb8] ;  /* 0x007eb800011a7983 */ /* 0x001ee80000300a00 */
[----:B------:R-:W4:Y:S04]  /*b62c0*/  LDL.LU.64 R24, [R1+0x7eb0] ;  /* 0x007eb00001187983 */ /* 0x000f280000300a00 */
[----:B------:R-:W-:Y:S01]  /*b62d0*/  STL.64 [R1+0x7d40], R28 ;  /* 0x007d401c01007387 */ /* 0x000fe20000100a00 */
[----:B---3--:R-:W-:-:S15]  /*b62e0*/  HMMA.16816.F32 R20, R12, R26, R20 ;  /* 0x0000001a0c14723c */ /* 0x008fde0000001814 */
[----:B------:R-:W-:-:S08]  /*b62f0*/  NOP ;  /* 0x0000000000007918 */ /* 0x000fd00000000000 */
[----:B------:R-:W-:Y:S04]  /*b6300*/  STL.64 [R1+0x510], R20 ;  /* 0x0005101401007387 */ /* 0x000fe80000100a00 */
[----:B------:R0:W-:Y:S04]  /*b6310*/  STL.64 [R1+0x518], R22 ;  /* 0x0005181601007387 */ /* 0x0001e80000100a00 */
[----:B0-----:R-:W2:Y:S01]  /*b6320*/  LDL.LU.64 R22, [R1+0x7ea8] ;  /* 0x007ea80001167983 */ /* 0x001ea20000300a00 */
[----:B----4-:R-:W-:Y:S03]  /*b6330*/  HMMA.16816.F32 R4, R12, R24, R4 ;  /* 0x000000180c04723c */ /* 0x010fe60000001804 */
[----:B------:R-:W3:Y:S04]  /*b6340*/  LDL.LU.64 R20, [R1+0x7ea0] ;  /* 0x007ea00001147983 */ /* 0x000ee80000300a00 */
[----:B------:R-:W-:Y:S04]  /*b6350*/  STL.64 [R1+0x7d38], R26 ;  /* 0x007d381a01007387 */ /* 0x000fe80000100a00 */
[----:B------:R0:W-:-:S12]  /*b6360*/  STL.64 [R1+0x7d30], R24 ;  /* 0x007d301801007387 */ /* 0x0001d80000100a00 */
[----:B------:R-:W-:Y:S04]  /*b6370*/  STL.64 [R1+0x500], R4 ;  /* 0x0005000401007387 */ /* 0x000fe80000100a00 */
[----:B------:R2:W-:Y:S04]  /*b6380*/  STL.64 [R1+0x508], R6 ;  /* 0x0005080601007387 */ /* 0x0005e80000100a00 */
[----:B0-----:R-:W4:Y:S01]  /*b6390*/  LDL.LU R24, [R1+0x13a0] ;  /* 0x0013a00001187983 */ /* 0x001f220000300800 */
[----:B--2---:R-:W-:-:S15]  /*b63a0*/  HMMA.16816.F32 R4, R12, R22, R8 ;  /* 0x000000160c04723c */ /* 0x004fde0000001808 */
[----:B------:R-:W-:-:S08]  /*b63b0*/  NOP ;  /* 0x0000000000007918 */ /* 0x000fd00000000000 */
[----:B------:R0:W-:Y:S04]  /*b63c0*/  STL.64 [R1+0x4f0], R4 ;  /* 0x0004f00401007387 */ /* 0x0001e80000100a00 */
[----:B------:R-:W-:Y:S04]  /*b63d0*/  STL.64 [R1+0x4f8], R6 ;  /* 0x0004f80601007387 */ /* 0x000fe80000100a00 */
[----:B------:R-:W4:Y:S04]  /*b63e0*/  LDL.LU R25, [R1+0x13a4] ;  /* 0x0013a40001197983 */ /* 0x000f280000300800 */
[----:B------:R-:W2:Y:S04]  /*b63f0*/  LDL.LU R26, [R1+0x13a8] ;  /* 0x0013a800011a7983 */ /* 0x000ea80000300800 */
[----:B------:R-:W2:Y:S04]  /*b6400*/  LDL.LU R27, [R1+0x13ac] ;  /* 0x0013ac00011b7983 */ /* 0x000ea80000300800 */
[----:B------:R-:W3:Y:S04]  /*b6410*/  LDL.LU R16, [R1+0x4b70] ;  /* 0x004b700001107983 */ /* 0x000ee80000300800 */
[----:B0-----:R-:W4:Y:S04]  /*b6420*/  LDL.LU R4, [R1+0x4b6c] ;  /* 0x004b6c0001047983 */ /* 0x001f280000300800 */
[----:B------:R-:W3:Y:S04]  /*b6430*/  LDL.LU R17, [R1+0x4b78] ;  /* 0x004b780001117983 */ /* 0x000ee80000300800 */
[----:B------:R-:W-:Y:S04]  /*b6440*/  STL.64 [R1+0x7e98], R18 ;  /* 0x007e981201007387 */ /* 0x000fe80000100a00 */
[----:B---3--:R0:W-:Y:S04]  /*b6450*/  STL.64 [R1+0x7e90], R16 ;  /* 0x007e901001007387 */ /* 0x0081e80000100a00 */
[----:B0-----:R-:W3:Y:S04]  /*b6460*/  LDL.LU R16, [R1+0x1320] ;  /* 0x0013200001107983 */ /* 0x001ee80000300800 */
[----:B------:R-:W3:Y:S04]  /*b6470*/  LDL.LU R17, [R1+0x1324] ;  /* 0x0013240001117983 */ /* 0x000ee80000300800 */
[----:B------:R-:W3:Y:S04]  /*b6480*/  LDL.LU R18, [R1+0x1328] ;  /* 0x0013280001127983 */ /* 0x000ee80000300800 */
[----:B------:R-:W3:Y:S04]  /*b6490*/  LDL.LU R19, [R1+0x132c] ;  /* 0x00132c0001137983 */ /* 0x000ee80000300800 */
[----:B------:R-:W3:Y:S04]  /*b64a0*/  LDL.LU R5, [R1+0x4b74] ;  /* 0x004b740001057983 */ /* 0x000ee80000300800 */
[----:B------:R-:W2:Y:S04]  /*b64b0*/  LDL.LU R8, [R1+0x1340] ;  /* 0x0013400001087983 */ /* 0x000ea80000300800 */
        /* <DEDUP_REMOVED lines=31> */
[----:B------:R-:W3:Y:S04]  /*b66b0*/  LDL.64 R28, [R1+0x98] ;  /* 0x00009800011c7983 */ /* 0x000ee80000100a00 */
[----:B------:R-:W-:Y:S04]  /*b66c0*/  STL.64 [R1+0x4e0], R16 ;  /* 0x0004e01001007387 */ /* 0x000fe80000100a00 */
[----:B------:R0:W-:Y:S04]  /*b66d0*/  STL.64 [R1+0x4e8], R18 ;  /* 0x0004e81201007387 */ /* 0x0001e80000100a00 */
[----:B0-----:R-:W4:Y:S04]  /*b66e0*/  LDL.LU.64 R18, [R1+0x7e98] ;  /* 0x007e980001127983 */ /* 0x001f280000300a00 */
[----:B------:R-:W2:Y:S04]  /*b66f0*/  LDL.LU.64 R16, [R1+0x7e90] ;  /* 0x007e900001107983 */ /* 0x000ea80000300a00 */
[----:B------:R0:W-:Y:S04]  /*b6700*/  STL.64 [R1+0x7d18], R22 ;  /* 0x007d181601007387 */ /* 0x0001e80000100a00 */
[----:B0-----:R-:W3:Y:S04]  /*b6710*/  LDL.64 R22, [R1+0xa0] ;  /* 0x0000a00001167983 */ /* 0x001ee80000100a00 */
[----:B------:R0:W-:Y:S04]  /*b6720*/  STL.64 [R1+0x7d10], R20 ;  /* 0x007d101401007387 */ /* 0x0001e80000100a00 */
[----:B0-----:R-:W3:Y:S01]  /*b6730*/  LDL.64 R20, [R1+0xa8] ;  /* 0x0000a80001147983 */ /* 0x001ee20000100a00 */
[----:B----4-:R-:W-:Y:S01]  /*b6740*/  HMMA.16816.F32 R8, R12, R18, R8 ;  /* 0x000000120c08723c */ /* 0x010fe20000001808 */
[----:B--2---:R-:W-:-:S02]  /*b6750*/  IMAD R4, R4, 0x100, R16 ;  /* 0x0000010004047824 */ /* 0x004fc400078e0210 */
[----:B------:R-:W-:-:S15]  /*b6760*/  IMAD R5, R5, 0x100, R17 ;  /* 0x0000010005057824 */ /* 0x000fde00078e0211 */
[----:B------:R-:W-:-:S05]  /*b6770*/  NOP ;  /* 0x0000000000007918 */ /* 0x000fca0000000000 */
        /* <DEDUP_REMOVED lines=11> */
[----:B------:R-:W4:Y:S04]  /*b6830*/  LDL.LU.64 R8, [R1+0x7e68] ;  /* 0x007e680001087983 */ /* 0x000f280000300a00 */
[----:B------:R0:W-:Y:S04]  /*b6840*/  STL [R1+0x7cdc], R16 ;  /* 0x007cdc1001007387 */ /* 0x0001e80000100800 */
[----:B0-----:R-:W3:Y:S04]  /*b6850*/  LDL.LU R16, [R1+0x4b80] ;  /* 0x004b800001107983 */ /* 0x001ee80000300800 */
[----:B------:R-:W-:Y:S01]  /*b6860*/  STL [R1+0x7cd8], R17 ;  /* 0x007cd81101007387 */ /* 0x000fe20000100800 */
        /* <DEDUP_REMOVED lines=11> */
[----:B------:R-:W2:Y:S04]  /*b6920*/  LDL.LU.64 R24, [R1+0x7e48] ;  /* 0x007e480001187983 */ /* 0x000ea80000300a00 */
[----:B------:R-:W-:Y:S04]  /*b6930*/  STL.64 [R1+0x7cd0], R10 ;  /* 0x007cd00a01007387 */ /* 0x000fe80000100a00 */
[----:B------:R0:W-:Y:S04]  /*b6940*/  STL.64 [R1+0x7cc8], R8 ;  /* 0x007cc80801007387 */ /* 0x0001e80000100a00 */
[----:B0-----:R-:W4:Y:S04]  /*b6950*/  LDL.LU R8, [R1+0x1390] ;  /* 0x0013900001087983 */ /* 0x001f280000300800 */
[----:B------:R-:W4:Y:S04]  /*b6960*/  LDL.LU R9, [R1+0x1394] ;  /* 0x0013940001097983 */ /* 0x000f280000300800 */
[----:B------:R-:W4:Y:S04]  /*b6970*/  LDL.LU R10, [R1+0x1398] ;  /* 0x00139800010a7983 */ /* 0x000f280000300800 */
[----:B------:R-:W4:Y:S01]  /*b6980*/  LDL.LU R11, [R1+0x139c] ;  /* 0x00139c00010b7983 */ /* 0x000f220000300800 */
[----:B--2---:R-:W-:Y:S03]  /*b6990*/  HMMA.16816.F32 R12, R12, R2, R24 ;  /* 0x000000020c0c723c */ /* 0x004fe60000001818 */
[----:B------:R-:W2:Y:S04]  /*b69a0*/  LDL.LU.64 R26, [R1+0x7e40] ;  /* 0x007e4000011a7983 */ /* 0x000ea80000300a00 */
[----:B------:R-:W2:-:S15]  /*b69b0*/  LDL.LU.64 R24, [R1+0x7e38] ;  /* 0x007e380001187983 */ /* 0x000e9e0000300a00 */
[----:B------:R-:W-:-:S01]  /*b69c0*/  NOP ;  /* 0x0000000000007918 */ /* 0x000fc20000000000 */
[----:B------:R0:W-:Y:S04]  /*b69d0*/  STL.64 [R1+0x3a0], R12 ;  /* 0x0003a00c01007387 */ /* 0x0001e80000100a00 */
[----:B------:R1:W-:Y:S04]  /*b69e0*/  STL.64 [R1+0x3a8], R14 ;  /* 0x0003a80e01007387 */ /* 0x0003e80000100a00 */
[----:B0-----:R-:W2:Y:S04]  /*b69f0*/  LDL.LU R12, [R1+0x1380] ;  /* 0x00138000010c7983 */ /* 0x001ea80000300800 */
[----:B------:R-:W2:Y:S04]  /*b6a00*/  LDL.LU R13, [R1+0x1384] ;  /* 0x00138400010d7983 */ /* 0x000ea80000300800 */
[----:B-1----:R-:W2:Y:S04]  /*b6a10*/  LDL.LU R14, [R1+0x1388] ;  /* 0x00138800010e7983 */ /* 0x002ea80000300800 */
[----:B------:R-:W2:Y:S01]  /*b6a20*/  LDL.LU R15, [R1+0x138c] ;  /* 0x00138c00010f7983 */ /* 0x000ea20000300800 */
[----:B---3--:R-:W-:-:S02]  /*b6a30*/  IMAD R6, R6, 0x100, R16 ;  /* 0x0000010006067824 */ /* 0x008fc400078e0210 */
[----:B------:R-:W-:Y:S01]  /*b6a40*/  IMAD R7, R0, 0x100, R7 ;  /* 0x0000010000077824 */ /* 0x000fe200078e0207 */
[----:B------:R-:W-:Y:S02]  /*b6a50*/  F2FP.F16.E4M3.UNPACK_B R4, R4 ;  /* 0x00000004ff04723e */ /* 0x000fe400020006ff */
[----:B------:R-:W-:Y:S02]  /*b6a60*/  F2FP.F16.E4M3.UNPACK_B R5, R5 ;  /* 0x00000005ff05723e */ /* 0x000fe400020006ff */
[----:B------:R-:W-:Y:S02]  /*b6a70*/  F2FP.F16.E4M3.UNPACK_B R6, R6 ;  /* 0x00000006ff06723e */ /* 0x000fe400020006ff */
[----:B------:R-:W-:-:S07]  /*b6a80*/  F2FP.F16.E4M3.UNPACK_B R7, R7 ;  /* 0x00000007ff07723e */ /* 0x000fce00020006ff */
[----:B----4-:R-:W-:Y:S01]  /*b6a90*/  HMMA.16816.F32 R8, R4, R22, R8 ;  /* 0x000000160408723c */ /* 0x010fe20000001808 */
[----:B------:R-:W-:Y:S01]  /*b6aa0*/  IMAD.MOV.U32 R0, RZ, RZ, R21 ;  /* 0x000000ffff007224 */ /* 0x000fe200078e0015 */
[----:B------:R0:W-:Y:S04]  /*b6ab0*/  STL [R1+0x7c4c], R2 ;  /* 0x007c4c0201007387 */ /* 0x0001e80000100800 */
[----:B------:R1:W-:Y:S04]  /*b6ac0*/  STL [R1+0x7c48], R3 ;  /* 0x007c480301007387 */ /* 0x0003e80000100800 */
[----:B------:R-:W-:Y:S01]  /*b6ad0*/  STL [R1+0x7c50], R0 ;  /* 0x007c500001007387 */ /* 0x000fe20000100800 */
[----:B0-----:R-:W-:-:S02]  /*b6ae0*/  IMAD.MOV.U32 R2, RZ, RZ, R22 ;  /* 0x000000ffff027224 */ /* 0x001fc400078e0016 */
[----:B-1----:R-:W-:Y:S01]  /*b6af0*/  IMAD.MOV.U32 R3, RZ, RZ, R23 ;  /* 0x000000ffff037224 */ /* 0x002fe200078e0017 */
[----:B--2---:R-:W-:-:S15]  /*b6b00*/  HMMA.16816.F32 R12, R4, R20, R12 ;  /* 0x00000014040c723c */ /* 0x004fde000000180c */
[----:B------:R-:W-:-:S08]  /*b6b10*/  NOP ;  /* 0x0000000000007918 */ /* 0x000fd00000000000 */
[----:B------:R-:W-:Y:S04]  /*b6b20*/  STL.64 [R1+0x490], R12 ;  /* 0x0004900c01007387 */ /* 0x000fe80000100a00 */
[----:B------:R-:W-:Y:S04]  /*b6b30*/  STL.64 [R1+0x498], R14 ;  /* 0x0004980e01007387 */ /* 0x000fe80000100a00 */
[----:B------:R-:W-:Y:S04]  /*b6b40*/  STL.64 [R1+0x480], R8 ;  /* 0x0004800801007387 */ /* 0x000fe80000100a00 */
[----:B------:R0:W-:Y:S04]  /*b6b50*/  STL.64 [R1+0x488], R10 ;  /* 0x0004880a01007387 */ /* 0x0001e80000100a00 */
[----:B------:R-:W-:Y:S04]  /*b6b60*/  STL [R1+0x7c58], R3 ;  /* 0x007c580301007387 */ /* 0x000fe80000100800 */
[----:B------:R-:W-:Y:S04]  /*b6b70*/  STL [R1+0x7c54], R2 ;  /* 0x007c540201007387 */ /* 0x000fe80000100800 */
[----:B------:R-:W2:Y:S01]  /*b6b80*/  LDL.64 R16, [R1+0x70] ;  /* 0x0000700001107983 */ /* 0x000ea20000100a00 */
[----:B0-----:R-:W-:-:S15]  /*b6b90*/  HMMA.16816.F32 R8, R4, R28, R24 ;  /* 0x0000001c0408723c */ /* 0x001fde0000001818 */
[----:B------:R-:W-:-:S08]  /*b6ba0*/  NOP ;  /* 0x0000000000007918 */ /* 0x000fd00000000000 */
[----:B------:R-:W-:Y:S04]  /*b6bb0*/  STL.64 [R1+0x470], R8 ;  /* 0x0004700801007387 */ /* 0x000fe80000100a00 */
[----:B------:R-:W-:Y:S04]  /*b6bc0*/  STL.64 [R1+0x478], R10 ;  /* 0x0004780a01007387 */ /* 0x000fe80000100a00 */
[----:B------:R-:W-:Y:S04]  /*b6bd0*/  STL.64 [R1+0x7df0], R18 ;  /* 0x007df01201007387 */ /* 0x000fe80000100a00 */
[----:B--2---:R0:W-:Y:S04]  /*b6be0*/  STL.64 [R1+0x7de8], R16 ;  /* 0x007de81001007387 */ /* 0x0041e80000100a00 */
[----:B------:R-:W2:Y:S04]  /*b6bf0*/  LDL.LU R12, [R1+0x1400] ;  /* 0x00140000010c7983 */ /* 0x000ea80000300800 */
[----:B------:R-:W2:Y:S04]  /*b6c00*/  LDL.LU R13, [R1+0x1404] ;  /* 0x00140400010d7983 */ /* 0x000ea80000300800 */
[----:B------:R-:W3:Y:S04]  /*b6c10*/  LDL.LU R14, [R1+0x1408] ;  /* 0x00140800010e7983 */ /* 0x000ee80000300800 */
[----:B------:R-:W3:Y:S04]  /*b6c20*/  LDL.LU R15, [R1+0x140c] ;  /* 0x00140c00010f7983 */ /* 0x000ee80000300800 */
[----:B0-----:R-:W4:Y:S04]  /*b6c30*/  LDL.LU R16, [R1+0x13e0] ;  /* 0x0013e00001107983 */ /* 0x001f280000300800 */
[----:B------:R-:W4:Y:S04]  /*b6c40*/  LDL.LU R17, [R1+0x13e4] ;  /* 0x0013e40001117983 */ /* 0x000f280000300800 */
[----:B----4-:R0:W-:Y:S04]  /*b6c50*/  STL.64 [R1+0x7df8], R16 ;  /* 0x007df81001007387 */ /* 0x0101e80000100a00 */
[----:B0-----:R-:W4:Y:S04]  /*b6c60*/  LDL.64 R16, [R1+0x80] ;  /* 0x0000800001107983 */ /* 0x001f280000100a00 */
[----:B------:R-:W2:Y:S04]  /*b6c70*/  LDL.LU R18, [R1+0x13e8] ;  /* 0x0013e80001127983 */ /* 0x000ea80000300800 */
[----:B------:R-:W2:Y:S04]  /*b6c80*/  LDL.LU R19, [R1+0x13ec] ;  /* 0x0013ec0001137983 */ /* 0x000ea80000300800 */
[----:B--2---:R-:W-:Y:S04]  /*b6c90*/  STL.64 [R1+0x7e18], R18 ;  /* 0x007e181201007387 */ /* 0x004fe80000100a00 */
[----:B----4-:R0:W-:Y:S04]  /*b6ca0*/  STL.64 [R1+0x7e10], R16 ;  /* 0x007e101001007387 */ /* 0x0101e80000100a00 */
[----:B0-----:R-:W2:Y:S04]  /*b6cb0*/  LDL.LU R16, [R1+0x13c0] ;  /* 0x0013c00001107983 */ /* 0x001ea80000300800 */
[----:B------:R-:W2:Y:S04]  /*b6cc0*/  LDL.LU R17, [R1+0x13c4] ;  /* 0x0013c40001117983 */ /* 0x000ea80000300800 */
[----:B--2---:R0:W-:Y:S04]  /*b6cd0*/  STL.64 [R1+0x7e20], R16 ;  /* 0x007e201001007387 */ /* 0x0041e80000100a00 */
[----:B0-----:R-:W2:Y:S04]  /*b6ce0*/  LDL.64 R16, [R1+0x90] ;  /* 0x0000900001107983 */ /* 0x001ea80000100a00 */
[----:B------:R-:W4:Y:S04]  /*b6cf0*/  LDL.LU R18, [R1+0x13c8] ;  /* 0x0013c80001127983 */ /* 0x000f280000300800 */
[----:B------:R-:W4:Y:S04]  /*b6d00*/  LDL.LU R19, [R1+0x13cc] ;  /* 0x0013cc0001137983 */ /* 0x000f280000300800 */
        /* <DEDUP_REMOVED lines=23> */
[----:B------:R-:W3:Y:S01]  /*b6e80*/  LDL.64 R22, [R1+0x60] ;  /* 0x0000600001167983 */ /* 0x000ee20000100a00 */
[----:B------:R-:W-:-:S03]  /*b6e90*/  IMAD.MOV.U32 R0, RZ, RZ, R29 ;  /* 0x000000ffff007224 */ /* 0x000fc600078e001d */
[----:B------:R-:W3:Y:S04]  /*b6ea0*/  LDL.LU R24, [R1+0x1420] ;  /* 0x0014200001187983 */ /* 0x000ee80000300800 */
[----:B------:R-:W3:Y:S04]  /*b6eb0*/  LDL.LU R25, [R1+0x1424] ;  /* 0x0014240001197983 */ /* 0x000ee80000300800 */
[----:B------:R-:W3:Y:S04]  /*b6ec0*/  LDL.LU R26, [R1+0x1428] ;  /* 0x00142800011a7983 */ /* 0x000ee80000300800 */
[----:B------:R-:W3:Y:S04]  /*b6ed0*/  LDL.LU R27, [R1+0x142c] ;  /* 0x00142c00011b7983 */ /* 0x000ee80000300800 */
[----:B------:R-:W3:Y:S04]  /*b6ee0*/  LDL.64 R28, [R1+0x58] ;  /* 0x00005800011c7983 */ /* 0x000ee80000100a00 */
[----:B------:R-:W-:Y:S01]  /*b6ef0*/  STL [R1+0x7c5c], R0 ;  /* 0x007c5c0001007387 */ /* 0x000fe20000100800 */
[----:B------:R-:W-:-:S02]  /*b6f00*/  IMAD.MOV.U32 R2, RZ, RZ, R17 ;  /* 0x000000ffff027224 */ /* 0x000fc400078e0011 */
[----:B------:R-:W-:Y:S01]  /*b6f10*/  IMAD.MOV.U32 R3, RZ, RZ, R16 ;  /* 0x000000ffff037224 */ /* 0x000fe200078e0010 */
[----:B--2---:R-:W-:-:S15]  /*b6f20*/  HMMA.16816.F32 R12, R4, R16, R12 ;  /* 0x00000010040c723c */ /* 0x004fde000000180c */
[----:B------:R-:W-:-:S08]  /*b6f30*/  NOP ;  /* 0x0000000000007918 */ /* 0x000fd00000000000 */
[----:B------:R-:W-:Y:S04]  /*b6f40*/  STL.64 [R1+0x460], R12 ;  /* 0x0004600c01007387 */ /* 0x000fe80000100a00 */
[----:B------:R0:W-:Y:S04]  /*b6f50*/  STL.64 [R1+0x468], R14 ;  /* 0x0004680e01007387 */ /* 0x0001e80000100a00 */
[----:B0-----:R-:W2:Y:S04]  /*b6f60*/  LDL.LU.64 R14, [R1+0x7e30] ;  /* 0x007e3000010e7983 */ /* 0x001ea80000300a00 */
[----:B------:R-:W2:Y:S04]  /*b6f70*/  LDL.LU.64 R12, [R1+0x7e28] ;  /* 0x007e2800010c7983 */ /* 0x000ea80000300a00 */
[----:B------:R-:W4:Y:S04]  /*b6f80*/  LDL.LU.64 R16, [R1+0x7e20] ;  /* 0x007e200001107983 */ /* 0x000f280000300a00 */
[----:B------:R-:W-:Y:S04]  /*b6f90*/  STL [R1+0x7c64], R2 ;  /* 0x007c640201007387 */ /* 0x000fe80000100800 */
[----:B------:R0:W-:Y:S04]  /*b6fa0*/  STL [R1+0x7c60], R3 ;  /* 0x007c600301007387 */ /* 0x0001e80000100800 */
[----:B0-----:R-:W4:Y:S02]  /*b6fb0*/  LDL.64 R2, [R1+0x88] ;  /* 0x0000880001027983 */ /* 0x001f240000100a00 */
[----:B----4-:R-:W-:-:S15]  /*b6fc0*/  HMMA.16816.F32 R16, R4, R2, R16 ;  /* 0x000000020410723c */ /* 0x010fde0000001810 */
[----:B------:R-:W-:-:S08]  /*b6fd0*/  NOP ;  /* 0x0000000000007918 */ /* 0x000fd00000000000 */
[----:B------:R-:W-:Y:S04]  /*b6fe0*/  STL.64 [R1+0x450], R16 ;  /* 0x0004501001007387 */ /* 0x000fe80000100a00 */
[----:B------:R0:W-:Y:S04]  /*b6ff0*/  STL.64 [R1+0x458], R18 ;  /* 0x0004581201007387 */ /* 0x0001e80000100a00 */
[----:B0-----:R-:W4:Y:S04]  /*b7000*/  LDL.LU.64 R18, [R1+0x7e18] ;  /* 0x007e180001127983 */ /* 0x001f280000300a00 */
[----:B------:R-:W2:Y:S01]  /*b7010*/  LDL.LU.64 R16, [R1+0x7e10] ;  /* 0x007e100001107983 */ /* 0x000ea20000300a00 */
[----:B------:R-:W-:-:S05]  /*b7020*/  IMAD.MOV.U32 R0, RZ, RZ, R3 ;  /* 0x000000ffff007224 */ /* 0x000fca00078e0003 */
[----:B------:R-:W-:Y:S01]  /*b7030*/  STL [R1+0x7c68], R0 ;  /* 0x007c680001007387 */ /* 0x000fe20000100800 */
[----:B--2---:R-:W-:Y:S06]  /*b7040*/  HMMA.16816.F32 R12, R4, R16, R12 ;  /* 0x00000010040c723c */ /* 0x004fec000000180c */
[----:B------:R-:W-:Y:S02]  /*b7050*/  IMAD.MOV.U32 R3, RZ, RZ, R17 ;  /* 0x000000ffff037224 */ /* 0x000fe400078e0011 */
[----:B------:R-:W-:-:S15]  /*b7060*/  IMAD.MOV.U32 R2, RZ, RZ, R16 ;  /* 0x000000ffff027224 */ /* 0x000fde00078e0010 */
        /* <DEDUP_REMOVED lines=24> */
[----:B------:R-:W-:Y:S02]  /*b71f0*/  IMAD.MOV.U32 R3, RZ, RZ, R16 ;  /* 0x000000ffff037224 */ /* 0x000fe400078e0010 */
        /* <DEDUP_REMOVED lines=19> */
[----:B----4-:R-:W-:Y:S04]  /*b7330*/  STL.64 [R1+0x7d90], R18 ;  /* 0x007d901201007387 */ /* 0x010fe80000100a00 */
        /* <DEDUP_REMOVED lines=97> */
[----:B---3--:R-:W-:Y:S01]  /*b7950*/  IMAD.MOV.U32 R0, RZ, RZ, R21 ;  /* 0x000000ffff007224 */ /* 0x008fe200078e0015 */
[----:B------:R-:W-:Y:S01]  /*b7960*/  HMMA.16816.F32 R8, R4, R22, R8 ;  /* 0x000000160408723c */ /* 0x000fe20000001808 */
        /* <DEDUP_REMOVED lines=8> */
[----:B------:R0:W-:Y:S02]  /*b79f0*/  STL.64 [R1+0xa78], R14 ;  /* 0x000a780e01007387 */ /* 0x0001e40000100a00 */
[----:B0-----:R-:W-:Y:S02]  /*b7a00*/  HMMA.16816.F32 R12, R4, R28, R24 ;  /* 0x0000001c040c723c */ /* 0x001fe40000001818 */
[----:B------:R0:W-:Y:S04]  /*b7a10*/  STL.64 [R1+0xa60], R8 ;  /* 0x000a600801007387 */ /* 0x0001e80000100a00 */
[----:B------:R1:W-:Y:S04]  /*b7a20*/  STL.64 [R1+0xa68], R10 ;  /* 0x000a680a01007387 */ /* 0x0003e80000100a00 */
[----:B------:R-:W-:Y:S04]  /*b7a30*/  STL [R1+0x7cb8], R3 ;  /* 0x007cb80301007387 */ /* 0x000fe80000100800 */
[----:B------:R-:W-:Y:S04]  /*b7a40*/  STL [R1+0x7cb4], R2 ;  /* 0x007cb40201007387 */ /* 0x000fe80000100800 */
[----:B0-----:R-:W2:Y:S05]  /*b7a50*/  LDL.LU R8, [R1+0x1550] ;  /* 0x0015500001087983 */ /* 0x001eaa0000300800 */
[----:B------:R-:W-:Y:S04]  /*b7a60*/  STL.64 [R1+0xa50], R12 ;  /* 0x000a500c01007387 */ /* 0x000fe80000100a00 */
[----:B------:R-:W-:Y:S04]  /*b7a70*/  STL.64 [R1+0xa58], R14 ;  /* 0x000a580e01007387 */ /* 0x000fe80000100a00 */
        /* <DEDUP_REMOVED lines=29> */
[----:B------:R-:W4:Y:S01]  /*b7c50*/  LDL.LU R27, [R1+0x14dc] ;  /* 0x0014dc00011b7983 */ /* 0x000f220000300800 */
[----:B------:R-:W-:-:S03]  /*b7c60*/  IMAD.MOV.U32 R0, RZ, RZ, R29 ;  /* 0x000000ffff007224 */ /* 0x000fc600078e001d */
[----:B----4-:R-:W-:Y:S04]  /*b7c70*/  STL.64 [R1+0x7d70], R26 ;  /* 0x007d701a01007387 */ /* 0x010fe80000100a00 */
[----:B---3--:R0:W-:Y:S04]  /*b7c80*/  STL.64 [R1+0x7d68], R24 ;  /* 0x007d681801007387 */ /* 0x0081e80000100a00 */
[----:B0-----:R-:W3:Y:S04]  /*b7c90*/  LDL.LU R24, [R1+0x14c0] ;  /* 0x0014c00001187983 */ /* 0x001ee80000300800 */
[----:B------:R-:W3:Y:S04]  /*b7ca0*/  LDL.LU R25, [R1+0x14c4] ;  /* 0x0014c40001197983 */ /* 0x000ee80000300800 */
[----:B------:R-:W3:Y:S04]  /*b7cb0*/  LDL.LU R26, [R1+0x14c8] ;  /* 0x0014c800011a7983 */ /* 0x000ee80000300800 */
[----:B------:R-:W3:Y:S04]  /*b7cc0*/  LDL.LU R27, [R1+0x14cc] ;  /* 0x0014cc00011b7983 */ /* 0x000ee80000300800 */
[----:B------:R-:W4:Y:S04]  /*b7cd0*/  LDL.64 R28, [R1] ;  /* 0x00000000011c7983 */ /* 0x000f280000100a00 */
[----:B--2---:R-:W-:Y:S04]  /*b7ce0*/  STL.64 [R1+0x7d28], R22 ;  /* 0x007d281601007387 */ /* 0x004fe80000100a00 */
[----:B------:R0:W-:Y:S04]  /*b7cf0*/  STL.64 [R1+0x7d20], R20 ;  /* 0x007d201401007387 */ /* 0x0001e80000100a00 */
        /* <DEDUP_REMOVED lines=8> */
[----:B------:R-:W2:Y:S04]  /*b7d80*/  LDL.LU R10, [R1+0x1538] ;  /* 0x00153800010a7983 */ /* 0x000ea80000300800 */
[----:B------:R-:W2:Y:S01]  /*b7d90*/  LDL.LU R11, [R1+0x153c] ;  /* 0x00153c00010b7983 */ /* 0x000ea20000300800 */
[----:B------:R-:W-:-:S02]  /*b7da0*/  IMAD.MOV.U32 R2, RZ, RZ, R15 ;  /* 0x000000ffff027224 */ /* 0x000fc400078e000f */
[----:B------:R-:W-:Y:S01]  /*b7db0*/  IMAD.MOV.U32 R3, RZ, RZ, R14 ;  /* 0x000000ffff037224 */ /* 0x000fe200078e000e */
[C---:B---3--:R-:W-:Y:S01]  /*b7dc0*/  HMMA.16816.F32 R24, R4.reuse, R14, R24 ;  /* 0x0000000e0418723c */ /* 0x048fe20000001818 */
[----:B--2---:R-:W-:Y:S04]  /*b7dd0*/  STL.64 [R1+0x7d08], R10 ;  /* 0x007d080a01007387 */ /* 0x004fe80000100a00 */
[----:B----4-:R0:W-:Y:S04]  /*b7de0*/  STL.64 [R1+0x7d00], R8 ;  /* 0x007d000801007387 */ /* 0x0101e80000100a00 */
        /* <DEDUP_REMOVED lines=8> */
[----:B------:R-:W-:Y:S04]  /*b7e70*/  STL [R1+0x7cbc], R0 ;  /* 0x007cbc0001007387 */ /* 0x000fe80000100800 */
[----:B------:R-:W-:Y:S04]  /*b7e80*/  STL.64 [R1+0xa40], R24 ;  /* 0x000a401801007387 */ /* 0x000fe80000100a00 */
[----:B------:R0:W-:Y:S04]  /*b7e90*/  STL.64 [R1+0xa48], R26 ;  /* 0x000a481a01007387 */ /* 0x0001e80000100a00 */
[----:B0-----:R-:W2:Y:S04]  /*b7ea0*/  LDL.LU.64 R26, [R1+0x7d70] ;  /* 0x007d7000011a7983 */ /* 0x001ea80000300a00 */
[----:B------:R-:W2:Y:S04]  /*b7eb0*/  LDL.LU.64 R24, [R1+0x7d68] ;  /* 0x007d680001187983 */ /* 0x000ea80000300a00 */
[----:B------:R-:W4:Y:S04]  /*b7ec0*/  LDL.LU R14, [R1+0x4b9c] ;  /* 0x004b9c00010e7983 */ /* 0x000f280000300800 */
[----:B------:R-:W4:Y:S04]  /*b7ed0*/  LDL.LU R15, [R1+0x4ba4] ;  /* 0x004ba400010f7983 */ /* 0x000f280000300800 */
        /* <DEDUP_REMOVED lines=18> */
[----:B------:R-:W2:Y:S02]  /*b8000*/  LDL.LU.64 R28, [R1+0x7d40] ;  /* 0x007d4000011c7983 */ /* 0x000ea40000300a00 */
        /* <DEDUP_REMOVED lines=35> */
[----:B------:R-:W2:Y:S04]  /*b8240*/  LDL.LU.64 R8, [R1+0x7cf0] ;  /* 0x007cf00001087983 */ /* 0x000ea80000300a00 */
[----:B------:R-:W-:Y:S04]  /*b8250*/  STL.64 [R1+0x7a10], R22 ;  /* 0x007a101601007387 */ /* 0x000fe80000100a00 */
[----:B------:R0:W-:Y:S01]  /*b8260*/  STL.64 [R1+0x7a08], R20 ;  /* 0x007a081401007387 */ /* 0x0001e20000100a00 */
[----:B------:R-:W-:-:S02]  /*b8270*/  IMAD R12, R12, 0x100, R16 ;  /* 0x000001000c0c7824 */ /* 0x000fc400078e0210 */
[----:B----4-:R-:W-:Y:S01]  /*b8280*/  IMAD R13, R13, 0x100, R17 ;  /* 0x000001000d0d7824 */ /* 0x010fe200078e0211 */
        /* <DEDUP_REMOVED lines=16> */
[----:B0-----:R-:W3:Y:S04]  /*b8390*/  LDL.LU.64 R10, [R1+0x7cd0] ;  /* 0x007cd000010a7983 */ /* 0x001ee80000300a00 */
[----:B------:R-:W2:Y:S04]  /*b83a0*/  LDL.LU.64 R8, [R1+0x7cc8] ;  /* 0x007cc80001087983 */ /* 0x000ea80000300a00 */
[----:B------:R0:W-:Y:S04]  /*b83b0*/  STL [R1+0x79e4], R16 ;  /* 0x0079e41001007387 */ /* 0x0001e80000100800 */
[----:B0-----:R-:W4:Y:S04]  /*b83c0*/  LDL.LU R16, [R1+0x4ba8] ;  /* 0x004ba80001107983 */ /* 0x001f280000300800 */
[----:B------:R0:W-:Y:S04]  /*b83d0*/  STL [R1+0x79e0], R17 ;  /* 0x0079e01101007387 */ /* 0x0001e80000100800 */
[----:B0-----:R-:W3:Y:S04]  /*b83e0*/  LDL.LU R17, [R1+0x4ba0] ;  /* 0x004ba00001117983 */ /* 0x001ee80000300800 */
[----:B------:R0:W-:Y:S01]  /*b83f0*/  STL.64 [R1+0x7a28], R18 ;  /* 0x007a281201007387 */ /* 0x0001e20000100a00 */
[----:B------:R-:W-:-:S02]  /*b8400*/  F2FP.F16.E4M3.UNPACK_B R12, R12 ;  /* 0x0000000cff0c723e */ /* 0x000fc400020006ff */
[----:B------:R-:W-:Y:S01]  /*b8410*/  F2FP.F16.E4M3.UNPACK_B R13, R13 ;  /* 0x0000000dff0d723e */ /* 0x000fe200020006ff */
[----:B----4-:R-:W-:Y:S02]  /*b8420*/  IMAD R15, R15, 0x100, R16 ;  /* 0x000001000f0f7824 */ /* 0x010fe400078e0210 */
[----:B---3--:R-:W-:Y:S02]  /*b8430*/  IMAD R14, R14, 0x100, R17 ;  /* 0x000001000e0e7824 */ /* 0x008fe400078e0211 */
[----:B0-----:R-:W-:Y:S01]  /*b8440*/  HMMA.16816.F32 R16, R4, R10, R20 ;  /* 0x0000000a0410723c */ /* 0x001fe20000001814 */
[----:B------:R-:W-:Y:S02]  /*b8450*/  F2FP.F16.E4M3.UNPACK_B R15, R15 ;  /* 0x0000000fff0f723e */ /* 0x000fe400020006ff */
[----:B------:R-:W-:-:S05]  /*b8460*/  F2FP.F16.E4M3.UNPACK_B R14, R14 ;  /* 0x0000000eff0e723e */ /* 0x000fca00020006ff */
[----:B------:R-:W-:-:S15]  /*b8470*/  STL.64 [R1+0x7c40], R14 ;  /* 0x007c400e01007387 */ /* 0x000fde0000100a00 */
        /* <DEDUP_REMOVED lines=27> */
[----:B------:R-:W-:-:S03]  /*b8630*/  IMAD.MOV.U32 R19, RZ, RZ, R0 ;  /* 0x000000ffff137224 */ /* 0x000fc600078e0000 */
[----:B--2---:R3:W-:Y:S04]  /*b8640*/  STL.64 [R1+0x7a58], R22 ;  /* 0x007a581601007387 */ /* 0x0047e80000100a00 */
[----:B----4-:R0:W-:Y:S04]  /*b8650*/  STL.64 [R1+0x7a50], R20 ;  /* 0x007a501401007387 */ /* 0x0101e80000100a00 */
[----:B------:R-:W2:Y:S04]  /*b8660*/  LDL R18, [R1+0x8] ;  /* 0x0000080001127983 */ /* 0x000ea80000100800 */
[----:B------:R-:W4:Y:S04]  /*b8670*/  LDL.LU R0, [R1+0x7cbc] ;  /* 0x007cbc0001007983 */ /* 0x000f280000300800 */
[----:B--2---:R-:W-:Y:S04]  /*b8680*/  STL.64 [R1+0x7a68], R18 ;  /* 0x007a681201007387 */ /* 0x004fe80000100a00 */
[----:B------:R-:W-:Y:S04]  /*b8690*/  STL.64 [R1+0x7a60], R16 ;  /* 0x007a601001007387 */ /* 0x000fe80000100a00 */
[----:B-1----:R-:W2:Y:S04]  /*b86a0*/  LDL.LU R24, [R1+0x16d0] ;  /* 0x0016d00001187983 */ /* 0x002ea80000300800 */
[----:B------:R-:W2:Y:S04]  /*b86b0*/  LDL.LU R25, [R1+0x16d4] ;  /* 0x0016d40001197983 */ /* 0x000ea80000300800 */
[----:B------:R-:W4:Y:S04]  /*b86c0*/  LDL.LU R26, [R1+0x16d8] ;  /* 0x0016d800011a7983 */ /* 0x000f280000300800 */
[----:B------:R-:W4:Y:S01]  /*b86d0*/  LDL.LU R27, [R1+0x16dc] ;  /* 0x0016dc00011b7983 */ /* 0x000f220000300800 */
[----:B---3--:R-:W-:-:S02]  /*b86e0*/  IMAD.MOV.U32 R22, RZ, RZ, R3 ;  /* 0x000000ffff167224 */ /* 0x008fc400078e0003 */
[----:B------:R-:W-:Y:S01]  /*b86f0*/  IMAD.MOV.U32 R23, RZ, RZ, R2 ;  /* 0x000000ffff177224 */ /* 0x000fe200078e0002 */
[----:B----4-:R-:W-:Y:S04]  /*b8700*/  STL.64 [R1+0x7a78], R26 ;  /* 0x007a781a01007387 */ /* 0x010fe80000100a00 */
[----:B--2---:R1:W-:Y:S04]  /*b8710*/  STL.64 [R1+0x7a70], R24 ;  /* 0x007a701801007387 */ /* 0x0043e80000100a00 */
[----:B------:R-:W2:Y:S04]  /*b8720*/  LDL.LU R3, [R1+0x7cb8] ;  /* 0x007cb80001037983 */ /* 0x000ea80000300800 */
[----:B------:R-:W3:Y:S04]  /*b8730*/  LDL.LU R2, [R1+0x7cb4] ;  /* 0x007cb40001027983 */ /* 0x000ee80000300800 */
[----:B0-----:R-:W4:Y:S01]  /*b8740*/  LDL R20, [R1+0x18] ;  /* 0x0000180001147983 */ /* 0x001f220000100800 */
[----:B------:R-:W-:-:S03]  /*b8750*/  IMAD.MOV.U32 R21, RZ, RZ, R0 ;  /* 0x000000ffff157224 */ /* 0x000fc600078e0000 */
[----:B------:R-:W2:Y:S04]  /*b8760*/  LDL.LU R0, [R1+0x7cb0] ;  /* 0x007cb00001007983 */ /* 0x000ea80000300800 */
[----:B------:R3:W-:Y:S04]  /*b8770*/  STL.64 [R1+0x7a88], R22 ;  /* 0x007a881601007387 */ /* 0x0007e80000100a00 */
[----:B----4-:R-:W-:Y:S04]  /*b8780*/  STL.64 [R1+0x7a80], R20 ;  /* 0x007a801401007387 */ /* 0x010fe80000100a00 */
        /* <DEDUP_REMOVED lines=15> */
[----:B------:R-:W-:-:S03]  /*b8880*/  IMAD.MOV.U32 R21, RZ, RZ, R0 ;  /* 0x000000ffff157224 */ /* 0x000fc600078e0000 */
[----:B--2---:R-:W-:Y:S04]  /*b8890*/  STL.64 [R1+0x7ab0], R26 ;  /* 0x007ab01a01007387 */ /* 0x004fe80000100a00 */
[----:B----4-:R0:W-:Y:S04]  /*b88a0*/  STL.64 [R1+0x7aa8], R24 ;  /* 0x007aa81801007387 */ /* 0x0101e80000100a00 */
[----:B------:R-:W2:Y:S04]  /*b88b0*/  LDL R20, [R1+0x28] ;  /* 0x0000280001147983 */ /* 0x000ea80000100800 */
[----:B------:R-:W4:Y:S04]  /*b88c0*/  LDL.LU R0, [R1+0x7ca4] ;  /* 0x007ca40001007983 */ /* 0x000f280000300800 */
[----:B--2---:R1:W-:Y:S04]  /*b88d0*/  STL.64 [R1+0x7ab8], R20 ;  /* 0x007ab81401007387 */ /* 0x0043e80000100a00 */
[----:B0-----:R-:W2:Y:S04]  /*b88e0*/  LDL.LU R24, [R1+0x1690] ;  /* 0x0016900001187983 */ /* 0x001ea80000300800 */
        /* <DEDUP_REMOVED lines=9> */
[----:B-1----:R-:W4:Y:S01]  /*b8980*/  LDL R20, [R1+0x38] ;  /* 0x0000380001147983 */ /* 0x002f220000100800 */
[----:B------:R-:W-:-:S03]  /*b8990*/  IMAD.MOV.U32 R21, RZ, RZ, R0 ;  /* 0x000000ffff157224 */ /* 0x000fc600078e0000 */
[----:B------:R-:W2:Y:S04]  /*b89a0*/  LDL.LU R0, [R1+0x7c98] ;  /* 0x007c980001007983 */ /* 0x000ea80000300800 */
[----:B------:R3:W-:Y:S04]  /*b89b0*/  STL.64 [R1+0x7ad0], R22 ;  /* 0x007ad01601007387 */ /* 0x0007e80000100a00 */
[----:B----4-:R-:W-:Y:S04]  /*b89c0*/  STL.64 [R1+0x7ae8], R20 ;  /* 0x007ae81401007387 */ /* 0x010fe80000100a00 */
[----:B0-----:R-:W4:Y:S04]  /*b89d0*/  LDL.LU R24, [R1+0x1680] ;  /* 0x0016800001187983 */ /* 0x001f280000300800 */
[----:B------:R-:W4:Y:S04]  /*b89e0*/  LDL.LU R25, [R1+0x1684] ;  /* 0x0016840001197983 */ /* 0x000f280000300800 */
[----:B------:R-:W4:Y:S04]  /*b89f0*/  LDL.LU R26, [R1+0x1688] ;  /* 0x00168800011a7983 */ /* 0x000f280000300800 */
[----:B------:R-:W4:Y:S01]  /*b8a00*/  LDL.LU R27, [R1+0x168c] ;  /* 0x00168c00011b7983 */ /* 0x000f220000300800 */
[----:B---3--:R-:W-:-:S02]  /*b8a10*/  IMAD.MOV.U32 R22, RZ, RZ, R2 ;  /* 0x000000ffff167224 */ /* 0x008fc400078e0002 */
[----:B--2---:R-:W-:Y:S01]  /*b8a20*/  IMAD.MOV.U32 R23, RZ, RZ, R3 ;  /* 0x000000ffff177224 */ /* 0x004fe200078e0003 */
[----:B------:R-:W2:Y:S04]  /*b8a30*/  LDL.LU R2, [R1+0x7c94] ;  /* 0x007c940001027983 */ /* 0x000ea80000300800 */
[----:B------:R-:W3:Y:S04]  /*b8a40*/  LDL.LU R3, [R1+0x7c90] ;  /* 0x007c900001037983 */ /* 0x000ee80000300800 */
[----:B------:R-:W-:Y:S04]  /*b8a50*/  STL.64 [R1+0x7b00], R22 ;  /* 0x007b001601007387 */ /* 0x000fe80000100a00 */
[----:B----4-:R-:W-:Y:S04]  /*b8a60*/  STL.64 [R1+0x7ae0], R26 ;  /* 0x007ae01a01007387 */ /* 0x010fe80000100a00 */
[----:B------:R0:W-:Y:S04]  /*b8a70*/  STL.64 [R1+0x7ad8], R24 ;  /* 0x007ad81801007387 */ /* 0x0001e80000100a00 */
[----:B0-----:R-:W4:Y:S04]  /*b8a80*/  LDL.LU R24, [R1+0x1670] ;  /* 0x0016700001187983 */ /* 0x001f280000300800 */
[----:B------:R-:W4:Y:S04]  /*b8a90*/  LDL.LU R25, [R1+0x1674] ;  /* 0x0016740001197983 */ /* 0x000f280000300800 */
[----:B------:R-:W2:Y:S04]  /*b8aa0*/  LDL.LU R26, [R1+0x1678] ;  /* 0x00167800011a7983 */ /* 0x000ea80000300800 */
[----:B------:R-:W2:Y:S04]  /*b8ab0*/  LDL.LU R27, [R1+0x167c] ;  /* 0x00167c00011b7983 */ /* 0x000ea80000300800 */
[----:B------:R-:W3:Y:S01]  /*b8ac0*/  LDL R20, [R1+0x48] ;  /* 0x0000480001147983 */ /* 0x000ee20000100800 */
[----:B------:R-:W-:-:S03]  /*b8ad0*/  IMAD.MOV.U32 R21, RZ, RZ, R0 ;  /* 0x000000ffff157224 */ /* 0x000fc600078e0000 */
[----:B------:R-:W4:Y:S04]  /*b8ae0*/  LDL.LU R0, [R1+0x7c8c] ;  /* 0x007c8c0001007983 */ /* 0x000f280000300800 */
[----:B---3--:R-:W-:Y:S04]  /*b8af0*/  STL.64 [R1+0x7b18], R20 ;  /* 0x007b181401007387 */ /* 0x008fe80000100a00 */
[----:B--2---:R-:W-:Y:S04]  /*b8b00*/  STL.64 [R1+0x7af8], R26 ;  /* 0x007af81a01007387 */ /* 0x004fe80000100a00 */
[----:B----4-:R0:W-:Y:S04]  /*b8b10*/  STL.64 [R1+0x7af0], R24 ;  /* 0x007af01801007387 */ /* 0x0101e80000100a00 */
        /* <DEDUP_REMOVED lines=8> */
[----:B------:R-:W-:Y:S04]  /*b8ba0*/  STL.64 [R1+0x7b30], R22 ;  /* 0x007b301601007387 */ /* 0x000fe80000100a00 */
[----:B---3--:R-:W-:Y:S04]  /*b8bb0*/  STL.64 [R1+0x7b10], R26 ;  /* 0x007b101a01007387 */ /* 0x008fe80000100a00 */
[----:B--2---:R0:W-:Y:S04]  /*b8bc0*/  STL.64 [R1+0x7b08], R24 ;  /* 0x007b081801007387 */ /* 0x0041e80000100a00 */
[----:B0-----:R-:W2:Y:S04]  /*b8bd0*/  LDL.LU R24, [R1+0x1650] ;  /* 0x0016500001187983 */ /* 0x001ea80000300800 */
[----:B------:R-:W2:Y:S04]  /*b8be0*/  LDL.LU R25, [R1+0x1654] ;  /* 0x0016540001197983 */ /* 0x000ea80000300800 */
[----:B------:R-:W3:Y:S04]  /*b8bf0*/  LDL.LU R26, [R1+0x1658] ;  /* 0x00165800011a7983 */ /* 0x000ee80000300800 */
[----:B------:R-:W3:Y:S04]  /*b8c00*/  LDL.LU R27, [R1+0x165c] ;  /* 0x00165c00011b7983 */ /* 0x000ee80000300800 */
[----:B------:R-:W2:Y:S01]  /*b8c10*/  LDL R20, [R1+0x58] ;  /* 0x0000580001147983 */ /* 0x000ea20000100800 */
[----:B------:R-:W-:-:S03]  /*b8c20*/  IMAD.MOV.U32 R21, RZ, RZ, R0 ;  /* 0x000000ffff157224 */ /* 0x000fc600078e0000 */
[----:B------:R-:W3:Y:S01]  /*b8c30*/  LDL.LU R0, [R1+0x7c80] ;  /* 0x007c800001007983 */ /* 0x000ee20000300800 */
[----:B----4-:R-:W-:Y:S02]  /*b8c40*/  IMAD.MOV.U32 R22, RZ, RZ, R2 ;  /* 0x000000ffff167224 */ /* 0x010fe400078e0002 */
[----:B------:R-:W-:Y:S01]  /*b8c50*/  IMAD.MOV.U32 R23, RZ, RZ, R3 ;  /* 0x000000ffff177224 */ /* 0x000fe200078e0003 */
        /* <DEDUP_REMOVED lines=9> */
[----:B------:R-:W2:Y:S01]  /*b8cf0*/  LDL R20, [R1+0x68] ;  /* 0x0000680001147983 */ /* 0x000ea20000100800 */
[----:B------:R-:W-:-:S03]  /*b8d00*/  IMAD.MOV.U32 R21, RZ, RZ, R0 ;  /* 0x000000ffff157224 */ /* 0x000fc600078e0000 */
[----:B------:R-:W4:Y:S04]  /*b8d10*/  LDL.LU R0, [R1+0x7c74] ;  /* 0x007c740001007983 */ /* 0x000f280000300800 */
[----:B------:R-:W-:Y:S04]  /*b8d20*/  STL.64 [R1+0x7b60], R22 ;  /* 0x007b601601007387 */ /* 0x000fe80000100a00 */
[----:B--2---:R-:W-:Y:S04]  /*b8d30*/  STL.64 [R1+0x7b78], R20 ;  /* 0x007b781401007387 */ /* 0x004fe80000100a00 */
[----:B---3--:R-:W-:Y:S04]  /*b8d40*/  STL.64 [R1+0x7b40], R26 ;  /* 0x007b401a01007387 */ /* 0x008fe80000100a00 */
[----:B------:R0:W-:Y:S04]  /*b8d50*/  STL.64 [R1+0x7b38], R24 ;  /* 0x007b381801007387 */ /* 0x0001e80000100a00 */
[----:B0-----:R-:W2:Y:S04]  /*b8d60*/  LDL.LU R24, [R1+0x1630] ;  /* 0x0016300001187983 */ /* 0x001ea80000300800 */
[----:B------:R-:W2:Y:S04]  /*b8d70*/  LDL.LU R25, [R1+0x1634] ;  /* 0x0016340001197983 */ /* 0x000ea80000300800 */
[----:B------:R-:W3:Y:S04]  /*b8d80*/  LDL.LU R26, [R1+0x1638] ;  /* 0x00163800011a7983 */ /* 0x000ee80000300800 */
[----:B------:R-:W3:Y:S01]  /*b8d90*/  LDL.LU R27, [R1+0x163c] ;  /* 0x00163c00011b7983 */ /* 0x000ee20000300800 */
[----:B----4-:R-:W-:-:S02]  /*b8da0*/  IMAD.MOV.U32 R22, RZ, RZ, R3 ;  /* 0x000000ffff167224 */ /* 0x010fc400078e0003 */
        /* <DEDUP_REMOVED lines=67> */
[----:B------:R-:W4:Y:S04]  /*b91e0*/  LDL R20, [R1+0xa8] ;  /* 0x0000a80001147983 */ /* 0x000f280000100800 */
        /* <DEDUP_REMOVED lines=1471> */
[----:B------:R-:W3:Y:S01]  /*bede0*/  LDL.LU R10, [R1+0x2538] ;  /* 0x00253800010a7983 */ /* 0x000ee20000300800 */
[----:B------:R-:W-:-:S03]  /*bedf0*/  IMAD.MOV.U32 R0, RZ, RZ, R29 ;  /* 0x000000ffff007224 */ /* 0x000fc600078e001d */
[----:B------:R-:W3:Y:S04]  /*bee00*/  LDL.LU R11, [R1+0x253c] ;  /* 0x00253c00010b7983 */ /* 0x000ee80000300800 */
[----:B------:R-:W3:Y:S04]  /*bee10*/  LDL.64 R22, [R1+0x20] ;  /* 0x0000200001167983 */ /* 0x000ee80000100a00 */
[----:B------:R-:W3:Y:S04]  /*bee20*/  LDL R28, [R1+0x18] ;  /* 0x00001800011c7983 */ /* 0x000ee80000100800 */
[----:B------:R-:W3:Y:S04]  /*bee30*/  LDL R29, [R1+0x1c] ;  /* 0x00001c00011d7983 */ /* 0x000ee80000100800 */
[----:B------:R-:W3:Y:S04]  /*bee40*/  LDL.LU R24, [R1+0x2520] ;  /* 0x0025200001187983 */ /* 0x000ee80000300800 */
[----:B------:R-:W3:Y:S04]  /*bee50*/  LDL.LU R25, [R1+0x2524] ;  /* 0x0025240001197983 */ /* 0x000ee80000300800 */
[----:B------:R-:W3:Y:S04]  /*bee60*/  LDL.LU R26, [R1+0x2528] ;  /* 0x00252800011a7983 */ /* 0x000ee80000300800 */
[----:B------:R-:W3:Y:S04]  /*bee70*/  LDL.LU R27, [R1+0x252c] ;  /* 0x00252c00011b7983 */ /* 0x000ee80000300800 */
        /* <DEDUP_REMOVED lines=60> */
[----:B------:R0:W-:Y:S02]  /*bf240*/  STL.64 [R1+0x1278], R10 ;  /* 0x0012780a01007387 */ /* 0x0001e40000100a00 */
[----:B0-----:R-:W-:Y:S02]  /*bf250*/  HMMA.16816.F32 R8, R4, R28, R24 ;  /* 0x0000001c0408723c */ /* 0x001fe40000001818 */
[----:B------:R-:W-:Y:S04]  /*bf260*/  STL [R1+0x7380], R3 ;  /* 0x0073800301007387 */ /* 0x000fe80000100800 */
[----:B------:R-:W-:Y:S04]  /*bf270*/  STL [R1+0x737c], R2 ;  /* 0x00737c0201007387 */ /* 0x000fe80000100800 */
[----:B------:R-:W2:-:S13]  /*bf280*/  LDL.LU R20, [R1+0x24c0] ;  /* 0x0024c00001147983 */ /* 0x000e9a0000300800 */
        /* <DEDUP_REMOVED lines=28> */
[----:B0-----:R-:W4:Y:S04]  /*bf450*/  LDL.LU R20, [R1+0x2500] ;  /* 0x0025000001147983 */ /* 0x001f280000300800 */
[----:B------:R-:W4:Y:S04]  /*bf460*/  LDL.LU R21, [R1+0x2504] ;  /* 0x0025040001157983 */ /* 0x000f280000300800 */
[----:B------:R-:W3:Y:S04]  /*bf470*/  LDL.LU R22, [R1+0x2508] ;  /* 0x0025080001167983 */ /* 0x000ee80000300800 */
[----:B------:R-:W3:Y:S04]  /*bf480*/  LDL.LU R23, [R1+0x250c] ;  /* 0x00250c0001177983 */ /* 0x000ee80000300800 */
[----:B---3--:R-:W-:Y:S04]  /*bf490*/  STL.64 [R1+0x7440], R22 ;  /* 0x0074401601007387 */ /* 0x008fe80000100a00 */
[----:B----4-:R0:W-:Y:S04]  /*bf4a0*/  STL.64 [R1+0x7438], R20 ;  /* 0x0074381401007387 */ /* 0x0101e80000100a00 */
[----:B0-----:R-:W2:Y:S04]  /*bf4b0*/  LDL.LU R20, [R1+0x2510] ;  /* 0x0025100001147983 */ /* 0x001ea80000300800 */
[----:B------:R-:W2:Y:S04]  /*bf4c0*/  LDL.LU R21, [R1+0x2514] ;  /* 0x0025140001157983 */ /* 0x000ea80000300800 */
[----:B------:R-:W2:Y:S04]  /*bf4d0*/  LDL.LU R22, [R1+0x2518] ;  /* 0x0025180001167983 */ /* 0x000ea80000300800 */
[----:B------:R-:W2:Y:S04]  /*bf4e0*/  LDL.LU R23, [R1+0x251c] ;  /* 0x00251c0001177983 */ /* 0x000ea80000300800 */
[----:B------:R-:W3:Y:S04]  /*bf4f0*/  LDL.64 R28, [R1] ;  /* 0x00000000011c7983 */ /* 0x000ee80000100a00 */
[----:B------:R-:W4:Y:S04]  /*bf500*/  LDL.LU R16, [R1+0x4c10] ;  /* 0x004c100001107983 */ /* 0x000f280000300800 */
[----:B------:R-:W3:Y:S04]  /*bf510*/  LDL.LU R12, [R1+0x4c0c] ;  /* 0x004c0c00010c7983 */ /* 0x000ee80000300800 */
[----:B------:R-:W4:Y:S04]  /*bf520*/  LDL.LU R17, [R1+0x4c18] ;  /* 0x004c180001117983 */ /* 0x000f280000300800 */
[----:B------:R-:W-:Y:S04]  /*bf530*/  STL.64 [R1+0x73b8], R18 ;  /* 0x0073b81201007387 */ /* 0x000fe80000100a00 */
[----:B----4-:R0:W-:Y:S04]  /*bf540*/  STL.64 [R1+0x73b0], R16 ;  /* 0x0073b01001007387 */ /* 0x0101e80000100a00 */
[----:B0-----:R-:W4:Y:S04]  /*bf550*/  LDL.LU R16, [R1+0x24a0] ;  /* 0x0024a00001107983 */ /* 0x001f280000300800 */
[----:B------:R-:W4:Y:S04]  /*bf560*/  LDL.LU R17, [R1+0x24a4] ;  /* 0x0024a40001117983 */ /* 0x000f280000300800 */
[----:B------:R-:W3:Y:S04]  /*bf570*/  LDL.LU R18, [R1+0x24a8] ;  /* 0x0024a80001127983 */ /* 0x000ee80000300800 */
[----:B------:R-:W3:Y:S01]  /*bf580*/  LDL.LU R19, [R1+0x24ac] ;  /* 0x0024ac0001137983 */ /* 0x000ee20000300800 */
[----:B--2---:R-:W-:Y:S03]  /*bf590*/  HMMA.16816.F32 R20, R4, R24, R20 ;  /* 0x000000180414723c */ /* 0x004fe60000001814 */
        /* <DEDUP_REMOVED lines=19> */
[----:B------:R-:W-:Y:S04]  /*bf6d0*/  STL.64 [R1+0x1290], R20 ;  /* 0x0012901401007387 */ /* 0x000fe80000100a00 */
[----:B------:R0:W-:Y:S04]  /*bf6e0*/  STL.64 [R1+0x1298], R22 ;  /* 0x0012981601007387 */ /* 0x0001e80000100a00 */
[----:B0-----:R-:W3:Y:S04]  /*bf6f0*/  LDL.LU.64 R22, [R1+0x7440] ;  /* 0x0074400001167983 */ /* 0x001ee80000300a00 */
[----:B------:R-:W3:Y:S01]  /*bf700*/  LDL.LU.64 R20, [R1+0x7438] ;  /* 0x0074380001147983 */ /* 0x000ee20000300a00 */
[----:B------:R-:W-:-:S02]  /*bf710*/  IMAD.MOV.U32 R2, RZ, RZ, R24 ;  /* 0x000000ffff027224 */ /* 0x000fc400078e0018 */
[----:B------:R-:W-:-:S03]  /*bf720*/  IMAD.MOV.U32 R0, RZ, RZ, R25 ;  /* 0x000000ffff007224 */ /* 0x000fc600078e0019 */
[----:B------:R0:W-:Y:S01]  /*bf730*/  STL [R1+0x7384], R2 ;  /* 0x0073840201007387 */ /* 0x0001e20000100800 */
[----:B---3--:R-:W-:Y:S03]  /*bf740*/  HMMA.16816.F32 R24, R4, R26, R20 ;  /* 0x0000001a0418723c */ /* 0x008fe60000001814 */
[----:B------:R-:W3:Y:S04]  /*bf750*/  LDL.LU.64 R22, [R1+0x7430] ;  /* 0x0074300001167983 */ /* 0x000ee80000300a00 */
[----:B------:R-:W3:Y:S01]  /*bf760*/  LDL.LU.64 R20, [R1+0x7428] ;  /* 0x0074280001147983 */ /* 0x000ee20000300a00 */
[----:B0-----:R-:W-:Y:S02]  /*bf770*/  IMAD.MOV.U32 R2, RZ, RZ, R28 ;  /* 0x000000ffff027224 */ /* 0x001fe400078e001c */
[----:B------:R-:W-:-:S13]  /*bf780*/  IMAD.MOV.U32 R3, RZ, RZ, R29 ;  /* 0x000000ffff037224 */ /* 0x000fda00078e001d */
        /* <DEDUP_REMOVED lines=53> */
[----:B--2---:R-:W-:Y:S01]  /*bfae0*/  HMMA.16816.F32 R8, R4, R18, R8 ;  /* 0x000000120408723c */ /* 0x004fe20000001808 */
[----:B---3--:R-:W-:-:S02]  /*bfaf0*/  IMAD R12, R12, 0x100, R16 ;  /* 0x000001000c0c7824 */ /* 0x008fc400078e0210 */
        /* <DEDUP_REMOVED lines=13> */
[----:B------:R-:W3:Y:S04]  /*bfbd0*/  LDL.LU.64 R8, [R1+0x7388] ;  /* 0x0073880001087983 */ /* 0x000ee80000300a00 */
[----:B------:R0:W-:Y:S04]  /*bfbe0*/  STL.64 [R1+0x70c8], R18 ;  /* 0x0070c81201007387 */ /* 0x0001e80000100a00 */
[----:B0-----:R-:W4:Y:S04]  /*bfbf0*/  LDL.LU R18, [R1+0x4c20] ;  /* 0x004c200001127983 */ /* 0x001f280000300800 */
[----:B------:R-:W2:Y:S04]  /*bfc00*/  LDL.LU R19, [R1+0x4c28] ;  /* 0x004c280001137983 */ /* 0x000ea80000300800 */
[----:B------:R0:W-:Y:S01]  /*bfc10*/  STL.64 [R1+0x70c0], R16 ;  /* 0x0070c01001007387 */ /* 0x0001e20000100a00 */
[----:B------:R-:W-:-:S02]  /*bfc20*/  F2FP.F16.E4M3.UNPACK_B R12, R12 ;  /* 0x0000000cff0c723e */ /* 0x000fc400020006ff */
[----:B------:R-:W-:Y:S01]  /*bfc30*/  F2FP.F16.E4M3.UNPACK_B R13, R13 ;  /* 0x0000000dff0d723e */ /* 0x000fe200020006ff */
[----:B----4-:R-:W-:Y:S02]  /*bfc40*/  IMAD R14, R14, 0x100, R18 ;  /* 0x000001000e0e7824 */ /* 0x010fe400078e0212 */
[----:B--2---:R-:W-:Y:S02]  /*bfc50*/  IMAD R15, R15, 0x100, R19 ;  /* 0x000001000f0f7824 */ /* 0x004fe400078e0213 */
[----:B0-----:R-:W-:Y:S06]  /*bfc60*/  HMMA.16816.F32 R16, R4, R10, R20 ;  /* 0x0000000a0410723c */ /* 0x001fec0000001814 */
[----:B------:R-:W-:Y:S01]  /*bfc70*/  STL [R1+0x709c], R10 ;  /* 0x00709c0a01007387 */ /* 0x000fe20000100800 */
[----:B------:R-:W-:-:S02]  /*bfc80*/  F2FP.F16.E4M3.UNPACK_B R14, R14 ;  /* 0x0000000eff0e723e */ /* 0x000fc400020006ff */
[----:B------:R-:W-:Y:S01]  /*bfc90*/  F2FP.F16.E4M3.UNPACK_B R15, R15 ;  /* 0x0000000fff0f723e */ /* 0x000fe200020006ff */
[----:B------:R-:W-:-:S13]  /*bfca0*/  STL [R1+0x7098], R11 ;  /* 0x0070980b01007387 */ /* 0x000fda0000100800 */
[----:B------:R-:W-:Y:S04]  /*bfcb0*/  STL.64 [R1+0x1330], R16 ;  /* 0x0013301001007387 */ /* 0x000fe80000100a00 */
[----:B------:R-:W-:Y:S04]  /*bfcc0*/  STL.64 [R1+0x1338], R18 ;  /* 0x0013381201007387 */ /* 0x000fe80000100a00 */
[----:B------:R-:W-:Y:S04]  /*bfcd0*/  STL.64 [R1+0x7308], R14 ;  /* 0x0073080e01007387 */ /* 0x000fe80000100a00 */
[----:B------:R3:W-:Y:S02]  /*bfce0*/  STL.64 [R1+0x7300], R12 ;  /* 0x0073000c01007387 */ /* 0x0007e40000100a00 */
[----:B---3--:R-:W-:Y:S06]  /*bfcf0*/  HMMA.16816.F32 R12, R4, R8, R24 ;  /* 0x00000008040c723c */ /* 0x008fec0000001818 */
[----:B------:R0:W-:Y:S04]  /*bfd00*/  STL.64 [R1+0x7100], R8 ;  /* 0x0071000801007387 */ /* 0x0001e80000100a00 */
[----:B------:R-:W2:-:S13]  /*bfd10*/  LDL.LU R16, [R1+0x22e0] ;  /* 0x0022e00001107983 */ /* 0x000e9a0000300800 */
[----:B------:R-:W-:Y:S04]  /*bfd20*/  STL.64 [R1+0x1350], R12 ;  /* 0x0013500c01007387 */ /* 0x000fe80000100a00 */
[----:B------:R-:W-:Y:S04]  /*bfd30*/  STL.64 [R1+0x1358], R14 ;  /* 0x0013580e01007387 */ /* 0x000fe80000100a00 */
        /* <DEDUP_REMOVED lines=13> */
[----:B--2---:R0:W-:Y:S04]  /*bfe10*/  STL.64 [R1+0x7120], R10 ;  /* 0x0071200a01007387 */ /* 0x0041e80000100a00 */
[----:B----4-:R2:W-:Y:S04]  /*bfe20*/  STL.64 [R1+0x7118], R8 ;  /* 0x0071180801007387 */ /* 0x0105e80000100a00 */
[----:B-1----:R-:W4:Y:S04]  /*bfe30*/  LDL.LU R16, [R1+0x2320] ;  /* 0x0023200001107983 */ /* 0x002f280000300800 */
[----:B------:R-:W4:Y:S04]  /*bfe40*/  LDL.LU R17, [R1+0x2324] ;  /* 0x0023240001117983 */ /* 0x000f280000300800 */
[----:B------:R-:W3:Y:S04]  /*bfe50*/  LDL.LU R18, [R1+0x2328] ;  /* 0x0023280001127983 */ /* 0x000ee80000300800 */
[----:B------:R-:W3:Y:S01]  /*bfe60*/  LDL.LU R19, [R1+0x232c] ;  /* 0x00232c0001137983 */ /* 0x000ee20000300800 */
[----:B0-----:R-:W-:-:S02]  /*bfe70*/  IMAD.MOV.U32 R10, RZ, RZ, R2 ;  /* 0x000000ffff0a7224 */ /* 0x001fc400078e0002 */
[----:B------:R-:W-:Y:S01]  /*bfe80*/  IMAD.MOV.U32 R11, RZ, RZ, R0 ;  /* 0x000000ffff0b7224 */ /* 0x000fe200078e0000 */
[----:B---3--:R-:W-:Y:S04]  /*bfe90*/  STL.64 [R1+0x7130], R18 ;  /* 0x0071301201007387 */ /* 0x008fe80000100a00 */
[----:B----4-:R0:W-:Y:S04]  /*bfea0*/  STL.64 [R1+0x7128], R16 ;  /* 0x0071281001007387 */ /* 0x0101e80000100a00 */
[----:B------:R-:W3:Y:S04]  /*bfeb0*/  LDL.LU R2, [R1+0x737c] ;  /* 0x00737c0001027983 */ /* 0x000ee80000300800 */
[----:B------:R-:W4:Y:S04]  /*bfec0*/  LDL.LU R0, [R1+0x7378] ;  /* 0x0073780001007983 */ /* 0x000f280000300800 */
[----:B--2---:R-:W2:Y:S04]  /*bfed0*/  LDL.64 R8, [R1+0x18] ;  /* 0x0000180001087983 */ /* 0x004ea80000100a00 */
[----:B------:R3:W-:Y:S04]  /*bfee0*/  STL.64 [R1+0x7150], R10 ;  /* 0x0071500a01007387 */ /* 0x0007e80000100a00 */
[----:B--2---:R-:W-:Y:S04]  /*bfef0*/  STL.64 [R1+0x7148], R8 ;  /* 0x0071480801007387 */ /* 0x004fe80000100a00 */
        /* <DEDUP_REMOVED lines=14> */
[----:B------:R-:W4:Y:S04]  /*bffe0*/  LDL.LU R19, [R1+0x234c] ;  /* 0x00234c0001137983 */ /* 0x000f280000300800 */
[----:B------:R-:W3:Y:S01]  /*bfff0*/  LDL R8, [R1+0x28] ;  /* 0x0000280001087983 */ /* 0x000ee20000100800 */
[----:B------:R-:W-:-:S03]  /*c0000*/  IMAD.MOV.U32 R9, RZ, RZ, R0 ;  /* 0x000000ffff097224 */ /* 0x000fc600078e0000 */
[----:B------:R-:W2:Y:S04]  /*c0010*/  LDL.LU R0, [R1+0x736c] ;  /* 0x00736c0001007983 */ /* 0x000ea80000300800 */
[----:B---3--:R-:W-:Y:S04]  /*c0020*/  STL.64 [R1+0x7180], R8 ;  /* 0x0071800801007387 */ /* 0x008fe80000100a00 */
[----:B----4-:R-:W-:Y:S04]  /*c0030*/  STL.64 [R1+0x7160], R18 ;  /* 0x0071601201007387 */ /* 0x010fe80000100a00 */
        /* <DEDUP_REMOVED lines=17> */
[----:B------:R-:W-:-:S02]  /*c0150*/  IMAD.MOV.U32 R9, RZ, RZ, R0 ;  /* 0x000000ffff097224 */ /* 0x000fc400078e0000 */
[----:B----4-:R-:W-:Y:S02]  /*c0160*/  IMAD.MOV.U32 R10, RZ, RZ, R2 ;  /* 0x000000ffff0a7224 */ /* 0x010fe400078e0002 */
[----:B------:R-:W-:Y:S01]  /*c0170*/  IMAD.MOV.U32 R11, RZ, RZ, R3 ;  /* 0x000000ffff0b7224 */ /* 0x000fe200078e0003 */
[----:B------:R-:W4:Y:S04]  /*c0180*/  LDL.LU R0, [R1+0x7360] ;  /* 0x0073600001007983 */ /* 0x000f280000300800 */
[----:B------:R-:W4:Y:S04]  /*c0190*/  LDL.LU R2, [R1+0x735c] ;  /* 0x00735c0001027983 */ /* 0x000f280000300800 */
[----:B------:R-:W4:Y:S04]  /*c01a0*/  LDL.LU R3, [R1+0x7358] ;  /* 0x0073580001037983 */ /* 0x000f280000300800 */
[----:B--2---:R-:W-:Y:S04]  /*c01b0*/  STL.64 [R1+0x71b0], R8 ;  /* 0x0071b00801007387 */ /* 0x004fe80000100a00 */
[----:B------:R-:W-:Y:S04]  /*c01c0*/  STL.64 [R1+0x71c8], R10 ;  /* 0x0071c80a01007387 */ /* 0x000fe80000100a00 */
        /* <DEDUP_REMOVED lines=9> */
[----:B--2---:R-:W-:Y:S04]  /*c0260*/  STL.64 [R1+0x71e0], R8 ;  /* 0x0071e00801007387 */ /* 0x004fe80000100a00 */
[----:B---3--:R-:W-:Y:S04]  /*c0270*/  STL.64 [R1+0x71a8], R18 ;  /* 0x0071a81201007387 */ /* 0x008fe80000100a00 */
[----:B------:R0:W-:Y:S04]  /*c0280*/  STL.64 [R1+0x71a0], R16 ;  /* 0x0071a01001007387 */ /* 0x0001e80000100a00 */
        /* <DEDUP_REMOVED lines=37> */
[----:B----4-:R-:W-:-:S02]  /*c04e0*/  IMAD.MOV.U32 R9, RZ, RZ, R0 ;  /* 0x000000ffff097224 */ /* 0x010fc400078e0000 */
[----:B------:R-:W-:Y:S02]  /*c04f0*/  IMAD.MOV.U32 R10, RZ, RZ, R3 ;  /* 0x000000ffff0a7224 */ /* 0x000fe400078e0003 */
        /* <DEDUP_REMOVED lines=263> */
[C---:B----4-:R-:W-:Y:S06]  /*c1570*/  HMMA.16816.F32 R24, R12.reuse, R28, R24 ;  /* 0x0000001c0c18723c */ /* 0x050fec0000001818 */
        /* <DEDUP_REMOVED lines=38> */
[----:B------:R-:W4:Y:S04]  /*c17e0*/  LDL.LU R10, [R1+0x4c40] ;  /* 0x004c4000010a7983 */ /* 0x000f280000300800 */
[----:B------:R-:W3:Y:S04]  /*c17f0*/  LDL.LU R6, [R1+0x4c3c] ;  /* 0x004c3c0001067983 */ /* 0x000ee80000300800 */
[----:B------:R-:W4:Y:S04]  /*c1800*/  LDL.LU R11, [R1+0x4c48] ;  /* 0x004c4800010b7983 */ /* 0x000f280000300800 */
[----:B----4-:R-:W-:Y:S04]  /*c1810*/  STL.64 [R1+0x70a8], R10 ;  /* 0x0070a80a01007387 */ /* 0x010fe80000100a00 */
[----:B------:R0:W-:Y:S04]  /*c1820*/  STL.64 [R1+0x70a0], R8 ;  /* 0x0070a00801007387 */ /* 0x0001e80000100a00 */
[----:B0-----:R-:W4:Y:S04]  /*c1830*/  LDL.LU R8, [R1+0x22a0] ;  /* 0x0022a00001087983 */ /* 0x001f280000300800 */
        /* <DEDUP_REMOVED lines=45> */
[----:B------:R0:W-:Y:S04]  /*c1b10*/  STL.64 [R1+0x7010], R18 ;  /* 0x0070101201007387 */ /* 0x0001e80000100a00 */
[----:B0-----:R-:W3:Y:S04]  /*c1b20*/  LDL.LU R18, [R1+0x4c30] ;  /* 0x004c300001127983 */ /* 0x001ee80000300800 */
[----:B------:R-:W2:Y:S01]  /*c1b30*/  LDL.LU R19, [R1+0x4c38] ;  /* 0x004c380001137983 */ /* 0x000ea20000300800 */
[----:B----4-:R-:W-:-:S15]  /*c1b40*/  HMMA.16816.F32 R8, R12, R16, R8 ;  /* 0x000000100c08723c */ /* 0x010fde0000001808 */
[----:B------:R-:W-:-:S08]  /*c1b50*/  NOP ;  /* 0x0000000000007918 */ /* 0x000fd00000000000 */
[----:B------:R-:W-:Y:S04]  /*c1b60*/  STL.64 [R1+0x1530], R8 ;  /* 0x0015300801007387 */ /* 0x000fe80000100a00 */
[----:B------:R0:W-:Y:S04]  /*c1b70*/  STL.64 [R1+0x1538], R10 ;  /* 0x0015380a01007387 */ /* 0x0001e80000100a00 */
[----:B0-----:R-:W4:Y:S04]  /*c1b80*/  LDL.LU.64 R10, [R1+0x70a8] ;  /* 0x0070a800010a7983 */ /* 0x001f280000300a00 */
[----:B------:R-:W4:Y:S04]  /*c1b90*/  LDL.LU.64 R8, [R1+0x70a0] ;  /* 0x0070a00001087983 */ /* 0x000f280000300a00 */
[----:B------:R0:W-:Y:S04]  /*c1ba0*/  STL [R1+0x6f28], R16 ;  /* 0x006f281001007387 */ /* 0x0001e80000100800 */
[----:B------:R1:W-:Y:S01]  /*c1bb0*/  STL [R1+0x6f24], R17 ;  /* 0x006f241101007387 */ /* 0x0003e20000100800 */
[----:B---3--:R-:W-:-:S02]  /*c1bc0*/  IMAD R4, R4, 0x100, R18 ;  /* 0x0000010004047824 */ /* 0x008fc400078e0212 */
[----:B--2---:R-:W-:Y:S01]  /*c1bd0*/  IMAD R5, R5, 0x100, R19 ;  /* 0x0000010005057824 */ /* 0x004fe200078e0213 */
[----:B0-----:R-:W2:Y:S04]  /*c1be0*/  LDL.LU R16, [R1+0x2ae0] ;  /* 0x002ae00001107983 */ /* 0x001ea80000300800 */
[----:B-1----:R-:W2:Y:S04]  /*c1bf0*/  LDL.LU R17, [R1+0x2ae4] ;  /* 0x002ae40001117983 */ /* 0x002ea80000300800 */
[----:B------:R-:W2:Y:S04]  /*c1c00*/  LDL.LU R18, [R1+0x2ae8] ;  /* 0x002ae80001127983 */ /* 0x000ea80000300800 */
[----:B------:R-:W2:Y:S01]  /*c1c10*/  LDL.LU R19, [R1+0x2aec] ;  /* 0x002aec0001137983 */ /* 0x000ea20000300800 */
[----:B----4-:R-:W-:-:S02]  /*c1c20*/  IMAD R6, R6, 0x100, R10 ;  /* 0x0000010006067824 */ /* 0x010fc400078e020a */
[----:B------:R-:W-:Y:S01]  /*c1c30*/  IMAD R7, R7, 0x100, R11 ;  /* 0x0000010007077824 */ /* 0x000fe200078e020b */
[----:B------:R-:W3:Y:S04]  /*c1c40*/  LDL.LU R10, [R1+0x709c] ;  /* 0x00709c00010a7983 */ /* 0x000ee80000300800 */
[----:B------:R-:W3:Y:S02]  /*c1c50*/  LDL.LU R11, [R1+0x7098] ;  /* 0x00709800010b7983 */ /* 0x000ee40000300800 */
        /* <DEDUP_REMOVED lines=10> */
[----:B------:R-:W-:Y:S01]  /*c1d00*/  F2FP.F16.E4M3.UNPACK_B R7, R7 ;  /* 0x00000007ff07723e */ /* 0x000fe200020006ff */
[----:B------:R-:W-:Y:S04]  /*c1d10*/  STL [R1+0x6ebc], R10 ;  /* 0x006ebc0a01007387 */ /* 0x000fe80000100800 */
[----:B------:R-:W-:Y:S04]  /*c1d20*/  STL [R1+0x6eb8], R11 ;  /* 0x006eb80b01007387 */ /* 0x000fe80000100800 */
[----:B------:R-:W-:Y:S04]  /*c1d30*/  STL [R1+0x6ec4], R8 ;  /* 0x006ec40801007387 */ /* 0x000fe80000100800 */
[----:B------:R0:W-:Y:S02]  /*c1d40*/  STL [R1+0x6ec0], R9 ;  /* 0x006ec00901007387 */ /* 0x0001e40000100800 */
[----:B0-----:R-:W-:Y:S02]  /*c1d50*/  HMMA.16816.F32 R8, R12, R2, R20 ;  /* 0x000000020c08723c */ /* 0x001fe40000001814 */
[----:B------:R-:W-:Y:S04]  /*c1d60*/  STL.64 [R1+0x1560], R16 ;  /* 0x0015601001007387 */ /* 0x000fe80000100a00 */
[----:B------:R3:W-:Y:S04]  /*c1d70*/  STL.64 [R1+0x1568], R18 ;  /* 0x0015681201007387 */ /* 0x0007e80000100a00 */
[----:B------:R-:W-:Y:S04]  /*c1d80*/  STL [R1+0x6ecc], R2 ;  /* 0x006ecc0201007387 */ /* 0x000fe80000100800 */
[----:B------:R0:W-:Y:S09]  /*c1d90*/  STL [R1+0x6ec8], R3 ;  /* 0x006ec80301007387 */ /* 0x0001f20000100800 */
[----:B------:R-:W-:Y:S04]  /*c1da0*/  STL.64 [R1+0x1550], R8 ;  /* 0x0015500801007387 */ /* 0x000fe80000100a00 */
[----:B------:R-:W-:Y:S01]  /*c1db0*/  STL.64 [R1+0x1558], R10 ;  /* 0x0015580a01007387 */ /* 0x000fe20000100a00 */
[----:B---3--:R-:W-:-:S15]  /*c1dc0*/  HMMA.16816.F32 R16, R4, R28, R24 ;  /* 0x0000001c0410723c */ /* 0x008fde0000001818 */
[----:B------:R-:W-:-:S08]  /*c1dd0*/  NOP ;  /* 0x0000000000007918 */ /* 0x000fd00000000000 */
[----:B------:R1:W-:Y:S04]  /*c1de0*/  STL.64 [R1+0x1570], R16 ;  /* 0x0015701001007387 */ /* 0x0003e80000100a00 */
[----:B------:R2:W-:Y:S04]  /*c1df0*/  STL.64 [R1+0x1578], R18 ;  /* 0x0015781201007387 */ /* 0x0005e80000100a00 */
[----:B0-----:R-:W3:Y:S04]  /*c1e00*/  LDL.64 R2, [R1+0xa0] ;  /* 0x0000a00001027983 */ /* 0x001ee80000100a00 */
[----:B------:R-:W4:Y:S04]  /*c1e10*/  LDL.64 R12, [R1+0x90] ;  /* 0x00009000010c7983 */ /* 0x000f280000100a00 */
[----:B------:R-:W4:Y:S04]  /*c1e20*/  LDL.64 R20, [R1+0x80] ;  /* 0x0000800001147983 */ /* 0x000f280000100a00 */
[----:B-1----:R-:W3:Y:S04]  /*c1e30*/  LDL.LU R16, [R1+0x2220] ;  /* 0x0022200001107983 */ /* 0x002ee80000300800 */
[----:B------:R-:W3:Y:S04]  /*c1e40*/  LDL.LU R17, [R1+0x2224] ;  /* 0x0022240001117983 */ /* 0x000ee80000300800 */
[----:B--2---:R-:W2:Y:S04]  /*c1e50*/  LDL.LU R18, [R1+0x2228] ;  /* 0x0022280001127983 */ /* 0x004ea80000300800 */
        /* <DEDUP_REMOVED lines=27> */
[----:B------:R0:W-:Y:S04]  /*c2010*/  STL [R1+0x6ed4], R11 ;  /* 0x006ed40b01007387 */ /* 0x0001e80000100800 */
[----:B------:R-:W4:Y:S04]  /*c2020*/  LDL.LU R8, [R1+0x2270] ;  /* 0x0022700001087983 */ /* 0x000f280000300800 */
[----:B------:R-:W4:Y:S04]  /*c2030*/  LDL.LU R9, [R1+0x2274] ;  /* 0x0022740001097983 */ /* 0x000f280000300800 */
[----:B------:R-:W4:Y:S04]  /*c2040*/  LDL.LU R10, [R1+0x2278] ;  /* 0x00227800010a7983 */ /* 0x000f280000300800 */
[----:B0-----:R-:W4:Y:S04]  /*c2050*/  LDL.LU R11, [R1+0x227c] ;  /* 0x00227c00010b7983 */ /* 0x001f280000300800 */
[----:B------:R0:W-:Y:S04]  /*c2060*/  STL [R1+0x6ed0], R15 ;  /* 0x006ed00f01007387 */ /* 0x0001e80000100800 */
[----:B0-----:R-:W2:Y:S01]  /*c2070*/  LDL.64 R14, [R1+0x98] ;  /* 0x00009800010e7983 */ /* 0x001ea20000100a00 */
[C---:B----4-:R-:W-:Y:S06]  /*c2080*/  HMMA.16816.F32 R8, R4.reuse, R2, R8 ;  /* 0x000000020408723c */ /* 0x050fec0000001808 */
[----:B--2---:R-:W-:-:S15]  /*c2090*/  HMMA.16816.F32 R16, R4, R14, R16 ;  /* 0x0000000e0410723c */ /* 0x004fde0000001810 */
[----:B------:R-:W-:-:S02]  /*c20a0*/  NOP ;  /* 0x0000000000007918 */ /* 0x000fc40000000000 */
[----:B------:R-:W-:Y:S04]  /*c20b0*/  STL.64 [R1+0x1580], R8 ;  /* 0x0015800801007387 */ /* 0x000fe80000100a00 */
[----:B------:R0:W-:Y:S02]  /*c20c0*/  STL.64 [R1+0x1588], R10 ;  /* 0x0015880a01007387 */ /* 0x0001e40000100a00 */
[----:B0-----:R-:W-:Y:S02]  /*c20d0*/  IMAD.MOV.U32 R10, RZ, RZ, R3 ;  /* 0x000000ffff0a7224 */ /* 0x001fe400078e0003 */
[----:B------:R-:W-:-:S03]  /*c20e0*/  IMAD.MOV.U32 R9, RZ, RZ, R2 ;  /* 0x000000ffff097224 */ /* 0x000fc600078e0002 */
[----:B------:R0:W-:Y:S04]  /*c20f0*/  STL [R1+0x6edc], R10 ;  /* 0x006edc0a01007387 */ /* 0x0001e80000100800 */
[----:B0-----:R-:W2:Y:S04]  /*c2100*/  LDL.64 R10, [R1+0x88] ;  /* 0x00008800010a7983 */ /* 0x001ea80000100a00 */
[----:B------:R-:W-:Y:S04]  /*c2110*/  STL [R1+0x6ed8], R9 ;  /* 0x006ed80901007387 */ /* 0x000fe80000100800 */
        /* <DEDUP_REMOVED lines=17> */
[----:B------:R0:W-:Y:S04]  /*c2230*/  STL [R1+0x6ee8], R15 ;  /* 0x006ee80f01007387 */ /* 0x0001e80000100800 */
[----:B------:R-:W4:Y:S04]  /*c2240*/  LDL.LU R12, [R1+0x2230] ;  /* 0x00223000010c7983 */ /* 0x000f280000300800 */
[----:B------:R-:W4:Y:S04]  /*c2250*/  LDL.LU R13, [R1+0x2234] ;  /* 0x00223400010d7983 */ /* 0x000f280000300800 */
[----:B------:R-:W4:Y:S04]  /*c2260*/  LDL.LU R14, [R1+0x2238] ;  /* 0x00223800010e7983 */ /* 0x000f280000300800 */
[----:B0-----:R-:W4:Y:S01]  /*c2270*/  LDL.LU R15, [R1+0x223c] ;  /* 0x00223c00010f7983 */ /* 0x001f220000300800 */
[----:B--2---:R-:W-:-:S15]  /*c2280*/  HMMA.16816.F32 R16, R4, R10, R16 ;  /* 0x0000000a0410723c */ /* 0x004fde0000001810 */
[----:B------:R-:W-:-:S08]  /*c2290*/  NOP ;  /* 0x0000000000007918 */ /* 0x000fd00000000000 */
[----:B------:R-:W-:Y:S04]  /*c22a0*/  STL.64 [R1+0x15b0], R16 ;  /* 0x0015b01001007387 */ /* 0x000fe80000100a00 */
[----:B------:R0:W-:Y:S04]  /*c22b0*/  STL.64 [R1+0x15b8], R18 ;  /* 0x0015b81201007387 */ /* 0x0001e80000100a00 */
[----:B0-----:R-:W2:Y:S04]  /*c22c0*/  LDL.LU.64 R18, [R1+0x7060] ;  /* 0x0070600001127983 */ /* 0x001ea80000300a00 */
[----:B------:R-:W2:Y:S01]  /*c22d0*/  LDL.LU.64 R16, [R1+0x7058] ;  /* 0x0070580001107983 */ /* 0x000ea20000300a00 */
[----:B----4-:R-:W-:Y:S01]  /*c22e0*/  HMMA.16816.F32 R12, R4, R20, R12 ;  /* 0x00000014040c723c */ /* 0x010fe2000000180c */
[----:B------:R-:W-:-:S05]  /*c22f0*/  IMAD.MOV.U32 R9, RZ, RZ, R10 ;  /* 0x000000ffff097224 */ /* 0x000fca00078e000a */
[----:B------:R-:W-:Y:S01]  /*c2300*/  IMAD.MOV.U32 R10, RZ, RZ, R21 ;  /* 0x000000ffff0a7224 */ /* 0x000fe200078e0015 */
[----:B------:R-:W-:Y:S01]  /*c2310*/  STL [R1+0x6ef4], R11 ;  /* 0x006ef40b01007387 */ /* 0x000fe20000100800 */
[----:B------:R-:W-:-:S03]  /*c2320*/  IMAD.MOV.U32 R3, RZ, RZ, R20 ;  /* 0x000000ffff037224 */ /* 0x000fc600078e0014 */
[----:B------:R-:W-:Y:S01]  /*c2330*/  STL [R1+0x6ef0], R9 ;  /* 0x006ef00901007387 */ /* 0x000fe20000100800 */
[----:B---3--:R-:W-:-:S11]  /*c2340*/  IMAD.MOV.U32 R8, RZ, RZ, R23 ;  /* 0x000000ffff087224 */ /* 0x008fd600078e0017 */
[----:B------:R-:W-:Y:S04]  /*c2350*/  STL.64 [R1+0x15c0], R12 ;  /* 0x0015c00c01007387 */ /* 0x000fe80000100a00 */
[----:B------:R0:W-:Y:S04]  /*c2360*/  STL.64 [R1+0x15c8], R14 ;  /* 0x0015c80e01007387 */ /* 0x0001e80000100a00 */
[----:B------:R1:W-:Y:S04]  /*c2370*/  STL [R1+0x6efc], R10 ;  /* 0x006efc0a01007387 */ /* 0x0003e80000100800 */
[----:B------:R-:W-:Y:S01]  /*c2380*/  STL [R1+0x6ef8], R3 ;  /* 0x006ef80301007387 */ /* 0x000fe20000100800 */
[----:B0-----:R-:W-:Y:S01]  /*c2390*/  IMAD.MOV.U32 R15, RZ, RZ, R22 ;  /* 0x000000ffff0f7224 */ /* 0x001fe200078e0016 */
[----:B--2---:R-:W-:-:S15]  /*c23a0*/  HMMA.16816.F32 R16, R4, R22, R16 ;  /* 0x000000160410723c */ /* 0x004fde0000001810 */
[----:B------:R-:W-:-:S08]  /*c23b0*/  NOP ;  /* 0x0000000000007918 */ /* 0x000fd00000000000 */
[----:B------:R-:W-:Y:S04]  /*c23c0*/  STL.64 [R1+0x15d0], R16 ;  /* 0x0015d01001007387 */ /* 0x000fe80000100a00 */
[----:B------:R-:W-:Y:S04]  /*c23d0*/  STL.64 [R1+0x15d8], R18 ;  /* 0x0015d81201007387 */ /* 0x000fe80000100a00 */
[----:B-1----:R-:W2:Y:S04]  /*c23e0*/  LDL.64 R10, [R1+0x68] ;  /* 0x00006800010a7983 */ /* 0x002ea80000100a00 */
[----:B------:R-:W-:Y:S04]  /*c23f0*/  STL [R1+0x6f04], R8 ;  /* 0x006f040801007387 */ /* 0x000fe80000100800 */
[----:B------:R0:W-:Y:S02]  /*c2400*/  STL [R1+0x6f00], R15 ;  /* 0x006f000f01007387 */ /* 0x0001e40000100800 */
[----:B0-----:R-:W-:-:S15]  /*c2410*/  HMMA.16816.F32 R12, R4, R28, R24 ;  /* 0x0000001c040c723c */ /* 0x001fde0000001818 */
[----:B------:R-:W-:-:S08]  /*c2420*/  NOP ;  /* 0x0000000000007918 */ /* 0x000fd00000000000 */
[----:B------:R0:W-:Y:S04]  /*c2430*/  STL.64 [R1+0x15e0], R12 ;  /* 0x0015e00c01007387 */ /* 0x0001e80000100a00 */
[----:B------:R-:W-:Y:S04]  /*c2440*/  STL.64 [R1+0x15e8], R14 ;  /* 0x0015e80e01007387 */ /* 0x000fe80000100a00 */
[----:B0-----:R-:W3:Y:S01]  /*c2450*/  LDL.64 R12, [R1+0x60] ;  /* 0x00006000010c7983 */ /* 0x001ee20000100a00 */
[----:B------:R-:W-:Y:S02]  /*c2460*/  IMAD.MOV.U32 R9, RZ, RZ, R28 ;  /* 0x000000ffff097224 */ /* 0x000fe400078e001c */
[----:B------:R-:W-:Y:S01]  /*c2470*/  IMAD.MOV.U32 R2, RZ, RZ, R29 ;  /* 0x000000ffff027224 */ /* 0x000fe200078e001d */
[----:B------:R-:W4:Y:S04]  /*c2480*/  LDL R28, [R1+0x38] ;  /* 0x00003800011c7983 */ /* 0x000f280000100800 */
[----:B------:R-:W4:Y:S04]  /*c2490*/  LDL R29, [R1+0x3c] ;  /* 0x00003c00011d7983 */ /* 0x000f280000100800 */
        /* <DEDUP_REMOVED lines=15> */
[----:B------:R-:W4:Y:S01]  /*c2590*/  LDL.LU R19, [R1+0x21dc] ;  /* 0x0021dc0001137983 */ /* 0x000f220000300800 */
[C---:B------:R-:W-:Y:S06]  /*c25a0*/  HMMA.16816.F32 R12, R4.reuse, R10, R12 ;  /* 0x0000000a040c723c */ /* 0x040fec000000180c */
[----:B------:R-:W-:Y:S01]  /*c25b0*/  IMAD.MOV.U32 R3, RZ, RZ, R10 ;  /* 0x000000ffff037224 */ /* 0x000fe200078e000a */
[----:B----4-:R-:W-:Y:S04]  /*c25c0*/  STL.64 [R1+0x7048], R18 ;  /* 0x0070481201007387 */ /* 0x010fe80000100a00 */
[----:B--2---:R0:W-:Y:S04]  /*c25d0*/  STL.64 [R1+0x7040], R16 ;  /* 0x0070401001007387 */ /* 0x0041e80000100a00 */
[----:B0-----:R-:W2:Y:S04]  /*c25e0*/  LDL.LU R16, [R1+0x21e0] ;  /* 0x0021e00001107983 */ /* 0x001ea80000300800 */
[----:B------:R-:W2:Y:S04]  /*c25f0*/  LDL.LU R17, [R1+0x21e4] ;  /* 0x0021e40001117983 */ /* 0x000ea80000300800 */
[----:B------:R-:W2:Y:S04]  /*c2600*/  LDL.LU R18, [R1+0x21e8] ;  /* 0x0021e80001127983 */ /* 0x000ea80000300800 */
[----:B------:R-:W2:Y:S04]  /*c2610*/  LDL.LU R19, [R1+0x21ec] ;  /* 0x0021ec0001137983 */ /* 0x000ea80000300800 */
[----:B------:R-:W4:Y:S04]  /*c2620*/  LDL.64 R22, [R1+0x40] ;  /* 0x0000400001167983 */ /* 0x000f280000100a00 */
[----:B------:R-:W4:Y:S04]  /*c2630*/  LDL.LU R24, [R1+0x21a0] ;  /* 0x0021a00001187983 */ /* 0x000f280000300800 */
[----:B------:R-:W4:Y:S04]  /*c2640*/  LDL.LU R25, [R1+0x21a4] ;  /* 0x0021a40001197983 */ /* 0x000f280000300800 */
[----:B------:R-:W4:Y:S04]  /*c2650*/  LDL.LU R26, [R1+0x21a8] ;  /* 0x0021a800011a7983 */ /* 0x000f280000300800 */
[----:B------:R-:W4:Y:S04]  /*c2660*/  LDL.LU R27, [R1+0x21ac] ;  /* 0x0021ac00011b7983 */ /* 0x000f280000300800 */
[----:B------:R-:W-:Y:S04]  /*c2670*/  STL [R1+0x6f0c], R2 ;  /* 0x006f0c0201007387 */ /* 0x000fe80000100800 */
[----:B------:R-:W-:Y:S04]  /*c2680*/  STL [R1+0x6f08], R9 ;  /* 0x006f080901007387 */ /* 0x000fe80000100800 */
[----:B------:R0:W-:Y:S04]  /*c2690*/  STL.64 [R1+0x15f0], R12 ;  /* 0x0015f00c01007387 */ /* 0x0001e80000100a00 */
[----:B------:R-:W-:Y:S04]  /*c26a0*/  STL.64 [R1+0x15f8], R14 ;  /* 0x0015f80e01007387 */ /* 0x000fe80000100a00 */
[----:B0-----:R-:W3:Y:S04]  /*c26b0*/  LDL.LU.64 R12, [R1+0x7050] ;  /* 0x00705000010c7983 */ /* 0x001ee80000300a00 */
[----:B------:R0:W-:Y:S04]  /*c26c0*/  STL [R1+0x6f14], R11 ;  /* 0x006f140b01007387 */ /* 0x0001e80000100800 */
[----:B------:R-:W3:Y:S04]  /*c26d0*/  LDL.LU R8, [R1+0x21f0] ;  /* 0x0021f00001087983 */ /* 0x000ee80000300800 */
[----:B------:R-:W3:Y:S04]  /*c26e0*/  LDL.LU R9, [R1+0x21f4] ;  /* 0x0021f40001097983 */ /* 0x000ee80000300800 */
[----:B------:R-:W3:Y:S04]  /*c26f0*/  LDL.LU R10, [R1+0x21f8] ;  /* 0x0021f800010a7983 */ /* 0x000ee80000300800 */
[----:B0-----:R-:W3:Y:S04]  /*c2700*/  LDL.LU R11, [R1+0x21fc] ;  /* 0x0021fc00010b7983 */ /* 0x001ee80000300800 */
[----:B------:R0:W-:Y:S04]  /*c2710*/  STL [R1+0x6f10], R3 ;  /* 0x006f100301007387 */ /* 0x0001e80000100800 */
[----:B0-----:R-:W2:Y:S01]  /*c2720*/  LDL.64 R2, [R1+0x58] ;  /* 0x0000580001027983 */ /* 0x001ea20000100a00 */
[C---:B---3--:R-:W-:Y:S06]  /*c2730*/  HMMA.16816.F32 R8, R4.reuse, R12, R8 ;  /* 0x0000000c0408723c */ /* 0x048fec0000001808 */
[----:B--2---:R-:W-:Y:S01]  /*c2740*/  HMMA.16816.F32 R16, R4, R2, R16 ;  /* 0x000000020410723c */ /* 0x004fe20000001810 */
[----:B------:R-:W-:-:S15]  /*c2750*/  IMAD.MOV.U32 R15, RZ, RZ, R12 ;  /* 0x000000ffff0f7224 */ /* 0x000fde00078e000c */
[----:B------:R-:W-:-:S01]  /*c2760*/  NOP ;  /* 0x0000000000007918 */ /* 0x000fc20000000000 */
[----:B------:R-:W-:Y:S04]  /*c2770*/  STL.64 [R1+0x1600], R8 ;  /* 0x0016000801007387 */ /* 0x000fe80000100a00 */
[----:B------:R0:W-:Y:S02]  /*c2780*/  STL.64 [R1+0x1608], R10 ;  /* 0x0016080a01007387 */ /* 0x0001e40000100a00 */
[----:B0-----:R-:W-:-:S05]  /*c2790*/  IMAD.MOV.U32 R10, RZ, RZ, R13 ;  /* 0x000000ffff0a7224 */ /* 0x001fca00078e000d */
[----:B------:R0:W-:Y:S04]  /*c27a0*/  STL [R1+0x6f1c], R10 ;  /* 0x006f1c0a01007387 */ /* 0x0001e80000100800 */
[----:B0-----:R-:W2:Y:S04]  /*c27b0*/  LDL.64 R10, [R1+0x50] ;  /* 0x00005000010a7983 */ /* 0x001ea80000100a00 */
        /* <DEDUP_REMOVED lines=9> */
[----:B------:R-:W-:-:S02]  /*c2850*/  IMAD.MOV.U32 R8, RZ, RZ, R3 ;  /* 0x000000ffff087224 */ /* 0x000fc400078e0003 */
[----:B------:R-:W-:-:S03]  /*c2860*/  IMAD.MOV.U32 R9, RZ, RZ, R2 ;  /* 0x000000ffff097224 */ /* 0x000fc600078e0002 */
[----:B------:R-:W-:Y:S04]  /*c2870*/  STL [R1+0x6f2c], R8 ;  /* 0x006f2c0801007387 */ /* 0x000fe80000100800 */
[----:B------:R3:W-:Y:S01]  /*c2880*/  STL [R1+0x6f20], R9 ;  /* 0x006f200901007387 */ /* 0x0007e20000100800 */
[----:B--2---:R-:W-:Y:S02]  /*c2890*/  IMAD.MOV.U32 R3, RZ, RZ, R10 ;  /* 0x000000ffff037224 */ /* 0x004fe400078e000a */
[----:B------:R-:W-:Y:S01]  /*c28a0*/  IMAD.MOV.U32 R2, RZ, RZ, R11 ;  /* 0x000000ffff027224 */ /* 0x000fe200078e000b */
[C---:B----4-:R-:W-:Y:S06]  /*c28b0*/  HMMA.16816.F32 R16, R4.reuse, R10, R16 ;  /* 0x0000000a0410723c */ /* 0x050fec0000001810 */
[----:B---3--:R-:W-:-:S15]  /*c28c0*/  HMMA.16816.F32 R8, R4, R20, R12 ;  /* 0x000000140408723c */ /* 0x008fde000000180c */
[----:B------:R-:W-:-:S02]  /*c28d0*/  NOP ;  /* 0x0000000000007918 */ /* 0x000fc40000000000 */
[----:B------:R-:W-:Y:S04]  /*c28e0*/  STL.64 [R1+0x1620], R16 ;  /* 0x0016201001007387 */ /* 0x000fe80000100a00 */
[----:B------:R0:W-:Y:S04]  /*c28f0*/  STL.64 [R1+0x1628], R18 ;  /* 0x0016281201007387 */ /* 0x0001e80000100a00 */
[----:B0-----:R-:W2:Y:S04]  /*c2900*/  LDL.LU.64 R18, [R1+0x7038] ;  /* 0x0070380001127983 */ /* 0x001ea80000300a00 */
[----:B------:R-:W2:Y:S04]  /*c2910*/  LDL.LU.64 R16, [R1+0x7030] ;  /* 0x0070300001107983 */ /* 0x000ea80000300a00 */
[----:B------:R-:W-:Y:S04]  /*c2920*/  STL [R1+0x6f30], R3 ;  /* 0x006f300301007387 */ /* 0x000fe80000100800 */
[----:B------:R0:W-:Y:S04]  /*c2930*/  STL.64 [R1+0x1630], R8 ;  /* 0x0016300801007387 */ /* 0x0001e80000100a00 */
[----:B------:R1:W-:Y:S04]  /*c2940*/  STL.64 [R1+0x1638], R10 ;  /* 0x0016380a01007387 */ /* 0x0003e80000100a00 */
[----:B------:R-:W3:Y:S01]  /*c2950*/  LDL.LU R12, [R1+0x4c4c] ;  /* 0x004c4c00010c7983 */ /* 0x000ee20000300800 */
[----:B------:R-:W-:-:S05]  /*c2960*/  IMAD.MOV.U32 R15, RZ, RZ, R20 ;  /* 0x000000ffff0f7224 */ /* 0x000fca00078e0014 */
[----:B------:R-:W-:Y:S01]  /*c2970*/  STL [R1+0x6fa4], R15 ;  /* 0x006fa40f01007387 */ /* 0x000fe20000100800 */
[----:B0-----:R-:W-:Y:S02]  /*c2980*/  IMAD.MOV.U32 R9, RZ, RZ, R22 ;  /* 0x000000ffff097224 */ /* 0x001fe400078e0016 */
[----:B-1----:R-:W-:Y:S02]  /*c2990*/  IMAD.MOV.U32 R11, RZ, RZ, R21 ;  /* 0x000000ffff0b7224 */ /* 0x002fe400078e0015 */
[----:B------:R-:W-:Y:S01]  /*c29a0*/  IMAD.MOV.U32 R10, RZ, RZ, R23 ;  /* 0x000000ffff0a7224 */ /* 0x000fe200078e0017 */
[----:B---3--:R2:W-:Y:S02]  /*c29b0*/  STL [R1+0x6fa0], R12 ;  /* 0x006fa00c01007387 */ /* 0x0085e40000100800 */
[----:B--2---:R-:W-:-:S15]  /*c29c0*/  HMMA.16816.F32 R12, R4, R22, R16 ;  /* 0x00000016040c723c */ /* 0x004fde0000001810 */
[----:B------:R-:W-:-:S08]  /*c29d0*/  NOP ;  /* 0x0000000000007918 */ /* 0x000fd00000000000 */
[----:B------:R-:W-:Y:S04]  /*c29e0*/  STL.64 [R1+0x1640], R12 ;  /* 0x0016400c01007387 */ /* 0x000fe80000100a00 */
[----:B------:R0:W-:Y:S02]  /*c29f0*/  STL.64 [R1+0x1648], R14 ;  /* 0x0016480e01007387 */ /* 0x0001e40000100a00 */
[----:B0-----:R-:W-:Y:S02]  /*c2a00*/  HMMA.16816.F32 R12, R4, R28, R24 ;  /* 0x0000001c040c723c */ /* 0x001fe40000001818 */
[----:B------:R-:W-:Y:S04]  /*c2a10*/  STL [R1+0x6ff8], R9 ;  /* 0x006ff80901007387 */ /* 0x000fe80000100800 */
[----:B------:R-:W2:-:S15]  /*c2a20*/  LDL.LU R20, [R1+0x2100] ;  /* 0x0021000001147983 */ /* 0x000e9e0000300800 */
[----:B------:R-:W-:-:S02]  /*c2a30*/  NOP ;  /* 0x0000000000007918 */ /* 0x000fc40000000000 */
        /* <DEDUP_REMOVED lines=22> */
[----:B------:R-:W4:Y:S04]  /*c2ba0*/  LDL.64 R12, [R1+0x10] ;  /* 0x00001000010c7983 */ /* 0x000f280000100a00 */
[----:B--2---:R1:W-:Y:S04]  /*c2bb0*/  STL.64 [R1+0x6fd0], R14 ;  /* 0x006fd00e01007387 */ /* 0x0043e80000100a00 */
[----:B----4-:R2:W-:Y:S04]  /*c2bc0*/  STL.64 [R1+0x6fc8], R12 ;  /* 0x006fc80c01007387 */ /* 0x0105e80000100a00 */
[----:B0-----:R-:W4:Y:S04]  /*c2bd0*/  LDL.LU R20, [R1+0x2140] ;  /* 0x0021400001147983 */ /* 0x001f280000300800 */
[----:B------:R-:W4:Y:S04]  /*c2be0*/  LDL.LU R21, [R1+0x2144] ;  /* 0x0021440001157983 */ /* 0x000f280000300800 */
[----:B------:R-:W4:Y:S04]  /*c2bf0*/  LDL.LU R22, [R1+0x2148] ;  /* 0x0021480001167983 */ /* 0x000f280000300800 */
[----:B------:R-:W4:Y:S04]  /*c2c00*/  LDL.LU R23, [R1+0x214c] ;  /* 0x00214c0001177983 */ /* 0x000f280000300800 */
[----:B------:R-:W4:Y:S04]  /*c2c10*/  LDL.64 R18, [R1+0x30] ;  /* 0x0000300001127983 */ /* 0x000f280000100a00 */
[----:B-1----:R-:W4:Y:S04]  /*c2c20*/  LDL R14, [R1+0x18] ;  /* 0x00001800010e7983 */ /* 0x002f280000100800 */
[----:B--2---:R-:W2:Y:S01]  /*c2c30*/  LDL.64 R12, [R1+0x20] ;  /* 0x00002000010c7983 */ /* 0x004ea20000100a00 */
[----:B---3--:R-:W-:-:S05]  /*c2c40*/  IMAD.MOV.U32 R15, RZ, RZ, R0 ;  /* 0x000000ffff0f7224 */ /* 0x008fca00078e0000 */
[----:B----4-:R-:W-:Y:S04]  /*c2c50*/  STL.64 [R1+0x7008], R14 ;  /* 0x0070080e01007387 */ /* 0x010fe80000100a00 */
[----:B--2---:R-:W-:Y:S04]  /*c2c60*/  STL.64 [R1+0x7000], R12 ;  /* 0x0070000c01007387 */ /* 0x004fe80000100a00 */
        /* <DEDUP_REMOVED lines=16> */
[----:B------:R-:W4:Y:S04]  /*c2d70*/  LDL.64 R8, [R1+0x28] ;  /* 0x0000280001087983 */ /* 0x000f280000100a00 */
[----:B---3--:R-:W-:Y:S04]  /*c2d80*/  STL.64 [R1+0x6fe0], R22 ;  /* 0x006fe01601007387 */ /* 0x008fe80000100a00 */
[----:B------:R0:W-:Y:S04]  /*c2d90*/  STL.64 [R1+0x6fd8], R20 ;  /* 0x006fd81401007387 */ /* 0x0001e80000100a00 */
[----:B0-----:R-:W3:Y:S04]  /*c2da0*/  LDL.LU R20, [R1+0x2160] ;  /* 0x0021600001147983 */ /* 0x001ee80000300800 */
[----:B------:R-:W3:Y:S04]  /*c2db0*/  LDL.LU R21, [R1+0x2164] ;  /* 0x0021640001157983 */ /* 0x000ee80000300800 */
[----:B------:R-:W4:Y:S04]  /*c2dc0*/  LDL.LU R22, [R1+0x2168] ;  /* 0x0021680001167983 */ /* 0x000f280000300800 */
[----:B------:R-:W4:Y:S01]  /*c2dd0*/  LDL.LU R23, [R1+0x216c] ;  /* 0x00216c0001177983 */ /* 0x000f220000300800 */
[----:B------:R-:W-:-:S02]  /*c2de0*/  IMAD.MOV.U32 R16, RZ, RZ, R18 ;  /* 0x000000ffff107224 */ /* 0x000fc400078e0012 */
[----:B------:R-:W-:Y:S01]  /*c2df0*/  IMAD.MOV.U32 R17, RZ, RZ, R19 ;  /* 0x000000ffff117224 */ /* 0x000fe200078e0013 */
[C---:B--2---:R-:W-:Y:S01]  /*c2e00*/  HMMA.16816.F32 R12, R4.reuse, R18, R12 ;  /* 0x00000012040c723c */ /* 0x044fe2000000180c */
[----:B----4-:R-:W-:Y:S04]  /*c2e10*/  STL.64 [R1+0x6ff0], R22 ;  /* 0x006ff01601007387 */ /* 0x010fe80000100a00 */
[----:B---3--:R0:W-:Y:S04]  /*c2e20*/  STL.64 [R1+0x6fe8], R20 ;  /* 0x006fe81401007387 */ /* 0x0081e80000100a00 */
        /* <DEDUP_REMOVED lines=9> */
[----:B------:R-:W-:Y:S04]  /*c2ec0*/  STL.64 [R1+0x1660], R12 ;  /* 0x0016600c01007387 */ /* 0x000fe80000100a00 */
[----:B------:R0:W-:Y:S04]  /*c2ed0*/  STL.64 [R1+0x1668], R14 ;  /* 0x0016680e01007387 */ /* 0x0001e80000100a00 */
[----:B0-----:R-:W2:Y:S04]  /*c2ee0*/  LDL.LU.64 R14, [R1+0x7020] ;  /* 0x00702000010e7983 */ /* 0x001ea80000300a00 */
[----:B------:R-:W2:Y:S04]  /*c2ef0*/  LDL.LU.64 R12, [R1+0x7018] ;  /* 0x00701800010c7983 */ /* 0x000ea80000300a00 */
[----:B------:R-:W3:Y:S04]  /*c2f00*/  LDL.LU.64 R18, [R1+0x7010] ;  /* 0x0070100001127983 */ /* 0x000ee80000300a00 */
[----:B---3--:R-:W-:Y:S04]  /*c2f10*/  STL.64 [R1+0x6f40], R18 ;  /* 0x006f401201007387 */ /* 0x008fe80000100a00 */
[----:B------:R0:W-:Y:S04]  /*c2f20*/  STL.64 [R1+0x6f38], R16 ;  /* 0x006f381001007387 */ /* 0x0001e80000100a00 */
[----:B0-----:R-:W3:Y:S04]  /*c2f30*/  LDL.LU R16, [R1+0x20e0] ;  /* 0x0020e00001107983 */ /* 0x001ee80000300800 */
[----:B------:R-:W3:Y:S04]  /*c2f40*/  LDL.LU R17, [R1+0x20e4] ;  /* 0x0020e40001117983 */ /* 0x000ee80000300800 */
[----:B------:R-:W4:Y:S04]  /*c2f50*/  LDL.LU R18, [R1+0x20e8] ;  /* 0x0020e80001127983 */ /* 0x000f280000300800 */
[----:B------:R-:W4:Y:S01]  /*c2f60*/  LDL.LU R19, [R1+0x20ec] ;  /* 0x0020ec0001137983 */ /* 0x000f220000300800 */
[----:B--2---:R-:W-:Y:S03]  /*c2f70*/  HMMA.16816.F32 R12, R4, R8, R12 ;  /* 0x00000008040c723c */ /* 0x004fe6000000180c */
[----:B----4-:R-:W-:Y:S04]  /*c2f80*/  STL.64 [R1+0x6f50], R18 ;  /* 0x006f501201007387 */ /* 0x010fe80000100a00 */
        /* <DEDUP_REMOVED lines=8> */
[----:B------:R-:W4:Y:S01]  /*c3010*/  LDL.LU.64 R12, [R1+0x7000] ;  /* 0x00700000010c7983 */ /* 0x000f220000300a00 */
[----:B------:R-:W-:-:S02]  /*c3020*/  IMAD.MOV.U32 R3, RZ, RZ, R8 ;  /* 0x000000ffff037224 */ /* 0x000fc400078e0008 */
[----:B------:R-:W-:Y:S02]  /*c3030*/  IMAD.MOV.U32 R8, RZ, RZ, R9 ;  /* 0x000000ffff087224 */ /* 0x000fe400078e0009 */
[----:B------:R-:W2:Y:S01]  /*c3040*/  LDL.LU R9, [R1+0x6ff8] ;  /* 0x006ff80001097983 */ /* 0x000ea20000300800 */
[----:B----4-:R-:W-:-:S15]  /*c3050*/  HMMA.16816.F32 R20, R4, R12, R20 ;  /* 0x0000000c0414723c */ /* 0x010fde0000001814 */
        /* <DEDUP_REMOVED lines=9> */
[----:B------:R-:W3:-:S15]  /*c30f0*/  LDL.LU.64 R20, [R1+0x6fd8] ;  /* 0x006fd80001147983 */ /* 0x000ede0000300a00 */
[----:B------:R-:W-:-:S01]  /*c3100*/  NOP ;  /* 0x0000000000007918 */ /* 0x000fc20000000000 */
        /* <DEDUP_REMOVED lines=13> */
[----:B------:R-:W3:Y:S04]  /*c31e0*/  LDL.LU.64 R22, [R1+0x6fb0] ;  /* 0x006fb00001167983 */ /* 0x000ee80000300a00 */
[----:B------:R-:W3:Y:S01]  /*c31f0*/  LDL.LU.64 R20, [R1+0x6fa8] ;  /* 0x006fa80001147983 */ /* 0x000ee20000300a00 */
[----:B0-----:R-:W-:-:S15]  /*c3200*/  IMAD.MOV.U32 R0, RZ, RZ, R29 ;  /* 0x000000ffff007224 */ /* 0x001fde00078e001d */
        /* <DEDUP_REMOVED lines=48> */
[----:B0-----:R-:W2:Y:S04]  /*c3510*/  LDL.LU R20, [R1+0x1ab0] ;  /* 0x001ab00001147983 */ /* 0x001ea80000300800 */
[----:B------:R-:W2:Y:S04]  /*c3520*/  LDL.LU R21, [R1+0x1ab4] ;  /* 0x001ab40001157983 */ /* 0x000ea80000300800 */
[----:B------:R-:W2:Y:S04]  /*c3530*/  LDL.LU R22, [R1+0x1ab8] ;  /* 0x001ab80001167983 */ /* 0x000ea80000300800 */
[----:B------:R-:W2:Y:S01]  /*c3540*/  LDL.LU R23, [R1+0x1abc] ;  /* 0x001abc0001177983 */ /* 0x000ea20000300800 */
[----:B----4-:R-:W-:-:S02]  /*c3550*/  IMAD R12, R12, 0x100, R27 ;  /* 0x000001000c0c7824 */ /* 0x010fc400078e021b */
[----:B------:R-:W-:Y:S02]  /*c3560*/  IMAD.MOV.U32 R26, RZ, RZ, R3 ;  /* 0x000000ffff1a7224 */ /* 0x000fe400078e0003 */
[----:B------:R-:W-:Y:S01]  /*c3570*/  IMAD.MOV.U32 R27, RZ, RZ, R8 ;  /* 0x000000ffff1b7224 */ /* 0x000fe200078e0008 */
[----:B--2---:R-:W-:Y:S01]  /*c3580*/  HMMA.16816.F32 R20, R4, R18, R20 ;  /* 0x000000120414723c */ /* 0x004fe20000001814 */
[----:B---3--:R-:W-:Y:S02]  /*c3590*/  IMAD.MOV.U32 R24, RZ, RZ, R16 ;  /* 0x000000ffff187224 */ /* 0x008fe400078e0010 */
[----:B------:R-:W-:-:S15]  /*c35a0*/  IMAD.MOV.U32 R25, RZ, RZ, R17 ;  /* 0x000000ffff197224 */ /* 0x000fde00078e0011 */
[----:B------:R-:W-:-:S05]  /*c35b0*/  NOP ;  /* 0x0000000000007918 */ /* 0x000fca0000000000 */
[----:B------:R-:W-:Y:S04]  /*c35c0*/  STL.64 [R1+0x1720], R20 ;  /* 0x0017201401007387 */ /* 0x000fe80000100a00 */
[----:B------:R-:W-:Y:S04]  /*c35d0*/  STL.64 [R1+0x1728], R22 ;  /* 0x0017281601007387 */ /* 0x000fe80000100a00 */
[----:B------:R-:W2:Y:S04]  /*c35e0*/  LDL.LU R3, [R1+0x6f30] ;  /* 0x006f300001037983 */ /* 0x000ea80000300800 */
[----:B------:R-:W3:Y:S04]  /*c35f0*/  LDL.LU R8, [R1+0x6f2c] ;  /* 0x006f2c0001087983 */ /* 0x000ee80000300800 */
[----:B------:R-:W4:Y:S04]  /*c3600*/  LDL.LU R16, [R1+0x6f28] ;  /* 0x006f280001107983 */ /* 0x000f280000300800 */
[----:B------:R-:W2:Y:S04]  /*c3610*/  LDL.LU R17, [R1+0x6f24] ;  /* 0x006f240001117983 */ /* 0x000ea80000300800 */
[----:B------:R0:W-:Y:S04]  /*c3620*/  STL.64 [R1+0x6d30], R26 ;  /* 0x006d301a01007387 */ /* 0x0001e80000100a00 */
[----:B0-----:R-:W3:Y:S04]  /*c3630*/  LDL.LU R26, [R1+0x4c58] ;  /* 0x004c5800011a7983 */ /* 0x001ee80000300800 */
[----:B------:R-:W3:Y:S04]  /*c3640*/  LDL.LU R27, [R1+0x4c60] ;  /* 0x004c6000011b7983 */ /* 0x000ee80000300800 */
[----:B------:R-:W-:Y:S04]  /*c3650*/  STL.64 [R1+0x6d28], R24 ;  /* 0x006d281801007387 */ /* 0x000fe80000100a00 */
        /* <DEDUP_REMOVED lines=10> */
[----:B------:R-:W-:Y:S04]  /*c3700*/  STL [R1+0x6c38], R17 ;  /* 0x006c381101007387 */ /* 0x000fe80000100800 */
[----:B------:R-:W-:Y:S01]  /*c3710*/  STL.64 [R1+0x6d50], R18 ;  /* 0x006d501201007387 */ /* 0x000fe20000100a00 */
[----:B--2---:R-:W-:-:S15]  /*c3720*/  HMMA.16816.F32 R20, R4, R16, R20 ;  /* 0x000000100414723c */ /* 0x004fde0000001814 */
[----:B------:R-:W-:-:S08]  /*c3730*/  NOP ;  /* 0x0000000000007918 */ /* 0x000fd00000000000 */
[----:B------:R-:W-:Y:S04]  /*c3740*/  STL.64 [R1+0x1730], R20 ;  /* 0x0017301401007387 */ /* 0x000fe80000100a00 */
[----:B------:R0:W-:Y:S04]  /*c3750*/  STL.64 [R1+0x1738], R22 ;  /* 0x0017381601007387 */ /* 0x0001e80000100a00 */
[----:B------:R1:W-:Y:S01]  /*c3760*/  STL [R1+0x6d48], R16 ;  /* 0x006d481001007387 */ /* 0x0003e20000100800 */
[----:B0-----:R-:W-:Y:S02]  /*c3770*/  IMAD.MOV.U32 R22, RZ, RZ, R9 ;  /* 0x000000ffff167224 */ /* 0x001fe400078e0009 */
[----:B------:R-:W-:Y:S01]  /*c3780*/  IMAD.MOV.U32 R23, RZ, RZ, R10 ;  /* 0x000000ffff177224 */ /* 0x000fe200078e000a */
[----:B------:R-:W2:Y:S04]  /*c3790*/  LDL.LU R9, [R1+0x6f20] ;  /* 0x006f200001097983 */ /* 0x000ea80000300800 */
[----:B------:R-:W4:Y:S04]  /*c37a0*/  LDL.LU R10, [R1+0x6f1c] ;  /* 0x006f1c00010a7983 */ /* 0x000f280000300800 */
[----:B------:R-:W-:Y:S04]  /*c37b0*/  STL.64 [R1+0x6d58], R22 ;  /* 0x006d581601007387 */ /* 0x000fe80000100a00 */
[----:B-1----:R-:W3:Y:S04]  /*c37c0*/  LDL.LU R16, [R1+0x18c0] ;  /* 0x0018c00001107983 */ /* 0x002ee80000300800 */
        /* <DEDUP_REMOVED lines=21> */
[----:B0-----:R-:W3:Y:S04]  /*c3920*/  LDL.LU R16, [R1+0x1880] ;  /* 0x0018800001107983 */ /* 0x001ee80000300800 */
[----:B------:R-:W3:Y:S04]  /*c3930*/  LDL.LU R17, [R1+0x1884] ;  /* 0x0018840001117983 */ /* 0x000ee80000300800 */
[----:B------:R-:W2:Y:S04]  /*c3940*/  LDL.LU R18, [R1+0x1888] ;  /* 0x0018880001127983 */ /* 0x000ea80000300800 */
[----:B------:R-:W2:Y:S01]  /*c3950*/  LDL.LU R19, [R1+0x188c] ;  /* 0x00188c0001137983 */ /* 0x000ea20000300800 */
[----:B------:R-:W-:-:S02]  /*c3960*/  IMAD.MOV.U32 R20, RZ, RZ, R9 ;  /* 0x000000ffff147224 */ /* 0x000fc400078e0009 */
[----:B------:R-:W-:Y:S02]  /*c3970*/  IMAD.MOV.U32 R21, RZ, RZ, R8 ;  /* 0x000000ffff157224 */ /* 0x000fe400078e0008 */
[----:B-1----:R-:W-:Y:S02]  /*c3980*/  IMAD.MOV.U32 R22, RZ, RZ, R15 ;  /* 0x000000ffff167224 */ /* 0x002fe400078e000f */
[----:B------:R-:W-:Y:S01]  /*c3990*/  IMAD.MOV.U32 R23, RZ, RZ, R10 ;  /* 0x000000ffff177224 */ /* 0x000fe200078e000a */
[----:B--2---:R-:W-:Y:S04]  /*c39a0*/  STL.64 [R1+0x6d98], R18 ;  /* 0x006d981201007387 */ /* 0x004fe80000100a00 */
[----:B---3--:R0:W-:Y:S04]  /*c39b0*/  STL.64 [R1+0x6d90], R16 ;  /* 0x006d901001007387 */ /* 0x0081e80000100a00 */
[----:B------:R-:W2:Y:S04]  /*c39c0*/  LDL.LU R9, [R1+0x6f08] ;  /* 0x006f080001097983 */ /* 0x000ea80000300800 */
[----:B------:R-:W3:Y:S04]  /*c39d0*/  LDL.LU R8, [R1+0x6f04] ;  /* 0x006f040001087983 */ /* 0x000ee80000300800 */
[----:B------:R-:W3:Y:S04]  /*c39e0*/  LDL.LU R15, [R1+0x6f00] ;  /* 0x006f0000010f7983 */ /* 0x000ee80000300800 */
[----:B------:R-:W3:Y:S04]  /*c39f0*/  LDL.LU R10, [R1+0x6efc] ;  /* 0x006efc00010a7983 */ /* 0x000ee80000300800 */
[----:B------:R1:W-:Y:S04]  /*c3a00*/  STL.64 [R1+0x6da0], R20 ;  /* 0x006da01401007387 */ /* 0x0003e80000100a00 */
[----:B------:R-:W-:Y:S04]  /*c3a10*/  STL.64 [R1+0x6db8], R22 ;  /* 0x006db81601007387 */ /* 0x000fe80000100a00 */
        /* <DEDUP_REMOVED lines=50> */
[----:B------:R-:W2:Y:S01]  /*c3d40*/  LDL.LU R9, [R1+0x6ed8] ;  /* 0x006ed80001097983 */ /* 0x000ea20000300800 */
[----:B---3--:R-:W-:Y:S02]  /*c3d50*/  IMAD.MOV.U32 R22, RZ, RZ, R15 ;  /* 0x000000ffff167224 */ /* 0x008fe400078e000f */
[----:B------:R-:W-:Y:S01]  /*c3d60*/  IMAD.MOV.U32 R23, RZ, RZ, R2 ;  /* 0x000000ffff177224 */ /* 0x000fe200078e0002 */
[----:B------:R-:W3:Y:S04]  /*c3d70*/  LDL.LU R11, [R1+0x6ed4] ;  /* 0x006ed400010b7983 */ /* 0x000ee80000300800 */
[----:B------:R-:W3:Y:S04]  /*c3d80*/  LDL.LU R15, [R1+0x6ed0] ;  /* 0x006ed000010f7983 */ /* 0x000ee80000300800 */
[----:B------:R-:W3:Y:S04]  /*c3d90*/  LDL.LU R2, [R1+0x6ecc] ;  /* 0x006ecc0001027983 */ /* 0x000ee80000300800 */
[----:B------:R-:W-:Y:S04]  /*c3da0*/  STL.64 [R1+0x6e30], R20 ;  /* 0x006e301401007387 */ /* 0x000fe80000100a00 */
        /* <DEDUP_REMOVED lines=20> */
[----:B------:R-:W2:Y:S04]  /*c3ef0*/  LDL.LU R9, [R1+0x6ec0] ;  /* 0x006ec00001097983 */ /* 0x000ea80000300800 */
[----:B------:R-:W2:Y:S01]  /*c3f00*/  LDL.LU R10, [R1+0x6ebc] ;  /* 0x006ebc00010a7983 */ /* 0x000ea20000300800 */
[----:B---3--:R-:W-:-:S03]  /*c3f10*/  IMAD.MOV.U32 R20, RZ, RZ, R15 ;  /* 0x000000ffff147224 */ /* 0x008fc600078e000f */
[----:B------:R-:W-:Y:S01]  /*c3f20*/  STL.64 [R1+0x6e78], R22 ;  /* 0x006e781601007387 */ /* 0x000fe20000100a00 */
[----:B------:R-:W-:-:S03]  /*c3f30*/  IMAD.MOV.U32 R21, RZ, RZ, R11 ;  /* 0x000000ffff157224 */ /* 0x000fc600078e000b */
[----:B----4-:R-:W-:Y:S04]  /*c3f40*/  STL.64 [R1+0x6e40], R18 ;  /* 0x006e401201007387 */ /* 0x010fe80000100a00 */
[----:B--2---:R0:W-:Y:S04]  /*c3f50*/  STL.64 [R1+0x6e38], R16 ;  /* 0x006e381001007387 */ /* 0x0041e80000100a00 */
[----:B0-----:R-:W2:Y:S04]  /*c3f60*/  LDL.LU R16, [R1+0x17a0] ;  /* 0x0017a00001107983 */ /* 0x001ea80000300800 */
[----:B------:R-:W2:Y:S04]  /*c3f70*/  LDL.LU R17, [R1+0x17a4] ;  /* 0x0017a40001117983 */ /* 0x000ea80000300800 */
[----:B------:R-:W3:Y:S04]  /*c3f80*/  LDL.LU R18, [R1+0x17a8] ;  /* 0x0017a80001127983 */ /* 0x000ee80000300800 */
[----:B------:R-:W3:Y:S04]  /*c3f90*/  LDL.LU R19, [R1+0x17ac] ;  /* 0x0017ac0001137983 */ /* 0x000ee80000300800 */
[----:B------:R0:W-:Y:S04]  /*c3fa0*/  STL.64 [R1+0x6e90], R20 ;  /* 0x006e901401007387 */ /* 0x0001e80000100a00 */
[----:B0-----:R-:W4:Y:S04]  /*c3fb0*/  LDL.LU R20, [R1+0x1a80] ;  /* 0x001a800001147983 */ /* 0x001f280000300800 */
[----:B------:R-:W4:Y:S04]  /*c3fc0*/  LDL.LU R21, [R1+0x1a84] ;  /* 0x001a840001157983 */ /* 0x000f280000300800 */
[----:B------:R-:W2:Y:S04]  /*c3fd0*/  LDL.LU R22, [R1+0x1a88] ;  /* 0x001a880001167983 */ /* 0x000ea80000300800 */
[----:B------:R-:W2:Y:S04]  /*c3fe0*/  LDL.LU R23, [R1+0x1a8c] ;  /* 0x001a8c0001177983 */ /* 0x000ea80000300800 */
        /* <DEDUP_REMOVED lines=59> */
[----:B------:R-:W3:Y:S01]  /*c43a0*/  LDL.LU.64 R20, [R1+0x6e90] ;  /* 0x006e900001147983 */ /* 0x000ee20000300a00 */
[----:B------:R-:W-:-:S02]  /*c43b0*/  F2FP.F16.E4M3.UNPACK_B R12, R12 ;  /* 0x0000000cff0c723e */ /* 0x000fc400020006ff */
[----:B------:R-:W-:Y:S02]  /*c43c0*/  F2FP.F16.E4M3.UNPACK_B R13, R13 ;  /* 0x0000000dff0d723e */ /* 0x000fe400020006ff */
[----:B------:R-:W-:Y:S02]  /*c43d0*/  F2FP.F16.E4M3.UNPACK_B R14, R14 ;  /* 0x0000000eff0e723e */ /* 0x000fe400020006ff */
[----:B------:R-:W-:-:S13]  /*c43e0*/  F2FP.F16.E4M3.UNPACK_B R15, R15 ;  /* 0x0000000fff0f723e */ /* 0x000fda00020006ff */
[----:B------:R-:W-:Y:S04]  /*c43f0*/  STL.64 [R1+0x1750], R4 ;  /* 0x0017500401007387 */ /* 0x000fe80000100a00 */
[----:B------:R0:W-:Y:S04]  /*c4400*/  STL.64 [R1+0x1758], R6 ;  /* 0x0017580601007387 */ /* 0x0001e80000100a00 */
[----:B0-----:R-:W4:Y:S04]  /*c4410*/  LDL R6, [R1+0x38] ;  /* 0x0000380001067983 */ /* 0x001f280000100800 */
[----:B------:R-:W4:Y:S01]  /*c4420*/  LDL R7, [R1+0x3c] ;  /* 0x00003c0001077983 */ /* 0x000f220000100800 */
        /* <DEDUP_REMOVED lines=91> */
[C---:B----4-:R-:W-:Y:S06]  /*c49e0*/  HMMA.16816.F32 R4, R12.reuse, R6, R24 ;  /* 0x000000060c04723c */ /* 0x050fec0000001818 */
[----:B--2---:R-:W-:Y:S01]  /*c49f0*/  HMMA.16816.F32 R20, R12, R22, R16 ;  /* 0x000000160c14723c */ /* 0x004fe20000001810 */
[----:B------:R-:W2:Y:S04]  /*c4a00*/  LDL.LU.64 R18, [R1+0x6d50] ;  /* 0x006d500001127983 */ /* 0x000ea80000300a00 */
[----:B------:R-:W3:-:S15]  /*c4a10*/  LDL.LU R16, [R1+0x6d48] ;  /* 0x006d480001107983 */ /* 0x000ede0000300800 */
[----:B------:R-:W-:-:S03]  /*c4a20*/  NOP ;  /* 0x0000000000007918 */ /* 0x000fc60000000000 */
[----:B------:R-:W-:Y:S04]  /*c4a30*/  STL.64 [R1+0x18c0], R20 ;  /* 0x0018c01401007387 */ /* 0x000fe80000100a00 */
[----:B------:R0:W-:Y:S04]  /*c4a40*/  STL.64 [R1+0x18c8], R22 ;  /* 0x0018c81601007387 */ /* 0x0001e80000100a00 */
[----:B0-----:R-:W4:Y:S04]  /*c4a50*/  LDL.LU.64 R22, [R1+0x6d40] ;  /* 0x006d400001167983 */ /* 0x001f280000300a00 */
[----:B------:R-:W4:Y:S04]  /*c4a60*/  LDL.LU.64 R20, [R1+0x6d38] ;  /* 0x006d380001147983 */ /* 0x000f280000300a00 */
[----:B------:R-:W4:Y:S04]  /*c4a70*/  LDL.LU.64 R26, [R1+0x6d30] ;  /* 0x006d3000011a7983 */ /* 0x000f280000300a00 */
[----:B------:R-:W2:Y:S04]  /*c4a80*/  LDL.LU.64 R24, [R1+0x6d28] ;  /* 0x006d280001187983 */ /* 0x000ea80000300a00 */
[----:B------:R-:W-:Y:S04]  /*c4a90*/  STL.64 [R1+0x18d0], R4 ;  /* 0x0018d00401007387 */ /* 0x000fe80000100a00 */
[----:B------:R4:W-:Y:S04]  /*c4aa0*/  STL.64 [R1+0x18d8], R6 ;  /* 0x0018d80601007387 */ /* 0x0009e80000100a00 */
[----:B------:R-:W3:Y:S01]  /*c4ab0*/  LDL.LU R17, [R1+0x4c70] ;  /* 0x004c700001117983 */ /* 0x000ee20000300800 */
[C---:B--2---:R-:W-:Y:S06]  /*c4ac0*/  HMMA.16816.F32 R8, R12.reuse, R24, R8 ;  /* 0x000000180c08723c */ /* 0x044fec0000001808 */
[----:B----4-:R-:W-:-:S15]  /*c4ad0*/  HMMA.16816.F32 R4, R12, R26, R20 ;  /* 0x0000001a0c04723c */ /* 0x010fde0000001814 */
[----:B------:R-:W-:-:S02]  /*c4ae0*/  NOP ;  /* 0x0000000000007918 */ /* 0x000fc40000000000 */
[----:B------:R-:W-:Y:S04]  /*c4af0*/  STL.64 [R1+0x18f0], R8 ;  /* 0x0018f00801007387 */ /* 0x000fe80000100a00 */
[----:B------:R-:W-:Y:S04]  /*c4b00*/  STL.64 [R1+0x18f8], R10 ;  /* 0x0018f80a01007387 */ /* 0x000fe80000100a00 */
[----:B------:R-:W-:Y:S04]  /*c4b10*/  STL.64 [R1+0x6c58], R18 ;  /* 0x006c581201007387 */ /* 0x000fe80000100a00 */
[----:B------:R-:W-:Y:S04]  /*c4b20*/  STL.64 [R1+0x1900], R4 ;  /* 0x0019000401007387 */ /* 0x000fe80000100a00 */
[----:B------:R-:W-:Y:S04]  /*c4b30*/  STL.64 [R1+0x1908], R6 ;  /* 0x0019080601007387 */ /* 0x000fe80000100a00 */
        /* <DEDUP_REMOVED lines=14> */
[----:B0-----:R-:W4:Y:S01]  /*c4c20*/  LDL R26, [R1] ;  /* 0x00000000011a7983 */ /* 0x001f220000100800 */
[----:B------:R-:W-:-:S03]  /*c4c30*/  IMAD.MOV.U32 R27, RZ, RZ, R0 ;  /* 0x000000ffff1b7224 */ /* 0x000fc600078e0000 */
[----:B------:R-:W2:Y:S04]  /*c4c40*/  LDL.LU R0, [R1+0x6d24] ;  /* 0x006d240001007983 */ /* 0x000ea80000300800 */
        /* <DEDUP_REMOVED lines=152> */
[----:B---3--:R-:W-:-:S15]  /*c55d0*/  IMAD R4, R4, 0x100, R17 ;  /* 0x0000010004047824 */ /* 0x008fde00078e0211 */
[----:B------:R-:W-:-:S07]  /*c55e0*/  NOP ;  /* 0x0000000000007918 */ /* 0x000fce0000000000 */
        /* <DEDUP_REMOVED lines=10> */
[----:B------:R-:W3:Y:S04]  /*c5690*/  LDL.LU.64 R8, [R1+0x6c28] ;  /* 0x006c280001087983 */ /* 0x000ee80000300a00 */
[----:B------:R-:W-:Y:S04]  /*c56a0*/  STL.64 [R1+0x6b00], R18 ;  /* 0x006b001201007387 */ /* 0x000fe80000100a00 */
[----:B------:R2:W-:Y:S01]  /*c56b0*/  STL.64 [R1+0x6af8], R16 ;  /* 0x006af81001007387 */ /* 0x0005e20000100a00 */
[----:B----4-:R-:W-:-:S02]  /*c56c0*/  IMAD R6, R6, 0x100, R29 ;  /* 0x0000010006067824 */ /* 0x010fc400078e021d */
[----:B------:R-:W-:-:S03]  /*c56d0*/  IMAD R7, R0, 0x100, R7 ;  /* 0x0000010000077824 */ /* 0x000fc600078e0207 */
[----:B------:R-:W-:Y:S02]  /*c56e0*/  F2FP.F16.E4M3.UNPACK_B R6, R6 ;  /* 0x00000006ff06723e */ /* 0x000fe400020006ff */
[----:B------:R-:W-:-:S05]  /*c56f0*/  F2FP.F16.E4M3.UNPACK_B R7, R7 ;  /* 0x00000007ff07723e */ /* 0x000fca00020006ff */
[----:B------:R-:W-:Y:S01]  /*c5700*/  STL.64 [R1+0x6c20], R6 ;  /* 0x006c200601007387 */ /* 0x000fe20000100a00 */
[----:B------:R-:W-:Y:S01]  /*c5710*/  IMAD R5, R5, 0x100, R28 ;  /* 0x0000010005057824 */ /* 0x000fe200078e021c */
[----:B------:R-:W-:-:S04]  /*c5720*/  F2FP.F16.E4M3.UNPACK_B R4, R4 ;  /* 0x00000004ff04723e */ /* 0x000fc800020006ff */
[----:B------:R-:W-:Y:S01]  /*c5730*/  F2FP.F16.E4M3.UNPACK_B R5, R5 ;  /* 0x00000005ff05723e */ /* 0x000fe200020006ff */
[----:B--2---:R-:W-:-:S15]  /*c5740*/  HMMA.16816.F32 R16, R12, R10, R20 ;  /* 0x0000000a0c10723c */ /* 0x004fde0000001814 */
[----:B------:R-:W-:-:S08]  /*c5750*/  NOP ;  /* 0x0000000000007918 */ /* 0x000fd00000000000 */
[----:B------:R-:W-:Y:S04]  /*c5760*/  STL.64 [R1+0x1a80], R16 ;  /* 0x001a801001007387 */ /* 0x000fe80000100a00 */
[----:B------:R3:W-:Y:S02]  /*c5770*/  STL.64 [R1+0x1a88], R18 ;  /* 0x001a881201007387 */ /* 0x0007e40000100a00 */
[----:B---3--:R-:W-:Y:S02]  /*c5780*/  HMMA.16816.F32 R16, R12, R8, R24 ;  /* 0x000000080c10723c */ /* 0x008fe40000001818 */
[----:B------:R0:W-:Y:S04]  /*c5790*/  STL.64 [R1+0x6c18], R4 ;  /* 0x006c180401007387 */ /* 0x0001e80000100a00 */
[----:B0-----:R-:W2:-:S15]  /*c57a0*/  LDL.LU R4, [R1+0x1a90] ;  /* 0x001a900001047983 */ /* 0x001e9e0000300800 */
[----:B------:R-:W-:-:S02]  /*c57b0*/  NOP ;  /* 0x0000000000007918 */ /* 0x000fc40000000000 */
[----:B------:R0:W-:Y:S04]  /*c57c0*/  STL.64 [R1+0x1ab0], R16 ;  /* 0x001ab01001007387 */ /* 0x0001e80000100a00 */
[----:B------:R1:W-:Y:S04]  /*c57d0*/  STL.64 [R1+0x1ab8], R18 ;  /* 0x001ab81201007387 */ /* 0x0003e80000100a00 */
[----:B------:R-:W2:Y:S04]  /*c57e0*/  LDL.LU R5, [R1+0x1a94] ;  /* 0x001a940001057983 */ /* 0x000ea80000300800 */
[----:B------:R-:W2:Y:S04]  /*c57f0*/  LDL.LU R6, [R1+0x1a98] ;  /* 0x001a980001067983 */ /* 0x000ea80000300800 */
[----:B------:R-:W2:Y:S04]  /*c5800*/  LDL.LU R7, [R1+0x1a9c] ;  /* 0x001a9c0001077983 */ /* 0x000ea80000300800 */
        /* <DEDUP_REMOVED lines=10> */
[----:B------:R-:W4:Y:S01]  /*c58b0*/  LDL.LU R19, [R1+0x1b6c] ;  /* 0x001b6c0001137983 */ /* 0x000f220000300800 */
[----:B------:R-:W-:Y:S03]  /*c58c0*/  HMMA.16816.F32 R12, R12, R2, R4 ;  /* 0x000000020c0c723c */ /* 0x000fe60000001804 */
        /* <DEDUP_REMOVED lines=17> */
[----:B------:R-:W4:Y:S04]  /*c59e0*/  LDL.64 R28, [R1+0x80] ;  /* 0x00008000011c7983 */ /* 0x000f280000100a00 */
[----:B------:R-:W-:Y:S04]  /*c59f0*/  STL [R1+0x6a2c], R8 ;  /* 0x006a2c0801007387 */ /* 0x000fe80000100800 */
[----:B------:R-:W-:Y:S04]  /*c5a00*/  STL [R1+0x6a28], R9 ;  /* 0x006a280901007387 */ /* 0x000fe80000100800 */
[----:B------:R-:W2:Y:S04]  /*c5a10*/  LDL.LU.64 R6, [R1+0x6c20] ;  /* 0x006c200001067983 */ /* 0x000ea80000300a00 */
[----:B------:R-:W2:Y:S04]  /*c5a20*/  LDL.LU.64 R4, [R1+0x6c18] ;  /* 0x006c180001047983 */ /* 0x000ea80000300a00 */
        /* <DEDUP_REMOVED lines=43> */
[----:B------:R-:W-:Y:S02]  /*c5ce0*/  IMAD.MOV.U32 R3, RZ, RZ, R20 ;  /* 0x000000ffff037224 */ /* 0x000fe400078e0014 */
[----:B----4-:R-:W-:Y:S02]  /*c5cf0*/  IMAD.MOV.U32 R8, RZ, RZ, R23 ;  /* 0x000000ffff087224 */ /* 0x010fe400078e0017 */
[----:B0-----:R-:W-:Y:S01]  /*c5d00*/  IMAD.MOV.U32 R9, RZ, RZ, R22 ;  /* 0x000000ffff097224 */ /* 0x001fe200078e0016 */
[----:B------:R-:W-:Y:S04]  /*c5d10*/  STL [R1+0x6a54], R0 ;  /* 0x006a540001007387 */ /* 0x000fe80000100800 */
[----:B------:R-:W-:Y:S01]  /*c5d20*/  STL [R1+0x6a50], R3 ;  /* 0x006a500301007387 */ /* 0x000fe20000100800 */
[----:B--2---:R-:W-:-:S15]  /*c5d30*/  HMMA.16816.F32 R12, R4, R22, R16 ;  /* 0x00000016040c723c */ /* 0x004fde0000001810 */
[----:B------:R-:W-:-:S08]  /*c5d40*/  NOP ;  /* 0x0000000000007918 */ /* 0x000fd00000000000 */
        /* <DEDUP_REMOVED lines=197> */
[----:B----4-:R-:W-:Y:S02]  /*c69a0*/  IMAD.MOV.U32 R0, RZ, RZ, R23 ;  /* 0x000000ffff007224 */ /* 0x010fe400078e0017 */
[----:B0-----:R-:W-:-:S02]  /*c69b0*/  IMAD.MOV.U32 R9, RZ, RZ, R22 ;  /* 0x000000ffff097224 */ /* 0x001fc400078e0016 */
[----:B------:R-:W-:Y:S01]  /*c69c0*/  IMAD.MOV.U32 R8, RZ, RZ, R29 ;  /* 0x000000ffff087224 */ /* 0x000fe200078e001d */
[----:B--2---:R-:W-:-:S15]  /*c69d0*/  HMMA.16816.F32 R12, R4, R20, R12 ;  /* 0x00000014040c723c */ /* 0x004fde000000180c */
[----:B------:R-:W-:-:S08]  /*c69e0*/  NOP ;  /* 0x0000000000007918 */ /* 0x000fd00000000000 */
[----:B------:R-:W-:Y:S04]  /*c69f0*/  STL.64 [R1+0x1ed0], R12 ;  /* 0x001ed00c01007387 */ /* 0x000fe80000100a00 */
[----:B------:R0:W-:Y:S02]  /*c6a00*/  STL.64 [R1+0x1ed8], R14 ;  /* 0x001ed80e01007387 */ /* 0x0001e40000100a00 */
[C---:B0-----:R-:W-:Y:S06]  /*c6a10*/  HMMA.16816.F32 R12, R4.reuse, R22, R16 ;  /* 0x00000016040c723c */ /* 0x041fec0000001810 */
[----:B------:R-:W-:Y:S01]  /*c6a20*/  HMMA.16816.F32 R16, R4, R28, R24 ;  /* 0x0000001c0410723c */ /* 0x000fe20000001818 */
[----:B------:R-:W-:Y:S04]  /*c6a30*/  STL [R1+0x6ac4], R2 ;  /* 0x006ac40201007387 */ /* 0x000fe80000100800 */
[----:B------:R-:W-:-:S12]  /*c6a40*/  STL [R1+0x6ac0], R3 ;  /* 0x006ac00301007387 */ /* 0x000fd80000100800 */
[----:B------:R-:W-:Y:S04]  /*c6a50*/  STL.64 [R1+0x1ee0], R12 ;  /* 0x001ee00c01007387 */ /* 0x000fe80000100a00 */
[----:B------:R0:W-:Y:S04]  /*c6a60*/  STL.64 [R1+0x1ee8], R14 ;  /* 0x001ee80e01007387 */ /* 0x0001e80000100a00 */
[----:B0-----:R-:W2:Y:S04]  /*c6a70*/  LDL.LU R14, [R1+0x4c9c] ;  /* 0x004c9c00010e7983 */ /* 0x001ea80000300800 */
[----:B------:R-:W2:Y:S04]  /*c6a80*/  LDL.LU R15, [R1+0x4ca4] ;  /* 0x004ca400010f7983 */ /* 0x000ea80000300800 */
[----:B------:R-:W-:Y:S04]  /*c6a90*/  STL [R1+0x6acc], R0 ;  /* 0x006acc0001007387 */ /* 0x000fe80000100800 */
[----:B------:R-:W-:Y:S04]  /*c6aa0*/  STL [R1+0x6ac8], R9 ;  /* 0x006ac80901007387 */ /* 0x000fe80000100800 */
[----:B------:R-:W-:Y:S04]  /*c6ab0*/  STL.64 [R1+0x1ef0], R16 ;  /* 0x001ef01001007387 */ /* 0x000fe80000100a00 */
[----:B------:R-:W-:Y:S04]  /*c6ac0*/  STL.64 [R1+0x1ef8], R18 ;  /* 0x001ef81201007387 */ /* 0x000fe80000100a00 */
[----:B------:R-:W-:Y:S04]  /*c6ad0*/  STL.64 [R1+0x6b68], R10 ;  /* 0x006b680a01007387 */ /* 0x000fe80000100a00 */
[----:B------:R-:W-:Y:S04]  /*c6ae0*/  STL [R1+0x6b60], R8 ;  /* 0x006b600801007387 */ /* 0x000fe80000100800 */
        /* <DEDUP_REMOVED lines=12> */
[----:B------:R-:W2:Y:S04]  /*c6bb0*/  LDL.LU R10, [R1+0x1f08] ;  /* 0x001f0800010a7983 */ /* 0x000ea80000300800 */
[----:B------:R-:W2:Y:S01]  /*c6bc0*/  LDL.LU R11, [R1+0x1f0c] ;  /* 0x001f0c00010b7983 */ /* 0x000ea20000300800 */
[----:B------:R-:W-:-:S03]  /*c6bd0*/  IMAD.MOV.U32 R3, RZ, RZ, R28 ;  /* 0x000000ffff037224 */ /* 0x000fc600078e001c */
[----:B----4-:R-:W-:Y:S04]  /*c6be0*/  STL.64 [R1+0x6b58], R22 ;  /* 0x006b581601007387 */ /* 0x010fe80000100a00 */
[----:B---3--:R0:W-:Y:S04]  /*c6bf0*/  STL.64 [R1+0x6b50], R20 ;  /* 0x006b501401007387 */ /* 0x0081e80000100a00 */
[----:B0-----:R-:W3:Y:S04]  /*c6c00*/  LDL.LU R20, [R1+0x1f10] ;  /* 0x001f100001147983 */ /* 0x001ee80000300800 */
[----:B------:R-:W3:Y:S04]  /*c6c10*/  LDL.LU R21, [R1+0x1f14] ;  /* 0x001f140001157983 */ /* 0x000ee80000300800 */
[----:B------:R-:W3:Y:S04]  /*c6c20*/  LDL.LU R22, [R1+0x1f18] ;  /* 0x001f180001167983 */ /* 0x000ee80000300800 */
[----:B------:R-:W3:Y:S04]  /*c6c30*/  LDL.LU R23, [R1+0x1f1c] ;  /* 0x001f1c0001177983 */ /* 0x000ee80000300800 */
[----:B------:R-:W3:Y:S04]  /*c6c40*/  LDL.64 R28, [R1] ;  /* 0x00000000011c7983 */ /* 0x000ee80000100a00 */
        /* <DEDUP_REMOVED lines=17> */
[----:B---3--:R0:W-:Y:S04]  /*c6d60*/  STL.64 [R1+0x6ae8], R12 ;  /* 0x006ae80c01007387 */ /* 0x0081e80000100a00 */
[----:B0-----:R-:W3:Y:S04]  /*c6d70*/  LDL.LU R12, [R1+0x20d0] ;  /* 0x0020d000010c7983 */ /* 0x001ee80000300800 */
[----:B------:R-:W3:Y:S04]  /*c6d80*/  LDL.LU R13, [R1+0x20d4] ;  /* 0x0020d400010d7983 */ /* 0x000ee80000300800 */
[----:B------:R-:W3:Y:S04]  /*c6d90*/  LDL.LU R14, [R1+0x20d8] ;  /* 0x0020d800010e7983 */ /* 0x000ee80000300800 */
[----:B------:R-:W3:Y:S04]  /*c6da0*/  LDL.LU R15, [R1+0x20dc] ;  /* 0x0020dc00010f7983 */ /* 0x000ee80000300800 */
[----:B------:R0:W-:Y:S04]  /*c6db0*/  STL [R1+0x6ad0], R3 ;  /* 0x006ad00301007387 */ /* 0x0001e80000100800 */
[----:B0-----:R-:W4:Y:S02]  /*c6dc0*/  LDL.64 R2, [R1+0x8] ;  /* 0x0000080001027983 */ /* 0x001f240000100a00 */
[----:B----4-:R-:W-:-:S15]  /*c6dd0*/  HMMA.16816.F32 R8, R4, R2, R8 ;  /* 0x000000020408723c */ /* 0x010fde0000001808 */
[----:B------:R-:W-:-:S08]  /*c6de0*/  NOP ;  /* 0x0000000000007918 */ /* 0x000fd00000000000 */
[----:B------:R-:W-:Y:S04]  /*c6df0*/  STL.64 [R1+0x1f00], R8 ;  /* 0x001f000801007387 */ /* 0x000fe80000100a00 */
[----:B------:R0:W-:Y:S04]  /*c6e00*/  STL.64 [R1+0x1f08], R10 ;  /* 0x001f080a01007387 */ /* 0x0001e80000100a00 */
[----:B0-----:R-:W4:Y:S04]  /*c6e10*/  LDL.LU.64 R10, [R1+0x6b68] ;  /* 0x006b6800010a7983 */ /* 0x001f280000300a00 */
[----:B------:R-:W2:Y:S01]  /*c6e20*/  LDL.LU R8, [R1+0x6b60] ;  /* 0x006b600001087983 */ /* 0x000ea20000300800 */
[----:B------:R-:W-:Y:S01]  /*c6e30*/  HMMA.16816.F32 R20, R4, R28, R20 ;  /* 0x0000001c0414723c */ /* 0x000fe20000001814 */
[----:B------:R-:W-:-:S02]  /*c6e40*/  IMAD.MOV.U32 R9, RZ, RZ, R2 ;  /* 0x000000ffff097224 */ /* 0x000fc400078e0002 */
[----:B------:R-:W-:-:S03]  /*c6e50*/  IMAD.MOV.U32 R2, RZ, RZ, R3 ;  /* 0x000000ffff027224 */ /* 0x000fc600078e0003 */
[----:B------:R-:W-:Y:S02]  /*c6e60*/  IMAD.MOV.U32 R3, RZ, RZ, R28 ;  /* 0x000000ffff037224 */ /* 0x000fe400078e001c */
[----:B------:R-:W-:Y:S01]  /*c6e70*/  IMAD.MOV.U32 R0, RZ, RZ, R29 ;  /* 0x000000ffff007224 */ /* 0x000fe200078e001d */
        /* <DEDUP_REMOVED lines=8> */
[----:B0-----:R-:W4:Y:S04]  /*c6f00*/  LDL.LU.64 R22, [R1+0x6b58] ;  /* 0x006b580001167983 */ /* 0x001f280000300a00 */
[----:B------:R-:W4:Y:S04]  /*c6f10*/  LDL.LU.64 R20, [R1+0x6b50] ;  /* 0x006b500001147983 */ /* 0x000f280000300a00 */
[----:B------:R-:W3:Y:S02]  /*c6f20*/  LDL.LU.64 R28, [R1+0x6b48] ;  /* 0x006b4800011c7983 */ /* 0x000ee40000300a00 */
        /* <DEDUP_REMOVED lines=36> */
[----:B------:R0:W-:Y:S04]  /*c7170*/  STL.64 [R1+0x6800], R22 ;  /* 0x0068001601007387 */ /* 0x0001e80000100a00 */
[----:B0-----:R-:W4:Y:S04]  /*c7180*/  LDL.LU R22, [R1+0x4ca0] ;  /* 0x004ca00001167983 */ /* 0x001f280000300800 */
[----:B------:R-:W4:Y:S04]  /*c7190*/  LDL.LU R23, [R1+0x4ca8] ;  /* 0x004ca80001177983 */ /* 0x000f280000300800 */
[----:B------:R0:W-:Y:S04]  /*c71a0*/  STL.64 [R1+0x67f8], R20 ;  /* 0x0067f81401007387 */ /* 0x0001e80000100a00 */
[----:B0-----:R-:W4:Y:S04]  /*c71b0*/  LDL.LU R20, [R1+0x4c90] ;  /* 0x004c900001147983 */ /* 0x001f280000300800 */
[----:B------:R-:W4:Y:S01]  /*c71c0*/  LDL.LU R21, [R1+0x4c98] ;  /* 0x004c980001157983 */ /* 0x000f220000300800 */
[C---:B---3--:R-:W-:Y:S06]  /*c71d0*/  HMMA.16816.F32 R12, R4.reuse, R18, R12 ;  /* 0x00000012040c723c */ /* 0x048fec000000180c */
[----:B--2---:R-:W-:-:S15]  /*c71e0*/  HMMA.16816.F32 R8, R4, R16, R8 ;  /* 0x000000100408723c */ /* 0x004fde0000001808 */
[----:B------:R-:W-:-:S02]  /*c71f0*/  NOP ;  /* 0x0000000000007918 */ /* 0x000fc40000000000 */
[----:B------:R-:W-:Y:S04]  /*c7200*/  STL.64 [R1+0x20d0], R12 ;  /* 0x0020d00c01007387 */ /* 0x000fe80000100a00 */
[----:B------:R0:W-:Y:S04]  /*c7210*/  STL.64 [R1+0x20d8], R14 ;  /* 0x0020d80e01007387 */ /* 0x0001e80000100a00 */
[----:B0-----:R-:W4:Y:S04]  /*c7220*/  LDL.LU.64 R14, [R1+0x6af0] ;  /* 0x006af000010e7983 */ /* 0x001f280000300a00 */
[----:B------:R-:W2:Y:S04]  /*c7230*/  LDL.LU.64 R12, [R1+0x6ae8] ;  /* 0x006ae800010c7983 */ /* 0x000ea80000300a00 */
[----:B------:R-:W-:Y:S04]  /*c7240*/  STL.64 [R1+0x20c0], R8 ;  /* 0x0020c00801007387 */ /* 0x000fe80000100a00 */
[----:B------:R0:W-:Y:S04]  /*c7250*/  STL.64 [R1+0x20c8], R10 ;  /* 0x0020c80a01007387 */ /* 0x0001e80000100a00 */
[----:B0-----:R-:W3:Y:S04]  /*c7260*/  LDL.LU.64 R10, [R1+0x6ae0] ;  /* 0x006ae000010a7983 */ /* 0x001ee80000300a00 */
[----:B------:R-:W3:Y:S04]  /*c7270*/  LDL.LU.64 R8, [R1+0x6ad8] ;  /* 0x006ad80001087983 */ /* 0x000ee80000300a00 */
[----:B------:R-:W-:Y:S04]  /*c7280*/  STL.64 [R1+0x67d0], R18 ;  /* 0x0067d01201007387 */ /* 0x000fe80000100a00 */
[----:B------:R0:W-:Y:S04]  /*c7290*/  STL.64 [R1+0x67c8], R16 ;  /* 0x0067c81001007387 */ /* 0x0001e80000100a00 */
[----:B0-----:R-:W3:Y:S01]  /*c72a0*/  LDL.LU R16, [R1+0x1e20] ;  /* 0x001e200001107983 */ /* 0x001ee20000300800 */
[----:B----4-:R-:W-:-:S02]  /*c72b0*/  IMAD R14, R14, 0x100, R22 ;  /* 0x000001000e0e7824 */ /* 0x010fc400078e0216 */
[----:B--2---:R-:W-:Y:S02]  /*c72c0*/  IMAD R12, R12, 0x100, R20 ;  /* 0x000001000c0c7824 */ /* 0x004fe400078e0214 */
[----:B------:R-:W-:Y:S02]  /*c72d0*/  IMAD R13, R13, 0x100, R21 ;  /* 0x000001000d0d7824 */ /* 0x000fe400078e0215 */
[----:B------:R-:W-:Y:S02]  /*c72e0*/  IMAD R15, R15, 0x100, R23 ;  /* 0x000001000f0f7824 */ /* 0x000fe400078e0217 */
[----:B---3--:R-:W-:-:S15]  /*c72f0*/  HMMA.16816.F32 R20, R4, R10, R24 ;  /* 0x0000000a0414723c */ /* 0x008fde0000001818 */
[----:B------:R-:W-:-:S08]  /*c7300*/  NOP ;  /* 0x0000000000007918 */ /* 0x000fd00000000000 */
        /* <DEDUP_REMOVED lines=8> */
[----:B--2---:R0:W-:Y:S04]  /*c7390*/  STL.64 [R1+0x6808], R16 ;  /* 0x0068081001007387 */ /* 0x0041e80000100a00 */
        /* <DEDUP_REMOVED lines=25> */
[----:B0-----:R-:W3:Y:S04]  /*c7530*/  LDL.LU R16, [R1+0x1f30] ;  /* 0x001f300001107983 */ /* 0x001ee80000300800 */
[----:B------:R-:W3:Y:S04]  /*c7540*/  LDL.LU R17, [R1+0x1f34] ;  /* 0x001f340001117983 */ /* 0x000ee80000300800 */
[----:B------:R-:W3:Y:S04]  /*c7550*/  LDL.LU R18, [R1+0x1f38] ;  /* 0x001f380001127983 */ /* 0x000ee80000300800 */
[----:B------:R-:W3:Y:S01]  /*c7560*/  LDL.LU R19, [R1+0x1f3c] ;  /* 0x001f3c0001137983 */ /* 0x000ee20000300800 */
[----:B------:R-:W-:-:S02]  /*c7570*/  IMAD.MOV.U32 R20, RZ, RZ, R9 ;  /* 0x000000ffff147224 */ /* 0x000fc400078e0009 */
[----:B------:R-:W-:Y:S02]  /*c7580*/  IMAD.MOV.U32 R21, RZ, RZ, R0 ;  /* 0x000000ffff157224 */ /* 0x000fe400078e0000 */
[----:B----4-:R-:W-:Y:S02]  /*c7590*/  IMAD.MOV.U32 R23, RZ, RZ, R2 ;  /* 0x000000ffff177224 */ /* 0x010fe400078e0002 */
[----:B--2---:R-:W-:Y:S01]  /*c75a0*/  IMAD.MOV.U32 R22, RZ, RZ, R3 ;  /* 0x000000ffff167224 */ /* 0x004fe200078e0003 */
[----:B---3--:R-:W-:Y:S04]  /*c75b0*/  STL.64 [R1+0x6858], R18 ;  /* 0x0068581201007387 */ /* 0x008fe80000100a00 */
        /* <DEDUP_REMOVED lines=166> */
[----:B------:R-:W3:Y:S04]  /*c8020*/  LDL.LU R3, [R1+0x6a30] ;  /* 0x006a300001037983 */ /* 0x000ee80000300800 */
[----:B------:R-:W3:Y:S04]  /*c8030*/  LDL.LU R8, [R1+0x6a2c] ;  /* 0x006a2c0001087983 */ /* 0x000ee80000300800 */
[----:B------:R-:W-:Y:S01]  /*c8040*/  STL.64 [R1+0x69f8], R22 ;  /* 0x0069f81601007387 */ /* 0x000fe20000100a00 */
[----:B--2---:R-:W-:-:S02]  /*c8050*/  IMAD.MOV.U32 R20, RZ, RZ, R9 ;  /* 0x000000ffff147224 */ /* 0x004fc400078e0009 */
[----:B------:R-:W-:Y:S01]  /*c8060*/  IMAD.MOV.U32 R21, RZ, RZ, R0 ;  /* 0x000000ffff157224 */ /* 0x000fe200078e0000 */
[----:B----4-:R-:W-:Y:S04]  /*c8070*/  STL.64 [R1+0x69a8], R18 ;  /* 0x0069a81201007387 */ /* 0x010fe80000100a00 */
[----:B---3--:R0:W-:Y:S04]  /*c8080*/  STL.64 [R1+0x69a0], R16 ;  /* 0x0069a01001007387 */ /* 0x0081e80000100a00 */
[----:B0-----:R-:W2:Y:S04]  /*c8090*/  LDL.LU R16, [R1+0x2060] ;  /* 0x0020600001107983 */ /* 0x001ea80000300800 */
[----:B------:R-:W2:Y:S04]  /*c80a0*/  LDL.LU R17, [R1+0x2064] ;  /* 0x0020640001117983 */ /* 0x000ea80000300800 */
[----:B------:R-:W3:Y:S04]  /*c80b0*/  LDL.LU R18, [R1+0x2068] ;  /* 0x0020680001127983 */ /* 0x000ee80000300800 */
[----:B------:R-:W3:Y:S04]  /*c80c0*/  LDL.LU R19, [R1+0x206c] ;  /* 0x00206c0001137983 */ /* 0x000ee80000300800 */
[----:B------:R-:W4:Y:S04]  /*c80d0*/  LDL.LU R9, [R1+0x6a28] ;  /* 0x006a280001097983 */ /* 0x000f280000300800 */
[----:B------:R0:W-:Y:S04]  /*c80e0*/  STL.64 [R1+0x6a10], R20 ;  /* 0x006a101401007387 */ /* 0x0001e80000100a00 */
        /* <DEDUP_REMOVED lines=39> */
[----:B------:R-:W-:Y:S04]  /*c8360*/  STL [R1+0x67a0], R11 ;  /* 0x0067a00b01007387 */ /* 0x000fe80000100800 */
        /* <DEDUP_REMOVED lines=9> */
[----:B------:R-:W2:-:S15]  /*c8400*/  LDL.LU.64 R20, [R1+0x6a10] ;  /* 0x006a100001147983 */ /* 0x000e9e0000300a00 */
[----:B------:R-:W-:-:S07]  /*c8410*/  NOP ;  /* 0x0000000000007918 */ /* 0x000fce0000000000 */
        /* <DEDUP_REMOVED lines=153> */
[C---:B---3--:R-:W-:Y:S06]  /*c8db0*/  HMMA.16816.F32 R24, R12.reuse, R28, R24 ;  /* 0x0000001c0c18723c */ /* 0x048fec0000001818 */
[----:B--2---:R-:W-:Y:S01]  /*c8dc0*/  HMMA.16816.F32 R20, R12, R22, R16 ;  /* 0x000000160c14723c */ /* 0x004fe20000001810 */
[----:B------:R-:W2:Y:S04]  /*c8dd0*/  LDL.LU.64 R18, [R1+0x6810] ;  /* 0x0068100001127983 */ /* 0x000ea80000300a00 */
[----:B------:R-:W2:-:S15]  /*c8de0*/  LDL.LU.64 R16, [R1+0x6808] ;  /* 0x0068080001107983 */ /* 0x000e9e0000300a00 */
[----:B------:R-:W-:-:S03]  /*c8df0*/  NOP ;  /* 0x0000000000007918 */ /* 0x000fc60000000000 */
[----:B------:R-:W-:Y:S04]  /*c8e00*/  STL.64 [R1+0x2060], R20 ;  /* 0x0020601401007387 */ /* 0x000fe80000100a00 */
[----:B------:R0:W-:Y:S04]  /*c8e10*/  STL.64 [R1+0x2068], R22 ;  /* 0x0020681601007387 */ /* 0x0001e80000100a00 */
[----:B0-----:R-:W3:Y:S04]  /*c8e20*/  LDL.LU.64 R22, [R1+0x6800] ;  /* 0x0068000001167983 */ /* 0x001ee80000300a00 */
[----:B------:R-:W3:Y:S04]  /*c8e30*/  LDL.LU.64 R20, [R1+0x67f8] ;  /* 0x0067f80001147983 */ /* 0x000ee80000300a00 */
[----:B------:R-:W-:Y:S04]  /*c8e40*/  STL.64 [R1+0x2040], R24 ;  /* 0x0020401801007387 */ /* 0x000fe80000100a00 */
[----:B------:R0:W-:Y:S04]  /*c8e50*/  STL.64 [R1+0x2048], R26 ;  /* 0x0020481a01007387 */ /* 0x0001e80000100a00 */
[----:B0-----:R-:W4:Y:S04]  /*c8e60*/  LDL.LU.64 R26, [R1+0x67f0] ;  /* 0x0067f000011a7983 */ /* 0x001f280000300a00 */
[----:B------:R-:W2:Y:S04]  /*c8e70*/  LDL.LU.64 R24, [R1+0x67e8] ;  /* 0x0067e80001187983 */ /* 0x000ea80000300a00 */
[----:B------:R0:W-:Y:S04]  /*c8e80*/  STL.64 [R1+0x66a8], R28 ;  /* 0x0066a81c01007387 */ /* 0x0001e80000100a00 */
[----:B0-----:R-:W3:Y:S01]  /*c8e90*/  LDL.64 R28, [R1+0xa8] ;  /* 0x0000a800011c7983 */ /* 0x001ee20000100a00 */
[----:B----4-:R-:W-:-:S15]  /*c8ea0*/  HMMA.16816.F32 R4, R12, R26, R4 ;  /* 0x0000001a0c04723c */ /* 0x010fde0000001804 */
[----:B------:R-:W-:-:S08]  /*c8eb0*/  NOP ;  /* 0x0000000000007918 */ /* 0x000fd00000000000 */
[----:B------:R-:W-:Y:S04]  /*c8ec0*/  STL.64 [R1+0x2030], R4 ;  /* 0x0020300401007387 */ /* 0x000fe80000100a00 */
[----:B------:R2:W-:Y:S02]  /*c8ed0*/  STL.64 [R1+0x2038], R6 ;  /* 0x0020380601007387 */ /* 0x0005e40000100a00 */
[----:B--2---:R-:W-:Y:S02]  /*c8ee0*/  HMMA.16816.F32 R4, R12, R24, R16 ;  /* 0x000000180c04723c */ /* 0x004fe40000001810 */
        /* <DEDUP_REMOVED lines=14> */
[----:B------:R-:W4:Y:S04]  /*c8fd0*/  LDL.LU R5, [R1+0x4cb4] ;  /* 0x004cb40001057983 */ /* 0x000f280000300800 */
[----:B------:R-:W3:Y:S04]  /*c8fe0*/  LDL.LU R11, [R1+0x4cc0] ;  /* 0x004cc000010b7983 */ /* 0x000ee80000300800 */
[----:B---3--:R-:W-:Y:S04]  /*c8ff0*/  STL.64 [R1+0x67b0], R10 ;  /* 0x0067b00a01007387 */ /* 0x008fe80000100a00 */
[----:B------:R0:W-:Y:S04]  /*c9000*/  STL.64 [R1+0x67a8], R8 ;  /* 0x0067a80801007387 */ /* 0x0001e80000100a00 */
[----:B0-----:R-:W3:Y:S04]  /*c9010*/  LDL.LU R8, [R1+0x1dd0] ;  /* 0x001dd00001087983 */ /* 0x001ee80000300800 */
[----:B------:R-:W3:Y:S04]  /*c9020*/  LDL.LU R9, [R1+0x1dd4] ;  /* 0x001dd40001097983 */ /* 0x000ee80000300800 */
[----:B------:R-:W2:Y:S04]  /*c9030*/  LDL.LU R10, [R1+0x1dd8] ;  /* 0x001dd800010a7983 */ /* 0x000ea80000300800 */
[----:B------:R-:W2:Y:S01]  /*c9040*/  LDL.LU R11, [R1+0x1ddc] ;  /* 0x001ddc00010b7983 */ /* 0x000ea20000300800 */
[C---:B------:R-:W-:Y:S03]  /*c9050*/  HMMA.16816.F32 R16, R12.reuse, R22, R16 ;  /* 0x000000160c10723c */ /* 0x040fe60000001810 */
        /* <DEDUP_REMOVED lines=42> */
[----:B------:R-:W3:Y:S04]  /*c9300*/  LDL.LU.64 R8, [R1+0x67b8] ;  /* 0x0067b80001087983 */ /* 0x000ee80000300a00 */
[----:B------:R0:W-:Y:S04]  /*c9310*/  STL.64 [R1+0x66d0], R18 ;  /* 0x0066d01201007387 */ /* 0x0001e80000100a00 */
[----:B0-----:R-:W4:Y:S04]  /*c9320*/  LDL.LU R18, [R1+0x4cb0] ;  /* 0x004cb00001127983 */ /* 0x001f280000300800 */
[----:B------:R-:W2:Y:S01]  /*c9330*/  LDL.LU R19, [R1+0x4cb8] ;  /* 0x004cb80001137983 */ /* 0x000ea20000300800 */
        /* <DEDUP_REMOVED lines=8> */
[----:B----4-:R-:W-:-:S02]  /*c93c0*/  IMAD R4, R4, 0x100, R18 ;  /* 0x0000010004047824 */ /* 0x010fc400078e0212 */
[----:B--2---:R-:W-:Y:S01]  /*c93d0*/  IMAD R5, R5, 0x100, R19 ;  /* 0x0000010005057824 */ /* 0x004fe200078e0213 */
[----:B0-----:R-:W2:Y:S04]  /*c93e0*/  LDL.LU R16, [R1+0x2a60] ;  /* 0x002a600001107983 */ /* 0x001ea80000300800 */
[----:B-1----:R-:W2:Y:S04]  /*c93f0*/  LDL.LU R17, [R1+0x2a64] ;  /* 0x002a640001117983 */ /* 0x002ea80000300800 */
[----:B------:R-:W2:Y:S04]  /*c9400*/  LDL.LU R18, [R1+0x2a68] ;  /* 0x002a680001127983 */ /* 0x000ea80000300800 */
[----:B------:R-:W2:Y:S01]  /*c9410*/  LDL.LU R19, [R1+0x2a6c] ;  /* 0x002a6c0001137983 */ /* 0x000ea20000300800 */
[----:B---3--:R-:W-:-:S03]  /*c9420*/  IMAD R6, R6, 0x100, R11 ;  /* 0x0000010006067824 */ /* 0x008fc600078e020b */
[----:B------:R-:W3:Y:S02]  /*c9430*/  LDL.LU R11, [R1+0x67a0] ;  /* 0x0067a000010b7983 */ /* 0x000ee40000300800 */
[----:B---3--:R-:W-:-:S15]  /*c9440*/  HMMA.16816.F32 R24, R12, R10, R24 ;  /* 0x0000000a0c18723c */ /* 0x008fde0000001818 */
[----:B------:R-:W-:-:S08]  /*c9450*/  NOP ;  /* 0x0000000000007918 */ /* 0x000fd00000000000 */
[----:B------:R-:W-:Y:S04]  /*c9460*/  STL.64 [R1+0x2220], R24 ;  /* 0x0022201801007387 */ /* 0x000fe80000100a00 */
[----:B------:R0:W-:Y:S04]  /*c9470*/  STL.64 [R1+0x2228], R26 ;  /* 0x0022281a01007387 */ /* 0x0001e80000100a00 */
[----:B0-----:R-:W3:Y:S04]  /*c9480*/  LDL.LU.64 R26, [R1+0x6798] ;  /* 0x00679800011a7983 */ /* 0x001ee80000300a00 */
[----:B------:R-:W3:Y:S01]  /*c9490*/  LDL.LU.64 R24, [R1+0x6790] ;  /* 0x0067900001187983 */ /* 0x000ee20000300a00 */
[C---:B--2---:R-:W-:Y:S03]  /*c94a0*/  HMMA.16816.F32 R16, R12.reuse, R8, R16 ;  /* 0x000000080c10723c */ /* 0x044fe60000001810 */
[----:B------:R-:W-:Y:S04]  /*c94b0*/  STL.64 [R1+0x65f8], R10 ;  /* 0x0065f80a01007387 */ /* 0x000fe80000100a00 */
[----:B------:R0:W-:Y:S02]  /*c94c0*/  STL.64 [R1+0x65f0], R8 ;  /* 0x0065f00801007387 */ /* 0x0001e40000100a00 */
[----:B0-----:R-:W-:Y:S01]  /*c94d0*/  HMMA.16816.F32 R8, R12, R2, R20 ;  /* 0x000000020c08723c */ /* 0x001fe20000001814 */
[----:B------:R-:W-:Y:S01]  /*c94e0*/  IMAD R7, R0, 0x100, R7 ;  /* 0x0000010000077824 */ /* 0x000fe200078e0207 */
[----:B------:R-:W-:-:S02]  /*c94f0*/  F2FP.F16.E4M3.UNPACK_B R4, R4 ;  /* 0x00000004ff04723e */ /* 0x000fc400020006ff */
[----:B------:R-:W-:Y:S02]  /*c9500*/  F2FP.F16.E4M3.UNPACK_B R5, R5 ;  /* 0x00000005ff05723e */ /* 0x000fe400020006ff */
[----:B------:R-:W-:Y:S02]  /*c9510*/  F2FP.F16.E4M3.UNPACK_B R6, R6 ;  /* 0x00000006ff06723e */ /* 0x000fe400020006ff */
[----:B------:R-:W-:-:S06]  /*c9520*/  F2FP.F16.E4M3.UNPACK_B R7, R7 ;  /* 0x00000007ff07723e */ /* 0x000fcc00020006ff */
[----:B------:R-:W-:Y:S04]  /*c9530*/  STL.64 [R1+0x23a0], R16 ;  /* 0x0023a01001007387 */ /* 0x000fe80000100a00 */
[----:B------:R-:W-:Y:S04]  /*c9540*/  STL.64 [R1+0x23a8], R18 ;  /* 0x0023a81201007387 */ /* 0x000fe80000100a00 */
[----:B------:R-:W-:Y:S04]  /*c9550*/  STL [R1+0x657c], R2 ;  /* 0x00657c0201007387 */ /* 0x000fe80000100800 */
[----:B------:R-:W-:Y:S04]  /*c9560*/  STL [R1+0x6578], R3 ;  /* 0x0065780301007387 */ /* 0x000fe80000100800 */
        /* <DEDUP_REMOVED lines=10> */
[----:B------:R-:W4:Y:S04]  /*c9610*/  LDL.64 R12, [R1+0x80] ;  /* 0x00008000010c7983 */ /* 0x000f280000100a00 */
        /* <DEDUP_REMOVED lines=52> */
[----:B------:R-:W3:Y:S04]  /*c9960*/  LDL.64 R28, [R1+0x60] ;  /* 0x00006000011c7983 */ /* 0x000ee80000100a00 */
[----:B------:R-:W-:Y:S01]  /*c9970*/  STL [R1+0x6580], R0 ;  /* 0x0065800001007387 */ /* 0x000fe20000100800 */
[----:B----4-:R-:W-:-:S02]  /*c9980*/  IMAD.MOV.U32 R3, RZ, RZ, R13 ;  /* 0x000000ffff037224 */ /* 0x010fc400078e000d */
        /* <DEDUP_REMOVED lines=18> */
[----:B----4-:R-:W-:Y:S02]  /*c9ab0*/  IMAD.MOV.U32 R2, RZ, RZ, R13 ;  /* 0x000000ffff027224 */ /* 0x010fe400078e000d */
[----:B------:R-:W-:Y:S01]  /*c9ac0*/  IMAD.MOV.U32 R3, RZ, RZ, R12 ;  /* 0x000000ffff037224 */ /* 0x000fe200078e000c */
[----:B------:R-:W-:Y:S01]  /*c9ad0*/  STL [R1+0x658c], R0 ;  /* 0x00658c0001007387 */ /* 0x000fe20000100800 */
        /* <DEDUP_REMOVED lines=27> */
[----:B------:R-:W-:Y:S01]  /*c9c90*/  STL [R1+0x659c], R2 ;  /* 0x00659c0201007387 */ /* 0x000fe20000100800 */
[C---:B---3--:R-:W-:Y:S06]  /*c9ca0*/  HMMA.16816.F32 R8, R4.reuse, R20, R8 ;  /* 0x000000140408723c */ /* 0x048fec0000001808 */
[----:B--2---:R-:W-:-:S15]  /*c9cb0*/  HMMA.16816.F32 R24, R4, R14, R24 ;  /* 0x0000000e0418723c */ /* 0x004fde0000001818 */
[----:B------:R-:W-:-:S08]  /*c9cc0*/  NOP ;  /* 0x0000000000007918 */ /* 0x000fd00000000000 */
[----:B------:R-:W-:Y:S04]  /*c9cd0*/  STL.64 [R1+0x2330], R24 ;  /* 0x0023301801007387 */ /* 0x000fe80000100a00 */
[----:B------:R0:W-:Y:S04]  /*c9ce0*/  STL.64 [R1+0x2338], R26 ;  /* 0x0023381a01007387 */ /* 0x0001e80000100a00 */
[----:B0-----:R-:W2:Y:S04]  /*c9cf0*/  LDL.LU.64 R26, [R1+0x6728] ;  /* 0x00672800011a7983 */ /* 0x001ea80000300a00 */
[----:B------:R-:W2:Y:S01]  /*c9d00*/  LDL.LU.64 R24, [R1+0x6720] ;  /* 0x0067200001187983 */ /* 0x000ea20000300a00 */
[----:B------:R-:W-:-:S05]  /*c9d10*/  IMAD.MOV.U32 R0, RZ, RZ, R15 ;  /* 0x000000ffff007224 */ /* 0x000fca00078e000f */
[----:B------:R-:W-:Y:S04]  /*c9d20*/  STL [R1+0x65a4], R0 ;  /* 0x0065a40001007387 */ /* 0x000fe80000100800 */
[----:B------:R-:W-:Y:S04]  /*c9d30*/  STL.64 [R1+0x2320], R8 ;  /* 0x0023200801007387 */ /* 0x000fe80000100a00 */
[----:B------:R0:W-:Y:S02]  /*c9d40*/  STL.64 [R1+0x2328], R10 ;  /* 0x0023280a01007387 */ /* 0x0001e40000100a00 */
[----:B0-----:R-:W-:Y:S01]  /*c9d50*/  HMMA.16816.F32 R8, R4, R22, R16 ;  /* 0x000000160408723c */ /* 0x001fe20000001810 */
[----:B------:R-:W-:-:S02]  /*c9d60*/  IMAD.MOV.U32 R2, RZ, RZ, R21 ;  /* 0x000000ffff027224 */ /* 0x000fc400078e0015 */
[----:B------:R-:W-:-:S03]  /*c9d70*/  IMAD.MOV.U32 R3, RZ, RZ, R20 ;  /* 0x000000ffff037224 */ /* 0x000fc600078e0014 */
[----:B------:R-:W-:Y:S01]  /*c9d80*/  IMAD.MOV.U32 R0, RZ, RZ, R23 ;  /* 0x000000ffff007224 */ /* 0x000fe200078e0017 */
[----:B------:R-:W-:Y:S04]  /*c9d90*/  STL [R1+0x65ac], R2 ;  /* 0x0065ac0201007387 */ /* 0x000fe80000100800 */
[----:B------:R-:W-:Y:S04]  /*c9da0*/  STL [R1+0x65a8], R3 ;  /* 0x0065a80301007387 */ /* 0x000fe80000100800 */
[----:B------:R-:W-:Y:S08]  /*c9db0*/  STL [R1+0x65b0], R0 ;  /* 0x0065b00001007387 */ /* 0x000ff00000100800 */
[----:B------:R-:W-:Y:S04]  /*c9dc0*/  STL.64 [R1+0x2310], R8 ;  /* 0x0023100801007387 */ /* 0x000fe80000100a00 */
[----:B------:R2:W-:Y:S02]  /*c9dd0*/  STL.64 [R1+0x2318], R10 ;  /* 0x0023180a01007387 */ /* 0x0005e40000100a00 */
        /* <DEDUP_REMOVED lines=12> */
[----:B--2---:R1:W-:Y:S04]  /*c9ea0*/  STL.64 [R1+0x66f8], R24 ;  /* 0x0066f81801007387 */ /* 0x0043e80000100a00 */
[----:B0-----:R-:W2:Y:S04]  /*c9eb0*/  LDL.LU R20, [R1+0x1c80] ;  /* 0x001c800001147983 */ /* 0x001ea80000300800 */
[----:B------:R-:W2:Y:S04]  /*c9ec0*/  LDL.LU R21, [R1+0x1c84] ;  /* 0x001c840001157983 */ /* 0x000ea80000300800 */
[----:B------:R-:W3:Y:S04]  /*c9ed0*/  LDL.LU R22, [R1+0x1c88] ;  /* 0x001c880001167983 */ /* 0x000ee80000300800 */
[----:B------:R-:W3:Y:S04]  /*c9ee0*/  LDL.LU R23, [R1+0x1c8c] ;  /* 0x001c8c0001177983 */ /* 0x000ee80000300800 */
[----:B------:R-:W4:Y:S04]  /*c9ef0*/  LDL.64 R18, [R1+0x40] ;  /* 0x0000400001127983 */ /* 0x000f280000100a00 */
[----:B-1----:R-:W4:Y:S04]  /*c9f00*/  LDL.64 R24, [R1+0x50] ;  /* 0x0000500001187983 */ /* 0x002f280000100a00 */
        /* <DEDUP_REMOVED lines=94> */
[----:B---3--:R-:W-:-:S15]  /*ca4f0*/  HMMA.16816.F32 R20, R4, R28, R20 ;  /* 0x0000001c0414723c */ /* 0x008fde0000001814 */
[----:B------:R-:W-:-:S08]  /*ca500*/  NOP ;  /* 0x0000000000007918 */ /* 0x000fd00000000000 */
[----:B------:R-:W-:Y:S04]  /*ca510*/  STL.64 [R1+0x22a0], R20 ;  /* 0x0022a01401007387 */ /* 0x000fe80000100a00 */
[----:B------:R0:W-:Y:S04]  /*ca520*/  STL.64 [R1+0x22a8], R22 ;  /* 0x0022a81601007387 */ /* 0x0001e80000100a00 */
[----:B0-----:R-:W2:Y:S04]  /*ca530*/  LDL.LU.64 R22, [R1+0x66b8] ;  /* 0x0066b80001167983 */ /* 0x001ea80000300a00 */
[----:B------:R-:W2:Y:S01]  /*ca540*/  LDL.LU.64 R20, [R1+0x66b0] ;  /* 0x0066b00001147983 */ /* 0x000ea20000300a00 */
[----:B------:R-:W-:Y:S01]  /*ca550*/  HMMA.16816.F32 R12, R4, R16, R12 ;  /* 0x00000010040c723c */ /* 0x000fe2000000180c */
[----:B------:R-:W-:-:S02]  /*ca560*/  IMAD.MOV.U32 R2, RZ, RZ, R29 ;  /* 0x000000ffff027224 */ /* 0x000fc400078e001d */
[----:B------:R-:W-:-:S03]  /*ca570*/  IMAD.MOV.U32 R3, RZ, RZ, R28 ;  /* 0x000000ffff037224 */ /* 0x000fc600078e001c */
[----:B------:R-:W-:Y:S01]  /*ca580*/  IMAD.MOV.U32 R0, RZ, RZ, R17 ;  /* 0x000000ffff007224 */ /* 0x000fe200078e0011 */
[----:B------:R-:W3:Y:S04]  /*ca590*/  LDL.LU.64 R28, [R1+0x66a8] ;  /* 0x0066a800011c7983 */ /* 0x000ee80000300a00 */
[----:B------:R-:W-:Y:S04]  /*ca5a0*/  STL [R1+0x65dc], R2 ;  /* 0x0065dc0201007387 */ /* 0x000fe80000100800 */
[----:B------:R-:W-:Y:S04]  /*ca5b0*/  STL [R1+0x65d8], R3 ;  /* 0x0065d80301007387 */ /* 0x000fe80000100800 */
[----:B------:R-:W-:Y:S04]  /*ca5c0*/  STL [R1+0x65e0], R0 ;  /* 0x0065e00001007387 */ /* 0x000fe80000100800 */
[----:B------:R-:W-:Y:S04]  /*ca5d0*/  STL.64 [R1+0x2290], R12 ;  /* 0x0022900c01007387 */ /* 0x000fe80000100a00 */
[----:B------:R4:W-:Y:S02]  /*ca5e0*/  STL.64 [R1+0x2298], R14 ;  /* 0x0022980e01007387 */ /* 0x0009e40000100a00 */
[----:B----4-:R-:W-:-:S15]  /*ca5f0*/  HMMA.16816.F32 R12, R4, R24, R8 ;  /* 0x00000018040c723c */ /* 0x010fde0000001808 */
[----:B------:R-:W-:-:S08]  /*ca600*/  NOP ;  /* 0x0000000000007918 */ /* 0x000fd00000000000 */
[----:B------:R-:W-:Y:S04]  /*ca610*/  STL.64 [R1+0x2280], R12 ;  /* 0x0022800c01007387 */ /* 0x000fe80000100a00 */
[----:B------:R-:W-:Y:S01]  /*ca620*/  STL.64 [R1+0x2288], R14 ;  /* 0x0022880e01007387 */ /* 0x000fe20000100a00 */
[----:B--2---:R-:W-:-:S15]  /*ca630*/  HMMA.16816.F32 R8, R4, R26, R20 ;  /* 0x0000001a0408723c */ /* 0x004fde0000001814 */
[----:B------:R-:W-:-:S08]  /*ca640*/  NOP ;  /* 0x0000000000007918 */ /* 0x000fd00000000000 */
[----:B------:R-:W-:Y:S04]  /*ca650*/  STL.64 [R1+0x2270], R8 ;  /* 0x0022700801007387 */ /* 0x000fe80000100a00 */
[----:B------:R-:W-:Y:S04]  /*ca660*/  STL.64 [R1+0x2278], R10 ;  /* 0x0022780a01007387 */ /* 0x000fe80000100a00 */
        /* <DEDUP_REMOVED lines=12> */
[----:B----4-:R0:W-:Y:S04]  /*ca730*/  STL.64 [R1+0x6670], R22 ;  /* 0x0066701601007387 */ /* 0x0101e80000100a00 */
[----:B--2---:R-:W-:Y:S04]  /*ca740*/  STL.64 [R1+0x6668], R20 ;  /* 0x0066681401007387 */ /* 0x004fe80000100a00 */
[----:B------:R-:W2:Y:S04]  /*ca750*/  LDL.LU R24, [R1+0x1c00] ;  /* 0x001c000001187983 */ /* 0x000ea80000300800 */
[----:B------:R-:W2:Y:S04]  /*ca760*/  LDL.LU R25, [R1+0x1c04] ;  /* 0x001c040001197983 */ /* 0x000ea80000300800 */
[----:B------:R-:W4:Y:S04]  /*ca770*/  LDL.LU R26, [R1+0x1c08] ;  /* 0x001c0800011a7983 */ /* 0x000f280000300800 */
[----:B------:R-:W4:Y:S04]  /*ca780*/  LDL.LU R27, [R1+0x1c0c] ;  /* 0x001c0c00011b7983 */ /* 0x000f280000300800 */
[----:B----4-:R-:W-:Y:S04]  /*ca790*/  STL.64 [R1+0x6680], R26 ;  /* 0x0066801a01007387 */ /* 0x010fe80000100a00 */
[----:B--2---:R1:W-:Y:S04]  /*ca7a0*/  STL.64 [R1+0x6678], R24 ;  /* 0x0066781801007387 */ /* 0x0043e80000100a00 */
[----:B0-----:R-:W2:Y:S04]  /*ca7b0*/  LDL R22, [R1] ;  /* 0x0000000001167983 */ /* 0x001ea80000100800 */
[----:B------:R-:W2:Y:S04]  /*ca7c0*/  LDL R23, [R1+0x4] ;  /* 0x0000040001177983 */ /* 0x000ea80000100800 */
[----:B-1----:R-:W4:Y:S04]  /*ca7d0*/  LDL.LU R24, [R1+0x1c10] ;  /* 0x001c100001187983 */ /* 0x002f280000300800 */
        /* <DEDUP_REMOVED lines=17> */
[----:B------:R-:W4:Y:S04]  /*ca8f0*/  LDL.LU R12, [R1+0x4ccc] ;  /* 0x004ccc00010c7983 */ /* 0x000f280000300800 */
[----:B------:R-:W2:Y:S04]  /*ca900*/  LDL.LU R17, [R1+0x4cd8] ;  /* 0x004cd80001117983 */ /* 0x000ea80000300800 */
        /* <DEDUP_REMOVED lines=107> */
[----:B0-----:R-:W4:Y:S04]  /*cafc0*/  LDL.LU.64 R10, [R1+0x65f8] ;  /* 0x0065f800010a7983 */ /* 0x001f280000300a00 */
[----:B------:R-:W2:Y:S04]  /*cafd0*/  LDL.LU.64 R8, [R1+0x65f0] ;  /* 0x0065f00001087983 */ /* 0x000ea80000300a00 */
[----:B------:R0:W-:Y:S04]  /*cafe0*/  STL [R1+0x6314], R16 ;  /* 0x0063141001007387 */ /* 0x0001e80000100800 */
[----:B0-----:R-:W3:Y:S04]  /*caff0*/  LDL.LU R16, [R1+0x4ce8] ;  /* 0x004ce80001107983 */ /* 0x001ee80000300800 */
[----:B------:R0:W-:Y:S04]  /*cb000*/  STL [R1+0x6310], R17 ;  /* 0x0063101101007387 */ /* 0x0001e80000100800 */
[----:B0-----:R-:W2:Y:S01]  /*cb010*/  LDL.LU R17, [R1+0x4ce0] ;  /* 0x004ce00001117983 */ /* 0x001ea20000300800 */
[----:B------:R-:W-:-:S02]  /*cb020*/  F2FP.F16.E4M3.UNPACK_B R12, R12 ;  /* 0x0000000cff0c723e */ /* 0x000fc400020006ff */
[----:B------:R-:W-:Y:S01]  /*cb030*/  F2FP.F16.E4M3.UNPACK_B R13, R13 ;  /* 0x0000000dff0d723e */ /* 0x000fe200020006ff */
[----:B----4-:R-:W-:Y:S01]  /*cb040*/  HMMA.16816.F32 R20, R4, R10, R20 ;  /* 0x0000000a0414723c */ /* 0x010fe20000001814 */
[----:B---3--:R-:W-:-:S05]  /*cb050*/  IMAD R15, R15, 0x100, R16 ;  /* 0x000001000f0f7824 */ /* 0x008fca00078e0210 */
[----:B------:R-:W-:Y:S01]  /*cb060*/  F2FP.F16.E4M3.UNPACK_B R15, R15 ;  /* 0x0000000fff0f723e */ /* 0x000fe200020006ff */
[----:B--2---:R-:W-:-:S05]  /*cb070*/  IMAD R14, R14, 0x100, R17 ;  /* 0x000001000e0e7824 */ /* 0x004fca00078e0211 */
[----:B------:R-:W-:-:S05]  /*cb080*/  F2FP.F16.E4M3.UNPACK_B R14, R14 ;  /* 0x0000000eff0e723e */ /* 0x000fca00020006ff */
[----:B------:R-:W-:Y:S06]  /*cb090*/  STL.64 [R1+0x6570], R14 ;  /* 0x0065700e01007387 */ /* 0x000fec0000100a00 */
[----:B------:R-:W-:Y:S04]  /*cb0a0*/  STL.64 [R1+0x23d0], R20 ;  /* 0x0023d01401007387 */ /* 0x000fe80000100a00 */
[----:B------:R-:W-:Y:S04]  /*cb0b0*/  STL.64 [R1+0x23d8], R22 ;  /* 0x0023d81601007387 */ /* 0x000fe80000100a00 */
[----:B------:R0:W-:Y:S02]  /*cb0c0*/  STL.64 [R1+0x6568], R12 ;  /* 0x0065680c01007387 */ /* 0x0001e40000100a00 */
[----:B0-----:R-:W-:Y:S02]  /*cb0d0*/  HMMA.16816.F32 R12, R4, R8, R24 ;  /* 0x00000008040c723c */ /* 0x001fe40000001818 */
[----:B------:R-:W-:Y:S04]  /*cb0e0*/  STL.64 [R1+0x6308], R10 ;  /* 0x0063080a01007387 */ /* 0x000fe80000100a00 */
[----:B------:R0:W-:-:S15]  /*cb0f0*/  STL.64 [R1+0x6300], R8 ;  /* 0x0063000801007387 */ /* 0x0001de0000100a00 */
[----:B------:R-:W-:-:S02]  /*cb100*/  NOP ;  /* 0x0000000000007918 */ /* 0x000fc40000000000 */
[----:B------:R-:W-:Y:S04]  /*cb110*/  STL.64 [R1+0x2500], R12 ;  /* 0x0025000c01007387 */ /* 0x000fe80000100a00 */
[----:B------:R-:W-:Y:S04]  /*cb120*/  STL.64 [R1+0x2508], R14 ;  /* 0x0025080e01007387 */ /* 0x000fe80000100a00 */
        /* <DEDUP_REMOVED lines=37> */
[----:B-1----:R-:W4:Y:S04]  /*cb380*/  LDL.64 R8, [R1+0x20] ;  /* 0x0000200001087983 */ /* 0x002f280000100a00 */
[----:B------:R1:W-:Y:S04]  /*cb390*/  STL.64 [R1+0x63d0], R10 ;  /* 0x0063d00a01007387 */ /* 0x0003e80000100a00 */
[----:B----4-:R-:W-:Y:S04]  /*cb3a0*/  STL.64 [R1+0x63c8], R8 ;  /* 0x0063c80801007387 */ /* 0x010fe80000100a00 */
[----:B0-----:R-:W4:Y:S04]  /*cb3b0*/  LDL.LU R20, [R1+0x1940] ;  /* 0x0019400001147983 */ /* 0x001f280000300800 */
[----:B------:R-:W4:Y:S04]  /*cb3c0*/  LDL.LU R21, [R1+0x1944] ;  /* 0x0019440001157983 */ /* 0x000f280000300800 */
[----:B------:R-:W2:Y:S04]  /*cb3d0*/  LDL.LU R22, [R1+0x1948] ;  /* 0x0019480001167983 */ /* 0x000ea80000300800 */
[----:B------:R-:W2:Y:S04]  /*cb3e0*/  LDL.LU R23, [R1+0x194c] ;  /* 0x00194c0001177983 */ /* 0x000ea80000300800 */
[----:B-1----:R-:W3:Y:S01]  /*cb3f0*/  LDL R10, [R1+0x28] ;  /* 0x00002800010a7983 */ /* 0x002ee20000100800 */
        /* <DEDUP_REMOVED lines=341> */
[C---:B--2---:R-:W-:Y:S02]  /*cc950*/  HMMA.16816.F32 R8, R12.reuse, R10, R20 ;  /* 0x0000000a0c08723c */ /* 0x044fe40000001814 */
[----:B------:R-:W3:Y:S04]  /*cc960*/  LDL.LU.64 R22, [R1+0x6380] ;  /* 0x0063800001167983 */ /* 0x000ee80000300a00 */
[----:B------:R-:W3:Y:S01]  /*cc970*/  LDL.LU.64 R20, [R1+0x6378] ;  /* 0x0063780001147983 */ /* 0x000ee20000300a00 */
[----:B------:R-:W-:-:S15]  /*cc980*/  HMMA.16816.F32 R24, R12, R28, R24 ;  /* 0x0000001c0c18723c */ /* 0x000fde0000001818 */
[----:B------:R-:W-:-:S01]  /*cc990*/  NOP ;  /* 0x0000000000007918 */ /* 0x000fc20000000000 */
        /* <DEDUP_REMOVED lines=14> */
[----:B------:R-:W-:Y:S01]  /*cca80*/  STL.64 [R1+0x6208], R28 ;  /* 0x0062081c01007387 */ /* 0x000fe20000100a00 */
        /* <DEDUP_REMOVED lines=37> */
[----:B------:R-:W3:Y:S04]  /*ccce0*/  LDL.LU.64 R28, [R1+0xa0] ;  /* 0x0000a000011c7983 */ /* 0x000ee80000300a00 */
        /* <DEDUP_REMOVED lines=12> */
[C---:B------:R-:W-:Y:S03]  /*ccdb0*/  HMMA.16816.F32 R8, R12.reuse, R22, R8 ;  /* 0x000000160c08723c */ /* 0x040fe60000001808 */
        /* <DEDUP_REMOVED lines=15> */
[----:B------:R-:W4:Y:S04]  /*cceb0*/  LDL.LU.64 R8, [R1+0x6328] ;  /* 0x0063280001087983 */ /* 0x000f280000300a00 */
[----:B------:R0:W-:Y:S01]  /*ccec0*/  STL.64 [R1+0x61b0], R22 ;  /* 0x0061b01601007387 */ /* 0x0001e20000100a00 */
[----:B---3--:R-:W-:-:S02]  /*cced0*/  IMAD R4, R4, 0x100, R16 ;  /* 0x0000010004047824 */ /* 0x008fc400078e0210 */
[----:B------:R-:W-:Y:S01]  /*ccee0*/  IMAD R5, R5, 0x100, R17 ;  /* 0x0000010005057824 */ /* 0x000fe200078e0211 */
[----:B0-----:R-:W3:Y:S04]  /*ccef0*/  LDL.LU.64 R22, [R1+0xa8] ;  /* 0x0000a80001167983 */ /* 0x001ee80000300a00 */
[----:B------:R0:W-:Y:S04]  /*ccf00*/  STL.64 [R1+0x61a8], R20 ;  /* 0x0061a81401007387 */ /* 0x0001e80000100a00 */
[----:B0-----:R-:W3:Y:S04]  /*ccf10*/  LDL.LU R20, [R1+0x4d00] ;  /* 0x004d000001147983 */ /* 0x001ee80000300800 */
[----:B------:R-:W3:Y:S01]  /*ccf20*/  LDL.LU R21, [R1+0x4d08] ;  /* 0x004d080001157983 */ /* 0x000ee20000300800 */
        /* <DEDUP_REMOVED lines=42> */
[----:B------:R-:W-:Y:S02]  /*cd1d0*/  F2FP.F16.E4M3.UNPACK_B R4, R4 ;  /* 0x00000004ff04723e */ /* 0x000fe400020006ff */
[----:B------:R-:W-:Y:S02]  /*cd1e0*/  F2FP.F16.E4M3.UNPACK_B R5, R5 ;  /* 0x00000005ff05723e */ /* 0x000fe400020006ff */
[----:B------:R-:W-:Y:S02]  /*cd1f0*/  F2FP.F16.E4M3.UNPACK_B R6, R6 ;  /* 0x00000006ff06723e */ /* 0x000fe400020006ff */
[----:B------:R-:W-:Y:S01]  /*cd200*/  F2FP.F16.E4M3.UNPACK_B R7, R7 ;  /* 0x00000007ff07723e */ /* 0x000fe200020006ff */
[----:B------:R-:W-:Y:S04]  /*cd210*/  STL [R1+0x60f4], R2 ;  /* 0x0060f40201007387 */ /* 0x000fe80000100800 */
[----:B------:R-:W-:Y:S01]  /*cd220*/  STL [R1+0x60f0], R3 ;  /* 0x0060f00301007387 */ /* 0x000fe20000100800 */
[----:B----4-:R-:W-:Y:S06]  /*cd230*/  HMMA.16816.F32 R8, R12, R2, R8 ;  /* 0x000000020c08723c */ /* 0x010fec0000001808 */
[----:B------:R-:W-:-:S15]  /*cd240*/  HMMA.16816.F32 R12, R4, R22, R16 ;  /* 0x00000016040c723c */ /* 0x000fde0000001810 */
[----:B------:R-:W-:-:S02]  /*cd250*/  NOP ;  /* 0x0000000000007918 */ /* 0x000fc40000000000 */
[----:B------:R-:W-:Y:S04]  /*cd260*/  STL.64 [R1+0x2520], R8 ;  /* 0x0025200801007387 */ /* 0x000fe80000100a00 */
[----:B------:R-:W-:Y:S04]  /*cd270*/  STL.64 [R1+0x2528], R10 ;  /* 0x0025280a01007387 */ /* 0x000fe80000100a00 */
[----:B------:R-:W-:Y:S04]  /*cd280*/  STL.64 [R1+0x2710], R12 ;  /* 0x0027100c01007387 */ /* 0x000fe80000100a00 */
[----:B------:R2:W-:Y:S02]  /*cd290*/  STL.64 [R1+0x2718], R14 ;  /* 0x0027180e01007387 */ /* 0x0005e40000100a00 */
[----:B--2---:R-:W-:Y:S01]  /*cd2a0*/  HMMA.16816.F32 R12, R4, R28, R24 ;  /* 0x0000001c040c723c */ /* 0x004fe20000001818 */
[----:B------:R-:W-:-:S02]  /*cd2b0*/  IMAD.MOV.U32 R11, RZ, RZ, R23 ;  /* 0x000000ffff0b7224 */ /* 0x000fc400078e0017 */
[----:B------:R-:W-:-:S03]  /*cd2c0*/  IMAD.MOV.U32 R10, RZ, RZ, R22 ;  /* 0x000000ffff0a7224 */ /* 0x000fc600078e0016 */
[----:B------:R-:W-:Y:S04]  /*cd2d0*/  STL [R1+0x60fc], R11 ;  /* 0x0060fc0b01007387 */ /* 0x000fe80000100800 */
[----:B------:R-:W-:-:S13]  /*cd2e0*/  STL [R1+0x60f8], R10 ;  /* 0x0060f80a01007387 */ /* 0x000fda0000100800 */
[----:B------:R0:W-:Y:S04]  /*cd2f0*/  STL.64 [R1+0x2700], R12 ;  /* 0x0027000c01007387 */ /* 0x0001e80000100a00 */
[----:B------:R1:W-:Y:S04]  /*cd300*/  STL.64 [R1+0x2708], R14 ;  /* 0x0027080e01007387 */ /* 0x0003e80000100a00 */
[----:B0-----:R-:W2:Y:S04]  /*cd310*/  LDL.LU R12, [R1+0xe40] ;  /* 0x000e4000010c7983 */ /* 0x001ea80000300800 */
[----:B------:R-:W2:Y:S04]  /*cd320*/  LDL.LU R13, [R1+0xe44] ;  /* 0x000e4400010d7983 */ /* 0x000ea80000300800 */
[----:B-1----:R-:W3:Y:S04]  /*cd330*/  LDL.LU R14, [R1+0xe48] ;  /* 0x000e4800010e7983 */ /* 0x002ee80000300800 */
[----:B------:R-:W3:Y:S04]  /*cd340*/  LDL.LU R15, [R1+0xe4c] ;  /* 0x000e4c00010f7983 */ /* 0x000ee80000300800 */
[----:B------:R-:W4:Y:S04]  /*cd350*/  LDL.LU.64 R10, [R1+0x98] ;  /* 0x00009800010a7983 */ /* 0x000f280000300a00 */
        /* <DEDUP_REMOVED lines=24> */
[----:B------:R-:W2:Y:S04]  /*cd4e0*/  LDL.LU.64 R20, [R1+0x78] ;  /* 0x0000780001147983 */ /* 0x000ea80000300a00 */
[----:B------:R-:W3:Y:S04]  /*cd4f0*/  LDL.LU R16, [R1+0xe20] ;  /* 0x000e200001107983 */ /* 0x000ee80000300800 */
[----:B------:R-:W3:Y:S04]  /*cd500*/  LDL.LU R17, [R1+0xe24] ;  /* 0x000e240001117983 */ /* 0x000ee80000300800 */
[----:B------:R-:W3:Y:S04]  /*cd510*/  LDL.LU R18, [R1+0xe28] ;  /* 0x000e280001127983 */ /* 0x000ee80000300800 */
[----:B------:R-:W3:Y:S04]  /*cd520*/  LDL.LU R19, [R1+0xe2c] ;  /* 0x000e2c0001137983 */ /* 0x000ee80000300800 */
[----:B------:R-:W3:Y:S01]  /*cd530*/  LDL.LU.64 R22, [R1+0x70] ;  /* 0x0000700001167983 */ /* 0x000ee20000300a00 */
[----:B------:R-:W-:-:S03]  /*cd540*/  IMAD.MOV.U32 R9, RZ, RZ, R29 ;  /* 0x000000ffff097224 */ /* 0x000fc600078e001d */
[----:B------:R-:W3:Y:S01]  /*cd550*/  LDL.LU R24, [R1+0x8c0] ;  /* 0x0008c00001187983 */ /* 0x000ee20000300800 */
[----:B------:R-:W-:-:S03]  /*cd560*/  IMAD.MOV.U32 R8, RZ, RZ, R28 ;  /* 0x000000ffff087224 */ /* 0x000fc600078e001c */
[----:B------:R-:W3:Y:S04]  /*cd570*/  LDL.LU R25, [R1+0x8c4] ;  /* 0x0008c40001197983 */ /* 0x000ee80000300800 */
[----:B------:R-:W3:Y:S04]  /*cd580*/  LDL.LU R26, [R1+0x8c8] ;  /* 0x0008c800011a7983 */ /* 0x000ee80000300800 */
[----:B------:R-:W3:Y:S04]  /*cd590*/  LDL.LU R27, [R1+0x8cc] ;  /* 0x0008cc00011b7983 */ /* 0x000ee80000300800 */
[----:B------:R-:W3:Y:S04]  /*cd5a0*/  LDL.LU.64 R28, [R1+0x68] ;  /* 0x00006800011c7983 */ /* 0x000ee80000300a00 */
[----:B------:R-:W-:Y:S04]  /*cd5b0*/  STL [R1+0x6104], R9 ;  /* 0x0061040901007387 */ /* 0x000fe80000100800 */
[----:B------:R0:W-:Y:S04]  /*cd5c0*/  STL [R1+0x6100], R8 ;  /* 0x0061000801007387 */ /* 0x0001e80000100800 */
[----:B0-----:R-:W2:Y:S01]  /*cd5d0*/  LDL.LU.64 R8, [R1+0x90] ;  /* 0x0000900001087983 */ /* 0x001ea20000300a00 */
        /* <DEDUP_REMOVED lines=10> */
[----:B0-----:R-:W4:Y:S01]  /*cd680*/  LDL.LU.64 R2, [R1+0x88] ;  /* 0x0000880001027983 */ /* 0x001f220000300a00 */
[----:B--2---:R-:W-:-:S15]  /*cd690*/  HMMA.16816.F32 R12, R4, R8, R12 ;  /* 0x00000008040c723c */ /* 0x004fde000000180c */
        /* <DEDUP_REMOVED lines=30> */
[----:B------:R-:W-:Y:S02]  /*cd880*/  IMAD.MOV.U32 R11, RZ, RZ, R21 ;  /* 0x000000ffff0b7224 */ /* 0x000fe400078e0015 */
[----:B------:R-:W-:Y:S02]  /*cd890*/  IMAD.MOV.U32 R10, RZ, RZ, R20 ;  /* 0x000000ffff0a7224 */ /* 0x000fe400078e0014 */
[----:B---3--:R-:W-:Y:S02]  /*cd8a0*/  IMAD.MOV.U32 R9, RZ, RZ, R23 ;  /* 0x000000ffff097224 */ /* 0x008fe400078e0017 */
[----:B------:R-:W-:Y:S01]  /*cd8b0*/  IMAD.MOV.U32 R8, RZ, RZ, R22 ;  /* 0x000000ffff087224 */ /* 0x000fe200078e0016 */
        /* <DEDUP_REMOVED lines=11> */
[----:B------:R0:W-:Y:S02]  /*cd970*/  STL [R1+0x6130], R8 ;  /* 0x0061300801007387 */ /* 0x0001e40000100800 */
[----:B0-----:R-:W-:-:S15]  /*cd980*/  HMMA.16816.F32 R8, R4, R28, R24 ;  /* 0x0000001c0408723c */ /* 0x001fde0000001818 */
[----:B------:R-:W-:-:S08]  /*cd990*/  NOP ;  /* 0x0000000000007918 */ /* 0x000fd00000000000 */
[----:B------:R0:W-:Y:S04]  /*cd9a0*/  STL.64 [R1+0x2690], R8 ;  /* 0x0026900801007387 */ /* 0x0001e80000100a00 */
[----:B------:R-:W-:Y:S04]  /*cd9b0*/  STL.64 [R1+0x2698], R10 ;  /* 0x0026980a01007387 */ /* 0x000fe80000100a00 */
[----:B------:R-:W2:Y:S04]  /*cd9c0*/  LDL.LU R12, [R1+0x870] ;  /* 0x00087000010c7983 */ /* 0x000ea80000300800 */
[----:B------:R-:W2:Y:S04]  /*cd9d0*/  LDL.LU R13, [R1+0x874] ;  /* 0x00087400010d7983 */ /* 0x000ea80000300800 */
[----:B------:R-:W3:Y:S04]  /*cd9e0*/  LDL.LU R14, [R1+0x878] ;  /* 0x00087800010e7983 */ /* 0x000ee80000300800 */
[----:B------:R-:W3:Y:S04]  /*cd9f0*/  LDL.LU R15, [R1+0x87c] ;  /* 0x00087c00010f7983 */ /* 0x000ee80000300800 */
        /* <DEDUP_REMOVED lines=82> */
[----:B------:R-:W-:Y:S01]  /*cdf20*/  IMAD.MOV.U32 R8, RZ, RZ, R20 ;  /* 0x000000ffff087224 */ /* 0x000fe200078e0014 */
[----:B------:R-:W-:Y:S04]  /*cdf30*/  STL [R1+0x615c], R11 ;  /* 0x00615c0b01007387 */ /* 0x000fe80000100800 */
[----:B------:R-:W-:Y:S01]  /*cdf40*/  STL [R1+0x6158], R10 ;  /* 0x0061580a01007387 */ /* 0x000fe20000100800 */
[----:B---3--:R-:W-:-:S02]  /*cdf50*/  IMAD.MOV.U32 R3, RZ, RZ, R23 ;  /* 0x000000ffff037224 */ /* 0x008fc400078e0017 */
[----:B------:R-:W-:Y:S01]  /*cdf60*/  IMAD.MOV.U32 R2, RZ, RZ, R22 ;  /* 0x000000ffff027224 */ /* 0x000fe200078e0016 */
[----:B--2---:R-:W-:-:S15]  /*cdf70*/  HMMA.16816.F32 R12, R4, R20, R12 ;  /* 0x00000014040c723c */ /* 0x004fde000000180c */
[----:B------:R-:W-:-:S08]  /*cdf80*/  NOP ;  /* 0x0000000000007918 */ /* 0x000fd00000000000 */
[----:B------:R-:W-:Y:S04]  /*cdf90*/  STL.64 [R1+0x2640], R12 ;  /* 0x0026400c01007387 */ /* 0x000fe80000100a00 */
[----:B------:R-:W-:Y:S04]  /*cdfa0*/  STL.64 [R1+0x2648], R14 ;  /* 0x0026480e01007387 */ /* 0x000fe80000100a00 */
[----:B------:R-:W-:Y:S04]  /*cdfb0*/  STL [R1+0x6164], R9 ;  /* 0x0061640901007387 */ /* 0x000fe80000100800 */
[----:B------:R0:W-:Y:S02]  /*cdfc0*/  STL [R1+0x6160], R8 ;  /* 0x0061600801007387 */ /* 0x0001e40000100800 */
[C---:B0-----:R-:W-:Y:S06]  /*cdfd0*/  HMMA.16816.F32 R8, R4.reuse, R22, R16 ;  /* 0x000000160408723c */ /* 0x041fec0000001810 */
[----:B------:R-:W-:-:S15]  /*cdfe0*/  HMMA.16816.F32 R12, R4, R28, R24 ;  /* 0x0000001c040c723c */ /* 0x000fde0000001818 */
[----:B------:R-:W-:-:S02]  /*cdff0*/  NOP ;  /* 0x0000000000007918 */ /* 0x000fc40000000000 */
[----:B------:R-:W-:Y:S04]  /*ce000*/  STL.64 [R1+0x2630], R8 ;  /* 0x0026300801007387 */ /* 0x000fe80000100a00 */
[----:B------:R-:W-:Y:S04]  /*ce010*/  STL.64 [R1+0x2638], R10 ;  /* 0x0026380a01007387 */ /* 0x000fe80000100a00 */
[----:B------:R-:W-:Y:S04]  /*ce020*/  STL [R1+0x616c], R3 ;  /* 0x00616c0301007387 */ /* 0x000fe80000100800 */
[----:B------:R-:W-:Y:S04]  /*ce030*/  STL [R1+0x6168], R2 ;  /* 0x0061680201007387 */ /* 0x000fe80000100800 */
        /* <DEDUP_REMOVED lines=18> */
[----:B----4-:R0:W-:Y:S04]  /*ce160*/  STL.64 [R1+0x61e0], R22 ;  /* 0x0061e01601007387 */ /* 0x0101e80000100a00 */
[----:B0-----:R-:W4:Y:S01]  /*ce170*/  LDL R22, [R1] ;  /* 0x0000000001167983 */ /* 0x001f220000100800 */
[----:B------:R-:W-:-:S03]  /*ce180*/  IMAD.MOV.U32 R23, RZ, RZ, R0 ;  /* 0x000000ffff177224 */ /* 0x000fc600078e0000 */
[----:B------:R-:W3:Y:S04]  /*ce190*/  LDL.LU R0, [R1+0x6258] ;  /* 0x0062580001007983 */ /* 0x000ee80000300800 */
[----:B--2---:R0:W-:Y:S04]  /*ce1a0*/  STL.64 [R1+0x61d8], R20 ;  /* 0x0061d81401007387 */ /* 0x0041e80000100a00 */
[----:B------:R-:W2:Y:S04]  /*ce1b0*/  LDL.LU R24, [R1+0x7e0] ;  /* 0x0007e00001187983 */ /* 0x000ea80000300800 */
[----:B------:R-:W2:Y:S04]  /*ce1c0*/  LDL.LU R25, [R1+0x7e4] ;  /* 0x0007e40001197983 */ /* 0x000ea80000300800 */
[----:B------:R-:W3:Y:S04]  /*ce1d0*/  LDL.LU R26, [R1+0x7e8] ;  /* 0x0007e800011a7983 */ /* 0x000ee80000300800 */
[----:B------:R-:W3:Y:S04]  /*ce1e0*/  LDL.LU R27, [R1+0x7ec] ;  /* 0x0007ec00011b7983 */ /* 0x000ee80000300800 */
[----:B------:R-:W4:Y:S04]  /*ce1f0*/  LDL.LU.64 R28, [R1+0x10] ;  /* 0x00001000011c7983 */ /* 0x000f280000300a00 */
[----:B----4-:R-:W-:Y:S04]  /*ce200*/  STL.64 [R1+0x6240], R28 ;  /* 0x0062401c01007387 */ /* 0x010fe80000100a00 */
[----:B0-----:R-:W4:Y:S04]  /*ce210*/  LDL.64 R20, [R1+0x8] ;  /* 0x0000080001147983 */ /* 0x001f280000100a00 */
[----:B------:R-:W-:Y:S04]  /*ce220*/  STL.64 [R1+0x6218], R22 ;  /* 0x0062181601007387 */ /* 0x000fe80000100a00 */
[----:B----4-:R0:W-:Y:S04]  /*ce230*/  STL.64 [R1+0x6210], R20 ;  /* 0x0062101401007387 */ /* 0x0101e80000100a00 */
[----:B0-----:R-:W4:Y:S04]  /*ce240*/  LDL.LU R20, [R1+0x810] ;  /* 0x0008100001147983 */ /* 0x001f280000300800 */
[----:B------:R-:W4:Y:S04]  /*ce250*/  LDL.LU R21, [R1+0x814] ;  /* 0x0008140001157983 */ /* 0x000f280000300800 */
[----:B------:R-:W2:Y:S04]  /*ce260*/  LDL.LU R22, [R1+0x818] ;  /* 0x0008180001167983 */ /* 0x000ea80000300800 */
[----:B------:R-:W2:Y:S04]  /*ce270*/  LDL.LU R23, [R1+0x81c] ;  /* 0x00081c0001177983 */ /* 0x000ea80000300800 */
[----:B------:R-:W3:Y:S04]  /*ce280*/  LDL R2, [R1+0x20] ;  /* 0x0000200001027983 */ /* 0x000ee80000100800 */
[----:B--2---:R-:W-:Y:S04]  /*ce290*/  STL.64 [R1+0x6228], R22 ;  /* 0x0062281601007387 */ /* 0x004fe80000100a00 */
[----:B----4-:R0:W-:Y:S04]  /*ce2a0*/  STL.64 [R1+0x6220], R20 ;  /* 0x0062201401007387 */ /* 0x0101e80000100a00 */
[----:B0-----:R-:W2:Y:S04]  /*ce2b0*/  LDL.LU R20, [R1+0x820] ;  /* 0x0008200001147983 */ /* 0x001ea80000300800 */
[----:B------:R-:W2:Y:S04]  /*ce2c0*/  LDL.LU R21, [R1+0x824] ;  /* 0x0008240001157983 */ /* 0x000ea80000300800 */
[----:B------:R-:W4:Y:S04]  /*ce2d0*/  LDL.LU R22, [R1+0x828] ;  /* 0x0008280001167983 */ /* 0x000f280000300800 */
[----:B------:R-:W4:Y:S04]  /*ce2e0*/  LDL.LU R23, [R1+0x82c] ;  /* 0x00082c0001177983 */ /* 0x000f280000300800 */
[----:B------:R-:W3:Y:S04]  /*ce2f0*/  LDL.LU.64 R28, [R1+0x28] ;  /* 0x00002800011c7983 */ /* 0x000ee80000300a00 */
        /* <DEDUP_REMOVED lines=34> */
[----:B------:R-:W-:Y:S04]  /*ce520*/  STL [R1+0x6174], R10 ;  /* 0x0061740a01007387 */ /* 0x000fe80000100800 */
[----:B------:R0:W-:Y:S04]  /*ce530*/  STL [R1+0x6170], R11 ;  /* 0x0061700b01007387 */ /* 0x0001e80000100800 */
[----:B0-----:R-:W2:Y:S04]  /*ce540*/  LDL.LU.64 R10, [R1+0x18] ;  /* 0x00001800010a7983 */ /* 0x001ea80000300a00 */
[----:B------:R-:W-:Y:S04]  /*ce550*/  STL.64 [R1+0x2610], R20 ;  /* 0x0026101401007387 */ /* 0x000fe80000100a00 */
[----:B------:R0:W-:Y:S04]  /*ce560*/  STL.64 [R1+0x2618], R22 ;  /* 0x0026181601007387 */ /* 0x0001e80000100a00 */
[----:B0-----:R-:W3:Y:S04]  /*ce570*/  LDL.LU.64 R22, [R1+0x6250] ;  /* 0x0062500001167983 */ /* 0x001ee80000300a00 */
[----:B------:R-:W3:Y:S01]  /*ce580*/  LDL.LU.64 R20, [R1+0x6248] ;  /* 0x0062480001147983 */ /* 0x000ee20000300a00 */
[----:B------:R-:W-:-:S02]  /*ce590*/  IMAD.MOV.U32 R3, RZ, RZ, R0 ;  /* 0x000000ffff037224 */ /* 0x000fc400078e0000 */
[----:B------:R-:W-:Y:S02]  /*ce5a0*/  IMAD.MOV.U32 R9, RZ, RZ, R28 ;  /* 0x000000ffff097224 */ /* 0x000fe400078e001c */
[----:B------:R-:W-:Y:S02]  /*ce5b0*/  IMAD.MOV.U32 R8, RZ, RZ, R29 ;  /* 0x000000ffff087224 */ /* 0x000fe400078e001d */
        /* <DEDUP_REMOVED lines=18> */
[----:B------:R-:W3:Y:S01]  /*ce6e0*/  LDL.LU.64 R20, [R1+0x6210] ;  /* 0x0062100001147983 */ /* 0x000ee20000300a00 */
[----:B------:R-:W-:-:S02]  /*ce6f0*/  IMAD.MOV.U32 R3, RZ, RZ, R10 ;  /* 0x000000ffff037224 */ /* 0x000fc400078e000a */
[----:B------:R-:W-:Y:S02]  /*ce700*/  IMAD.MOV.U32 R2, RZ, RZ, R11 ;  /* 0x000000ffff027224 */ /* 0x000fe400078e000b */
[----:B------:R-:W-:Y:S02]  /*ce710*/  IMAD.MOV.U32 R10, RZ, RZ, R28 ;  /* 0x000000ffff0a7224 */ /* 0x000fe400078e001c */
[----:B------:R-:W-:Y:S02]  /*ce720*/  IMAD.MOV.U32 R11, RZ, RZ, R29 ;  /* 0x000000ffff0b7224 */ /* 0x000fe400078e001d */
[----:B------:R-:W4:Y:S04]  /*ce730*/  LDL.LU.64 R28, [R1+0x6208] ;  /* 0x00620800011c7983 */ /* 0x000f280000300a00 */
        /* <DEDUP_REMOVED lines=12> */
[----:B------:R-:W-:-:S02]  /*ce800*/  IMAD.MOV.U32 R0, RZ, RZ, R21 ;  /* 0x000000ffff007224 */ /* 0x000fc400078e0015 */
[----:B--2---:R-:W-:Y:S01]  /*ce810*/  HMMA.16816.F32 R20, R4, R22, R24 ;  /* 0x000000160414723c */ /* 0x004fe20000001818 */
[----:B------:R-:W4:Y:S04]  /*ce820*/  LDL.LU.64 R26, [R1+0x61f0] ;  /* 0x0061f000011a7983 */ /* 0x000f280000300a00 */
[----:B------:R-:W4:-:S15]  /*ce830*/  LDL.LU.64 R24, [R1+0x61e8] ;  /* 0x0061e80001187983 */ /* 0x000f1e0000300a00 */
[----:B------:R-:W-:-:S03]  /*ce840*/  NOP ;  /* 0x0000000000007918 */ /* 0x000fc60000000000 */
        /* <DEDUP_REMOVED lines=22> */
[----:B------:R-:W4:Y:S04]  /*ce9b0*/  LDL.LU R15, [R1+0x4d24] ;  /* 0x004d2400010f7983 */ /* 0x000f280000300800 */
[----:B------:R0:W-:Y:S04]  /*ce9c0*/  STL.64 [R1+0x5ed0], R26 ;  /* 0x005ed01a01007387 */ /* 0x0001e80000100a00 */
[----:B0-----:R-:W4:Y:S04]  /*ce9d0*/  LDL.LU R26, [R1+0x4d18] ;  /* 0x004d1800011a7983 */ /* 0x001f280000300800 */
[----:B------:R-:W4:Y:S04]  /*ce9e0*/  LDL.LU R27, [R1+0x4d20] ;  /* 0x004d2000011b7983 */ /* 0x000f280000300800 */
        /* <DEDUP_REMOVED lines=24> */
[----:B0-----:R-:W2:Y:S01]  /*ceb70*/  LDL.LU.64 R10, [R1+0x6180] ;  /* 0x00618000010a7983 */ /* 0x001ea20000300a00 */
[----:B---3--:R-:W-:Y:S03]  /*ceb80*/  HMMA.16816.F32 R20, R4, R16, R20 ;  /* 0x000000100414723c */ /* 0x008fe60000001814 */
[----:B------:R-:W3:Y:S04]  /*ceb90*/  LDL.LU.64 R8, [R1+0x6178] ;  /* 0x0061780001087983 */ /* 0x000ee80000300a00 */
[----:B------:R-:W-:Y:S04]  /*ceba0*/  STL.64 [R1+0x5e90], R18 ;  /* 0x005e901201007387 */ /* 0x000fe80000100a00 */
[----:B------:R-:W-:Y:S01]  /*cebb0*/  STL.64 [R1+0x5e88], R16 ;  /* 0x005e881001007387 */ /* 0x000fe20000100a00 */
[----:B----4-:R-:W-:-:S02]  /*cebc0*/  IMAD R13, R13, 0x100, R26 ;  /* 0x000001000d0d7824 */ /* 0x010fc400078e021a */
[----:B------:R-:W-:Y:S02]  /*cebd0*/  IMAD R14, R14, 0x100, R27 ;  /* 0x000001000e0e7824 */ /* 0x000fe400078e021b */
[----:B------:R-:W-:Y:S02]  /*cebe0*/  IMAD R12, R12, 0x100, R25 ;  /* 0x000001000c0c7824 */ /* 0x000fe400078e0219 */
[----:B------:R-:W-:Y:S02]  /*cebf0*/  IMAD.MOV.U32 R24, RZ, RZ, R3 ;  /* 0x000000ffff187224 */ /* 0x000fe400078e0003 */
[----:B------:R-:W-:-:S03]  /*cec00*/  IMAD.MOV.U32 R25, RZ, RZ, R2 ;  /* 0x000000ffff197224 */ /* 0x000fc600078e0002 */
[----:B------:R-:W-:Y:S04]  /*cec10*/  STL.64 [R1+0x2550], R20 ;  /* 0x0025501401007387 */ /* 0x000fe80000100a00 */
[----:B------:R-:W-:Y:S01]  /*cec20*/  STL.64 [R1+0x2558], R22 ;  /* 0x0025581601007387 */ /* 0x000fe20000100a00 */
[----:B--2---:R-:W-:Y:S02]  /*cec30*/  IMAD.MOV.U32 R26, RZ, RZ, R10 ;  /* 0x000000ffff1a7224 */ /* 0x004fe400078e000a */
[----:B------:R-:W-:Y:S01]  /*cec40*/  IMAD.MOV.U32 R27, RZ, RZ, R11 ;  /* 0x000000ffff1b7224 */ /* 0x000fe200078e000b */
[----:B------:R-:W2:Y:S04]  /*cec50*/  LDL.LU R10, [R1+0x6174] ;  /* 0x00617400010a7983 */ /* 0x000ea80000300800 */
[----:B------:R-:W4:Y:S04]  /*cec60*/  LDL.LU R11, [R1+0x6170] ;  /* 0x00617000010b7983 */ /* 0x000f280000300800 */
[----:B------:R-:W2:Y:S04]  /*cec70*/  LDL.LU R3, [R1+0x616c] ;  /* 0x00616c0001037983 */ /* 0x000ea80000300800 */
[----:B------:R-:W2:Y:S04]  /*cec80*/  LDL.LU R2, [R1+0x6168] ;  /* 0x0061680001027983 */ /* 0x000ea80000300800 */
[----:B------:R0:W-:Y:S04]  /*cec90*/  STL.64 [R1+0x5f20], R26 ;  /* 0x005f201a01007387 */ /* 0x0001e80000100a00 */
[----:B0-----:R-:W3:Y:S04]  /*ceca0*/  LDL.LU R27, [R1+0x4d28] ;  /* 0x004d2800011b7983 */ /* 0x001ee80000300800 */
[----:B------:R-:W-:Y:S04]  /*cecb0*/  STL.64 [R1+0x5f18], R24 ;  /* 0x005f181801007387 */ /* 0x000fe80000100a00 */
[----:B------:R-:W4:Y:S04]  /*cecc0*/  LDL.LU R16, [R1+0x2b0] ;  /* 0x0002b00001107983 */ /* 0x000f280000300800 */
[----:B------:R-:W4:Y:S04]  /*cecd0*/  LDL.LU R17, [R1+0x2b4] ;  /* 0x0002b40001117983 */ /* 0x000f280000300800 */
[----:B------:R-:W2:Y:S04]  /*cece0*/  LDL.LU R18, [R1+0x2b8] ;  /* 0x0002b80001127983 */ /* 0x000ea80000300800 */
[----:B------:R-:W2:Y:S04]  /*cecf0*/  LDL.LU R19, [R1+0x2bc] ;  /* 0x0002bc0001137983 */ /* 0x000ea80000300800 */
[----:B--2---:R-:W-:Y:S04]  /*ced00*/  STL.64 [R1+0x5f30], R18 ;  /* 0x005f301201007387 */ /* 0x004fe80000100a00 */
[----:B----4-:R0:W-:Y:S04]  /*ced10*/  STL.64 [R1+0x5f28], R16 ;  /* 0x005f281001007387 */ /* 0x0101e80000100a00 */
[----:B------:R-:W2:Y:S04]  /*ced20*/  LDL.LU R20, [R1+0x2a0] ;  /* 0x0002a00001147983 */ /* 0x000ea80000300800 */
[----:B------:R-:W2:Y:S04]  /*ced30*/  LDL.LU R21, [R1+0x2a4] ;  /* 0x0002a40001157983 */ /* 0x000ea80000300800 */
[----:B------:R-:W4:Y:S04]  /*ced40*/  LDL.LU R22, [R1+0x2a8] ;  /* 0x0002a80001167983 */ /* 0x000f280000300800 */
[----:B------:R-:W4:Y:S01]  /*ced50*/  LDL.LU R23, [R1+0x2ac] ;  /* 0x0002ac0001177983 */ /* 0x000f220000300800 */
[----:B---3--:R-:W-:-:S02]  /*ced60*/  IMAD R15, R15, 0x100, R27 ;  /* 0x000001000f0f7824 */ /* 0x008fc400078e021b */
[----:B------:R-:W-:Y:S02]  /*ced70*/  IMAD.MOV.U32 R26, RZ, RZ, R9 ;  /* 0x000000ffff1a7224 */ /* 0x000fe400078e0009 */
[----:B------:R-:W-:Y:S01]  /*ced80*/  IMAD.MOV.U32 R27, RZ, RZ, R8 ;  /* 0x000000ffff1b7224 */ /* 0x000fe200078e0008 */
[----:B----4-:R-:W-:Y:S04]  /*ced90*/  STL.64 [R1+0x5f40], R22 ;  /* 0x005f401601007387 */ /* 0x010fe80000100a00 */
        /* <DEDUP_REMOVED lines=10> */
[----:B----4-:R3:W-:Y:S04]  /*cee40*/  STL.64 [R1+0x5f48], R16 ;  /* 0x005f481001007387 */ /* 0x0107e80000100a00 */
[----:B------:R-:W2:Y:S04]  /*cee50*/  LDL.LU R11, [R1+0x615c] ;  /* 0x00615c00010b7983 */ /* 0x000ea80000300800 */
[----:B------:R-:W4:Y:S04]  /*cee60*/  LDL.LU R10, [R1+0x6158] ;  /* 0x00615800010a7983 */ /* 0x000f280000300800 */
[----:B------:R-:W-:Y:S04]  /*cee70*/  STL.64 [R1+0x5f60], R26 ;  /* 0x005f601a01007387 */ /* 0x000fe80000100a00 */
[----:B------:R-:W-:Y:S04]  /*cee80*/  STL.64 [R1+0x5f58], R24 ;  /* 0x005f581801007387 */ /* 0x000fe80000100a00 */
[----:B-1----:R-:W2:Y:S04]  /*cee90*/  LDL.LU R20, [R1+0x320] ;  /* 0x0003200001147983 */ /* 0x002ea80000300800 */
[----:B------:R-:W2:Y:S04]  /*ceea0*/  LDL.LU R21, [R1+0x324] ;  /* 0x0003240001157983 */ /* 0x000ea80000300800 */
[----:B------:R-:W4:Y:S04]  /*ceeb0*/  LDL.LU R22, [R1+0x328] ;  /* 0x0003280001167983 */ /* 0x000f280000300800 */
[----:B------:R-:W4:Y:S01]  /*ceec0*/  LDL.LU R23, [R1+0x32c] ;  /* 0x00032c0001177983 */ /* 0x000f220000300800 */
[----:B0-----:R-:W-:-:S02]  /*ceed0*/  IMAD.MOV.U32 R18, RZ, RZ, R2 ;  /* 0x000000ffff127224 */ /* 0x001fc400078e0002 */
[----:B------:R-:W-:Y:S02]  /*ceee0*/  IMAD.MOV.U32 R19, RZ, RZ, R3 ;  /* 0x000000ffff137224 */ /* 0x000fe400078e0003 */
[----:B---3--:R-:W-:Y:S02]  /*ceef0*/  IMAD.MOV.U32 R16, RZ, RZ, R8 ;  /* 0x000000ffff107224 */ /* 0x008fe400078e0008 */
[----:B------:R-:W-:Y:S01]  /*cef00*/  IMAD.MOV.U32 R17, RZ, RZ, R9 ;  /* 0x000000ffff117224 */ /* 0x000fe200078e0009 */
[----:B----4-:R-:W-:Y:S04]  /*cef10*/  STL.64 [R1+0x5f70], R22 ;  /* 0x005f701601007387 */ /* 0x010fe80000100a00 */
[----:B--2---:R0:W-:Y:S04]  /*cef20*/  STL.64 [R1+0x5f68], R20 ;  /* 0x005f681401007387 */ /* 0x0041e80000100a00 */
[----:B------:R-:W2:Y:S04]  /*cef30*/  LDL.LU R2, [R1+0x6154] ;  /* 0x0061540001027983 */ /* 0x000ea80000300800 */
[----:B------:R-:W3:Y:S04]  /*cef40*/  LDL.LU R3, [R1+0x6150] ;  /* 0x0061500001037983 */ /* 0x000ee80000300800 */
[----:B------:R-:W4:Y:S04]  /*cef50*/  LDL.LU R8, [R1+0x614c] ;  /* 0x00614c0001087983 */ /* 0x000f280000300800 */
[----:B------:R-:W4:Y:S04]  /*cef60*/  LDL.LU R9, [R1+0x6148] ;  /* 0x0061480001097983 */ /* 0x000f280000300800 */
[----:B------:R1:W-:Y:S04]  /*cef70*/  STL.64 [R1+0x5f80], R18 ;  /* 0x005f801201007387 */ /* 0x0003e80000100a00 */
[----:B------:R-:W-:Y:S04]  /*cef80*/  STL.64 [R1+0x5f78], R16 ;  /* 0x005f781001007387 */ /* 0x000fe80000100a00 */
[----:B0-----:R-:W2:Y:S04]  /*cef90*/  LDL.LU R20, [R1+0x680] ;  /* 0x0006800001147983 */ /* 0x001ea80000300800 */
[----:B------:R-:W2:Y:S04]  /*cefa0*/  LDL.LU R21, [R1+0x684] ;  /* 0x0006840001157983 */ /* 0x000ea80000300800 */
[----:B------:R-:W3:Y:S04]  /*cefb0*/  LDL.LU R22, [R1+0x688] ;  /* 0x0006880001167983 */ /* 0x000ee80000300800 */
[----:B------:R-:W3:Y:S01]  /*cefc0*/  LDL.LU R23, [R1+0x68c] ;  /* 0x00068c0001177983 */ /* 0x000ee20000300800 */
[----:B-1----:R-:W-:-:S02]  /*cefd0*/  IMAD.MOV.U32 R18, RZ, RZ, R10 ;  /* 0x000000ffff127224 */ /* 0x002fc400078e000a */
        /* <DEDUP_REMOVED lines=83> */
[----:B------:R-:W2:Y:S01]  /*cf510*/  LDL.LU R9, [R1+0x6104] ;  /* 0x0061040001097983 */ /* 0x000ea20000300800 */
[----:B----4-:R-:W-:Y:S02]  /*cf520*/  IMAD.MOV.U32 R16, RZ, RZ, R11 ;  /* 0x000000ffff107224 */ /* 0x010fe400078e000b */
[----:B------:R-:W-:Y:S01]  /*cf530*/  IMAD.MOV.U32 R17, RZ, RZ, R10 ;  /* 0x000000ffff117224 */ /* 0x000fe200078e000a */
[----:B------:R-:W4:Y:S04]  /*cf540*/  LDL.LU R8, [R1+0x6100] ;  /* 0x0061000001087983 */ /* 0x000f280000300800 */
[----:B------:R-:W4:Y:S04]  /*cf550*/  LDL.LU R11, [R1+0x60fc] ;  /* 0x0060fc00010b7983 */ /* 0x000f280000300800 */
[----:B------:R-:W4:Y:S04]  /*cf560*/  LDL.LU R10, [R1+0x60f8] ;  /* 0x0060f800010a7983 */ /* 0x000f280000300800 */
[----:B------:R-:W-:Y:S04]  /*cf570*/  STL.64 [R1+0x6058], R18 ;  /* 0x0060581201007387 */ /* 0x000fe80000100a00 */
        /* <DEDUP_REMOVED lines=22> */
[----:B------:R-:W-:Y:S01]  /*cf6e0*/  STL.64 [R1+0x60a0], R16 ;  /* 0x0060a01001007387 */ /* 0x000fe20000100a00 */
[----:B------:R-:W-:-:S02]  /*cf6f0*/  IMAD.MOV.U32 R18, RZ, RZ, R10 ;  /* 0x000000ffff127224 */ /* 0x000fc400078e000a */
[----:B------:R-:W-:Y:S01]  /*cf700*/  IMAD.MOV.U32 R19, RZ, RZ, R11 ;  /* 0x000000ffff137224 */ /* 0x000fe200078e000b */
        /* <DEDUP_REMOVED lines=8> */
[----:B------:R0:W-:Y:S04]  /*cf790*/  STL.64 [R1+0x60b8], R18 ;  /* 0x0060b81201007387 */ /* 0x0001e80000100a00 */
[----:B------:R-:W2:Y:S04]  /*cf7a0*/  LDL.LU R16, [R1+0x770] ;  /* 0x0007700001107983 */ /* 0x000ea80000300800 */
[----:B------:R-:W2:Y:S04]  /*cf7b0*/  LDL.LU R17, [R1+0x774] ;  /* 0x0007740001117983 */ /* 0x000ea80000300800 */
[----:B0-----:R-:W3:Y:S04]  /*cf7c0*/  LDL.LU R18, [R1+0x778] ;  /* 0x0007780001127983 */ /* 0x001ee80000300800 */
        /* <DEDUP_REMOVED lines=46> */
[----:B------:R0:W-:Y:S04]  /*cfab0*/  STL.64 [R1+0x5e70], R10 ;  /* 0x005e700a01007387 */ /* 0x0001e80000100a00 */
[----:B0-----:R-:W3:Y:S04]  /*cfac0*/  LDL.LU R10, [R1+0x20] ;  /* 0x00002000010a7983 */ /* 0x001ee80000300800 */
[----:B------:R-:W3:Y:S04]  /*cfad0*/  LDL.LU R11, [R1+0x24] ;  /* 0x00002400010b7983 */ /* 0x000ee80000300800 */
[----:B------:R-:W-:Y:S01]  /*cfae0*/  STL.64 [R1+0x5e68], R8 ;  /* 0x005e680801007387 */ /* 0x000fe20000100a00 */
[----:B----4-:R-:W-:Y:S03]  /*cfaf0*/  HMMA.16816.F32 R4, R4, R2, R16 ;  /* 0x000000020404723c */ /* 0x010fe60000001810 */
[----:B------:R-:W2:Y:S01]  /*cfb00*/  LDL.LU.64 R18, [R1+0x60b8] ;  /* 0x0060b80001127983 */ /* 0x000ea20000300a00 */
[----:B------:R-:W-:-:S02]  /*cfb10*/  F2FP.F16.E4M3.UNPACK_B R12, R12 ;  /* 0x0000000cff0c723e */ /* 0x000fc400020006ff */
[----:B------:R-:W-:Y:S02]  /*cfb20*/  F2FP.F16.E4M3.UNPACK_B R13, R13 ;  /* 0x0000000dff0d723e */ /* 0x000fe400020006ff */
[----:B------:R-:W-:Y:S02]  /*cfb30*/  F2FP.F16.E4M3.UNPACK_B R14, R14 ;  /* 0x0000000eff0e723e */ /* 0x000fe400020006ff */
[----:B------:R-:W-:-:S13]  /*cfb40*/  F2FP.F16.E4M3.UNPACK_B R15, R15 ;  /* 0x0000000fff0f723e */ /* 0x000fda00020006ff */
[----:B------:R0:W-:Y:S04]  /*cfb50*/  STL.64 [R1+0x2740], R4 ;  /* 0x0027400401007387 */ /* 0x0001e80000100a00 */
[----:B------:R1:W-:Y:S04]  /*cfb60*/  STL.64 [R1+0x2748], R6 ;  /* 0x0027480601007387 */ /* 0x0003e80000100a00 */
[----:B0-----:R-:W4:Y:S04]  /*cfb70*/  LDL.LU R4, [R1+0x2e0] ;  /* 0x0002e00001047983 */ /* 0x001f280000300800 */
[----:B------:R-:W4:Y:S04]  /*cfb80*/  LDL.LU R5, [R1+0x2e4] ;  /* 0x0002e40001057983 */ /* 0x000f280000300800 */
[----:B-1----:R-:W4:Y:S04]  /*cfb90*/  LDL.LU R6, [R1+0x2e8] ;  /* 0x0002e80001067983 */ /* 0x002f280000300800 */
[----:B------:R-:W4:Y:S04]  /*cfba0*/  LDL.LU R7, [R1+0x2ec] ;  /* 0x0002ec0001077983 */ /* 0x000f280000300800 */
[----:B------:R0:W-:Y:S02]  /*cfbb0*/  STL [R1+0x5e44], R3 ;  /* 0x005e440301007387 */ /* 0x0001e40000100800 */
[----:B0-----:R-:W0:Y:S01]  /*cfbc0*/  LDC R3, c[0x0][0x230] ;  /* 0x00008c00ff037b82 */ /* 0x001e220000000800 */
[----:B--2---:R-:W-:Y:S01]  /*cfbd0*/  HMMA.16816.F32 R16, R12, R18, R20 ;  /* 0x000000120c10723c */ /* 0x004fe20000001814 */
[----:B------:R-:W2:Y:S04]  /*cfbe0*/  LDL.LU.64 R22, [R1+0x60b0] ;  /* 0x0060b00001167983 */ /* 0x000ea80000300a00 */
[----:B------:R-:W2:-:S15]  /*cfbf0*/  LDL.LU.64 R20, [R1+0x60a8] ;  /* 0x0060a80001147983 */ /* 0x000e9e0000300a00 */
[----:B------:R-:W-:-:S03]  /*cfc00*/  NOP ;  /* 0x0000000000007918 */ /* 0x000fc60000000000 */
[----:B------:R1:W-:Y:S04]  /*cfc10*/  STL.64 [R1+0x2730], R16 ;  /* 0x0027301001007387 */ /* 0x0003e80000100a00 */
[----:B------:R2:W-:Y:S04]  /*cfc20*/  STL.64 [R1+0x2738], R18 ;  /* 0x0027381201007387 */ /* 0x0005e80000100a00 */
[----:B-1----:R-:W2:Y:S02]  /*cfc30*/  LDL.LU.64 R16, [R1+0x60a0] ;  /* 0x0060a00001107983 */ /* 0x002ea40000300a00 */
[----:B--2---:R-:W-:Y:S02]  /*cfc40*/  HMMA.16816.F32 R16, R12, R16, R20 ;  /* 0x000000100c10723c */ /* 0x004fe40000001814 */
[----:B------:R-:W2:Y:S04]  /*cfc50*/  LDL.LU.64 R22, [R1+0x6098] ;  /* 0x0060980001167983 */ /* 0x000ea80000300a00 */
[----:B------:R-:W2:-:S15]  /*cfc60*/  LDL.LU.64 R20, [R1+0x6090] ;  /* 0x0060900001147983 */ /* 0x000e9e0000300a00 */
[----:B------:R-:W-:-:S02]  /*cfc70*/  NOP ;  /* 0x0000000000007918 */ /* 0x000fc40000000000 */
[----:B------:R-:W-:Y:S04]  /*cfc80*/  STL.64 [R1+0x2540], R16 ;  /* 0x0025401001007387 */ /* 0x000fe80000100a00 */
[----:B------:R1:W-:Y:S04]  /*cfc90*/  STL.64 [R1+0x2548], R18 ;  /* 0x0025481201007387 */ /* 0x0003e80000100a00 */
[----:B-1----:R-:W2:Y:S02]  /*cfca0*/  LDL.LU.64 R18, [R1+0x6088] ;  /* 0x0060880001127983 */ /* 0x002ea40000300a00 */
[----:B--2---:R-:W-:Y:S02]  /*cfcb0*/  HMMA.16816.F32 R16, R12, R18, R20 ;  /* 0x000000120c10723c */ /* 0x004fe40000001814 */
[----:B------:R-:W2:Y:S04]  /*cfcc0*/  LDL.LU.64 R22, [R1+0x6080] ;  /* 0x0060800001167983 */ /* 0x000ea80000300a00 */
[----:B------:R-:W2:-:S15]  /*cfcd0*/  LDL.LU.64 R20, [R1+0x6078] ;  /* 0x0060780001147983 */ /* 0x000e9e0000300a00 */
[----:B------:R-:W-:-:S02]  /*cfce0*/  NOP ;  /* 0x0000000000007918 */ /* 0x000fc40000000000 */
        /* <DEDUP_REMOVED lines=72> */
[----:B-1----:R-:W3:Y:S04]  /*d0170*/  LDL.LU.64 R18, [R1+0x5f80] ;  /* 0x005f800001127983 */ /* 0x002ee80000300a00 */
[----:B------:R-:W2:Y:S02]  /*d0180*/  LDL.LU.64 R16, [R1+0x5f78] ;  /* 0x005f780001107983 */ /* 0x000ea40000300a00 */
[C---:B--2---:R-:W-:Y:S06]  /*d0190*/  HMMA.16816.F32 R20, R12.reuse, R16, R20 ;  /* 0x000000100c14723c */ /* 0x044fec0000001814 */
[----:B---3--:R-:W-:-:S15]  /*d01a0*/  HMMA.16816.F32 R16, R12, R18, R24 ;  /* 0x000000120c10723c */ /* 0x008fde0000001818 */
[----:B------:R-:W-:-:S02]  /*d01b0*/  NOP ;  /* 0x0000000000007918 */ /* 0x000fc40000000000 */
[----:B------:R-:W-:Y:S04]  /*d01c0*/  STL.64 [R1+0x1b40], R20 ;  /* 0x001b401401007387 */ /* 0x000fe80000100a00 */
[----:B------:R1:W-:Y:S04]  /*d01d0*/  STL.64 [R1+0x1b48], R22 ;  /* 0x001b481601007387 */ /* 0x0003e80000100a00 */
[----:B-1----:R-:W2:Y:S04]  /*d01e0*/  LDL.LU.64 R22, [R1+0x5f70] ;  /* 0x005f700001167983 */ /* 0x002ea80000300a00 */
[----:B------:R-:W2:Y:S04]  /*d01f0*/  LDL.LU.64 R20, [R1+0x5f68] ;  /* 0x005f680001147983 */ /* 0x000ea80000300a00 */
[----:B------:R-:W3:Y:S04]  /*d0200*/  LDL.LU.64 R26, [R1+0x5f60] ;  /* 0x005f6000011a7983 */ /* 0x000ee80000300a00 */
[----:B------:R-:W2:Y:S04]  /*d0210*/  LDL.LU.64 R24, [R1+0x5f58] ;  /* 0x005f580001187983 */ /* 0x000ea80000300a00 */
[----:B------:R-:W-:Y:S04]  /*d0220*/  STL.64 [R1+0x1b30], R16 ;  /* 0x001b301001007387 */ /* 0x000fe80000100a00 */
[----:B------:R1:W-:Y:S04]  /*d0230*/  STL.64 [R1+0x1b38], R18 ;  /* 0x001b381201007387 */ /* 0x0003e80000100a00 */
[----:B-1----:R-:W3:Y:S04]  /*d0240*/  LDL.LU.64 R18, [R1+0x5f50] ;  /* 0x005f500001127983 */ /* 0x002ee80000300a00 */
[----:B------:R-:W3:Y:S01]  /*d0250*/  LDL.LU.64 R16, [R1+0x5f48] ;  /* 0x005f480001107983 */ /* 0x000ee20000300a00 */
        /* <DEDUP_REMOVED lines=8> */
[----:B------:R-:W3:Y:S04]  /*d02e0*/  LDL.LU.64 R16, [R1+0x5f28] ;  /* 0x005f280001107983 */ /* 0x000ee80000300a00 */
[----:B------:R-:W-:Y:S04]  /*d02f0*/  STL.64 [R1+0x1b10], R24 ;  /* 0x001b101801007387 */ /* 0x000fe80000100a00 */
[----:B------:R1:W-:Y:S04]  /*d0300*/  STL.64 [R1+0x1b18], R26 ;  /* 0x001b181a01007387 */ /* 0x0003e80000100a00 */
[----:B-1----:R-:W2:Y:S04]  /*d0310*/  LDL.LU.64 R26, [R1+0x5f20] ;  /* 0x005f2000011a7983 */ /* 0x002ea80000300a00 */
[----:B------:R-:W3:Y:S01]  /*d0320*/  LDL.LU.64 R24, [R1+0x5f18] ;  /* 0x005f180001187983 */ /* 0x000ee20000300a00 */
[----:B----4-:R-:W-:-:S15]  /*d0330*/  HMMA.16816.F32 R8, R12, R10, R4 ;  /* 0x0000000a0c08723c */ /* 0x010fde0000001804 */
[----:B------:R-:W-:-:S08]  /*d0340*/  NOP ;  /* 0x0000000000007918 */ /* 0x000fd00000000000 */
[----:B------:R1:W-:Y:S04]  /*d0350*/  STL.64 [R1+0x1b00], R8 ;  /* 0x001b000801007387 */ /* 0x0003e80000100a00 */
[----:B------:R4:W-:Y:S04]  /*d0360*/  STL.64 [R1+0x1b08], R10 ;  /* 0x001b080a01007387 */ /* 0x0009e80000100a00 */
[----:B-1----:R-:W4:Y:S01]  /*d0370*/  LDL.LU R8, [R1+0x140] ;  /* 0x0001400001087983 */ /* 0x002f220000300800 */
[C---:B---3--:R-:W-:Y:S06]  /*d0380*/  HMMA.16816.F32 R16, R12.reuse, R24, R16 ;  /* 0x000000180c10723c */ /* 0x048fec0000001810 */
[----:B--2---:R-:W-:-:S15]  /*d0390*/  HMMA.16816.F32 R4, R12, R26, R20 ;  /* 0x0000001a0c04723c */ /* 0x004fde0000001814 */
[----:B------:R-:W-:-:S02]  /*d03a0*/  NOP ;  /* 0x0000000000007918 */ /* 0x000fc40000000000 */
[----:B------:R-:W-:Y:S04]  /*d03b0*/  STL.64 [R1+0x1af0], R16 ;  /* 0x001af01001007387 */ /* 0x000fe80000100a00 */
[----:B------:R-:W-:Y:S04]  /*d03c0*/  STL.64 [R1+0x1af8], R18 ;  /* 0x001af81201007387 */ /* 0x000fe80000100a00 */
[----:B------:R-:W-:Y:S04]  /*d03d0*/  STL.64 [R1+0x1fa0], R4 ;  /* 0x001fa00401007387 */ /* 0x000fe80000100a00 */
[----:B------:R-:W-:Y:S04]  /*d03e0*/  STL.64 [R1+0x1fa8], R6 ;  /* 0x001fa80601007387 */ /* 0x000fe80000100a00 */
[----:B------:R-:W2:Y:S04]  /*d03f0*/  LDL.LU R9, [R1+0x144] ;  /* 0x0001440001097983 */ /* 0x000ea80000300800 */
[----:B----4-:R-:W3:Y:S04]  /*d0400*/  LDL.LU R10, [R1+0x148] ;  /* 0x00014800010a7983 */ /* 0x010ee80000300800 */
[----:B------:R-:W3:Y:S04]  /*d0410*/  LDL.LU R11, [R1+0x14c] ;  /* 0x00014c00010b7983 */ /* 0x000ee80000300800 */
[----:B---3--:R-:W-:Y:S04]  /*d0420*/  STL.64 [R1+0x5e80], R10 ;  /* 0x005e800a01007387 */ /* 0x008fe80000100a00 */
[----:B--2---:R1:W-:Y:S04]  /*d0430*/  STL.64 [R1+0x5e78], R8 ;  /* 0x005e780801007387 */ /* 0x0043e80000100a00 */
[----:B-1----:R-:W2:Y:S04]  /*d0440*/  LDL.LU R8, [R1+0x180] ;  /* 0x0001800001087983 */ /* 0x002ea80000300800 */
        /* <DEDUP_REMOVED lines=12> */
[----:B-1----:R-:W4:Y:S04]  /*d0510*/  LDL.LU R26, [R1] ;  /* 0x00000000011a7983 */ /* 0x002f280000300800 */
[----:B------:R-:W4:Y:S04]  /*d0520*/  LDL.LU R27, [R1+0x4] ;  /* 0x00000400011b7983 */ /* 0x000f280000300800 */
[----:B---3--:R-:W-:Y:S04]  /*d0530*/  STL.64 [R1+0x5ed8], R24 ;  /* 0x005ed81801007387 */ /* 0x008fe80000100a00 */
[----:B----4-:R-:W-:Y:S04]  /*d0540*/  STL.64 [R1+0x5ef8], R26 ;  /* 0x005ef81a01007387 */ /* 0x010fe80000100a00 */
[----:B--2---:R-:W-:Y:S04]  /*d0550*/  STL.64 [R1+0x5ec0], R22 ;  /* 0x005ec01601007387 */ /* 0x004fe80000100a00 */
[----:B------:R1:W-:Y:S04]  /*d0560*/  STL.64 [R1+0x5eb8], R20 ;  /* 0x005eb81401007387 */ /* 0x0003e80000100a00 */
[----:B-1----:R-:W2:Y:S04]  /*d0570*/  LDL.LU R20, [R1+0x200] ;  /* 0x0002000001147983 */ /* 0x002ea80000300800 */
[----:B------:R-:W2:Y:S04]  /*d0580*/  LDL.LU R21, [R1+0x204] ;  /* 0x0002040001157983 */ /* 0x000ea80000300800 */
[----:B------:R-:W3:Y:S04]  /*d0590*/  LDL.LU R22, [R1+0x208] ;  /* 0x0002080001167983 */ /* 0x000ee80000300800 */
[----:B------:R-:W3:Y:S04]  /*d05a0*/  LDL.LU R23, [R1+0x20c] ;  /* 0x00020c0001177983 */ /* 0x000ee80000300800 */
[----:B------:R-:W4:Y:S01]  /*d05b0*/  LDL.LU R24, [R1+0x8] ;  /* 0x0000080001187983 */ /* 0x000f220000300800 */
[----:B------:R-:W-:-:S03]  /*d05c0*/  IMAD.MOV.U32 R25, RZ, RZ, R0 ;  /* 0x000000ffff197224 */ /* 0x000fc600078e0000 */
[----:B------:R-:W4:Y:S04]  /*d05d0*/  LDL.LU R0, [R1+0x5f14] ;  /* 0x005f140001007983 */ /* 0x000f280000300800 */
[----:B---3--:R-:W-:Y:S04]  /*d05e0*/  STL.64 [R1+0x5ef0], R22 ;  /* 0x005ef01601007387 */ /* 0x008fe80000100a00 */
[----:B--2---:R1:W-:Y:S04]  /*d05f0*/  STL.64 [R1+0x5ee8], R20 ;  /* 0x005ee81401007387 */ /* 0x0043e80000100a00 */
[----:B-1----:R-:W2:Y:S04]  /*d0600*/  LDL.LU R20, [R1+0x250] ;  /* 0x0002500001147983 */ /* 0x002ea80000300800 */
[----:B------:R-:W2:Y:S04]  /*d0610*/  LDL.LU R21, [R1+0x254] ;  /* 0x0002540001157983 */ /* 0x000ea80000300800 */
[----:B------:R-:W3:Y:S04]  /*d0620*/  LDL.LU R22, [R1+0x258] ;  /* 0x0002580001167983 */ /* 0x000ee80000300800 */
[----:B------:R-:W3:Y:S04]  /*d0630*/  LDL.LU R23, [R1+0x25c] ;  /* 0x00025c0001177983 */ /* 0x000ee80000300800 */
[----:B---3--:R-:W-:Y:S04]  /*d0640*/  STL.64 [R1+0x5f08], R22 ;  /* 0x005f081601007387 */ /* 0x008fe80000100a00 */
[----:B--2---:R1:W-:Y:S04]  /*d0650*/  STL.64 [R1+0x5f00], R20 ;  /* 0x005f001401007387 */ /* 0x0043e80000100a00 */
[----:B-1----:R-:W2:Y:S04]  /*d0660*/  LDL.LU R20, [R1+0x270] ;  /* 0x0002700001147983 */ /* 0x002ea80000300800 */
[----:B------:R-:W2:Y:S04]  /*d0670*/  LDL.LU R21, [R1+0x274] ;  /* 0x0002740001157983 */ /* 0x000ea80000300800 */
[----:B------:R-:W2:Y:S04]  /*d0680*/  LDL.LU R22, [R1+0x278] ;  /* 0x0002780001167983 */ /* 0x000ea80000300800 */
[----:B------:R-:W2:Y:S04]  /*d0690*/  LDL.LU R23, [R1+0x27c] ;  /* 0x00027c0001177983 */ /* 0x000ea80000300800 */
[----:B------:R-:W-:Y:S04]  /*d06a0*/  STL.64 [R1+0x5ea0], R10 ;  /* 0x005ea00a01007387 */ /* 0x000fe80000100a00 */
[----:B------:R1:W-:Y:S04]  /*d06b0*/  STL.64 [R1+0x5e98], R8 ;  /* 0x005e980801007387 */ /* 0x0003e80000100a00 */
[----:B-1----:R-:W3:Y:S04]  /*d06c0*/  LDL.LU R8, [R1+0x1c0] ;  /* 0x0001c00001087983 */ /* 0x002ee80000300800 */
        /* <DEDUP_REMOVED lines=11> */
[----:B--2---:R1:W-:Y:S04]  /*d0780*/  STL.64 [R1+0x5e50], R6 ;  /* 0x005e500601007387 */ /* 0x0043e80000100a00 */
[----:B----4-:R2:W-:Y:S01]  /*d0790*/  STL.64 [R1+0x5e48], R4 ;  /* 0x005e480401007387 */ /* 0x0105e20000100a00 */
[----:B-1----:R-:W-:-:S03]  /*d07a0*/  IMAD.MOV.U32 R6, RZ, RZ, R0 ;  /* 0x000000ffff067224 */ /* 0x002fc600078e0000 */
[----:B--2---:R-:W2:Y:S04]  /*d07b0*/  LDL.LU R4, [R1+0x110] ;  /* 0x0001100001047983 */ /* 0x004ea80000300800 */
[----:B------:R-:W2:Y:S04]  /*d07c0*/  LDL.LU R5, [R1+0x114] ;  /* 0x0001140001057983 */ /* 0x000ea80000300800 */
[----:B------:R-:W4:Y:S04]  /*d07d0*/  LDL.LU R0, [R1+0x5f10] ;  /* 0x005f100001007983 */ /* 0x000f280000300800 */
[----:B------:R-:W3:Y:S01]  /*d07e0*/  LDL.LU R7, [R1+0x11c] ;  /* 0x00011c0001077983 */ /* 0x000ee20000300800 */
[----:B------:R-:W-:Y:S03]  /*d07f0*/  HMMA.16816.F32 R24, R12, R24, R20 ;  /* 0x000000180c18723c */ /* 0x000fe60000001814 */
[----:B---3--:R-:W-:Y:S04]  /*d0800*/  STL.64 [R1+0x5e60], R6 ;  /* 0x005e600601007387 */ /* 0x008fe80000100a00 */
[----:B--2---:R1:W-:Y:S04]  /*d0810*/  STL.64 [R1+0x5e58], R4 ;  /* 0x005e580401007387 */ /* 0x0043e80000100a00 */
[----:B-1----:R-:W2:Y:S04]  /*d0820*/  LDL.LU R4, [R1+0x120] ;  /* 0x0001200001047983 */ /* 0x002ea80000300800 */
[----:B------:R-:W2:Y:S04]  /*d0830*/  LDL.LU R5, [R1+0x124] ;  /* 0x0001240001057983 */ /* 0x000ea80000300800 */
[----:B------:R-:W2:Y:S01]  /*d0840*/  LDL.LU R6, [R1+0x128] ;  /* 0x0001280001067983 */ /* 0x000ea20000300800 */
[----:B----4-:R-:W-:-:S03]  /*d0850*/  IMAD.MOV.U32 R7, RZ, RZ, R0 ;  /* 0x000000ffff077224 */ /* 0x010fc600078e0000 */
[----:B------:R-:W3:Y:S04]  /*d0860*/  LDL.LU R0, [R1+0x2f10] ;  /* 0x002f100001007983 */ /* 0x000ee80000300800 */
[----:B------:R-:W4:Y:S04]  /*d0870*/  LDL.LU.64 R22, [R1+0x5f08] ;  /* 0x005f080001167983 */ /* 0x000f280000300a00 */
[----:B------:R-:W4:Y:S04]  /*d0880*/  LDL.LU.64 R20, [R1+0x5f00] ;  /* 0x005f000001147983 */ /* 0x000f280000300a00 */
[----:B------:R-:W-:Y:S04]  /*d0890*/  STL.64 [R1+0x1f90], R24 ;  /* 0x001f901801007387 */ /* 0x000fe80000100a00 */
[----:B------:R1:W-:Y:S04]  /*d08a0*/  STL.64 [R1+0x1f98], R26 ;  /* 0x001f981a01007387 */ /* 0x0003e80000100a00 */
[----:B-1----:R-:W4:Y:S02]  /*d08b0*/  LDL.LU.64 R26, [R1+0x5ef8] ;  /* 0x005ef800011a7983 */ /* 0x002f240000300a00 */
[----:B----4-:R-:W-:Y:S02]  /*d08c0*/  HMMA.16816.F32 R24, R12, R26, R20 ;  /* 0x0000001a0c18723c */ /* 0x010fe40000001814 */
[----:B------:R-:W4:Y:S04]  /*d08d0*/  LDL.LU.64 R22, [R1+0x5ef0] ;  /* 0x005ef00001167983 */ /* 0x000f280000300a00 */
[----:B------:R-:W4:-:S15]  /*d08e0*/  LDL.LU.64 R20, [R1+0x5ee8] ;  /* 0x005ee80001147983 */ /* 0x000f1e0000300a00 */
[----:B------:R-:W-:-:S02]  /*d08f0*/  NOP ;  /* 0x0000000000007918 */ /* 0x000fc40000000000 */
[----:B------:R-:W-:Y:S04]  /*d0900*/  STL.64 [R1+0x1ac0], R24 ;  /* 0x001ac01801007387 */ /* 0x000fe80000100a00 */
[----:B------:R1:W-:Y:S04]  /*d0910*/  STL.64 [R1+0x1ac8], R26 ;  /* 0x001ac81a01007387 */ /* 0x0003e80000100a00 */
[----:B-1----:R-:W2:Y:S04]  /*d0920*/  LDL.LU.64 R26, [R1+0x5ee0] ;  /* 0x005ee000011a7983 */ /* 0x002ea80000300a00 */
[----:B------:R-:W2:Y:S02]  /*d0930*/  LDL.LU.64 R24, [R1+0x5ed8] ;  /* 0x005ed80001187983 */ /* 0x000ea40000300a00 */
[----:B--2---:R-:W-:-:S15]  /*d0940*/  HMMA.16816.F32 R24, R12, R28, R24 ;  /* 0x0000001c0c18723c */ /* 0x004fde0000001818 */
[----:B------:R-:W-:-:S08]  /*d0950*/  NOP ;  /* 0x0000000000007918 */ /* 0x000fd00000000000 */
[----:B------:R-:W-:Y:S04]  /*d0960*/  STL.64 [R1+0x1f80], R24 ;  /* 0x001f801801007387 */ /* 0x000fe80000100a00 */
[----:B------:R1:W-:Y:S04]  /*d0970*/  STL.64 [R1+0x1f88], R26 ;  /* 0x001f881a01007387 */ /* 0x0003e80000100a00 */
[----:B-1----:R-:W4:Y:S04]  /*d0980*/  LDL.LU.64 R26, [R1+0x5ed0] ;  /* 0x005ed000011a7983 */ /* 0x002f280000300a00 */
[----:B------:R-:W2:Y:S04]  /*d0990*/  LDL.LU.64 R24, [R1+0x5ec8] ;  /* 0x005ec80001187983 */ /* 0x000ea80000300a00 */
[----:B------:R-:W3:Y:S04]  /*d09a0*/  LDL.LU R28, [R1+0x2ef8] ;  /* 0x002ef800011c7983 */ /* 0x000ee80000300800 */
[----:B------:R-:W3:Y:S01]  /*d09b0*/  LDL.LU R29, [R1+0x410c] ;  /* 0x00410c00011d7983 */ /* 0x000ee20000300800 */
[----:B----4-:R-:W-:-:S15]  /*d09c0*/  HMMA.16816.F32 R20, R12, R26, R20 ;  /* 0x0000001a0c14723c */ /* 0x010fde0000001814 */
[----:B------:R-:W-:-:S08]  /*d09d0*/  NOP ;  /* 0x0000000000007918 */ /* 0x000fd00000000000 */
[----:B------:R-:W-:Y:S04]  /*d09e0*/  STL.64 [R1+0x1aa0], R20 ;  /* 0x001aa01401007387 */ /* 0x000fe80000100a00 */
[----:B------:R1:W-:Y:S04]  /*d09f0*/  STL.64 [R1+0x1aa8], R22 ;  /* 0x001aa81601007387 */ /* 0x0003e80000100a00 */
[----:B-1----:R-:W2:Y:S04]  /*d0a00*/  LDL.LU.64 R22, [R1+0x5ec0] ;  /* 0x005ec00001167983 */ /* 0x002ea80000300a00 */
[----:B------:R-:W2:Y:S04]  /*d0a10*/  LDL.LU.64 R20, [R1+0x5eb8] ;  /* 0x005eb80001147983 */ /* 0x000ea80000300a00 */
[----:B------:R-:W4:Y:S04]  /*d0a20*/  LDL.LU R26, [R1+0x2ef0] ;  /* 0x002ef000011a7983 */ /* 0x000f280000300800 */
[----:B------:R-:W3:Y:S01]  /*d0a30*/  LDL.LU R27, [R1+0x2f24] ;  /* 0x002f2400011b7983 */ /* 0x000ee20000300800 */
[----:B--2---:R-:W-:-:S15]  /*d0a40*/  HMMA.16816.F32 R20, R12, R24, R20 ;  /* 0x000000180c14723c */ /* 0x004fde0000001814 */
[----:B------:R-:W-:-:S08]  /*d0a50*/  NOP ;  /* 0x0000000000007918 */ /* 0x000fd00000000000 */
[----:B------:R-:W-:Y:S04]  /*d0a60*/  STL.64 [R1+0x1f60], R20 ;  /* 0x001f601401007387 */ /* 0x000fe80000100a00 */
[----:B------:R1:W-:Y:S04]  /*d0a70*/  STL.64 [R1+0x1f68], R22 ;  /* 0x001f681601007387 */ /* 0x0003e80000100a00 */
[----:B-1----:R-:W2:Y:S04]  /*d0a80*/  LDL.LU.64 R22, [R1+0x5eb0] ;  /* 0x005eb00001167983 */ /* 0x002ea80000300a00 */
[----:B------:R-:W4:Y:S04]  /*d0a90*/  LDL.LU.64 R20, [R1+0x5ea8] ;  /* 0x005ea80001147983 */ /* 0x000f280000300a00 */
[----:B------:R-:W3:Y:S04]  /*d0aa0*/  LDL.LU R24, [R1+0x2ee8] ;  /* 0x002ee80001187983 */ /* 0x000ee80000300800 */
[----:B------:R-:W3:Y:S01]  /*d0ab0*/  LDL.LU R25, [R1+0x2f1c] ;  /* 0x002f1c0001197983 */ /* 0x000ee20000300800 */
[C---:B--2---:R-:W-:Y:S06]  /*d0ac0*/  HMMA.16816.F32 R8, R12.reuse, R22, R8 ;  /* 0x000000160c08723c */ /* 0x044fec0000001808 */
[----:B----4-:R-:W-:-:S15]  /*d0ad0*/  HMMA.16816.F32 R16, R12, R20, R16 ;  /* 0x000000140c10723c */ /* 0x010fde0000001810 */
[----:B------:R-:W-:-:S02]  /*d0ae0*/  NOP ;  /* 0x0000000000007918 */ /* 0x000fc40000000000 */
[----:B------:R-:W-:Y:S04]  /*d0af0*/  STL.64 [R1+0x1f30], R8 ;  /* 0x001f300801007387 */ /* 0x000fe80000100a00 */
[----:B------:R1:W-:Y:S04]  /*d0b00*/  STL.64 [R1+0x1f38], R10 ;  /* 0x001f380a01007387 */ /* 0x0003e80000100a00 */
[----:B-1----:R-:W2:Y:S04]  /*d0b10*/  LDL.LU.64 R10, [R1+0x5ea0] ;  /* 0x005ea000010a7983 */ /* 0x002ea80000300a00 */
[----:B------:R-:W2:Y:S04]  /*d0b20*/  LDL.LU.64 R8, [R1+0x5e98] ;  /* 0x005e980001087983 */ /* 0x000ea80000300a00 */
[----:B------:R-:W4:Y:S04]  /*d0b30*/  LDL.LU R22, [R1+0x2f0c] ;  /* 0x002f0c0001167983 */ /* 0x000f280000300800 */
[----:B------:R-:W3:Y:S04]  /*d0b40*/  LDL.LU R23, [R1+0x2f14] ;  /* 0x002f140001177983 */ /* 0x000ee80000300800 */
[----:B------:R-:W-:Y:S04]  /*d0b50*/  STL.64 [R1+0x1a70], R16 ;  /* 0x001a701001007387 */ /* 0x000fe80000100a00 */
[----:B------:R1:W-:Y:S04]  /*d0b60*/  STL.64 [R1+0x1a78], R18 ;  /* 0x001a781201007387 */ /* 0x0003e80000100a00 */
[----:B-1----:R-:W2:Y:S04]  /*d0b70*/  LDL.LU.64 R18, [R1+0x5e90] ;  /* 0x005e900001127983 */ /* 0x002ea80000300a00 */
[----:B------:R-:W4:Y:S04]  /*d0b80*/  LDL.LU.64 R16, [R1+0x5e88] ;  /* 0x005e880001107983 */ /* 0x000f280000300a00 */
[----:B------:R-:W3:Y:S04]  /*d0b90*/  LDL.LU R20, [R1+0x2efc] ;  /* 0x002efc0001147983 */ /* 0x000ee80000300800 */
[----:B------:R-:W3:Y:S01]  /*d0ba0*/  LDL.LU R21, [R1+0x2f04] ;  /* 0x002f040001157983 */ /* 0x000ee20000300800 */
[----:B--2---:R-:W-:-:S15]  /*d0bb0*/  HMMA.16816.F32 R8, R12, R18, R8 ;  /* 0x000000120c08723c */ /* 0x004fde0000001808 */
[----:B------:R-:W-:-:S08]  /*d0bc0*/  NOP ;  /* 0x0000000000007918 */ /* 0x000fd00000000000 */
[----:B------:R-:W-:Y:S04]  /*d0bd0*/  STL.64 [R1+0x1a60], R8 ;  /* 0x001a600801007387 */ /* 0x000fe80000100a00 */
[----:B------:R1:W-:Y:S04]  /*d0be0*/  STL.64 [R1+0x1a68], R10 ;  /* 0x001a680a01007387 */ /* 0x0003e80000100a00 */
[----:B-1----:R-:W4:Y:S04]  /*d0bf0*/  LDL.LU.64 R10, [R1+0x5e80] ;  /* 0x005e8000010a7983 */ /* 0x002f280000300a00 */
[----:B------:R-:W4:Y:S04]  /*d0c00*/  LDL.LU.64 R8, [R1+0x5e78] ;  /* 0x005e780001087983 */ /* 0x000f280000300a00 */
[----:B------:R-:W2:Y:S04]  /*d0c10*/  LDL.LU R18, [R1+0x2eec] ;  /* 0x002eec0001127983 */ /* 0x000ea80000300800 */
[----:B------:R-:W3:Y:S01]  /*d0c20*/  LDL.LU R19, [R1+0x2ef4] ;  /* 0x002ef40001137983 */ /* 0x000ee20000300800 */
[----:B----4-:R-:W-:-:S15]  /*d0c30*/  HMMA.16816.F32 R8, R12, R16, R8 ;  /* 0x000000100c08723c */ /* 0x010fde0000001808 */
[----:B------:R-:W-:-:S08]  /*d0c40*/  NOP ;  /* 0x0000000000007918 */ /* 0x000fd00000000000 */
[----:B------:R-:W-:Y:S04]  /*d0c50*/  STL.64 [R1+0x1d90], R8 ;  /* 0x001d900801007387 */ /* 0x000fe80000100a00 */
[----:B------:R1:W-:Y:S04]  /*d0c60*/  STL.64 [R1+0x1d98], R10 ;  /* 0x001d980a01007387 */ /* 0x0003e80000100a00 */
[----:B-1----:R-:W4:Y:S04]  /*d0c70*/  LDL.LU.64 R10, [R1+0x5e70] ;  /* 0x005e7000010a7983 */ /* 0x002f280000300a00 */
[----:B------:R-:W2:Y:S04]  /*d0c80*/  LDL.LU.64 R8, [R1+0x5e68] ;  /* 0x005e680001087983 */ /* 0x000ea80000300a00 */
[----:B------:R-:W3:Y:S01]  /*d0c90*/  LDL.LU R17, [R1+0x3028] ;  /* 0x0030280001117983 */ /* 0x000ee20000300800 */
[----:B----4-:R-:W-:-:S15]  /*d0ca0*/  HMMA.16816.F32 R4, R12, R10, R4 ;  /* 0x0000000a0c04723c */ /* 0x010fde0000001804 */
[----:B------:R-:W-:-:S08]  /*d0cb0*/  NOP ;  /* 0x0000000000007918 */ /* 0x000fd00000000000 */
[----:B------:R-:W-:Y:S04]  /*d0cc0*/  STL.64 [R1+0x1cc0], R4 ;  /* 0x001cc00401007387 */ /* 0x000fe80000100a00 */
[----:B------:R1:W-:Y:S04]  /*d0cd0*/  STL.64 [R1+0x1cc8], R6 ;  /* 0x001cc80601007387 */ /* 0x0003e80000100a00 */
[----:B-1----:R-:W2:Y:S04]  /*d0ce0*/  LDL.LU.64 R6, [R1+0x5e60] ;  /* 0x005e600001067983 */ /* 0x002ea80000300a00 */
[----:B------:R-:W2:Y:S01]  /*d0cf0*/  LDL.LU.64 R4, [R1+0x5e58] ;  /* 0x005e580001047983 */ /* 0x000ea20000300a00 */
[----:B0-----:R-:W-:-:S05]  /*d0d00*/  VIADD R3, R3, 0x3f ;  /* 0x0000003f03037836 */ /* 0x001fca0000000000 */
[----:B------:R-:W-:-:S04]  /*d0d10*/  SHF.R.S32.HI R16, RZ, 0x1f, R3 ;  /* 0x0000001fff107819 */ /* 0x000fc80000011403 */
[----:B------:R-:W-:Y:S01]  /*d0d20*/  LEA.HI R16, R16, R3, RZ, 0x6 ;  /* 0x0000000310107211 */ /* 0x000fe200078f30ff */
[----:B--2---:R-:W-:Y:S01]  /*d0d30*/  HMMA.16816.F32 R8, R12, R8, R4 ;  /* 0x000000080c08723c */ /* 0x004fe20000001804 */
[----:B------:R-:W2:Y:S04]  /*d0d40*/  LDL.LU.64 R6, [R1+0x5e50] ;  /* 0x005e500001067983 */ /* 0x000ea80000300a00 */
[----:B------:R-:W4:-:S15]  /*d0d50*/  LDL.LU.64 R4, [R1+0x5e48] ;  /* 0x005e480001047983 */ /* 0x000f1e0000300a00 */
[----:B------:R-:W-:-:S03]  /*d0d60*/  NOP ;  /* 0x0000000000007918 */ /* 0x000fc60000000000 */
[----:B------:R0:W-:Y:S04]  /*d0d70*/  STL.64 [R1+0x1a30], R8 ;  /* 0x001a300801007387 */ /* 0x0001e80000100a00 */
[----:B------:R1:W-:Y:S04]  /*d0d80*/  STL.64 [R1+0x1a38], R10 ;  /* 0x001a380a01007387 */ /* 0x0003e80000100a00 */
[----:B0-----:R-:W2:Y:S04]  /*d0d90*/  LDL.LU R8, [R1+0xd0] ;  /* 0x0000d00001087983 */ /* 0x001ea80000300800 */
[----:B------:R-:W2:Y:S04]  /*d0da0*/  LDL.LU R9, [R1+0xd4] ;  /* 0x0000d40001097983 */ /* 0x000ea80000300800 */
[----:B-1----:R-:W2:Y:S04]  /*d0db0*/  LDL.LU R10, [R1+0xd8] ;  /* 0x0000d800010a7983 */ /* 0x002ea80000300800 */
[----:B------:R-:W2:Y:S04]  /*d0dc0*/  LDL.LU R11, [R1+0xdc] ;  /* 0x0000dc00010b7983 */ /* 0x000ea80000300800 */
[----:B------:R-:W2:Y:S01]  /*d0dd0*/  LDL.LU R3, [R1+0x5e44] ;  /* 0x005e440001037983 */ /* 0x000ea20000300800 */
[----:B---3--:R-:W-:Y:S01]  /*d0de0*/  VIADD R17, R17, 0x1 ;  /* 0x0000000111117836 */ /* 0x008fe20000000000 */
[----:B------:R-:W-:-:S02]  /*d0df0*/  IADD3 R18, P4, R18, UR9, RZ ;  /* 0x0000000912127c10 */ /* 0x000fc4000ff9e0ff */
[----:B------:R-:W-:Y:S02]  /*d0e00*/  IADD3 R19, P5, R19, UR9, RZ ;  /* 0x0000000913137c10 */ /* 0x000fe4000ffbe0ff */
[----:B------:R-:W-:Y:S02]  /*d0e10*/  IADD3 R20, P6, R20, UR9, RZ ;  /* 0x0000000914147c10 */ /* 0x000fe4000ffde0ff */
[----:B------:R-:W-:Y:S01]  /*d0e20*/  IADD3 R21, P1, R21, UR9, RZ ;  /* 0x0000000915157c10 */ /* 0x000fe2000ff3e0ff */
[----:B------:R-:W-:Y:S01]  /*d0e30*/  STL [R1+0x3028], R17 ;  /* 0x0030281101007387 */ /* 0x000fe20000100800 */
[----:B------:R-:W-:Y:S02]  /*d0e40*/  IADD3 R22, P2, R22, UR9, RZ ;  /* 0x0000000916167c10 */ /* 0x000fe4000ff5e0ff */
[----:B------:R-:W-:Y:S02]  /*d0e50*/  IADD3 R23, P3, R23, UR9, RZ ;  /* 0x0000000917177c10 */ /* 0x000fe4000ff7e0ff */
[----:B------:R-:W-:-:S02]  /*d0e60*/  IADD3.X R24, R24, UR32, RZ, P4, !PT ;  /* 0x0000002018187c10 */ /* 0x000fc4000a7fe4ff */
[----:B------:R-:W-:Y:S02]  /*d0e70*/  IADD3 R25, P4, R25, UR9, RZ ;  /* 0x0000000919197c10 */ /* 0x000fe4000ff9e0ff */
[----:B------:R-:W-:Y:S02]  /*d0e80*/  IADD3.X R26, R26, UR32, RZ, P5, !PT ;  /* 0x000000201a1a7c10 */ /* 0x000fe4000affe4ff */
[----:B------:R-:W-:Y:S02]  /*d0e90*/  IADD3 R27, P5, R27, UR9, RZ ;  /* 0x000000091b1b7c10 */ /* 0x000fe4000ffbe0ff */
[----:B------:R-:W-:Y:S02]  /*d0ea0*/  IADD3.X R28, R28, UR32, RZ, P6, !PT ;  /* 0x000000201c1c7c10 */ /* 0x000fe4000b7fe4ff */
[----:B------:R-:W-:Y:S02]  /*d0eb0*/  IADD3 R29, P6, R29, UR9, RZ ;  /* 0x000000091d1d7c10 */ /* 0x000fe4000ffde0ff */
[----:B----4-:R-:W-:-:S02]  /*d0ec0*/  IADD3.X R4, R4, UR32, RZ, P1, !PT ;  /* 0x0000002004047c10 */ /* 0x010fc40008ffe4ff */
[----:B------:R-:W-:Y:S01]  /*d0ed0*/  IADD3 R5, P1, R5, UR9, RZ ;  /* 0x0000000905057c10 */ /* 0x000fe2000ff3e0ff */
[----:B--2---:R-:W-:-:S15]  /*d0ee0*/  HMMA.16816.F32 R8, R12, R2, R8 ;  /* 0x000000020c08723c */ /* 0x004fde0000001808 */
[----:B------:R-:W-:-:S08]  /*d0ef0*/  NOP ;  /* 0x0000000000007918 */ /* 0x000fd00000000000 */
[----:B------:R-:W-:Y:S04]  /*d0f00*/  STL.64 [R1+0xa0], R8 ;  /* 0x0000a00801007387 */ /* 0x000fe80000100a00 */
[----:B------:R-:W-:Y:S04]  /*d0f10*/  STL.64 [R1+0xa8], R10 ;  /* 0x0000a80a01007387 */ /* 0x000fe80000100a00 */
        /* <DEDUP_REMOVED lines=15> */
[----:B------:R-:W-:-:S02]  /*d1010*/  IADD3.X R6, R6, UR32, RZ, P2, !PT ;  /* 0x0000002006067c10 */ /* 0x000fc400097fe4ff */
[----:B------:R-:W-:-:S03]  /*d1020*/  IADD3 R7, P2, R7, UR9, RZ ;  /* 0x0000000907077c10 */ /* 0x000fc6000ff5e0ff */
[----:B------:R-:W-:Y:S04]  /*d1030*/  STL [R1+0x2f08], R6 ;  /* 0x002f080601007387 */ /* 0x000fe80000100800 */
[----:B--2---:R0:W-:Y:S04]  /*d1040*/  STL [R1+0x5e3c], R12 ;  /* 0x005e3c0c01007387 */ /* 0x0041e80000100800 */
[----:B------:R-:W-:Y:S04]  /*d1050*/  STL [R1+0x40fc], R7 ;  /* 0x0040fc0701007387 */ /* 0x000fe80000100800 */
[----:B0-----:R-:W2:Y:S01]  /*d1060*/  LDL.LU R12, [R1+0x2f18] ;  /* 0x002f1800010c7983 */ /* 0x001ea20000300800 */
[----:B------:R-:W-:-:S05]  /*d1070*/  IADD3.X R0, R0, UR32, RZ, P3, !PT ;  /* 0x0000002000007c10 */ /* 0x000fca0009ffe4ff */
[----:B------:R-:W-:Y:S01]  /*d1080*/  STL [R1+0x2f10], R0 ;  /* 0x002f100001007387 */ /* 0x000fe20000100800 */
[----:B------:R-:W-:-:S04]  /*d1090*/  SHF.R.S32.HI R16, RZ, 0x6, R16 ;  /* 0x00000006ff107819 */ /* 0x000fc80000011410 */
[----:B------:R-:W-:Y:S01]  /*d10a0*/  ISETP.NE.U32.AND P0, PT, R17, R16, PT ;  /* 0x000000101100720c */ /* 0x000fe20003f05070 */
[----:B--2---:R0:W-:Y:S04]  /*d10b0*/  STL [R1+0x5e40], R12 ;  /* 0x005e400c01007387 */ /* 0x0041e80000100800 */
        /* <DEDUP_REMOVED lines=29> */
[----:B--2---:R-:W-:-:S05]  /*d1290*/  IADD3 R12, P3, R12, UR9, RZ ;  /* 0x000000090c0c7c10 */ /* 0x004fca000ff7e0ff */
[----:B------:R0:W-:Y:S04]  /*d12a0*/  STL [R1+0x40f4], R12 ;  /* 0x0040f40c01007387 */ /* 0x0001e80000100800 */
[----:B0-----:R-:W2:Y:S02]  /*d12b0*/  LDL.LU R12, [R1+0x5e40] ;  /* 0x005e4000010c7983 */ /* 0x001ea40000300800 */
[----:B--2---:R-:W-:-:S05]  /*d12c0*/  IADD3.X R12, R12, UR32, RZ, P4, !PT ;  /* 0x000000200c0c7c10 */ /* 0x004fca000a7fe4ff */
[----:B------:R0:W-:Y:S04]  /*d12d0*/  STL [R1+0x2f18], R12 ;  /* 0x002f180c01007387 */ /* 0x0001e80000100800 */
[----:B0-----:R-:W2:Y:S01]  /*d12e0*/  LDL.LU R12, [R1+0x5e3c] ;  /* 0x005e3c00010c7983 */ /* 0x001ea20000300800 */
[----:B---3--:R-:W-:Y:S02]  /*d12f0*/  IADD3.X R13, R13, UR32, RZ, P5, !PT ;  /* 0x000000200d0d7c10 */ /* 0x008fe4000affe4ff */
[----:B----4-:R-:W-:Y:S02]  /*d1300*/  IADD3 R14, P5, R14, UR9, RZ ;  /* 0x000000090e0e7c10 */ /* 0x010fe4000ffbe0ff */
[----:B------:R-:W-:Y:S02]  /*d1310*/  IADD3.X R15, R15, UR32, RZ, P6, !PT ;  /* 0x000000200f0f7c10 */ /* 0x000fe4000b7fe4ff */
[----:B------:R-:W-:-:S02]  /*d1320*/  IADD3 R2, P6, R2, UR9, RZ ;  /* 0x0000000902027c10 */ /* 0x000fc4000ffde0ff */
[----:B------:R-:W-:Y:S02]  /*d1330*/  IADD3.X R3, R3, UR32, RZ, P1, !PT ;  /* 0x0000002003037c10 */ /* 0x000fe40008ffe4ff */
[----:B------:R-:W-:Y:S02]  /*d1340*/  IADD3 R8, P1, R8, UR9, RZ ;  /* 0x0000000908087c10 */ /* 0x000fe4000ff3e0ff */
[----:B------:R-:W-:Y:S02]  /*d1350*/  IADD3.X R9, R9, UR32, RZ, P2, !PT ;  /* 0x0000002009097c10 */ /* 0x000fe400097fe4ff */
[----:B------:R-:W-:Y:S02]  /*d1360*/  IADD3 R10, P2, R10, UR9, RZ ;  /* 0x000000090a0a7c10 */ /* 0x000fe4000ff5e0ff */
        /* <DEDUP_REMOVED lines=13> */
[----:B--2---:R-:W-:-:S05]  /*d1440*/  IADD3 R12, P4, R12, UR9, RZ ;  /* 0x000000090c0c7c10 */ /* 0x004fca000ff9e0ff */
[----:B------:R0:W-:Y:S04]  /*d1450*/  STL [R1+0x40ec], R12 ;  /* 0x0040ec0c01007387 */ /* 0x0001e80000100800 */
[----:B------:R-:W-:Y:S04]  /*d1460*/  STL [R1+0x2f20], R13 ;  /* 0x002f200d01007387 */ /* 0x000fe80000100800 */
[----:B------:R-:W-:Y:S04]  /*d1470*/  STL [R1+0x40e4], R14 ;  /* 0x0040e40e01007387 */ /* 0x000fe80000100800 */
[----:B------:R-:W-:Y:S04]  /*d1480*/  STL [R1+0x4108], R15 ;  /* 0x0041080f01007387 */ /* 0x000fe80000100800 */
[----:B------:R-:W-:Y:S04]  /*d1490*/  STL [R1+0x40dc], R2 ;  /* 0x0040dc0201007387 */ /* 0x000fe80000100800 */
[----:B------:R-:W-:Y:S04]  /*d14a0*/  STL [R1+0x4100], R3 ;  /* 0x0041000301007387 */ /* 0x000fe80000100800 */
[----:B------:R-:W-:Y:S01]  /*d14b0*/  STL [R1+0x40d4], R8 ;  /* 0x0040d40801007387 */ /* 0x000fe20000100800 */
[----:B------:R-:W-:-:S03]  /*d14c0*/  IADD3.X R17, R17, UR32, RZ, P4, !PT ;  /* 0x0000002011117c10 */ /* 0x000fc6000a7fe4ff */
[----:B------:R-:W-:Y:S01]  /*d14d0*/  STL [R1+0x40f8], R9 ;  /* 0x0040f80901007387 */ /* 0x000fe20000100800 */
[----:B------:R-:W-:-:S03]  /*d14e0*/  IADD3 R18, P4, R18, UR9, RZ ;  /* 0x0000000912127c10 */ /* 0x000fc6000ff9e0ff */
        /* <DEDUP_REMOVED lines=20> */
[----:B0-----:R-:W2:Y:S01]  /*d1630*/  LDL.LU R12, [R1+0x4098] ;  /* 0x00409800010c7983 */ /* 0x001ea20000300800 */
[----:B------:R-:W-:-:S02]  /*d1640*/  IADD3 R6, P5, R6, UR9, RZ ;  /* 0x0000000906067c10 */ /* 0x000fc4000ffbe0ff */
[----:B------:R-:W-:-:S03]  /*d1650*/  IADD3.X R7, R7, UR32, RZ, P6, !PT ;  /* 0x0000002007077c10 */ /* 0x000fc6000b7fe4ff */
[----:B------:R-:W-:Y:S04]  /*d1660*/  STL [R1+0x4084], R6 ;  /* 0x0040840601007387 */ /* 0x000fe80000100800 */
[----:B--2---:R0:W-:Y:S04]  /*d1670*/  STL [R1+0x5e34], R12 ;  /* 0x005e340c01007387 */ /* 0x0041e80000100800 */
[----:B------:R-:W-:Y:S04]  /*d1680*/  STL [R1+0x40a8], R7 ;  /* 0x0040a80701007387 */ /* 0x000fe80000100800 */
[----:B0-----:R-:W2:Y:S01]  /*d1690*/  LDL.LU R12, [R1+0x4074] ;  /* 0x00407400010c7983 */ /* 0x001ea20000300800 */
[----:B------:R-:W-:-:S05]  /*d16a0*/  IADD3 R0, P6, R0, UR9, RZ ;  /* 0x0000000900007c10 */ /* 0x000fca000ffde0ff */
[----:B------:R-:W-:Y:S04]  /*d16b0*/  STL [R1+0x407c], R0 ;  /* 0x00407c0001007387 */ /* 0x000fe80000100800 */
[----:B--2---:R0:W-:Y:S04]  /*d16c0*/  STL [R1+0x5e38], R12 ;  /* 0x005e380c01007387 */ /* 0x0041e80000100800 */
[----:B0-----:R-:W2:Y:S04]  /*d16d0*/  LDL.LU R12, [R1+0x40a0] ;  /* 0x0040a000010c7983 */ /* 0x001ea80000300800 */
[----:B------:R-:W3:Y:S04]  /*d16e0*/  LDL.LU R13, [R1+0x406c] ;  /* 0x00406c00010d7983 */ /* 0x000ee80000300800 */
[----:B------:R-:W4:Y:S04]  /*d16f0*/  LDL.LU R14, [R1+0x4090] ;  /* 0x00409000010e7983 */ /* 0x000f280000300800 */
        /* <DEDUP_REMOVED lines=26> */
[----:B--2---:R-:W-:-:S05]  /*d18a0*/  IADD3.X R12, R12, UR32, RZ, P1, !PT ;  /* 0x000000200c0c7c10 */ /* 0x004fca0008ffe4ff */
[----:B------:R0:W-:Y:S04]  /*d18b0*/  STL [R1+0x40a0], R12 ;  /* 0x0040a00c01007387 */ /* 0x0001e80000100800 */
[----:B0-----:R-:W2:Y:S02]  /*d18c0*/  LDL.LU R12, [R1+0x5e38] ;  /* 0x005e3800010c7983 */ /* 0x001ea40000300800 */
[----:B--2---:R-:W-:-:S05]  /*d18d0*/  IADD3 R12, P1, R12, UR9, RZ ;  /* 0x000000090c0c7c10 */ /* 0x004fca000ff3e0ff */
[----:B------:R0:W-:Y:S04]  /*d18e0*/  STL [R1+0x4074], R12 ;  /* 0x0040740c01007387 */ /* 0x0001e80000100800 */
[----:B0-----:R-:W2:Y:S01]  /*d18f0*/  LDL.LU R12, [R1+0x5e34] ;  /* 0x005e3400010c7983 */ /* 0x001ea20000300800 */
[----:B----4-:R-:W-:Y:S02]  /*d1900*/  IADD3.X R14, R14, UR32, RZ, P3, !PT ;  /* 0x000000200e0e7c10 */ /* 0x010fe40009ffe4ff */
[----:B---3--:R-:W-:Y:S02]  /*d1910*/  IADD3 R15, P3, R15, UR9, RZ ;  /* 0x000000090f0f7c10 */ /* 0x008fe4000ff7e0ff */
        /* <DEDUP_REMOVED lines=18> */
[----:B--2---:R-:W-:Y:S02]  /*d1a40*/  IADD3.X R12, R12, UR32, RZ, P2, !PT ;  /* 0x000000200c0c7c10 */ /* 0x004fe400097fe4ff */
[----:B------:R-:W-:-:S03]  /*d1a50*/  IADD3 R13, P2, R13, UR9, RZ ;  /* 0x000000090d0d7c10 */ /* 0x000fc6000ff5e0ff */
[----:B------:R0:W-:Y:S04]  /*d1a60*/  STL [R1+0x4098], R12 ;  /* 0x0040980c01007387 */ /* 0x0001e80000100800 */
        /* <DEDUP_REMOVED lines=29> */
[----:B0-----:R-:W2:Y:S01]  /*d1c40*/  LDL.LU R12, [R1+0x3ff4] ;  /* 0x003ff400010c7983 */ /* 0x001ea20000300800 */
[----:B------:R-:W-:-:S02]  /*d1c50*/  IADD3.X R6, R6, UR32, RZ, P3, !PT ;  /* 0x0000002006067c10 */ /* 0x000fc40009ffe4ff */
[----:B------:R-:W-:-:S03]  /*d1c60*/  IADD3 R7, P3, R7, UR9, RZ ;  /* 0x0000000907077c10 */ /* 0x000fc6000ff7e0ff */
[----:B------:R-:W-:Y:S04]  /*d1c70*/  STL [R1+0x4030], R6 ;  /* 0x0040300601007387 */ /* 0x000fe80000100800 */
[----:B--2---:R0:W-:Y:S04]  /*d1c80*/  STL [R1+0x5e2c], R12 ;  /* 0x005e2c0c01007387 */ /* 0x0041e80000100800 */
[----:B------:R-:W-:Y:S04]  /*d1c90*/  STL [R1+0x4004], R7 ;  /* 0x0040040701007387 */ /* 0x000fe80000100800 */
[----:B0-----:R-:W2:Y:S01]  /*d1ca0*/  LDL.LU R12, [R1+0x4020] ;  /* 0x00402000010c7983 */ /* 0x001ea20000300800 */
[----:B------:R-:W-:-:S05]  /*d1cb0*/  IADD3.X R0, R0, UR32, RZ, P4, !PT ;  /* 0x0000002000007c10 */ /* 0x000fca000a7fe4ff */
[----:B------:R-:W-:Y:S04]  /*d1cc0*/  STL [R1+0x4028], R0 ;  /* 0x0040280001007387 */ /* 0x000fe80000100800 */
        /* <DEDUP_REMOVED lines=4422> */
[----:B------:R-:W-:-:S02]  /*e3130*/  IADD3.X R6, R6, UR21, RZ, P2, !PT ;  /* 0x0000001506067c10 */ /* 0x000fc400097fe4ff */
[----:B--2---:R-:W-:Y:S02]  /*e3140*/  IADD3.X R12, R12, UR21, RZ, P1, !PT ;  /* 0x000000150c0c7c10 */ /* 0x004fe40008ffe4ff */
        /* <DEDUP_REMOVED lines=31> */
[----:B------:R0:W-:Y:S04]  /*e3340*/  STL [R1+0x4858], R0 ;  /* 0x0048580001007387 */ /* 0x0001e80000100800 */
[----:B------:R-:W-:Y:S04]  /*e3350*/  STL [R1+0x4850], R6 ;  /* 0x0048500601007387 */ /* 0x000fe80000100800 */
[----:B0-----:R-:W2:Y:S01]  /*e3360*/  LDL.LU R0, [R1+0x48cc] ;  /* 0x0048cc0001007983 */ /* 0x001ea20000300800 */
[----:B------:R-:W-:-:S05]  /*e3370*/  IADD3 R7, P2, R7, UR8, RZ ;  /* 0x0000000807077c10 */ /* 0x000fca000ff5e0ff */
[----:B------:R-:W-:Y:S04]  /*e3380*/  STL [R1+0x48bc], R7 ;  /* 0x0048bc0701007387 */ /* 0x000fe80000100800 */
[----:B--2---:R0:W-:Y:S04]  /*e3390*/  STL [R1+0x5cbc], R0 ;  /* 0x005cbc0001007387 */ /* 0x0041e80000100800 */
[----:B0-----:R-:W2:Y:S04]  /*e33a0*/  LDL.LU R0, [R1+0x4860] ;  /* 0x0048600001007983 */ /* 0x001ea80000300800 */
        /* <DEDUP_REMOVED lines=58> */
[----:B------:R-:W-:Y:S02]  /*e3750*/  IADD3.X R5, R5, UR21, RZ, P1, !PT ;  /* 0x0000001505057c10 */ /* 0x000fe40008ffe4ff */
[----:B------:R-:W-:Y:S02]  /*e3760*/  IADD3.X R7, R7, UR21, RZ, P3, !PT ;  /* 0x0000001507077c10 */ /* 0x000fe40009ffe4ff */
[----:B------:R-:W-:Y:S02]  /*e3770*/  IADD3.X R6, R6, UR21, RZ, P2, !PT ;  /* 0x0000001506067c10 */ /* 0x000fe400097fe4ff */
[----:B--2---:R-:W-:-:S05]  /*e3780*/  IADD3 R0, P4, R0, UR8, RZ ;  /* 0x0000000800007c10 */ /* 0x004fca000ff9e0ff */
[----:B------:R0:W-:Y:S01]  /*e3790*/  STL [R1+0x48cc], R0 ;  /* 0x0048cc0001007387 */ /* 0x0001e20000100800 */
[----:B------:R-:W-:Y:S02]  /*e37a0*/  IADD3.X R16, R16, UR21, RZ, P4, !PT ;  /* 0x0000001510107c10 */ /* 0x000fe4000a7fe4ff */
[----:B------:R-:W-:Y:S01]  /*e37b0*/  IADD3 R17, P4, R17, UR8, RZ ;  /* 0x0000000811117c10 */ /* 0x000fe2000ff9e0ff */
[----:B0-----:R0:W5:Y:S04]  /*e37c0*/  LDL.LU R0, [R1+0x5cb8] ;  /* 0x005cb80001007983 */ /* 0x0011680000300800 */
[----:B------:R0:W-:Y:S04]  /*e37d0*/  STL [R1+0x4868], R12 ;  /* 0x0048680c01007387 */ /* 0x0001e80000100800 */
        /* <DEDUP_REMOVED lines=16> */
[----:B------:R0:W-:Y:S01]  /*e38e0*/  STL [R1+0x48f8], R23 ;  /* 0x0048f81701007387 */ /* 0x0001e20000100800 */
[----:B------:R-:W-:-:S03]  /*e38f0*/  IADD3.X R28, R28, UR21, RZ, P4, !PT ;  /* 0x000000151c1c7c10 */ /* 0x000fc6000a7fe4ff */
        /* <DEDUP_REMOVED lines=10> */
[----:B------:R-:W-:Y:S05]  /*e39a0*/  @P0 BRA `(.L_x_2) ;  /* 0xfffff54400580947 */ /* 0x000fea000383ffff */
.L_x_1:
[----:B0-----:R-:W3:Y:S01]  /*e39b0*/  LDL.LU R8, [R1+0x8d8] ;  /* 0x0008d80001087983 */ /* 0x001ee20000300800 */
[----:B--2--5:R-:W-:Y:S01]  /*e39c0*/  MOV R0, UR6 ;  /* 0x0000000600007c02 */ /* 0x024fe20008000f00 */
[----:B------:R-:W-:Y:S01]  /*e39d0*/  ULDC UR5, c[0x0][0x248] ;  /* 0x0000920000057ab9 */ /* 0x000fe20000000800 */
[----:B------:R-:W-:Y:S01]  /*e39e0*/  ULDC.64 UR8, c[0x0][0x228] ;  /* 0x00008a0000087ab9 */ /* 0x000fe20000000a00 */
[----:B-1----:R-:W3:Y:S01]  /*e39f0*/  LDL.LU R7, [R1+0x8dc] ;  /* 0x0008dc0001077983 */ /* 0x002ee20000300800 */
[----:B------:R-:W-:Y:S01]  /*e3a00*/  ULDC.64 UR10, c[0x0][0x220] ;  /* 0x00008800000a7ab9 */ /* 0x000fe20000000a00 */
[----:B------:R-:W-:Y:S01]  /*e3a10*/  ULDC.64 UR12, c[0x0][0x220] ;  /* 0x00008800000c7ab9 */ /* 0x000fe20000000a00 */
[----:B------:R-:W-:Y:S01]  /*e3a20*/  ULDC UR15, c[0x0][0x248] ;  /* 0x00009200000f7ab9 */ /* 0x000fe20000000800 */
[----:B------:R-:W2:Y:S01]  /*e3a30*/  LDL.LU R6, [R1+0xb0] ;  /* 0x0000b00001067983 */ /* 0x000ea20000300800 */
[----:B------:R-:W-:Y:S01]  /*e3a40*/  ULDC UR16, c[0x0][0x248] ;  /* 0x0000920000107ab9 */ /* 0x000fe20000000800 */
[----:B------:R-:W-:Y:S01]  /*e3a50*/  ULDC UR18, c[0x0][0x248] ;  /* 0x0000920000127ab9 */ /* 0x000fe20000000800 */
[----:B------:R-:W-:Y:S01]  /*e3a60*/  ULDC UR21, c[0x0][0x248] ;  /* 0x0000920000157ab9 */ /* 0x000fe20000000800 */
[----:B------:R-:W2:Y:S01]  /*e3a70*/  LDL.LU R5, [R1+0xb4] ;  /* 0x0000b40001057983 */ /* 0x000ea20000300800 */
[----:B------:R-:W-:Y:S01]  /*e3a80*/  ULDC UR24, c[0x0][0x248] ;  /* 0x0000920000187ab9 */ /* 0x000fe20000000800 */
[----:B------:R-:W-:Y:S01]  /*e3a90*/  ULDC UR27, c[0x0][0x248] ;  /* 0x00009200001b7ab9 */ /* 0x000fe20000000800 */
[----:B------:R-:W-:Y:S01]  /*e3aa0*/  ULDC UR30, c[0x0][0x248] ;  /* 0x00009200001e7ab9 */ /* 0x000fe20000000800 */
[----:B------:R-:W4:Y:S01]  /*e3ab0*/  LDL.LU R4, [R1+0xb8] ;  /* 0x0000b80001047983 */ /* 0x000f220000300800 */
        /* <DEDUP_REMOVED lines=44> */
[----:B------:R-:W-:-:S03]  /*e3d80*/  ULDC.64 UR56, c[0x0][0x228] ;  /* 0x00008a0000387ab9 */ /* 0x000fc60000000a00 */
        /* <DEDUP_REMOVED lines=8> */
[----:B------:R-:W-:Y:S04]  /*e3e10*/  STL [R1+0x829c], R13 ;  /* 0x00829c0d01007387 */ /* 0x000fe80000100800 */
[----:B------:R-:W-:Y:S04]  /*e3e20*/  STL [R1+0x8298], R12 ;  /* 0x0082980c01007387 */ /* 0x000fe80000100800 */
[----:B------:R0:W-:Y:S04]  /*e3e30*/  STL.64 [R1+0x5d00], R10 ;  /* 0x005d000a01007387 */ /* 0x0001e80000100a00 */
[----:B------:R1:W-:Y:S01]  /*e3e40*/  STL [R1+0x8220], R0 ;  /* 0x0082200001007387 */ /* 0x0003e20000100800 */
[----:B0-----:R-:W-:Y:S01]  /*e3e50*/  MOV R11, UR7 ;  /* 0x00000007000b7c02 */ /* 0x001fe20008000f00 */
[----:B------:R-:W-:Y:S01]  /*e3e60*/  ULDC.64 UR6, c[0x0][0x228] ;  /* 0x00008a0000067ab9 */ /* 0x000fe20000000a00 */
[----:B-1----:R-:W-:-:S05]  /*e3e70*/  MOV R0, UR4 ;  /* 0x0000000400007c02 */ /* 0x002fca0008000f00 */
[----:B------:R4:W-:Y:S01]  /*e3e80*/  STL [R1+0x6ac], R0 ;  /* 0x0006ac0001007387 */ /* 0x0009e20000100800 */
[----:B---3--:R-:W-:-:S05]  /*e3e90*/  F2FP.SATFINITE.E4M3.F32.PACK_AB_MERGE_C R7, R7, R8, RZ ;  /* 0x000000080707723e */ /* 0x008fca00048070ff */
[----:B------:R0:W-:Y:S01]  /*e3ea0*/  STL [R1+0x5b14], R7 ;  /* 0x005b140701007387 */ /* 0x0001e20000100800 */
[----:B--2---:R-:W-:-:S03]  /*e3eb0*/  F2FP.SATFINITE.E4M3.F32.PACK_AB_MERGE_C R5, R5, R6, RZ ;  /* 0x000000060505723e */ /* 0x004fc600048070ff */
[----:B------:R-:W2:Y:S04]  /*e3ec0*/  LDL.LU R8, [R1+0x138] ;  /* 0x0001380001087983 */ /* 0x000ea80000300800 */
[----:B------:R1:W-:Y:S01]  /*e3ed0*/  STL [R1+0x5a8c], R5 ;  /* 0x005a8c0501007387 */ /* 0x0003e20000100800 */
[----:B----4-:R-:W-:-:S03]  /*e3ee0*/  F2FP.SATFINITE.E4M3.F32.PACK_AB_MERGE_C R0, R2, R4, RZ ;  /* 0x000000040200723e */ /* 0x010fc600048070ff */
[----:B------:R-:W2:Y:S04]  /*e3ef0*/  LDL.LU R4, [R1+0x13c] ;  /* 0x00013c0001047983 */ /* 0x000ea80000300800 */
[----:B------:R3:W-:Y:S04]  /*e3f00*/  STL [R1+0x5aa0], R0 ;  /* 0x005aa00001007387 */ /* 0x0007e80000100800 */
[----:B0-----:R-:W4:Y:S04]  /*e3f10*/  LDL.LU R7, [R1+0x150] ;  /* 0x0001500001077983 */ /* 0x001f280000300800 */
[----:B------:R-:W4:Y:S04]  /*e3f20*/  LDL.LU R6, [R1+0x154] ;  /* 0x0001540001067983 */ /* 0x000f280000300800 */
[----:B-1----:R-:W4:Y:S04]  /*e3f30*/  LDL.LU R5, [R1+0x158] ;  /* 0x0001580001057983 */ /* 0x002f280000300800 */
[----:B------:R-:W4:Y:S01]  /*e3f40*/  LDL.LU R2, [R1+0x15c] ;  /* 0x00015c0001027983 */ /* 0x000f220000300800 */
[----:B---3--:R-:W-:-:S02]  /*e3f50*/  F2FP.SATFINITE.E4M3.F32.PACK_AB_MERGE_C R0, R28, R29, RZ ;  /* 0x0000001d1c00723e */ /* 0x008fc400048070ff */
[----:B------:R-:W-:Y:S02]  /*e3f60*/  F2FP.SATFINITE.E4M3.F32.PACK_AB_MERGE_C R12, R26, R27, RZ ;  /* 0x0000001b1a0c723e */ /* 0x000fe400048070ff */
[----:B------:R-:W-:Y:S01]  /*e3f70*/  F2FP.SATFINITE.E4M3.F32.PACK_AB_MERGE_C R10, R24, R25, RZ ;  /* 0x00000019180a723e */ /* 0x000fe200048070ff */
[----:B------:R0:W-:Y:S04]  /*e3f80*/  STL [R1+0x5a24], R0 ;  /* 0x005a240001007387 */ /* 0x0001e80000100800 */
[----:B------:R1:W-:Y:S04]  /*e3f90*/  STL [R1+0x5a40], R12 ;  /* 0x005a400c01007387 */ /* 0x0003e80000100800 */
[----:B------:R-:W3:Y:S01]  /*e3fa0*/  LDL.LU R29, [R1+0x160] ;  /* 0x00016000011d7983 */ /* 0x000ee20000300800 */
[----:B0-----:R-:W-:-:S03]  /*e3fb0*/  F2FP.SATFINITE.E4M3.F32.PACK_AB_MERGE_C R0, R3, R9, RZ ;  /* 0x000000090300723e */ /* 0x001fc600048070ff */
[----:B------:R-:W-:Y:S04]  /*e3fc0*/  STL [R1+0x59b0], R10 ;  /* 0x0059b00a01007387 */ /* 0x000fe80000100800 */
[----:B------:R-:W3:Y:S04]  /*e3fd0*/  LDL.LU R28, [R1+0x164] ;  /* 0x00016400011c7983 */ /* 0x000ee80000300800 */
[----:B------:R0:W-:Y:S01]  /*e3fe0*/  STL [R1+0x59d0], R0 ;  /* 0x0059d00001007387 */ /* 0x0001e20000100800 */
[----:B-1----:R-:W-:-:S03]  /*e3ff0*/  F2FP.SATFINITE.E4M3.F32.PACK_AB_MERGE_C R12, R20, R21, RZ ;  /* 0x00000015140c723e */ /* 0x002fc600048070ff */
[----:B------:R-:W3:Y:S04]  /*e4000*/  LDL.LU R27, [R1+0x168] ;  /* 0x00016800011b7983 */ /* 0x000ee80000300800 */
[----:B------:R-:W3:Y:S01]  /*e4010*/  LDL.LU R26, [R1+0x16c] ;  /* 0x00016c00011a7983 */ /* 0x000ee20000300800 */
[----:B0-----:R-:W-:-:S03]  /*e4020*/  F2FP.SATFINITE.E4M3.F32.PACK_AB_MERGE_C R0, R22, R23, RZ ;  /* 0x000000171600723e */ /* 0x001fc600048070ff */
[----:B------:R-:W3:Y:S01]  /*e4030*/  LDL.LU R25, [R1+0x170] ;  /* 0x0001700001197983 */ /* 0x000ee20000300800 */
[----:B------:R-:W-:-:S03]  /*e4040*/  F2FP.SATFINITE.E4M3.F32.PACK_AB_MERGE_C R10, R18, R19, RZ ;  /* 0x00000013120a723e */ /* 0x000fc600048070ff */
[----:B------:R-:W3:Y:S04]  /*e4050*/  LDL.LU R24, [R1+0x174] ;  /* 0x0001740001187983 */ /* 0x000ee80000300800 */
[----:B------:R-:W3:Y:S04]  /*e4060*/  LDL.LU R9, [R1+0x178] ;  /* 0x0001780001097983 */ /* 0x000ee80000300800 */
[----:B------:R-:W3:Y:S04]  /*e4070*/  LDL.LU R3, [R1+0x17c] ;  /* 0x00017c0001037983 */ /* 0x000ee80000300800 */
[----:B------:R0:W-:Y:S04]  /*e4080*/  STL [R1+0x597c], R0 ;  /* 0x00597c0001007387 */ /* 0x0001e80000100800 */
[----:B------:R-:W-:Y:S04]  /*e4090*/  STL [R1+0x5980], R12 ;  /* 0x0059800c01007387 */ /* 0x000fe80000100800 */
[----:B------:R-:W3:Y:S01]  /*e40a0*/  LDL.LU R23, [R1+0x1a0] ;  /* 0x0001a00001177983 */ /* 0x000ee20000300800 */
[----:B0-----:R-:W-:-:S03]  /*e40b0*/  F2FP.SATFINITE.E4M3.F32.PACK_AB_MERGE_C R0, R16, R17, RZ ;  /* 0x000000111000723e */ /* 0x001fc600048070ff */
[----:B------:R-:W-:Y:S04]  /*e40c0*/  STL [R1+0x5944], R10 ;  /* 0x0059440a01007387 */ /* 0x000fe80000100800 */
[----:B------:R-:W3:Y:S04]  /*e40d0*/  LDL.LU R22, [R1+0x1a4] ;  /* 0x0001a40001167983 */ /* 0x000ee80000300800 */
[----:B------:R0:W-:Y:S04]  /*e40e0*/  STL [R1+0x5950], R0 ;  /* 0x0059500001007387 */ /* 0x0001e80000100800 */
[----:B------:R-:W3:Y:S04]  /*e40f0*/  LDL.LU R21, [R1+0x1a8] ;  /* 0x0001a80001157983 */ /* 0x000ee80000300800 */
[----:B------:R-:W3:Y:S04]  /*e4100*/  LDL.LU R20, [R1+0x1ac] ;  /* 0x0001ac0001147983 */ /* 0x000ee80000300800 */
[----:B0-----:R-:W3:Y:S01]  /*e4110*/  LDL R0, [R1+0x1464] ;  /* 0x0014640001007983 */ /* 0x001ee20000100800 */
[----:B------:R-:W-:-:S03]  /*e4120*/  F2FP.SATFINITE.E4M3.F32.PACK_AB_MERGE_C R10, R14, R15, RZ ;  /* 0x0000000f0e0a723e */ /* 0x000fc600048070ff */
[----:B------:R-:W3:Y:S04]  /*e4130*/  LDL.LU R19, [R1+0x1b0] ;  /* 0x0001b00001137983 */ /* 0x000ee80000300800 */
[----:B------:R-:W-:Y:S04]  /*e4140*/  STL [R1+0x58f8], R10 ;  /* 0x0058f80a01007387 */ /* 0x000fe80000100800 */
[----:B------:R-:W3:Y:S04]  /*e4150*/  LDL.LU R18, [R1+0x1b4] ;  /* 0x0001b40001127983 */ /* 0x000ee80000300800 */
[----:B------:R-:W3:Y:S04]  /*e4160*/  LDL.LU R17, [R1+0x1b8] ;  /* 0x0001b80001117983 */ /* 0x000ee80000300800 */
[----:B------:R-:W3:Y:S04]  /*e4170*/  LDL.LU R16, [R1+0x1bc] ;  /* 0x0001bc0001107983 */ /* 0x000ee80000300800 */
[----:B------:R-:W3:Y:S01]  /*e4180*/  LDL.LU R14, [R1+0x1e0] ;  /* 0x0001e000010e7983 */ /* 0x000ee20000300800 */
[----:B--2---:R-:W-:-:S03]  /*e4190*/  F2FP.SATFINITE.E4M3.F32.PACK_AB_MERGE_C R8, R4, R8, RZ ;  /* 0x000000080408723e */ /* 0x004fc600048070ff */
[----:B------:R-:W2:Y:S04]  /*e41a0*/  LDL.LU R4, [R1+0x1e4] ;  /* 0x0001e40001047983 */ /* 0x000ea80000300800 */
[----:B------:R-:W-:Y:S04]  /*e41b0*/  STL [R1+0x5900], R8 ;  /* 0x0059000801007387 */ /* 0x000fe80000100800 */
[----:B------:R-:W2:Y:S01]  /*e41c0*/  LDL.LU R15, [R1+0x1e8] ;  /* 0x0001e800010f7983 */ /* 0x000ea20000300800 */
[----:B----4-:R-:W-:-:S05]  /*e41d0*/  F2FP.SATFINITE.E4M3.F32.PACK_AB_MERGE_C R6, R6, R7, RZ ;  /* 0x000000070606723e */ /* 0x010fca00048070ff */
[----:B------:R0:W-:Y:S01]  /*e41e0*/  STL [R1+0x58a8], R6 ;  /* 0x0058a80601007387 */ /* 0x0001e20000100800 */
[----:B------:R-:W-:-:S03]  /*e41f0*/  F2FP.SATFINITE.E4M3.F32.PACK_AB_MERGE_C R2, R2, R5, RZ ;  /* 0x000000050202723e */ /* 0x000fc600048070ff */
[----:B0-----:R-:W4:Y:S04]  /*e4200*/  LDL.LU R6, [R1+0x1ec] ;  /* 0x0001ec0001067983 */ /* 0x001f280000300800 */
[----:B------:R0:W-:Y:S04]  /*e4210*/  STL [R1+0x58b0], R2 ;  /* 0x0058b00201007387 */ /* 0x0001e80000100800 */
[----:B------:R-:W4:Y:S04]  /*e4220*/  LDL.LU R8, [R1+0x1f0] ;  /* 0x0001f00001087983 */ /* 0x000f280000300800 */
[----:B------:R-:W4:Y:S04]  /*e4230*/  LDL.LU R7, [R1+0x1f4] ;  /* 0x0001f40001077983 */ /* 0x000f280000300800 */
[----:B------:R-:W4:Y:S04]  /*e4240*/  LDL.LU R5, [R1+0x1f8] ;  /* 0x0001f80001057983 */ /* 0x000f280000300800 */
[----:B0-----:R-:W4:Y:S01]  /*e4250*/  LDL.LU R2, [R1+0x1fc] ;  /* 0x0001fc0001027983 */ /* 0x001f220000300800 */
[----:B---3--:R-:W-:-:S02]  /*e4260*/  F2FP.SATFINITE.E4M3.F32.PACK_AB_MERGE_C R13, R28, R29, RZ ;  /* 0x0000001d1c0d723e */ /* 0x008fc400048070ff */
[----:B------:R-:W-:-:S03]  /*e4270*/  F2FP.SATFINITE.E4M3.F32.PACK_AB_MERGE_C R12, R26, R27, RZ ;  /* 0x0000001b1a0c723e */ /* 0x000fc600048070ff */
[----:B------:R-:W-:Y:S04]  /*e4280*/  STL [R1+0x585c], R13 ;  /* 0x00585c0d01007387 */ /* 0x000fe80000100800 */
[----:B------:R-:W-:Y:S01]  /*e4290*/  STL [R1+0x586c], R12 ;  /* 0x00586c0c01007387 */ /* 0x000fe20000100800 */
[----:B------:R-:W-:Y:S01]  /*e42a0*/  F2FP.SATFINITE.E4M3.F32.PACK_AB_MERGE_C R3, R3, R9, RZ ;  /* 0x000000090303723e */ /* 0x000fe200048070ff */
[----:B------:R-:W-:Y:S01]  /*e42b0*/  IMAD R10, R0, UR5, RZ ;  /* 0x00000005000a7c24 */ /* 0x000fe2000f8e02ff */
[----:B------:R-:W-:Y:S01]  /*e42c0*/  F2FP.SATFINITE.E4M3.F32.PACK_AB_MERGE_C R0, R24, R25, RZ ;  /* 0x000000191800723e */ /* 0x000fe200048070ff */
[----:B------:R-:W-:-:S04]  /*e42d0*/  ULDC UR5, c[0x0][0x248] ;  /* 0x0000920000057ab9 */ /* 0x000fc80000000800 */
[----:B------:R0:W-:Y:S04]  /*e42e0*/  STL [R1+0x5800], R0 ;  /* 0x0058000001007387 */ /* 0x0001e80000100800 */
[----:B------:R-:W-:Y:S04]  /*e42f0*/  STL.64 [R1+0x5d08], R10 ;  /* 0x005d080a01007387 */ /* 0x000fe80000100a00 */
[----:B------:R1:W-:Y:S01]  /*e4300*/  STL [R1+0x5808], R3 ;  /* 0x0058080301007387 */ /* 0x0003e20000100800 */
[----:B0-----:R-:W-:Y:S01]  /*e4310*/  VIADD R0, R10, UR5 ;  /* 0x000000050a007c36 */ /* 0x001fe20008000000 */
[----:B------:R-:W-:-:S02]  /*e4320*/  ULDC UR5, c[0x0][0x248] ;  /* 0x0000920000057ab9 */ /* 0x000fc40000000800 */
[----:B------:R-:W3:Y:S04]  /*e4330*/  LDL.LU R9, [R1+0x210] ;  /* 0x0002100001097983 */ /* 0x000ee80000300800 */
[----:B-1----:R-:W3:Y:S01]  /*e4340*/  LDL.LU R3, [R1+0x214] ;  /* 0x0002140001037983 */ /* 0x002ee20000300800 */
[----:B------:R-:W-:Y:S01]  /*e4350*/  IMAD.MOV.U32 R11, RZ, RZ, R0 ;  /* 0x000000ffff0b7224 */ /* 0x000fe200078e0000 */
[----:B------:R-:W-:Y:S02]  /*e4360*/  F2FP.SATFINITE.E4M3.F32.PACK_AB_MERGE_C R0, R22, R23, RZ ;  /* 0x000000171600723e */ /* 0x000fe400048070ff */
[----:B------:R-:W-:-:S03]  /*e4370*/  F2FP.SATFINITE.E4M3.F32.PACK_AB_MERGE_C R10, R20, R21, RZ ;  /* 0x00000015140a723e */ /* 0x000fc600048070ff */
[----:B------:R0:W-:Y:S04]  /*e4380*/  STL [R1+0x57ac], R0 ;  /* 0x0057ac0001007387 */ /* 0x0001e80000100800 */
[----:B------:R1:W-:Y:S04]  /*e4390*/  STL [R1+0x8224], R11 ;  /* 0x0082240b01007387 */ /* 0x0003e80000100800 */
[----:B------:R1:W-:Y:S01]  /*e43a0*/  STL [R1+0x57b4], R10 ;  /* 0x0057b40a01007387 */ /* 0x0003e20000100800 */
[----:B0-----:R-:W-:Y:S01]  /*e43b0*/  VIADD R0, R11, UR5 ;  /* 0x000000050b007c36 */ /* 0x001fe20008000000 */
[----:B------:R-:W-:Y:S01]  /*e43c0*/  ULDC UR5, c[0x0][0x248] ;  /* 0x0000920000057ab9 */ /* 0x000fe20000000800 */
[----:B-1----:R-:W-:-:S02]  /*e43d0*/  F2FP.SATFINITE.E4M3.F32.PACK_AB_MERGE_C R11, R18, R19, RZ ;  /* 0x00000013120b723e */ /* 0x002fc400048070ff */
[----:B------:R-:W-:-:S03]  /*e43e0*/  F2FP.SATFINITE.E4M3.F32.PACK_AB_MERGE_C R10, R16, R17, RZ ;  /* 0x00000011100a723e */ /* 0x000fc600048070ff */
[----:B------:R-:W-:Y:S01]  /*e43f0*/  STL [R1+0x5750], R11 ;  /* 0x0057500b01007387 */ /* 0x000fe20000100800 */
[----:B------:R-:W-:Y:S01]  /*e4400*/  VIADD R16, R0, UR5 ;  /* 0x0000000500107c36 */ /* 0x000fe20008000000 */
[----:B------:R-:W-:Y:S02]  /*e4410*/  ULDC UR5, c[0x0][0x248] ;  /* 0x0000920000057ab9 */ /* 0x000fe40000000800 */
[----:B------:R2:W-:Y:S04]  /*e4420*/  STL [R1+0x8290], R0 ;  /* 0x0082900001007387 */ /* 0x0005e80000100800 */
[----:B------:R-:W-:Y:S01]  /*e4430*/  STL [R1+0x5760], R10 ;  /* 0x0057600a01007387 */ /* 0x000fe20000100800 */
[----:B--2---:R-:W-:-:S03]  /*e4440*/  F2FP.SATFINITE.E4M3.F32.PACK_AB_MERGE_C R0, R4, R14, RZ ;  /* 0x0000000e0400723e */ /* 0x004fc600048070ff */
[----:B------:R-:W2:Y:S04]  /*e4450*/  LDL.LU R14, [R1+0x218] ;  /* 0x00021800010e7983 */ /* 0x000ea80000300800 */
[----:B------:R-:W2:Y:S04]  /*e4460*/  LDL.LU R4, [R1+0x21c] ;  /* 0x00021c0001047983 */ /* 0x000ea80000300800 */
[----:B------:R4:W-:Y:S04]  /*e4470*/  STL [R1+0x5700], R0 ;  /* 0x0057000001007387 */ /* 0x0009e80000100800 */
[----:B------:R-:W-:Y:S01]  /*e4480*/  STL [R1+0x82a0], R16 ;  /* 0x0082a01001007387 */ /* 0x000fe20000100800 */
[----:B----4-:R-:W-:Y:S01]  /*e4490*/  F2FP.SATFINITE.E4M3.F32.PACK_AB_MERGE_C R0, R6, R15, RZ ;  /* 0x0000000f0600723e */ /* 0x010fe200048070ff */
[----:B------:R-:W-:Y:S01]  /*e44a0*/  VIADD R6, R16, UR5 ;  /* 0x0000000510067c36 */ /* 0x000fe20008000000 */
[----:B------:R-:W-:-:S03]  /*e44b0*/  ULDC UR5, c[0x0][0x248] ;  /* 0x0000920000057ab9 */ /* 0x000fc60000000800 */
[----:B------:R0:W-:Y:S01]  /*e44c0*/  STL [R1+0x5730], R0 ;  /* 0x0057300001007387 */ /* 0x0001e20000100800 */
[----:B------:R-:W-:-:S05]  /*e44d0*/  F2FP.SATFINITE.E4M3.F32.PACK_AB_MERGE_C R7, R7, R8, RZ ;  /* 0x000000080707723e */ /* 0x000fca00048070ff */
[----:B------:R1:W-:Y:S01]  /*e44e0*/  STL [R1+0x56e8], R7 ;  /* 0x0056e80701007387 */ /* 0x0003e20000100800 */
[----:B0-----:R-:W-:-:S03]  /*e44f0*/  F2FP.SATFINITE.E4M3.F32.PACK_AB_MERGE_C R0, R2, R5, RZ ;  /* 0x000000050200723e */ /* 0x001fc600048070ff */
[----:B------:R-:W4:Y:S04]  /*e4500*/  LDL.LU R16, [R1+0x230] ;  /* 0x0002300001107983 */ /* 0x000f280000300800 */
[----:B------:R-:W4:Y:S04]  /*e4510*/  LDL.LU R11, [R1+0x234] ;  /* 0x00023400010b7983 */ /* 0x000f280000300800 */
[----:B------:R3:W-:Y:S04]  /*e4520*/  STL [R1+0x56f0], R0 ;  /* 0x0056f00001007387 */ /* 0x0007e80000100800 */
[----:B------:R-:W4:Y:S04]  /*e4530*/  LDL.LU R10, [R1+0x238] ;  /* 0x00023800010a7983 */ /* 0x000f280000300800 */
[----:B------:R-:W4:Y:S04]  /*e4540*/  LDL.LU R12, [R1+0x23c] ;  /* 0x00023c00010c7983 */ /* 0x000f280000300800 */
[----:B------:R-:W4:Y:S04]  /*e4550*/  LDL.LU R13, [R1+0x240] ;  /* 0x00024000010d7983 */ /* 0x000f280000300800 */
[----:B------:R-:W4:Y:S04]  /*e4560*/  LDL.LU R8, [R1+0x244] ;  /* 0x0002440001087983 */ /* 0x000f280000300800 */
[----:B-1----:R-:W4:Y:S04]  /*e4570*/  LDL.LU R7, [R1+0x248] ;  /* 0x0002480001077983 */ /* 0x002f280000300800 */
[----:B------:R-:W4:Y:S04]  /*e4580*/  LDL.LU R2, [R1+0x24c] ;  /* 0x00024c0001027983 */ /* 0x000f280000300800 */
[----:B------:R-:W-:Y:S04]  /*e4590*/  STL [R1+0x82a4], R6 ;  /* 0x0082a40601007387 */ /* 0x000fe80000100800 */
[----:B------:R-:W4:Y:S04]  /*e45a0*/  LDL.LU R29, [R1+0x260] ;  /* 0x00026000011d7983 */ /* 0x000f280000300800 */
[----:B------:R-:W4:Y:S01]  /*e45b0*/  LDL.LU R28, [R1+0x264] ;  /* 0x00026400011c7983 */ /* 0x000f220000300800 */
[----:B---3--:R-:W-:-:S05]  /*e45c0*/  F2FP.SATFINITE.E4M3.F32.PACK_AB_MERGE_C R0, R3, R9, RZ ;  /* 0x000000090300723e */ /* 0x008fca00048070ff */
[----:B------:R2:W-:Y:S04]  /*e45d0*/  STL [R1+0x56c4], R0 ;  /* 0x0056c40001007387 */ /* 0x0005e80000100800 */
        /* <DEDUP_REMOVED lines=12> */
[----:B------:R-:W-:Y:S01]  /*e46a0*/  VIADD R5, R6, UR5 ;  /* 0x0000000506057c36 */ /* 0x000fe20008000000 */
[----:B------:R-:W-:Y:S01]  /*e46b0*/  ULDC UR5, c[0x0][0x248] ;  /* 0x0000920000057ab9 */ /* 0x000fe20000000800 */
[----:B--2---:R-:W-:-:S05]  /*e46c0*/  F2FP.SATFINITE.E4M3.F32.PACK_AB_MERGE_C R0, R4, R14, RZ ;  /* 0x0000000e0400723e */ /* 0x004fca00048070ff */
[----:B------:R0:W-:Y:S04]  /*e46d0*/  STL [R1+0x56d0], R0 ;  /* 0x0056d00001007387 */ /* 0x0001e80000100800 */
[----:B------:R-:W2:Y:S04]  /*e46e0*/  LDL.LU R17, [R1+0x2c8] ;  /* 0x0002c80001117983 */ /* 0x000ea80000300800 */
[----:B------:R-:W2:Y:S04]  /*e46f0*/  LDL.LU R4, [R1+0x2cc] ;  /* 0x0002cc0001047983 */ /* 0x000ea80000300800 */
[----:B------:R-:W2:Y:S04]  /*e4700*/  LDL.LU R15, [R1+0x2d0] ;  /* 0x0002d000010f7983 */ /* 0x000ea80000300800 */
[----:B------:R-:W2:Y:S01]  /*e4710*/  LDL.LU R14, [R1+0x2d4] ;  /* 0x0002d400010e7983 */ /* 0x000ea20000300800 */
[----:B0-----:R-:W-:Y:S01]  /*e4720*/  VIADD R0, R5, UR5 ;  /* 0x0000000505007c36 */ /* 0x001fe20008000000 */
[----:B------:R-:W-:-:S02]  /*e4730*/  ULDC UR5, c[0x0][0x248] ;  /* 0x0000920000057ab9 */ /* 0x000fc40000000800 */
[----:B------:R4:W-:Y:S04]  /*e4740*/  STL [R1+0x8288], R5 ;  /* 0x0082880501007387 */ /* 0x0009e80000100800 */
[----:B------:R0:W-:Y:S01]  /*e4750*/  STL [R1+0x2ac], R0 ;  /* 0x0002ac0001007387 */ /* 0x0001e20000100800 */
[----:B----4-:R-:W-:Y:S01]  /*e4760*/  F2FP.SATFINITE.E4M3.F32.PACK_AB_MERGE_C R5, R11, R16, RZ ;  /* 0x000000100b05723e */ /* 0x010fe200048070ff */
[----:B0-----:R-:W-:Y:S01]  /*e4770*/  VIADD R0, R0, UR5 ;  /* 0x0000000500007c36 */ /* 0x001fe20008000000 */
[----:B------:R-:W-:-:S03]  /*e4780*/  ULDC UR5, c[0x0][0x248] ;  /* 0x0000920000057ab9 */ /* 0x000fc60000000800 */
[----:B------:R0:W-:Y:S01]  /*e4790*/  STL [R1+0x56a8], R5 ;  /* 0x0056a80501007387 */ /* 0x0001e20000100800 */
[----:B------:R-:W-:Y:S02]  /*e47a0*/  F2FP.SATFINITE.E4M3.F32.PACK_AB_MERGE_C R6, R12, R10, RZ ;  /* 0x0000000a0c06723e */ /* 0x000fe400048070ff */
[----:B0-----:R-:W-:-:S03]  /*e47b0*/  F2FP.SATFINITE.E4M3.F32.PACK_AB_MERGE_C R5, R8, R13, RZ ;  /* 0x0000000d0805723e */ /* 0x001fc600048070ff */
[----:B------:R-:W-:Y:S04]  /*e47c0*/  STL [R1+0x56b0], R6 ;  /* 0x0056b00601007387 */ /* 0x000fe80000100800 */
[----:B------:R-:W-:Y:S01]  /*e47d0*/  STL [R1+0x5698], R5 ;  /* 0x0056980501007387 */ /* 0x000fe20000100800 */
[----:B------:R-:W-:-:S03]  /*e47e0*/  F2FP.SATFINITE.E4M3.F32.PACK_AB_MERGE_C R2, R2, R7, RZ ;  /* 0x000000070202723e */ /* 0x000fc600048070ff */
[----:B------:R-:W-:Y:S04]  /*e47f0*/  STL [R1+0x2a8], R0 ;  /* 0x0002a80001007387 */ /* 0x000fe80000100800 */
[----:B------:R-:W4:Y:S04]  /*e4800*/  LDL.LU R8, [R1+0x2d8] ;  /* 0x0002d80001087983 */ /* 0x000f280000300800 */
[----:B------:R0:W-:Y:S04]  /*e4810*/  STL [R1+0x569c], R2 ;  /* 0x00569c0201007387 */ /* 0x0001e80000100800 */
[----:B------:R-:W4:Y:S01]  /*e4820*/  LDL.LU R7, [R1+0x2dc] ;  /* 0x0002dc0001077983 */ /* 0x000f220000300800 */
[----:B0-----:R-:W-:Y:S01]  /*e4830*/  VIADD R2, R0, UR5 ;  /* 0x0000000500027c36 */ /* 0x001fe20008000000 */
[----:B------:R-:W-:Y:S01]  /*e4840*/  F2FP.SATFINITE.E4M3.F32.PACK_AB_MERGE_C R0, R28, R29, RZ ;  /* 0x0000001d1c00723e */ /* 0x000fe200048070ff */
[----:B------:R-:W-:-:S04]  /*e4850*/  ULDC UR5, c[0x0][0x248] ;  /* 0x0000920000057ab9 */ /* 0x000fc80000000800 */
[----:B------:R0:W-:Y:S04]  /*e4860*/  STL [R1+0x1460], R0 ;  /* 0x0014600001007387 */ /* 0x0001e80000100800 */
[----:B------:R1:W-:Y:S01]  /*e4870*/  STL [R1+0x8228], R2 ;  /* 0x0082280201007387 */ /* 0x0003e20000100800 */
[----:B0-----:R-:W-:Y:S01]  /*e4880*/  VIADD R0, R2, UR5 ;  /* 0x0000000502007c36 */ /* 0x001fe20008000000 */
[----:B------:R-:W-:Y:S01]  /*e4890*/  ULDC UR5, c[0x0][0x248] ;  /* 0x0000920000057ab9 */ /* 0x000fe20000000800 */
[----:B---3--:R-:W-:-:S05]  /*e48a0*/  F2FP.SATFINITE.E4M3.F32.PACK_AB_MERGE_C R5, R26, R27, RZ ;  /* 0x0000001b1a05723e */ /* 0x008fca00048070ff */
[----:B------:R-:W-:Y:S01]  /*e48b0*/  STL [R1+0x5690], R5 ;  /* 0x0056900501007387 */ /* 0x000fe20000100800 */
[----:B-1----:R-:W-:-:S03]  /*e48c0*/  F2FP.SATFINITE.E4M3.F32.PACK_AB_MERGE_C R2, R24, R25, RZ ;  /* 0x000000191802723e */ /* 0x002fc600048070ff */
[----:B------:R0:W-:Y:S04]  /*e48d0*/  STL [R1+0x2a0], R0 ;  /* 0x0002a00001007387 */ /* 0x0001e80000100800 */
[----:B------:R1:W-:Y:S01]  /*e48e0*/  STL [R1+0x8b4], R2 ;  /* 0x0008b40201007387 */ /* 0x0003e20000100800 */
[----:B0-----:R-:W-:Y:S01]  /*e48f0*/  VIADD R0, R0, UR5 ;  /* 0x0000000500007c36 */ /* 0x001fe20008000000 */
[----:B------:R-:W-:Y:S01]  /*e4900*/  ULDC UR5, c[0x0][0x248] ;  /* 0x0000920000057ab9 */ /* 0x000fe20000000800 */
[----:B-1----:R-:W-:Y:S02]  /*e4910*/  F2FP.SATFINITE.E4M3.F32.PACK_AB_MERGE_C R2, R22, R23, RZ ;  /* 0x000000171602723e */ /* 0x002fe400048070ff */
[----:B------:R-:W-:-:S03]  /*e4920*/  F2FP.SATFINITE.E4M3.F32.PACK_AB_MERGE_C R5, R20, R21, RZ ;  /* 0x000000151405723e */ /* 0x000fc600048070ff */
[----:B------:R0:W-:Y:S04]  /*e4930*/  STL [R1+0x8c4], R2 ;  /* 0x0008c40201007387 */ /* 0x0001e80000100800 */
[----:B------:R1:W-:Y:S01]  /*e4940*/  STL [R1+0x848], R5 ;  /* 0x0008480501007387 */ /* 0x0003e20000100800 */
[----:B0-----:R-:W-:-:S03]  /*e4950*/  F2FP.SATFINITE.E4M3.F32.PACK_AB_MERGE_C R2, R3, R9, RZ ;  /* 0x000000090302723e */ /* 0x001fc600048070ff */
[----:B------:R0:W-:Y:S01]  /*e4960*/  STL [R1+0x27c], R0 ;  /* 0x00027c0001007387 */ /* 0x0001e20000100800 */
[----:B-1----:R-:W-:-:S03]  /*e4970*/  F2FP.SATFINITE.E4M3.F32.PACK_AB_MERGE_C R5, R18, R19, RZ ;  /* 0x000000131205723e */ /* 0x002fc600048070ff */
[----:B------:R-:W3:Y:S04]  /*e4980*/  LDL.LU R9, [R1+0x300] ;  /* 0x0003000001097983 */ /* 0x000ee80000300800 */
[----:B------:R2:W-:Y:S01]  /*e4990*/  STL [R1+0x858], R2 ;  /* 0x0008580201007387 */ /* 0x0005e20000100800 */
[----:B0-----:R-:W-:Y:S01]  /*e49a0*/  VIADD R0, R0, UR5 ;  /* 0x0000000500007c36 */ /* 0x001fe20008000000 */
[----:B------:R-:W-:Y:S02]  /*e49b0*/  ULDC UR5, c[0x0][0x248] ;  /* 0x0000920000057ab9 */ /* 0x000fe40000000800 */
[----:B------:R-:W3:Y:S04]  /*e49c0*/  LDL.LU R3, [R1+0x304] ;  /* 0x0003040001037983 */ /* 0x000ee80000300800 */
[----:B------:R-:W-:Y:S04]  /*e49d0*/  STL [R1+0x7e8], R5 ;  /* 0x0007e80501007387 */ /* 0x000fe80000100800 */
[----:B------:R0:W-:Y:S01]  /*e49e0*/  STL [R1+0x278], R0 ;  /* 0x0002780001007387 */ /* 0x0001e20000100800 */
[----:B--2---:R-:W-:Y:S01]  /*e49f0*/  F2FP.SATFINITE.E4M3.F32.PACK_AB_MERGE_C R2, R4, R17, RZ ;  /* 0x000000110402723e */ /* 0x004fe200048070ff */
[----:B------:R-:W-:Y:S01]  /*e4a00*/  VIADD R4, R0, UR5 ;  /* 0x0000000500047c36 */ /* 0x000fe20008000000 */
[----:B------:R-:W-:-:S03]  /*e4a10*/  ULDC UR5, c[0x0][0x248] ;  /* 0x0000920000057ab9 */ /* 0x000fc60000000800 */
[----:B------:R-:W-:Y:S01]  /*e4a20*/  STL [R1+0x810], R2 ;  /* 0x0008100201007387 */ /* 0x000fe20000100800 */
[----:B0-----:R-:W-:-:S03]  /*e4a30*/  F2FP.SATFINITE.E4M3.F32.PACK_AB_MERGE_C R0, R14, R15, RZ ;  /* 0x0000000f0e00723e */ /* 0x001fc600048070ff */
[----:B------:R-:W2:Y:S04]  /*e4a40*/  LDL.LU R5, [R1+0x308] ;  /* 0x0003080001057983 */ /* 0x000ea80000300800 */
[----:B------:R-:W2:Y:S04]  /*e4a50*/  LDL.LU R6, [R1+0x30c] ;  /* 0x00030c0001067983 */ /* 0x000ea80000300800 */
[----:B------:R4:W-:Y:S04]  /*e4a60*/  STL [R1+0x788], R0 ;  /* 0x0007880001007387 */ /* 0x0009e80000100800 */
[----:B------:R-:W2:Y:S04]  /*e4a70*/  LDL.LU R16, [R1+0x310] ;  /* 0x0003100001107983 */ /* 0x000ea80000300800 */
[----:B------:R-:W2:Y:S04]  /*e4a80*/  LDL.LU R11, [R1+0x314] ;  /* 0x00031400010b7983 */ /* 0x000ea80000300800 */
[----:B------:R-:W2:Y:S04]  /*e4a90*/  LDL.LU R18, [R1+0x318] ;  /* 0x0003180001127983 */ /* 0x000ea80000300800 */
[----:B------:R-:W2:Y:S04]  /*e4aa0*/  LDL.LU R17, [R1+0x31c] ;  /* 0x00031c0001117983 */ /* 0x000ea80000300800 */
[----:B------:R-:W2:Y:S04]  /*e4ab0*/  LDL.LU R15, [R1+0x330] ;  /* 0x00033000010f7983 */ /* 0x000ea80000300800 */
[----:B------:R-:W2:Y:S04]  /*e4ac0*/  LDL.LU R14, [R1+0x334] ;  /* 0x00033400010e7983 */ /* 0x000ea80000300800 */
[----:B------:R-:W2:Y:S04]  /*e4ad0*/  LDL.LU R10, [R1+0x338] ;  /* 0x00033800010a7983 */ /* 0x000ea80000300800 */
[----:B------:R-:W2:Y:S01]  /*e4ae0*/  LDL.LU R12, [R1+0x33c] ;  /* 0x00033c00010c7983 */ /* 0x000ea20000300800 */
[----:B----4-:R-:W-:-:S05]  /*e4af0*/  F2FP.SATFINITE.E4M3.F32.PACK_AB_MERGE_C R0, R7, R8, RZ ;  /* 0x000000080700723e */ /* 0x010fca00048070ff */
[----:B------:R0:W-:Y:S04]  /*e4b00*/  STL [R1+0x7b0], R0 ;  /* 0x0007b00001007387 */ /* 0x0001e80000100800 */
        /* <DEDUP_REMOVED lines=10> */
[----:B0-----:R-:W-:Y:S01]  /*e4bb0*/  VIADD R0, R4, UR5 ;  /* 0x0000000504007c36 */ /* 0x001fe20008000000 */
[----:B------:R-:W-:-:S02]  /*e4bc0*/  ULDC UR5, c[0x0][0x248] ;  /* 0x0000920000057ab9 */ /* 0x000fc40000000800 */
[----:B------:R-:W-:Y:S04]  /*e4bd0*/  STL [R1+0x822c], R4 ;  /* 0x00822c0401007387 */ /* 0x000fe80000100800 */
[----:B------:R-:W4:Y:S04]  /*e4be0*/  LDL.LU R22, [R1+0x378] ;  /* 0x0003780001167983 */ /* 0x000f280000300800 */
[----:B------:R0:W-:Y:S02]  /*e4bf0*/  STL [R1+0x270], R0 ;  /* 0x0002700001007387 */ /* 0x0001e40000100800 */
[----:B0-----:R-:W-:Y:S01]  /*e4c00*/  VIADD R0, R0, UR5 ;  /* 0x0000000500007c36 */ /* 0x001fe20008000000 */
[----:B------:R-:W-:Y:S01]  /*e4c10*/  ULDC UR5, c[0x0][0x248] ;  /* 0x0000920000057ab9 */ /* 0x000fe20000000800 */
[----:B---3--:R-:W-:-:S05]  /*e4c20*/  F2FP.SATFINITE.E4M3.F32.PACK_AB_MERGE_C R2, R3, R9, RZ ;  /* 0x000000090302723e */ /* 0x008fca00048070ff */
[----:B------:R2:W-:Y:S04]  /*e4c30*/  STL [R1+0x740], R2 ;  /* 0x0007400201007387 */ /* 0x0005e80000100800 */
[----:B------:R-:W3:Y:S04]  /*e4c40*/  LDL.LU R21, [R1+0x37c] ;  /* 0x00037c0001157983 */ /* 0x000ee80000300800 */
[----:B------:R-:W3:Y:S04]  /*e4c50*/  LDL.LU R20, [R1+0x380] ;  /* 0x0003800001147983 */ /* 0x000ee80000300800 */
[----:B------:R-:W3:Y:S04]  /*e4c60*/  LDL.LU R19, [R1+0x384] ;  /* 0x0003840001137983 */ /* 0x000ee80000300800 */
[----:B------:R-:W3:Y:S04]  /*e4c70*/  LDL.LU R9, [R1+0x388] ;  /* 0x0003880001097983 */ /* 0x000ee80000300800 */
[----:B------:R-:W3:Y:S01]  /*e4c80*/  LDL.LU R3, [R1+0x38c] ;  /* 0x00038c0001037983 */ /* 0x000ee20000300800 */
[----:B--2---:R-:W-:-:S05]  /*e4c90*/  F2FP.SATFINITE.E4M3.F32.PACK_AB_MERGE_C R2, R6, R5, RZ ;  /* 0x000000050602723e */ /* 0x004fca00048070ff */
[----:B------:R0:W-:Y:S01]  /*e4ca0*/  STL [R1+0x758], R2 ;  /* 0x0007580201007387 */ /* 0x0001e20000100800 */
[----:B------:R-:W-:-:S05]  /*e4cb0*/  F2FP.SATFINITE.E4M3.F32.PACK_AB_MERGE_C R4, R11, R16, RZ ;  /* 0x000000100b04723e */ /* 0x000fca00048070ff */
[----:B------:R-:W-:Y:S01]  /*e4cc0*/  STL [R1+0x6f4], R4 ;  /* 0x0006f40401007387 */ /* 0x000fe20000100800 */
[----:B0-----:R-:W-:-:S03]  /*e4cd0*/  F2FP.SATFINITE.E4M3.F32.PACK_AB_MERGE_C R2, R17, R18, RZ ;  /* 0x000000121102723e */ /* 0x001fc600048070ff */
[----:B------:R0:W-:Y:S04]  /*e4ce0*/  STL [R1+0x26c], R0 ;  /* 0x00026c0001007387 */ /* 0x0001e80000100800 */
[----:B------:R1:W-:Y:S04]  /*e4cf0*/  STL [R1+0x6fc], R2 ;  /* 0x0006fc0201007387 */ /* 0x0003e80000100800 */
[----:B------:R-:W2:Y:S01]  /*e4d00*/  LDL.LU R18, [R1+0x390] ;  /* 0x0003900001127983 */ /* 0x000ea20000300800 */
[----:B0-----:R-:W-:Y:S01]  /*e4d10*/  VIADD R0, R0, UR5 ;  /* 0x0000000500007c36 */ /* 0x001fe20008000000 */
[----:B------:R-:W-:-:S02]  /*e4d20*/  ULDC UR5, c[0x0][0x248] ;  /* 0x0000920000057ab9 */ /* 0x000fc40000000800 */
[----:B------:R-:W2:Y:S01]  /*e4d30*/  LDL.LU R17, [R1+0x394] ;  /* 0x0003940001117983 */ /* 0x000ea20000300800 */
[----:B-1----:R-:W-:-:S05]  /*e4d40*/  F2FP.SATFINITE.E4M3.F32.PACK_AB_MERGE_C R2, R14, R15, RZ ;  /* 0x0000000f0e02723e */ /* 0x002fca00048070ff */
[----:B------:R0:W-:Y:S04]  /*e4d50*/  STL [R1+0x6ec], R2 ;  /* 0x0006ec0201007387 */ /* 0x0001e80000100800 */
[----:B------:R1:W-:Y:S04]  /*e4d60*/  STL [R1+0x268], R0 ;  /* 0x0002680001007387 */ /* 0x0003e80000100800 */
[----:B------:R-:W2:Y:S04]  /*e4d70*/  LDL.LU R15, [R1+0x398] ;  /* 0x00039800010f7983 */ /* 0x000ea80000300800 */
[----:B------:R-:W2:Y:S01]  /*e4d80*/  LDL.LU R14, [R1+0x39c] ;  /* 0x00039c00010e7983 */ /* 0x000ea20000300800 */
[----:B0-----:R-:W-:Y:S01]  /*e4d90*/  F2FP.SATFINITE.E4M3.F32.PACK_AB_MERGE_C R2, R12, R10, RZ ;  /* 0x0000000a0c02723e */ /* 0x001fe200048070ff */
[----:B-1----:R-:W-:Y:S01]  /*e4da0*/  VIADD R0, R0, UR5 ;  /* 0x0000000500007c36 */ /* 0x002fe20008000000 */
[----:B------:R-:W-:-:S03]  /*e4db0*/  ULDC UR5, c[0x0][0x248] ;  /* 0x0000920000057ab9 */ /* 0x000fc60000000800 */
[----:B------:R0:W-:Y:S01]  /*e4dc0*/  STL [R1+0x6f0], R2 ;  /* 0x0006f00201007387 */ /* 0x0001e20000100800 */
[----:B----4-:R-:W-:-:S05]  /*e4dd0*/  F2FP.SATFINITE.E4M3.F32.PACK_AB_MERGE_C R4, R29, R13, RZ ;  /* 0x0000000d1d04723e */ /* 0x010fca00048070ff */
[----:B------:R1:W-:Y:S01]  /*e4de0*/  STL [R1+0x6e8], R4 ;  /* 0x0006e80401007387 */ /* 0x0003e20000100800 */
[----:B0-----:R-:W-:-:S03]  /*e4df0*/  F2FP.SATFINITE.E4M3.F32.PACK_AB_MERGE_C R2, R27, R28, RZ ;  /* 0x0000001c1b02723e */ /* 0x001fc600048070ff */
[----:B------:R0:W-:Y:S04]  /*e4e00*/  STL [R1+0x264], R0 ;  /* 0x0002640001007387 */ /* 0x0001e80000100800 */
[----:B------:R4:W-:Y:S01]  /*e4e10*/  STL [R1+0x6e4], R2 ;  /* 0x0006e40201007387 */ /* 0x0009e20000100800 */
[----:B-1----:R-:W-:Y:S01]  /*e4e20*/  F2FP.SATFINITE.E4M3.F32.PACK_AB_MERGE_C R4, R25, R26, RZ ;  /* 0x0000001a1904723e */ /* 0x002fe200048070ff */
[----:B0-----:R-:W-:Y:S01]  /*e4e30*/  VIADD R0, R0, UR5 ;  /* 0x0000000500007c36 */ /* 0x001fe20008000000 */
[----:B------:R-:W-:-:S03]  /*e4e40*/  ULDC UR5, c[0x0][0x248] ;  /* 0x0000920000057ab9 */ /* 0x000fc60000000800 */
[----:B------:R-:W-:Y:S01]  /*e4e50*/  STL [R1+0x6e0], R4 ;  /* 0x0006e00401007387 */ /* 0x000fe20000100800 */
[----:B----4-:R-:W-:-:S03]  /*e4e60*/  F2FP.SATFINITE.E4M3.F32.PACK_AB_MERGE_C R2, R23, R24, RZ ;  /* 0x000000181702723e */ /* 0x010fc600048070ff */
[----:B------:R-:W-:Y:S04]  /*e4e70*/  STL [R1+0x260], R0 ;  /* 0x0002600001007387 */ /* 0x000fe80000100800 */
[----:B------:R0:W-:Y:S02]  /*e4e80*/  STL [R1+0x6dc], R2 ;  /* 0x0006dc0201007387 */ /* 0x0001e40000100800 */
[----:B0-----:R-:W-:Y:S02]  /*e4e90*/  F2FP.SATFINITE.E4M3.F32.PACK_AB_MERGE_C R2, R7, R8, RZ ;  /* 0x000000080702723e */ /* 0x001fe400048070ff */
[----:B------:R-:W4:Y:S04]  /*e4ea0*/  LDL.LU R8, [R1+0x3c0] ;  /* 0x0003c00001087983 */ /* 0x000f280000300800 */
[----:B------:R-:W4:Y:S01]  /*e4eb0*/  LDL.LU R7, [R1+0x3c4] ;  /* 0x0003c40001077983 */ /* 0x000f220000300800 */
[----:B------:R-:W-:Y:S01]  /*e4ec0*/  VIADD R0, R0, UR5 ;  /* 0x0000000500007c36 */ /* 0x000fe20008000000 */
[----:B------:R-:W-:-:S02]  /*e4ed0*/  ULDC UR5, c[0x0][0x248] ;  /* 0x0000920000057ab9 */ /* 0x000fc40000000800 */
[----:B------:R0:W-:Y:S01]  /*e4ee0*/  STL [R1+0x6d4], R2 ;  /* 0x0006d40201007387 */ /* 0x0001e20000100800 */
[----:B------:R-:W-:Y:S01]  /*e4ef0*/  VIADD R11, R0, UR5 ;  /* 0x00000005000b7c36 */ /* 0x000fe20008000000 */
[----:B------:R-:W-:Y:S02]  /*e4f00*/  ULDC UR5, c[0x0][0x248] ;  /* 0x0000920000057ab9 */ /* 0x000fe40000000800 */
[----:B------:R1:W-:Y:S01]  /*e4f10*/  STL [R1+0x25c], R0 ;  /* 0x00025c0001007387 */ /* 0x0003e20000100800 */
[----:B---3--:R-:W-:Y:S02]  /*e4f20*/  F2FP.SATFINITE.E4M3.F32.PACK_AB_MERGE_C R4, R21, R22, RZ ;  /* 0x000000161504723e */ /* 0x008fe400048070ff */
[----:B0-----:R-:W-:-:S03]  /*e4f30*/  F2FP.SATFINITE.E4M3.F32.PACK_AB_MERGE_C R2, R19, R20, RZ ;  /* 0x000000141302723e */ /* 0x001fc600048070ff */
[----:B------:R-:W-:Y:S04]  /*e4f40*/  STL [R1+0x6d8], R4 ;  /* 0x0006d80401007387 */ /* 0x000fe80000100800 */
[----:B------:R0:W-:Y:S01]  /*e4f50*/  STL [R1+0x6cc], R2 ;  /* 0x0006cc0201007387 */ /* 0x0001e20000100800 */
[----:B-1----:R-:W-:-:S03]  /*e4f60*/  F2FP.SATFINITE.E4M3.F32.PACK_AB_MERGE_C R0, R3, R9, RZ ;  /* 0x000000090300723e */ /* 0x002fc600048070ff */
[----:B------:R-:W3:Y:S04]  /*e4f70*/  LDL.LU R5, [R1+0x3c8] ;  /* 0x0003c80001057983 */ /* 0x000ee80000300800 */
[----:B------:R-:W3:Y:S01]  /*e4f80*/  LDL.LU R6, [R1+0x3cc] ;  /* 0x0003cc0001067983 */ /* 0x000ee20000300800 */
[----:B0-----:R-:W-:Y:S01]  /*e4f90*/  VIADD R2, R11, UR5 ;  /* 0x000000050b027c36 */ /* 0x001fe20008000000 */
[----:B------:R-:W-:Y:S02]  /*e4fa0*/  ULDC UR5, c[0x0][0x248] ;  /* 0x0000920000057ab9 */ /* 0x000fe40000000800 */
[----:B------:R0:W-:Y:S04]  /*e4fb0*/  STL [R1+0x6d0], R0 ;  /* 0x0006d00001007387 */ /* 0x0001e80000100800 */
[----:B------:R-:W3:Y:S04]  /*e4fc0*/  LDL.LU R16, [R1+0x3b0] ;  /* 0x0003b00001107983 */ /* 0x000ee80000300800 */
[----:B0-----:R-:W3:Y:S04]  /*e4fd0*/  LDL.LU R0, [R1+0x3b4] ;  /* 0x0003b40001007983 */ /* 0x001ee80000300800 */
[----:B------:R-:W3:Y:S04]  /*e4fe0*/  LDL.LU R9, [R1+0x3b8] ;  /* 0x0003b80001097983 */ /* 0x000ee80000300800 */
[----:B------:R-:W3:Y:S04]  /*e4ff0*/  LDL.LU R3, [R1+0x3bc] ;  /* 0x0003bc0001037983 */ /* 0x000ee80000300800 */
[----:B------:R-:W-:Y:S04]  /*e5000*/  STL [R1+0x82a8], R11 ;  /* 0x0082a80b01007387 */ /* 0x000fe80000100800 */
[----:B------:R0:W-:Y:S02]  /*e5010*/  STL [R1+0x254], R2 ;  /* 0x0002540201007387 */ /* 0x0001e40000100800 */
[----:B0-----:R-:W-:Y:S01]  /*e5020*/  VIADD R2, R2, UR5 ;  /* 0x0000000502027c36 */ /* 0x001fe20008000000 */
[----:B------:R-:W-:Y:S01]  /*e5030*/  ULDC UR5, c[0x0][0x248] ;  /* 0x0000920000057ab9 */ /* 0x000fe20000000800 */
[----:B--2---:R-:W-:-:S05]  /*e5040*/  F2FP.SATFINITE.E4M3.F32.PACK_AB_MERGE_C R4, R17, R18, RZ ;  /* 0x000000121104723e */ /* 0x004fca00048070ff */
[----:B------:R0:W-:Y:S04]  /*e5050*/  STL [R1+0x6c4], R4 ;  /* 0x0006c40401007387 */ /* 0x0001e80000100800 */
[----:B------:R-:W2:Y:S01]  /*e5060*/  LDL.LU R10, [R1+0x690] ;  /* 0x00069000010a7983 */ /* 0x000ea20000300800 */
[----:B0-----:R-:W-:-:S05]  /*e5070*/  F2FP.SATFINITE.E4M3.F32.PACK_AB_MERGE_C R4, R14, R15, RZ ;  /* 0x0000000f0e04723e */ /* 0x001fca00048070ff */
[----:B------:R4:W-:Y:S04]  /*e5080*/  STL [R1+0x6c8], R4 ;  /* 0x0006c80401007387 */ /* 0x0009e80000100800 */
        /* <DEDUP_REMOVED lines=21> */
[----:B------:R-:W4:Y:S01]  /*e51e0*/  LDL.LU R7, [R1+0x64c] ;  /* 0x00064c0001077983 */ /* 0x000f220000300800 */
[----:B0-----:R-:W-:Y:S01]  /*e51f0*/  VIADD R2, R2, UR5 ;  /* 0x0000000502027c36 */ /* 0x001fe20008000000 */
[----:B------:R-:W-:Y:S01]  /*e5200*/  ULDC UR5, c[0x0][0x248] ;  /* 0x0000920000057ab9 */ /* 0x000fe20000000800 */
[----:B---3--:R-:W-:-:S05]  /*e5210*/  F2FP.SATFINITE.E4M3.F32.PACK_AB_MERGE_C R5, R6, R5, RZ ;  /* 0x000000050605723e */ /* 0x008fca00048070ff */
[----:B------:R-:W-:Y:S01]  /*e5220*/  STL [R1+0x6c0], R5 ;  /* 0x0006c00501007387 */ /* 0x000fe20000100800 */
[----:B-1----:R-:W-:-:S05]  /*e5230*/  F2FP.SATFINITE.E4M3.F32.PACK_AB_MERGE_C R4, R0, R16, RZ ;  /* 0x000000100004723e */ /* 0x002fca00048070ff */
[----:B------:R-:W-:Y:S01]  /*e5240*/  STL [R1+0x6b4], R4 ;  /* 0x0006b40401007387 */ /* 0x000fe20000100800 */
[----:B------:R-:W-:-:S03]  /*e5250*/  F2FP.SATFINITE.E4M3.F32.PACK_AB_MERGE_C R0, R3, R9, RZ ;  /* 0x000000090300723e */ /* 0x000fc600048070ff */
[----:B------:R-:W3:Y:S04]  /*e5260*/  LDL.LU R9, [R1+0x630] ;  /* 0x0006300001097983 */ /* 0x000ee80000300800 */
[----:B------:R-:W3:Y:S04]  /*e5270*/  LDL.LU R3, [R1+0x634] ;  /* 0x0006340001037983 */ /* 0x000ee80000300800 */
[----:B------:R0:W-:Y:S04]  /*e5280*/  STL [R1+0x6b8], R0 ;  /* 0x0006b80001007387 */ /* 0x0001e80000100800 */
[----:B------:R-:W-:Y:S04]  /*e5290*/  STL [R1+0x24c], R2 ;  /* 0x00024c0201007387 */ /* 0x000fe80000100800 */
[----:B------:R-:W-:Y:S01]  /*e52a0*/  STL [R1+0x82ac], R2 ;  /* 0x0082ac0201007387 */ /* 0x000fe20000100800 */
[----:B0-----:R-:W-:Y:S01]  /*e52b0*/  VIADD R0, R2, UR5 ;  /* 0x0000000502007c36 */ /* 0x001fe20008000000 */
[----:B------:R-:W-:-:S04]  /*e52c0*/  ULDC UR5, c[0x0][0x248] ;  /* 0x0000920000057ab9 */ /* 0x000fc80000000800 */
[----:B------:R0:W-:Y:S02]  /*e52d0*/  STL [R1+0x248], R0 ;  /* 0x0002480001007387 */ /* 0x0001e40000100800 */
[----:B0-----:R-:W-:Y:S01]  /*e52e0*/  VIADD R0, R0, UR5 ;  /* 0x0000000500007c36 */ /* 0x001fe20008000000 */
[----:B------:R-:W-:Y:S01]  /*e52f0*/  ULDC UR5, c[0x0][0x248] ;  /* 0x0000920000057ab9 */ /* 0x000fe20000000800 */
[----:B--2---:R-:W-:-:S05]  /*e5300*/  F2FP.SATFINITE.E4M3.F32.PACK_AB_MERGE_C R2, R12, R10, RZ ;  /* 0x0000000a0c02723e */ /* 0x004fca00048070ff */
[----:B------:R0:W-:Y:S02]  /*e5310*/  STL [R1+0x5ad0], R2 ;  /* 0x005ad00201007387 */ /* 0x0001e40000100800 */
[----:B0-----:R-:W-:Y:S02]  /*e5320*/  F2FP.SATFINITE.E4M3.F32.PACK_AB_MERGE_C R2, R29, R13, RZ ;  /* 0x0000000d1d02723e */ /* 0x001fe400048070ff */
[----:B------:R-:W-:-:S03]  /*e5330*/  F2FP.SATFINITE.E4M3.F32.PACK_AB_MERGE_C R4, R27, R28, RZ ;  /* 0x0000001c1b04723e */ /* 0x000fc600048070ff */
[----:B------:R0:W-:Y:S04]  /*e5340*/  STL [R1+0x5ae8], R2 ;  /* 0x005ae80201007387 */ /* 0x0001e80000100800 */
[----:B------:R-:W-:Y:S01]  /*e5350*/  STL [R1+0x5a60], R4 ;  /* 0x005a600401007387 */ /* 0x000fe20000100800 */
[----:B0-----:R-:W-:-:S03]  /*e5360*/  F2FP.SATFINITE.E4M3.F32.PACK_AB_MERGE_C R2, R25, R26, RZ ;  /* 0x0000001a1902723e */ /* 0x001fc600048070ff */
[----:B------:R0:W-:Y:S04]  /*e5370*/  STL [R1+0x244], R0 ;  /* 0x0002440001007387 */ /* 0x0001e80000100800 */
[----:B------:R1:W-:Y:S01]  /*e5380*/  STL [R1+0x5a74], R2 ;  /* 0x005a740201007387 */ /* 0x0003e20000100800 */
[----:B0-----:R-:W-:Y:S01]  /*e5390*/  VIADD R0, R0, UR5 ;  /* 0x0000000500007c36 */ /* 0x001fe20008000000 */
[----:B------:R-:W-:Y:S01]  /*e53a0*/  ULDC UR5, c[0x0][0x248] ;  /* 0x0000920000057ab9 */ /* 0x000fe20000000800 */
[----:B------:R-:W-:Y:S02]  /*e53b0*/  F2FP.SATFINITE.E4M3.F32.PACK_AB_MERGE_C R4, R21, R22, RZ ;  /* 0x000000161504723e */ /* 0x000fe400048070ff */
[----:B-1----:R-:W-:-:S05]  /*e53c0*/  F2FP.SATFINITE.E4M3.F32.PACK_AB_MERGE_C R2, R23, R24, RZ ;  /* 0x000000181702723e */ /* 0x002fca00048070ff */
[----:B------:R0:W-:Y:S04]  /*e53d0*/  STL [R1+0x59e8], R2 ;  /* 0x0059e80201007387 */ /* 0x0001e80000100800 */
[----:B------:R-:W-:Y:S04]  /*e53e0*/  STL [R1+0x240], R0 ;  /* 0x0002400001007387 */ /* 0x000fe80000100800 */
[----:B------:R-:W-:Y:S01]  /*e53f0*/  STL [R1+0x5a08], R4 ;  /* 0x005a080401007387 */ /* 0x000fe20000100800 */
[----:B0-----:R-:W-:Y:S01]  /*e5400*/  VIADD R2, R0, UR5 ;  /* 0x0000000500027c36 */ /* 0x001fe20008000000 */
[----:B------:R-:W-:-:S02]  /*e5410*/  ULDC UR5, c[0x0][0x248] ;  /* 0x0000920000057ab9 */ /* 0x000fc40000000800 */
[----:B------:R0:W-:Y:S04]  /*e5420*/  STL [R1+0x8294], R0 ;  /* 0x0082940001007387 */ /* 0x0001e80000100800 */
[----:B------:R-:W-:Y:S01]  /*e5430*/  STL [R1+0x23c], R2 ;  /* 0x00023c0201007387 */ /* 0x000fe20000100800 */
[----:B----4-:R-:W-:Y:S02]  /*e5440*/  F2FP.SATFINITE.E4M3.F32.PACK_AB_MERGE_C R5, R17, R18, RZ ;  /* 0x000000121105723e */ /* 0x010fe400048070ff */
[----:B0-----:R-:W-:Y:S02]  /*e5450*/  F2FP.SATFINITE.E4M3.F32.PACK_AB_MERGE_C R0, R19, R20, RZ ;  /* 0x000000141300723e */ /* 0x001fe400048070ff */
[----:B------:R-:W-:-:S03]  /*e5460*/  F2FP.SATFINITE.E4M3.F32.PACK_AB_MERGE_C R4, R14, R15, RZ ;  /* 0x0000000f0e04723e */ /* 0x000fc600048070ff */
[----:B------:R0:W-:Y:S04]  /*e5470*/  STL [R1+0x5984], R0 ;  /* 0x0059840001007387 */ /* 0x0001e80000100800 */
[----:B------:R-:W-:Y:S01]  /*e5480*/  STL [R1+0x599c], R5 ;  /* 0x00599c0501007387 */ /* 0x000fe20000100800 */
[----:B0-----:R-:W-:Y:S01]  /*e5490*/  VIADD R0, R2, UR5 ;  /* 0x0000000502007c36 */ /* 0x001fe20008000000 */
[----:B------:R-:W-:Y:S02]  /*e54a0*/  F2FP.SATFINITE.E4M3.F32.PACK_AB_MERGE_C R2, R7, R8, RZ ;  /* 0x000000080702723e */ /* 0x000fe400048070ff */
[----:B------:R-:W-:Y:S01]  /*e54b0*/  STL [R1+0x5954], R4 ;  /* 0x0059540401007387 */ /* 0x000fe20000100800 */
[----:B------:R-:W-:-:S03]  /*e54c0*/  ULDC UR5, c[0x0][0x248] ;  /* 0x0000920000057ab9 */ /* 0x000fc60000000800 */
[----:B------:R-:W-:Y:S04]  /*e54d0*/  STL [R1+0x238], R0 ;  /* 0x0002380001007387 */ /* 0x000fe80000100800 */
[----:B------:R-:W-:Y:S04]  /*e54e0*/  STL [R1+0x5b00], R2 ;  /* 0x005b000201007387 */ /* 0x000fe80000100800 */
[----:B------:R-:W2:Y:S04]  /*e54f0*/  LDL.LU R8, [R1+0x620] ;  /* 0x0006200001087983 */ /* 0x000ea80000300800 */
[----:B--2---:R0:W-:Y:S04]  /*e5500*/  STL [R1+0x82d8], R8 ;  /* 0x0082d80801007387 */ /* 0x0041e80000100800 */
[----:B0-----:R-:W2:Y:S04]  /*e5510*/  LDL.LU R8, [R1+0x63c] ;  /* 0x00063c0001087983 */ /* 0x001ea80000300800 */
[----:B------:R-:W4:Y:S01]  /*e5520*/  LDL.LU R7, [R1+0x624] ;  /* 0x0006240001077983 */ /* 0x000f220000300800 */
[----:B------:R-:W-:Y:S01]  /*e5530*/  VIADD R0, R0, UR5 ;  /* 0x0000000500007c36 */ /* 0x000fe20008000000 */
[----:B---3--:R-:W-:Y:S01]  /*e5540*/  F2FP.SATFINITE.E4M3.F32.PACK_AB_MERGE_C R3, R3, R9, RZ ;  /* 0x000000090303723e */ /* 0x008fe200048070ff */
[----:B------:R-:W-:Y:S01]  /*e5550*/  ULDC UR5, c[0x0][0x248] ;  /* 0x0000920000057ab9 */ /* 0x000fe20000000800 */
[----:B----4-:R0:W-:Y:S04]  /*e5560*/  STL [R1+0x82dc], R7 ;  /* 0x0082dc0701007387 */ /* 0x0101e80000100800 */
[----:B0-----:R-:W2:Y:S04]  /*e5570*/  LDL.LU R7, [R1+0x638] ;  /* 0x0006380001077983 */ /* 0x001ea80000300800 */
[----:B------:R-:W-:Y:S04]  /*e5580*/  STL [R1+0x234], R0 ;  /* 0x0002340001007387 */ /* 0x000fe80000100800 */
[----:B------:R-:W3:Y:S04]  /*e5590*/  LDL.LU R2, [R1+0x628] ;  /* 0x0006280001027983 */ /* 0x000ee80000300800 */
[----:B------:R0:W-:Y:S04]  /*e55a0*/  STL [R1+0x5914], R3 ;  /* 0x0059140301007387 */ /* 0x0001e80000100800 */
        /* <DEDUP_REMOVED lines=24> */
[----:B0-----:R-:W4:Y:S01]  /*e5730*/  LDL.LU R3, [R1+0x5cc] ;  /* 0x0005cc0001037983 */ /* 0x001f220000300800 */
[----:B--2---:R-:W-:-:S03]  /*e5740*/  F2FP.SATFINITE.E4M3.F32.PACK_AB_MERGE_C R8, R8, R7, RZ ;  /* 0x000000070808723e */ /* 0x004fc600048070ff */
[----:B------:R-:W2:Y:S04]  /*e5750*/  LDL.LU R7, [R1+0x82dc] ;  /* 0x0082dc0001077983 */ /* 0x000ea80000300800 */
[----:B------:R0:W-:Y:S04]  /*e5760*/  STL [R1+0x5924], R8 ;  /* 0x0059240801007387 */ /* 0x0001e80000100800 */
[----:B0-----:R-:W2:Y:S01]  /*e5770*/  LDL.LU R8, [R1+0x82d8] ;  /* 0x0082d80001087983 */ /* 0x001ea20000300800 */
[----:B------:R-:W-:Y:S01]  /*e5780*/  VIADD R0, R0, UR5 ;  /* 0x0000000500007c36 */ /* 0x000fe20008000000 */
[----:B---3--:R-:W-:Y:S01]  /*e5790*/  F2FP.SATFINITE.E4M3.F32.PACK_AB_MERGE_C R2, R11, R2, RZ ;  /* 0x000000020b02723e */ /* 0x008fe200048070ff */
[----:B------:R-:W-:Y:S01]  /*e57a0*/  ULDC UR5, c[0x0][0x248] ;  /* 0x0000920000057ab9 */ /* 0x000fe20000000800 */
[----:B----4-:R-:W-:-:S02]  /*e57b0*/  F2FP.SATFINITE.E4M3.F32.PACK_AB_MERGE_C R4, R5, R4, RZ ;  /* 0x000000040504723e */ /* 0x010fc400048070ff */
[----:B------:R-:W-:Y:S02]  /*e57c0*/  F2FP.SATFINITE.E4M3.F32.PACK_AB_MERGE_C R3, R3, R9, RZ ;  /* 0x000000090303723e */ /* 0x000fe400048070ff */
[----:B--2---:R-:W-:Y:S02]  /*e57d0*/  F2FP.SATFINITE.E4M3.F32.PACK_AB_MERGE_C R7, R7, R8, RZ ;  /* 0x000000080707723e */ /* 0x004fe400048070ff */
[----:B------:R-:W2:Y:S04]  /*e57e0*/  LDL.LU R8, [R1+0x5b0] ;  /* 0x0005b00001087983 */ /* 0x000ea80000300800 */
[----:B------:R0:W-:Y:S04]  /*e57f0*/  STL [R1+0x58d0], R7 ;  /* 0x0058d00701007387 */ /* 0x0001e80000100800 */
[----:B0-----:R-:W2:Y:S04]  /*e5800*/  LDL.LU R7, [R1+0x5b4] ;  /* 0x0005b40001077983 */ /* 0x001ea80000300800 */
[----:B------:R0:W-:Y:S04]  /*e5810*/  STL [R1+0x230], R0 ;  /* 0x0002300001007387 */ /* 0x0001e80000100800 */
[----:B------:R1:W-:Y:S01]  /*e5820*/  STL [R1+0x58e0], R2 ;  /* 0x0058e00201007387 */ /* 0x0003e20000100800 */
[----:B0-----:R-:W-:Y:S01]  /*e5830*/  VIADD R0, R0, UR5 ;  /* 0x0000000500007c36 */ /* 0x001fe20008000000 */
[----:B------:R-:W-:Y:S01]  /*e5840*/  ULDC UR5, c[0x0][0x248] ;  /* 0x0000920000057ab9 */ /* 0x000fe20000000800 */
[----:B-1----:R-:W-:Y:S01]  /*e5850*/  F2FP.SATFINITE.E4M3.F32.PACK_AB_MERGE_C R2, R16, R6, RZ ;  /* 0x000000061002723e */ /* 0x002fe200048070ff */
[----:B------:R0:W-:Y:S04]  /*e5860*/  STL [R1+0x587c], R4 ;  /* 0x00587c0401007387 */ /* 0x0001e80000100800 */
[----:B------:R1:W-:Y:S04]  /*e5870*/  STL [R1+0x22c], R0 ;  /* 0x00022c0001007387 */ /* 0x0003e80000100800 */
[----:B------:R3:W-:Y:S01]  /*e5880*/  STL [R1+0x5888], R2 ;  /* 0x0058880201007387 */ /* 0x0007e20000100800 */
[----:B0-----:R-:W-:Y:S01]  /*e5890*/  F2FP.SATFINITE.E4M3.F32.PACK_AB_MERGE_C R4, R12, R10, RZ ;  /* 0x0000000a0c04723e */ /* 0x001fe200048070ff */
[----:B-1----:R-:W-:Y:S01]  /*e58a0*/  VIADD R0, R0, UR5 ;  /* 0x0000000500007c36 */ /* 0x002fe20008000000 */
[----:B------:R-:W-:Y:S01]  /*e58b0*/  ULDC UR5, c[0x0][0x248] ;  /* 0x0000920000057ab9 */ /* 0x000fe20000000800 */
[----:B---3--:R-:W-:-:S02]  /*e58c0*/  F2FP.SATFINITE.E4M3.F32.PACK_AB_MERGE_C R2, R29, R13, RZ ;  /* 0x0000000d1d02723e */ /* 0x008fc400048070ff */
        /* <DEDUP_REMOVED lines=11> */
[----:B-1----:R-:W-:-:S04]  /*e5980*/  VIADD R0, R0, UR5 ;  /* 0x0000000500007c36 */ /* 0x002fc80008000000 */
[----:B------:R-:W-:Y:S01]  /*e5990*/  STL [R1+0x5778], R4 ;  /* 0x0057780401007387 */ /* 0x000fe20000100800 */
[----:B------:R-:W-:Y:S01]  /*e59a0*/  ULDC UR5, c[0x0][0x248] ;  /* 0x0000920000057ab9 */ /* 0x000fe20000000800 */
[----:B---3--:R-:W-:Y:S02]  /*e59b0*/  F2FP.SATFINITE.E4M3.F32.PACK_AB_MERGE_C R2, R21, R22, RZ ;  /* 0x000000161502723e */ /* 0x008fe400048070ff */
[----:B------:R0:W-:Y:S04]  /*e59c0*/  STL [R1+0x220], R0 ;  /* 0x0002200001007387 */ /* 0x0001e80000100800 */
[----:B------:R1:W-:Y:S01]  /*e59d0*/  STL [R1+0x5780], R2 ;  /* 0x0057800201007387 */ /* 0x0003e20000100800 */
[----:B0-----:R-:W-:Y:S01]  /*e59e0*/  VIADD R0, R0, UR5 ;  /* 0x0000000500007c36 */ /* 0x001fe20008000000 */
[----:B------:R-:W-:Y:S01]  /*e59f0*/  ULDC UR5, c[0x0][0x248] ;  /* 0x0000920000057ab9 */ /* 0x000fe20000000800 */
[----:B-1----:R-:W-:-:S02]  /*e5a00*/  F2FP.SATFINITE.E4M3.F32.PACK_AB_MERGE_C R2, R19, R20, RZ ;  /* 0x000000141302723e */ /* 0x002fc400048070ff */
[----:B------:R-:W-:-:S03]  /*e5a10*/  F2FP.SATFINITE.E4M3.F32.PACK_AB_MERGE_C R4, R17, R18, RZ ;  /* 0x000000121104723e */ /* 0x000fc600048070ff */
[----:B------:R0:W-:Y:S04]  /*e5a20*/  STL [R1+0x572c], R2 ;  /* 0x00572c0201007387 */ /* 0x0001e80000100800 */
[----:B------:R1:W-:Y:S01]  /*e5a30*/  STL [R1+0x21c], R0 ;  /* 0x00021c0001007387 */ /* 0x0003e20000100800 */
[----:B0-----:R-:W-:-:S03]  /*e5a40*/  VIADD R2, R0, UR5 ;  /* 0x0000000500027c36 */ /* 0x001fc60008000000 */
[----:B------:R-:W-:Y:S01]  /*e5a50*/  STL [R1+0x5738], R4 ;  /* 0x0057380401007387 */ /* 0x000fe20000100800 */
[----:B------:R-:W-:Y:S01]  /*e5a60*/  ULDC UR5, c[0x0][0x248] ;  /* 0x0000920000057ab9 */ /* 0x000fe20000000800 */
[----:B-1----:R-:W-:-:S05]  /*e5a70*/  F2FP.SATFINITE.E4M3.F32.PACK_AB_MERGE_C R0, R14, R15, RZ ;  /* 0x0000000f0e00723e */ /* 0x002fca00048070ff */
[----:B------:R0:W-:Y:S04]  /*e5a80*/  STL [R1+0x56ec], R0 ;  /* 0x0056ec0001007387 */ /* 0x0001e80000100800 */
[----:B------:R-:W-:Y:S04]  /*e5a90*/  STL [R1+0x218], R2 ;  /* 0x0002180201007387 */ /* 0x000fe80000100800 */
[----:B0-----:R-:W3:Y:S04]  /*e5aa0*/  LDL.LU R0, [R1+0x5bc] ;  /* 0x0005bc0001007983 */ /* 0x001ee80000300800 */
[----:B------:R0:W-:Y:S02]  /*e5ab0*/  STL [R1+0x5b1c], R3 ;  /* 0x005b1c0301007387 */ /* 0x0001e40000100800 */
[----:B0-----:R-:W-:Y:S01]  /*e5ac0*/  VIADD R3, R2, UR5 ;  /* 0x0000000502037c36 */ /* 0x001fe20008000000 */
[----:B------:R-:W-:-:S04]  /*e5ad0*/  ULDC UR5, c[0x0][0x248] ;  /* 0x0000920000057ab9 */ /* 0x000fc80000000800 */
[----:B------:R0:W-:Y:S04]  /*e5ae0*/  STL [R1+0x82d4], R3 ;  /* 0x0082d40301007387 */ /* 0x0001e80000100800 */
[----:B0-----:R-:W3:Y:S04]  /*e5af0*/  LDL.LU R3, [R1+0x5b8] ;  /* 0x0005b80001037983 */ /* 0x001ee80000300800 */
[----:B------:R-:W4:Y:S04]  /*e5b00*/  LDL.LU R2, [R1+0x5a4] ;  /* 0x0005a40001027983 */ /* 0x000f280000300800 */
[----:B------:R-:W4:Y:S01]  /*e5b10*/  LDL.LU R11, [R1+0x5a8] ;  /* 0x0005a800010b7983 */ /* 0x000f220000300800 */
[----:B--2---:R-:W-:-:S05]  /*e5b20*/  F2FP.SATFINITE.E4M3.F32.PACK_AB_MERGE_C R4, R7, R8, RZ ;  /* 0x000000080704723e */ /* 0x004fca00048070ff */
        /* <DEDUP_REMOVED lines=26> */
[----:B---3--:R-:W-:-:S03]  /*e5cd0*/  F2FP.SATFINITE.E4M3.F32.PACK_AB_MERGE_C R0, R0, R3, RZ ;  /* 0x000000030000723e */ /* 0x008fc600048070ff */
[----:B------:R-:W3:Y:S04]  /*e5ce0*/  LDL.LU R3, [R1+0x82d4] ;  /* 0x0082d40001037983 */ /* 0x000ee80000300800 */
[----:B---3--:R-:W-:Y:S04]  /*e5cf0*/  STL [R1+0x214], R3 ;  /* 0x0002140301007387 */ /* 0x008fe80000100800 */
[----:B------:R0:W-:Y:S04]  /*e5d00*/  STL [R1+0x56d4], R0 ;  /* 0x0056d40001007387 */ /* 0x0001e80000100800 */
[----:B------:R1:W-:Y:S01]  /*e5d10*/  STL [R1+0x82b0], R3 ;  /* 0x0082b00301007387 */ /* 0x0003e20000100800 */
[----:B0-----:R-:W-:Y:S01]  /*e5d20*/  VIADD R0, R3, UR5 ;  /* 0x0000000503007c36 */ /* 0x001fe20008000000 */
[----:B------:R-:W-:-:S02]  /*e5d30*/  ULDC UR5, c[0x0][0x248] ;  /* 0x0000920000057ab9 */ /* 0x000fc40000000800 */
[----:B-1----:R-:W4:Y:S04]  /*e5d40*/  LDL.LU R3, [R1+0x5a0] ;  /* 0x0005a00001037983 */ /* 0x002f280000300800 */
[----:B------:R0:W-:Y:S02]  /*e5d50*/  STL [R1+0x210], R0 ;  /* 0x0002100001007387 */ /* 0x0001e40000100800 */
[----:B0-----:R-:W-:Y:S01]  /*e5d60*/  VIADD R0, R0, UR5 ;  /* 0x0000000500007c36 */ /* 0x001fe20008000000 */
[----:B------:R-:W-:Y:S01]  /*e5d70*/  ULDC UR5, c[0x0][0x248] ;  /* 0x0000920000057ab9 */ /* 0x000fe20000000800 */
[----:B----4-:R-:W-:-:S05]  /*e5d80*/  F2FP.SATFINITE.E4M3.F32.PACK_AB_MERGE_C R2, R2, R3, RZ ;  /* 0x000000030202723e */ /* 0x010fca00048070ff */
[----:B------:R0:W-:Y:S01]  /*e5d90*/  STL [R1+0x56ac], R2 ;  /* 0x0056ac0201007387 */ /* 0x0001e20000100800 */
[----:B--2---:R-:W-:Y:S02]  /*e5da0*/  F2FP.SATFINITE.E4M3.F32.PACK_AB_MERGE_C R3, R6, R5, RZ ;  /* 0x000000050603723e */ /* 0x004fe400048070ff */
[----:B0-----:R-:W-:-:S05]  /*e5db0*/  F2FP.SATFINITE.E4M3.F32.PACK_AB_MERGE_C R2, R4, R11, RZ ;  /* 0x0000000b0402723e */ /* 0x001fca00048070ff */
[----:B------:R0:W-:Y:S04]  /*e5dc0*/  STL [R1+0x56b4], R2 ;  /* 0x0056b40201007387 */ /* 0x0001e80000100800 */
[----:B------:R1:W-:Y:S01]  /*e5dd0*/  STL [R1+0x56a0], R3 ;  /* 0x0056a00301007387 */ /* 0x0003e20000100800 */
[----:B0-----:R-:W-:-:S03]  /*e5de0*/  F2FP.SATFINITE.E4M3.F32.PACK_AB_MERGE_C R2, R10, R16, RZ ;  /* 0x000000100a02723e */ /* 0x001fc600048070ff */
[----:B------:R0:W-:Y:S01]  /*e5df0*/  STL [R1+0x20c], R0 ;  /* 0x00020c0001007387 */ /* 0x0001e20000100800 */
[----:B-1----:R-:W-:-:S03]  /*e5e00*/  F2FP.SATFINITE.E4M3.F32.PACK_AB_MERGE_C R3, R13, R12, RZ ;  /* 0x0000000c0d03723e */ /* 0x002fc600048070ff */
        /* <DEDUP_REMOVED lines=10> */
[----:B--2---:R-:W-:-:S02]  /*e5eb0*/  F2FP.SATFINITE.E4M3.F32.PACK_AB_MERGE_C R2, R24, R25, RZ ;  /* 0x000000191802723e */ /* 0x004fc400048070ff */
        /* <DEDUP_REMOVED lines=18> */
[----:B-1----:R-:W-:-:S04]  /*e5fe0*/  VIADD R0, R0, UR5 ;  /* 0x0000000500007c36 */ /* 0x002fc80008000000 */
[----:B------:R0:W-:Y:S01]  /*e5ff0*/  STL [R1+0x79c], R3 ;  /* 0x00079c0301007387 */ /* 0x0001e20000100800 */
[----:B------:R-:W-:Y:S01]  /*e6000*/  ULDC UR5, c[0x0][0x248] ;  /* 0x0000920000057ab9 */ /* 0x000fe20000000800 */
[----:B--2---:R-:W-:Y:S02]  /*e6010*/  F2FP.SATFINITE.E4M3.F32.PACK_AB_MERGE_C R2, R7, R8, RZ ;  /* 0x000000080702723e */ /* 0x004fe400048070ff */
[----:B------:R-:W-:Y:S04]  /*e6020*/  STL [R1+0x1f8], R0 ;  /* 0x0001f80001007387 */ /* 0x000fe80000100800 */
[----:B------:R-:W-:Y:S04]  /*e6030*/  STL [R1+0x5ac8], R2 ;  /* 0x005ac80201007387 */ /* 0x000fe80000100800 */
[----:B0-----:R-:W2:Y:S04]  /*e6040*/  LDL.LU R3, [R1+0x520] ;  /* 0x0005200001037983 */ /* 0x001ea80000300800 */
[----:B--2---:R0:W-:Y:S04]  /*e6050*/  STL [R1+0x82c4], R3 ;  /* 0x0082c40301007387 */ /* 0x0041e80000100800 */
[----:B0-----:R-:W2:Y:S04]  /*e6060*/  LDL.LU R3, [R1+0x53c] ;  /* 0x00053c0001037983 */ /* 0x001ea80000300800 */
[----:B--2---:R0:W-:Y:S04]  /*e6070*/  STL [R1+0x82cc], R3 ;  /* 0x0082cc0301007387 */ /* 0x0041e80000100800 */
[----:B0-----:R-:W2:Y:S04]  /*e6080*/  LDL.LU R3, [R1+0x534] ;  /* 0x0005340001037983 */ /* 0x001ea80000300800 */
[----:B------:R-:W3:Y:S04]  /*e6090*/  LDL.LU R2, [R1+0x524] ;  /* 0x0005240001027983 */ /* 0x000ee80000300800 */
[----:B---3--:R0:W-:Y:S04]  /*e60a0*/  STL [R1+0x82c8], R2 ;  /* 0x0082c80201007387 */ /* 0x0081e80000100800 */
[----:B0-----:R-:W3:Y:S01]  /*e60b0*/  LDL.LU R2, [R1+0x538] ;  /* 0x0005380001027983 */ /* 0x001ee20000300800 */
[----:B------:R-:W-:Y:S01]  /*e60c0*/  VIADD R0, R0, UR5 ;  /* 0x0000000500007c36 */ /* 0x000fe20008000000 */
[----:B------:R-:W-:-:S02]  /*e60d0*/  ULDC UR5, c[0x0][0x248] ;  /* 0x0000920000057ab9 */ /* 0x000fc40000000800 */
[----:B---3--:R0:W-:Y:S04]  /*e60e0*/  STL [R1+0x82d0], R2 ;  /* 0x0082d00201007387 */ /* 0x0081e80000100800 */
[----:B0-----:R-:W2:Y:S04]  /*e60f0*/  LDL.LU R2, [R1+0x530] ;  /* 0x0005300001027983 */ /* 0x001ea80000300800 */
[----:B------:R-:W3:Y:S04]  /*e6100*/  LDL.LU R11, [R1+0x528] ;  /* 0x00052800010b7983 */ /* 0x000ee80000300800 */
[----:B------:R-:W-:Y:S04]  /*e6110*/  STL [R1+0x1f4], R0 ;  /* 0x0001f40001007387 */ /* 0x000fe80000100800 */
        /* <DEDUP_REMOVED lines=25> */
[----:B--2---:R-:W-:-:S03]  /*e62b0*/  F2FP.SATFINITE.E4M3.F32.PACK_AB_MERGE_C R3, R3, R2, RZ ;  /* 0x000000020303723e */ /* 0x004fc600048070ff */
[----:B------:R-:W2:Y:S04]  /*e62c0*/  LDL.LU R2, [R1+0x82d0] ;  /* 0x0082d00001027983 */ /* 0x000ea80000300800 */
[----:B------:R0:W-:Y:S04]  /*e62d0*/  STL [R1+0x750], R3 ;  /* 0x0007500301007387 */ /* 0x0001e80000100800 */
[----:B0-----:R-:W2:Y:S02]  /*e62e0*/  LDL.LU R3, [R1+0x82cc] ;  /* 0x0082cc0001037983 */ /* 0x001ea40000300800 */
[----:B--2---:R-:W-:-:S02]  /*e62f0*/  F2FP.SATFINITE.E4M3.F32.PACK_AB_MERGE_C R3, R3, R2, RZ ;  /* 0x000000020303723e */ /* 0x004fc400048070ff */
[----:B------:R-:W2:Y:S04]  /*e6300*/  LDL.LU R2, [R1+0x82c8] ;  /* 0x0082c80001027983 */ /* 0x000ea80000300800 */
[----:B------:R0:W-:Y:S04]  /*e6310*/  STL [R1+0x5abc], R3 ;  /* 0x005abc0301007387 */ /* 0x0001e80000100800 */
[----:B0-----:R-:W2:Y:S01]  /*e6320*/  LDL.LU R3, [R1+0x82c4] ;  /* 0x0082c40001037983 */ /* 0x001ea20000300800 */
[----:B------:R-:W-:Y:S01]  /*e6330*/  VIADD R0, R0, UR5 ;  /* 0x0000000500007c36 */ /* 0x000fe20008000000 */
[----:B------:R-:W-:Y:S01]  /*e6340*/  ULDC UR5, c[0x0][0x248] ;  /* 0x0000920000057ab9 */ /* 0x000fe20000000800 */
[----:B--2---:R-:W-:-:S02]  /*e6350*/  F2FP.SATFINITE.E4M3.F32.PACK_AB_MERGE_C R3, R2, R3, RZ ;  /* 0x000000030203723e */ /* 0x004fc400048070ff */
[----:B---3--:R-:W-:-:S03]  /*e6360*/  F2FP.SATFINITE.E4M3.F32.PACK_AB_MERGE_C R2, R4, R11, RZ ;  /* 0x0000000b0402723e */ /* 0x008fc600048070ff */
[----:B------:R4:W-:Y:S04]  /*e6370*/  STL [R1+0x6f8], R3 ;  /* 0x0006f80301007387 */ /* 0x0009e80000100800 */
[----:B------:R0:W-:Y:S04]  /*e6380*/  STL [R1+0x1f0], R0 ;  /* 0x0001f00001007387 */ /* 0x0001e80000100800 */
[----:B------:R1:W-:Y:S01]  /*e6390*/  STL [R1+0x704], R2 ;  /* 0x0007040201007387 */ /* 0x0003e20000100800 */
[----:B----4-:R-:W-:Y:S01]  /*e63a0*/  F2FP.SATFINITE.E4M3.F32.PACK_AB_MERGE_C R3, R6, R5, RZ ;  /* 0x000000050603723e */ /* 0x010fe200048070ff */
[----:B0-----:R-:W-:Y:S01]  /*e63b0*/  VIADD R0, R0, UR5 ;  /* 0x0000000500007c36 */ /* 0x001fe20008000000 */
[----:B------:R-:W-:-:S03]  /*e63c0*/  ULDC UR5, c[0x0][0x248] ;  /* 0x0000920000057ab9 */ /* 0x000fc60000000800 */
[----:B------:R0:W-:Y:S01]  /*e63d0*/  STL [R1+0x66c], R3 ;  /* 0x00066c0301007387 */ /* 0x0001e20000100800 */
[----:B-1----:R-:W-:-:S03]  /*e63e0*/  F2FP.SATFINITE.E4M3.F32.PACK_AB_MERGE_C R2, R10, R16, RZ ;  /* 0x000000100a02723e */ /* 0x002fc600048070ff */
[----:B------:R1:W-:Y:S04]  /*e63f0*/  STL [R1+0x1ec], R0 ;  /* 0x0001ec0001007387 */ /* 0x0003e80000100800 */
[----:B------:R2:W-:Y:S01]  /*e6400*/  STL [R1+0x67c], R2 ;  /* 0x00067c0201007387 */ /* 0x0005e20000100800 */
[----:B0-----:R-:W-:Y:S01]  /*e6410*/  F2FP.SATFINITE.E4M3.F32.PACK_AB_MERGE_C R3, R13, R12, RZ ;  /* 0x0000000c0d03723e */ /* 0x001fe200048070ff */
[----:B-1----:R-:W-:Y:S01]  /*e6420*/  VIADD R0, R0, UR5 ;  /* 0x0000000500007c36 */ /* 0x002fe20008000000 */
[----:B------:R-:W-:-:S03]  /*e6430*/  ULDC UR5, c[0x0][0x248] ;  /* 0x0000920000057ab9 */ /* 0x000fc60000000800 */
[----:B------:R0:W-:Y:S01]  /*e6440*/  STL [R1+0x648], R3 ;  /* 0x0006480301007387 */ /* 0x0001e20000100800 */
[----:B--2---:R-:W-:-:S03]  /*e6450*/  F2FP.SATFINITE.E4M3.F32.PACK_AB_MERGE_C R2, R28, R29, RZ ;  /* 0x0000001d1c02723e */ /* 0x004fc600048070ff */
        /* <DEDUP_REMOVED lines=29> */
[----:B------:R-:W2:Y:S04]  /*e6630*/  LDL.LU R14, [R1+0x4b0] ;  /* 0x0004b000010e7983 */ /* 0x000ea80000300800 */
[----:B------:R-:W-:Y:S04]  /*e6640*/  STL [R1+0x5ab0], R2 ;  /* 0x005ab00201007387 */ /* 0x000fe80000100800 */
[----:B------:R-:W2:Y:S04]  /*e6650*/  LDL.LU R9, [R1+0x4b4] ;  /* 0x0004b40001097983 */ /* 0x000ea80000300800 */
[----:B0-----:R-:W3:Y:S04]  /*e6660*/  LDL.LU R3, [R1+0x4a0] ;  /* 0x0004a00001037983 */ /* 0x001ee80000300800 */
[----:B---3--:R0:W-:Y:S04]  /*e6670*/  STL [R1+0x82bc], R3 ;  /* 0x0082bc0301007387 */ /* 0x0081e80000100800 */
[----:B0-----:R-:W3:Y:S04]  /*e6680*/  LDL.LU R3, [R1+0x4bc] ;  /* 0x0004bc0001037983 */ /* 0x001ee80000300800 */
[----:B------:R-:W4:Y:S01]  /*e6690*/  LDL.LU R2, [R1+0x4a4] ;  /* 0x0004a40001027983 */ /* 0x000f220000300800 */
[----:B------:R-:W-:Y:S01]  /*e66a0*/  VIADD R0, R0, UR5 ;  /* 0x0000000500007c36 */ /* 0x000fe20008000000 */
[----:B--2---:R-:W-:Y:S01]  /*e66b0*/  F2FP.SATFINITE.E4M3.F32.PACK_AB_MERGE_C R9, R9, R14, RZ ;  /* 0x0000000e0909723e */ /* 0x004fe200048070ff */
[----:B------:R-:W-:Y:S01]  /*e66c0*/  ULDC UR5, c[0x0][0x248] ;  /* 0x0000920000057ab9 */ /* 0x000fe20000000800 */
[----:B----4-:R0:W-:Y:S04]  /*e66d0*/  STL [R1+0x82c0], R2 ;  /* 0x0082c00201007387 */ /* 0x0101e80000100800 */
[----:B0-----:R-:W3:Y:S04]  /*e66e0*/  LDL.LU R2, [R1+0x4b8] ;  /* 0x0004b80001027983 */ /* 0x001ee80000300800 */
[----:B------:R-:W2:Y:S04]  /*e66f0*/  LDL.LU R11, [R1+0x4a8] ;  /* 0x0004a800010b7983 */ /* 0x000ea80000300800 */
[----:B------:R-:W-:Y:S04]  /*e6700*/  STL [R1+0x1d4], R0 ;  /* 0x0001d40001007387 */ /* 0x000fe80000100800 */
        /* <DEDUP_REMOVED lines=24> */
[----:B------:R-:W4:Y:S04]  /*e6890*/  LDL.LU R14, [R1+0x458] ;  /* 0x00045800010e7983 */ /* 0x000f280000300800 */
[----:B0-----:R-:W4:Y:S01]  /*e68a0*/  LDL.LU R9, [R1+0x45c] ;  /* 0x00045c0001097983 */ /* 0x001f220000300800 */
[----:B---3--:R-:W-:-:S03]  /*e68b0*/  F2FP.SATFINITE.E4M3.F32.PACK_AB_MERGE_C R3, R3, R2, RZ ;  /* 0x000000020303723e */ /* 0x008fc600048070ff */
[----:B------:R-:W3:Y:S04]  /*e68c0*/  LDL.LU R2, [R1+0x82c0] ;  /* 0x0082c00001027983 */ /* 0x000ee80000300800 */
[----:B------:R0:W-:Y:S04]  /*e68d0*/  STL [R1+0x5aa4], R3 ;  /* 0x005aa40301007387 */ /* 0x0001e80000100800 */
[----:B0-----:R-:W3:Y:S01]  /*e68e0*/  LDL.LU R3, [R1+0x82bc] ;  /* 0x0082bc0001037983 */ /* 0x001ee20000300800 */
[----:B------:R-:W-:Y:S01]  /*e68f0*/  VIADD R0, R0, UR5 ;  /* 0x0000000500007c36 */ /* 0x000fe20008000000 */
[----:B------:R-:W-:Y:S01]  /*e6900*/  ULDC UR5, c[0x0][0x248] ;  /* 0x0000920000057ab9 */ /* 0x000fe20000000800 */
[----:B---3--:R-:W-:-:S02]  /*e6910*/  F2FP.SATFINITE.E4M3.F32.PACK_AB_MERGE_C R3, R2, R3, RZ ;  /* 0x000000030203723e */ /* 0x008fc400048070ff */
[----:B--2---:R-:W-:-:S03]  /*e6920*/  F2FP.SATFINITE.E4M3.F32.PACK_AB_MERGE_C R2, R4, R11, RZ ;  /* 0x0000000b0402723e */ /* 0x004fc600048070ff */
        /* <DEDUP_REMOVED lines=36> */
[----:B------:R1:W-:Y:S04]  /*e6b70*/  STL [R1+0x1bc], R0 ;  /* 0x0001bc0001007387 */ /* 0x0003e80000100800 */
[----:B------:R-:W2:Y:S01]  /*e6b80*/  LDL.LU R8, [R1+0x440] ;  /* 0x0004400001087983 */ /* 0x000ea20000300800 */
[----:B0-----:R-:W-:-:S03]  /*e6b90*/  F2FP.SATFINITE.E4M3.F32.PACK_AB_MERGE_C R3, R15, R17, RZ ;  /* 0x000000110f03723e */ /* 0x001fc600048070ff */
[----:B------:R0:W-:Y:S01]  /*e6ba0*/  STL [R1+0x595c], R2 ;  /* 0x00595c0201007387 */ /* 0x0001e20000100800 */
[----:B-1----:R-:W-:Y:S01]  /*e6bb0*/  VIADD R0, R0, UR5 ;  /* 0x0000000500007c36 */ /* 0x002fe20008000000 */
[----:B------:R-:W-:Y:S02]  /*e6bc0*/  ULDC UR5, c[0x0][0x248] ;  /* 0x0000920000057ab9 */ /* 0x000fe40000000800 */
[----:B------:R-:W2:Y:S01]  /*e6bd0*/  LDL.LU R7, [R1+0x444] ;  /* 0x0004440001077983 */ /* 0x000ea20000300800 */
[----:B0-----:R-:W-:-:S03]  /*e6be0*/  F2FP.SATFINITE.E4M3.F32.PACK_AB_MERGE_C R2, R9, R14, RZ ;  /* 0x0000000e0902723e */ /* 0x001fc600048070ff */
[----:B------:R0:W-:Y:S04]  /*e6bf0*/  STL [R1+0x5910], R3 ;  /* 0x0059100301007387 */ /* 0x0001e80000100800 */
[----:B------:R-:W-:Y:S04]  /*e6c00*/  STL [R1+0x1b8], R0 ;  /* 0x0001b80001007387 */ /* 0x000fe80000100800 */
[----:B------:R-:W-:Y:S04]  /*e6c10*/  STL [R1+0x591c], R2 ;  /* 0x00591c0201007387 */ /* 0x000fe80000100800 */
        /* <DEDUP_REMOVED lines=32> */
[----:B------:R-:W4:Y:S04]  /*e6e20*/  LDL.LU R14, [R1+0x3ec] ;  /* 0x0003ec00010e7983 */ /* 0x000f280000300800 */
[----:B------:R-:W4:Y:S04]  /*e6e30*/  LDL.LU R15, [R1+0x3d0] ;  /* 0x0003d000010f7983 */ /* 0x000f280000300800 */
[----:B------:R-:W4:Y:S04]  /*e6e40*/  LDL.LU R9, [R1+0x3d4] ;  /* 0x0003d40001097983 */ /* 0x000f280000300800 */
[----:B------:R-:W4:Y:S04]  /*e6e50*/  LDL.LU R8, [R1+0x3d8] ;  /* 0x0003d80001087983 */ /* 0x000f280000300800 */
[----:B0-----:R-:W4:Y:S01]  /*e6e60*/  LDL.LU R7, [R1+0x3dc] ;  /* 0x0003dc0001077983 */ /* 0x001f220000300800 */
[----:B---3--:R-:W-:-:S03]  /*e6e70*/  F2FP.SATFINITE.E4M3.F32.PACK_AB_MERGE_C R3, R3, R2, RZ ;  /* 0x000000020303723e */ /* 0x008fc600048070ff */
[----:B------:R-:W3:Y:S04]  /*e6e80*/  LDL.LU R2, [R1+0x82b8] ;  /* 0x0082b80001027983 */ /* 0x000ee80000300800 */
[----:B------:R0:W-:Y:S04]  /*e6e90*/  STL [R1+0x58e8], R3 ;  /* 0x0058e80301007387 */ /* 0x0001e80000100800 */
[----:B0-----:R-:W3:Y:S01]  /*e6ea0*/  LDL.LU R3, [R1+0x82b4] ;  /* 0x0082b40001037983 */ /* 0x001ee20000300800 */
[----:B--2---:R-:W-:Y:S01]  /*e6eb0*/  F2FP.SATFINITE.E4M3.F32.PACK_AB_MERGE_C R6, R6, R11, RZ ;  /* 0x0000000b0606723e */ /* 0x004fe200048070ff */
[----:B------:R-:W-:Y:S01]  /*e6ec0*/  VIADD R0, R0, UR5 ;  /* 0x0000000500007c36 */ /* 0x000fe20008000000 */
[----:B------:R-:W-:Y:S01]  /*e6ed0*/  ULDC UR5, c[0x0][0x248] ;  /* 0x0000920000057ab9 */ /* 0x000fe20000000800 */
[----:B----4-:R-:W-:-:S02]  /*e6ee0*/  F2FP.SATFINITE.E4M3.F32.PACK_AB_MERGE_C R13, R13, R16, RZ ;  /* 0x000000100d0d723e */ /* 0x010fc400048070ff */
[----:B------:R-:W-:Y:S02]  /*e6ef0*/  F2FP.SATFINITE.E4M3.F32.PACK_AB_MERGE_C R4, R4, R12, RZ ;  /* 0x0000000c0404723e */ /* 0x000fe400048070ff */
[----:B------:R-:W-:Y:S02]  /*e6f00*/  F2FP.SATFINITE.E4M3.F32.PACK_AB_MERGE_C R5, R10, R5, RZ ;  /* 0x000000050a05723e */ /* 0x000fe400048070ff */
[----:B---3--:R-:W-:Y:S02]  /*e6f10*/  F2FP.SATFINITE.E4M3.F32.PACK_AB_MERGE_C R2, R2, R3, RZ ;  /* 0x000000030202723e */ /* 0x008fe400048070ff */
[----:B------:R-:W2:Y:S04]  /*e6f20*/  LDL.LU R3, [R1+0x82b0] ;  /* 0x0082b00001037983 */ /* 0x000ea80000300800 */
[----:B------:R0:W-:Y:S04]  /*e6f30*/  STL [R1+0x5884], R2 ;  /* 0x0058840201007387 */ /* 0x0001e80000100800 */
[----:B0-----:R-:W3:Y:S04]  /*e6f40*/  LDL.LU R2, [R1+0x82ac] ;  /* 0x0082ac0001027983 */ /* 0x001ee80000300800 */
[----:B------:R-:W4:Y:S04]  /*e6f50*/  LDL.LU R11, [R1+0x82a8] ;  /* 0x0082a800010b7983 */ /* 0x000f280000300800 */
[----:B------:R0:W-:Y:S04]  /*e6f60*/  STL [R1+0x5894], R6 ;  /* 0x0058940601007387 */ /* 0x0001e80000100800 */
[----:B0-----:R-:W2:Y:S04]  /*e6f70*/  LDL.LU R6, [R1+0x82a4] ;  /* 0x0082a40001067983 */ /* 0x001ea80000300800 */
[----:B------:R0:W-:Y:S04]  /*e6f80*/  STL [R1+0x1b0], R0 ;  /* 0x0001b00001007387 */ /* 0x0001e80000100800 */
[----:B------:R-:W4:Y:S04]  /*e6f90*/  LDL.LU R16, [R1+0x82a0] ;  /* 0x0082a00001107983 */ /* 0x000f280000300800 */
[----:B------:R1:W-:Y:S01]  /*e6fa0*/  STL [R1+0x5818], R13 ;  /* 0x0058180d01007387 */ /* 0x0003e20000100800 */
[----:B0-----:R-:W-:Y:S01]  /*e6fb0*/  VIADD R0, R0, UR5 ;  /* 0x0000000500007c36 */ /* 0x001fe20008000000 */
[----:B------:R-:W-:-:S02]  /*e6fc0*/  ULDC UR5, c[0x0][0x248] ;  /* 0x0000920000057ab9 */ /* 0x000fc40000000800 */
[----:B-1----:R-:W3:Y:S04]  /*e6fd0*/  LDL.LU R13, [R1+0x829c] ;  /* 0x00829c00010d7983 */ /* 0x002ee80000300800 */
[----:B------:R-:W2:Y:S04]  /*e6fe0*/  LDL.LU R12, [R1+0x8298] ;  /* 0x00829800010c7983 */ /* 0x000ea80000300800 */
        /* <DEDUP_REMOVED lines=8> */
[----:B0-----:R-:W-:-:S02]  /*e7070*/  F2FP.SATFINITE.E4M3.F32.PACK_AB_MERGE_C R5, R26, R27, RZ ;  /* 0x0000001b1a05723e */ /* 0x001fc400048070ff */
[----:B------:R-:W-:Y:S01]  /*e7080*/  F2FP.SATFINITE.E4M3.F32.PACK_AB_MERGE_C R10, R18, R19, RZ ;  /* 0x00000013120a723e */ /* 0x000fe200048070ff */
[----:B------:R-:W-:Y:S01]  /*e7090*/  UMOV UR4, UR9 ;  /* 0x0000000900047c82 */ /* 0x000fe20008000000 */
[----:B-1----:R-:W-:Y:S01]  /*e70a0*/  VIADD R0, R0, UR5 ;  /* 0x0000000500007c36 */ /* 0x002fe20008000000 */
[----:B------:R0:W-:Y:S01]  /*e70b0*/  STL [R1+0x5758], R5 ;  /* 0x0057580501007387 */ /* 0x0001e20000100800 */
[----:B------:R-:W-:Y:S01]  /*e70c0*/  ULDC UR5, c[0x0][0x248] ;  /* 0x0000920000057ab9 */ /* 0x000fe20000000800 */
[----:B------:R-:W-:Y:S01]  /*e70d0*/  F2FP.SATFINITE.E4M3.F32.PACK_AB_MERGE_C R9, R9, R15, RZ ;  /* 0x0000000f0909723e */ /* 0x000fe200048070ff */
[----:B------:R-:W1:Y:S01]  /*e70e0*/  LDC R26, c[0x0][0x244] ;  /* 0x00009100ff1a7b82 */ /* 0x000e620000000800 */
[----:B------:R-:W-:Y:S01]  /*e70f0*/  F2FP.SATFINITE.E4M3.F32.PACK_AB_MERGE_C R4, R24, R25, RZ ;  /* 0x000000191804723e */ /* 0x000fe200048070ff */
[----:B------:R0:W-:Y:S04]  /*e7100*/  STL [R1+0x1a4], R0 ;  /* 0x0001a40001007387 */ /* 0x0001e80000100800 */
[----:B------:R0:W-:Y:S02]  /*e7110*/  STL [R1+0x5764], R4 ;  /* 0x0057640401007387 */ /* 0x0001e40000100800 */
[----:B0-----:R-:W-:Y:S01]  /*e7120*/  F2FP.SATFINITE.E4M3.F32.PACK_AB_MERGE_C R5, R20, R21, RZ ;  /* 0x000000151405723e */ /* 0x001fe200048070ff */
[----:B------:R-:W0:Y:S01]  /*e7130*/  LDC R24, c[0x0][0x244] ;  /* 0x00009100ff187b82 */ /* 0x000e220000000800 */
[----:B------:R-:W-:Y:S01]  /*e7140*/  VIADD R0, R0, UR5 ;  /* 0x0000000500007c36 */ /* 0x000fe20008000000 */
[----:B------:R-:W-:Y:S01]  /*e7150*/  ULDC UR5, c[0x0][0x248] ;  /* 0x0000920000057ab9 */ /* 0x000fe20000000800 */
[----:B------:R-:W-:-:S05]  /*e7160*/  F2FP.SATFINITE.E4M3.F32.PACK_AB_MERGE_C R4, R22, R23, RZ ;  /* 0x000000171604723e */ /* 0x000fca00048070ff */
[----:B------:R-:W0:Y:S01]  /*e7170*/  LDC R20, c[0x0][0x244] ;  /* 0x00009100ff147b82 */ /* 0x000e220000000800 */
[----:B------:R1:W-:Y:S04]  /*e7180*/  STL [R1+0x56f8], R4 ;  /* 0x0056f80401007387 */ /* 0x0003e80000100800 */
[----:B------:R1:W-:Y:S03]  /*e7190*/  STL [R1+0x1a0], R0 ;  /* 0x0001a00001007387 */ /* 0x0003e60000100800 */
[----:B------:R-:W0:Y:S01]  /*e71a0*/  LDC R22, c[0x0][0x244] ;  /* 0x00009100ff167b82 */ /* 0x000e220000000800 */
[----:B-1----:R-:W4:Y:S07]  /*e71b0*/  LDL.LU R4, [R1+0x4d4c] ;  /* 0x004d4c0001047983 */ /* 0x002f2e0000300800 */
[----:B------:R-:W1:Y:S01]  /*e71c0*/  LDC R18, c[0x0][0x244] ;  /* 0x00009100ff127b82 */ /* 0x000e620000000800 */
[----:B------:R-:W-:Y:S01]  /*e71d0*/  VIADD R0, R0, UR5 ;  /* 0x0000000500007c36 */ /* 0x000fe20008000000 */
[----:B------:R0:W-:Y:S01]  /*e71e0*/  STL [R1+0x5710], R5 ;  /* 0x0057100501007387 */ /* 0x0001e20000100800 */
[----:B------:R-:W-:-:S03]  /*e71f0*/  ULDC UR5, c[0x0][0x248] ;  /* 0x0000920000057ab9 */ /* 0x000fc60000000800 */
[----:B------:R-:W-:Y:S02]  /*e7200*/  STL [R1+0x56d8], R10 ;  /* 0x0056d80a01007387 */ /* 0x000fe40000100800 */
[----:B------:R-:W1:Y:S02]  /*e7210*/  LDC R15, c[0x0][0x244] ;  /* 0x00009100ff0f7b82 */ /* 0x000e640000000800 */
[----:B------:R0:W-:Y:S02]  /*e7220*/  STL [R1+0x19c], R0 ;  /* 0x00019c0001007387 */ /* 0x0001e40000100800 */
[----:B0-----:R-:W-:Y:S02]  /*e7230*/  F2FP.SATFINITE.E4M3.F32.PACK_AB_MERGE_C R5, R14, R17, RZ ;  /* 0x000000110e05723e */ /* 0x001fe400048070ff */
[----:B------:R-:W2:Y:S04]  /*e7240*/  LDL.LU R14, [R1+0x4d50] ;  /* 0x004d5000010e7983 */ /* 0x000ea80000300800 */
[----:B------:R0:W-:Y:S01]  /*e7250*/  STL [R1+0x56e0], R5 ;  /* 0x0056e00501007387 */ /* 0x0001e20000100800 */
[----:B------:R-:W-:Y:S01]  /*e7260*/  VIADD R0, R0, UR5 ;  /* 0x0000000500007c36 */ /* 0x000fe20008000000 */
[----:B------:R-:W-:-:S02]  /*e7270*/  ULDC UR5, c[0x0][0x248] ;  /* 0x0000920000057ab9 */ /* 0x000fc40000000800 */
[----:B------:R-:W-:Y:S01]  /*e7280*/  STL [R1+0x56bc], R9 ;  /* 0x0056bc0901007387 */ /* 0x000fe20000100800 */
[----:B0-----:R-:W-:-:S03]  /*e7290*/  F2FP.SATFINITE.E4M3.F32.PACK_AB_MERGE_C R5, R7, R8, RZ ;  /* 0x000000080705723e */ /* 0x001fc600048070ff */
[----:B------:R0:W-:Y:S04]  /*e72a0*/  STL [R1+0x198], R0 ;  /* 0x0001980001007387 */ /* 0x0001e80000100800 */
[----:B------:R1:W-:Y:S04]  /*e72b0*/  STL [R1+0x56c8], R5 ;  /* 0x0056c80501007387 */ /* 0x0003e80000100800 */
[----:B------:R-:W2:Y:S01]  /*e72c0*/  LDL R8, [R1+0x4d54] ;  /* 0x004d540001087983 */ /* 0x000ea20000100800 */
[----:B------:R-:W-:Y:S01]  /*e72d0*/  IMAD.U32 R7, RZ, RZ, UR8 ;  /* 0x00000008ff077e24 */ /* 0x000fe2000f8e00ff */
[----:B------:R-:W-:Y:S01]  /*e72e0*/  ULDC.64 UR8, c[0x0][0x228] ;  /* 0x00008a0000087ab9 */ /* 0x000fe20000000a00 */
[----:B0-----:R-:W-:Y:S01]  /*e72f0*/  VIADD R0, R0, UR5 ;  /* 0x0000000500007c36 */ /* 0x001fe20008000000 */
[----:B------:R-:W-:-:S04]  /*e7300*/  ULDC UR5, c[0x0][0x248] ;  /* 0x0000920000057ab9 */ /* 0x000fc80000000800 */
[----:B------:R0:W-:Y:S04]  /*e7310*/  STL [R1+0x194], R0 ;  /* 0x0001940001007387 */ /* 0x0001e80000100800 */
[----:B------:R-:W-:Y:S04]  /*e7320*/  STL [R1+0x8240], R7 ;  /* 0x0082400701007387 */ /* 0x000fe80000100800 */
[----:B-1----:R-:W2:Y:S01]  /*e7330*/  LDL.LU R5, [R1+0x4d58] ;  /* 0x004d580001057983 */ /* 0x002ea20000300800 */
[----:B----4-:R-:W-:-:S03]  /*e7340*/  ISETP.GE.AND P0, PT, R4, UR4, PT ;  /* 0x0000000404007c0c */ /* 0x010fc6000bf06270 */
[----:B------:R-:W4:Y:S01]  /*e7350*/  LDL R4, [R1+0x1468] ;  /* 0x0014680001047983 */ /* 0x000f220000100800 */
[----:B---3--:R-:W-:Y:S01]  /*e7360*/  LOP3.LUT R13, R13, 0xffffdfff, RZ, 0xc0, !PT ;  /* 0xffffdfff0d0d7812 */ /* 0x008fe200078ec0ff */
[----:B------:R-:W-:-:S08]  /*e7370*/  UMOV UR4, UR7 ;  /* 0x0000000700047c82 */ /* 0x000fd00008000000 */
[----:B------:R-:W-:Y:S02]  /*e7380*/  @P0 LOP3.LUT R13, R13, 0x2000, RZ, 0xfc, !PT ;  /* 0x000020000d0d0812 */ /* 0x000fe400078efcff */
[----:B--2---:R-:W-:Y:S01]  /*e7390*/  ISETP.GE.AND P0, PT, R14, UR4, PT ;  /* 0x000000040e007c0c */ /* 0x004fe2000bf06270 */
[----:B------:R-:W-:Y:S01]  /*e73a0*/  VIADD R9, R0, UR5 ;  /* 0x0000000500097c36 */ /* 0x000fe20008000000 */
[----:B------:R-:W-:Y:S01]  /*e73b0*/  LOP3.LUT R12, R12, 0xffffffef, RZ, 0xc0, !PT ;  /* 0xffffffef0c0c7812 */ /* 0x000fe200078ec0ff */
[----:B------:R-:W-:Y:S01]  /*e73c0*/  ULDC UR5, c[0x0][0x248] ;  /* 0x0000920000057ab9 */ /* 0x000fe20000000800 */
[----:B------:R-:W-:Y:S01]  /*e73d0*/  MOV R10, UR6 ;  /* 0x00000006000a7c02 */ /* 0x000fe20008000f00 */
[----:B------:R-:W-:Y:S01]  /*e73e0*/  UMOV UR6, UR9 ;  /* 0x0000000900067c82 */ /* 0x000fe20008000000 */
[----:B0-----:R-:W-:Y:S01]  /*e73f0*/  VIADD R0, R9, UR5 ;  /* 0x0000000509007c36 */ /* 0x001fe20008000000 */
[----:B------:R-:W-:Y:S01]  /*e7400*/  STL [R1+0x190], R9 ;  /* 0x0001900901007387 */ /* 0x000fe20000100800 */
[----:B------:R-:W-:Y:S01]  /*e7410*/  ULDC UR5, c[0x0][0x248] ;  /* 0x0000920000057ab9 */ /* 0x000fe20000000800 */
[----:B------:R-:W0:Y:S02]  /*e7420*/  LDC R14, c[0x0][0x244] ;  /* 0x00009100ff0e7b82 */ /* 0x000e240000000800 */
[----:B------:R-:W-:Y:S02]  /*e7430*/  STL [R1+0x5f40], R13 ;  /* 0x005f400d01007387 */ /* 0x000fe40000100800 */
[----:B------:R-:W-:-:S02]  /*e7440*/  @P0 LOP3.LUT R12, R12, 0x10, RZ, 0xfc, !PT ;  /* 0x000000100c0c0812 */ /* 0x000fc400078efcff */
[----:B------:R-:W-:Y:S04]  /*e7450*/  STL [R1+0x5e00], R10 ;  /* 0x005e000a01007387 */ /* 0x000fe80000100800 */
[----:B------:R-:W-:Y:S01]  /*e7460*/  STL [R1+0x828c], R9 ;  /* 0x00828c0901007387 */ /* 0x000fe20000100800 */
[----:B------:R-:W-:-:S03]  /*e7470*/  ISETP.GE.AND P0, PT, R8, UR6, PT ;  /* 0x0000000608007c0c */ /* 0x000fc6000bf06270 */
[----:B------:R1:W-:Y:S01]  /*e7480*/  STL [R1+0x18c], R0 ;  /* 0x00018c0001007387 */ /* 0x0003e20000100800 */
[----:B------:R-:W-:Y:S01]  /*e7490*/  LOP3.LUT R12, R12, 0xfffffff7, RZ, 0xc0, !PT ;  /* 0xfffffff70c0c7812 */ /* 0x000fe200078ec0ff */
[----:B------:R-:W-:Y:S01]  /*e74a0*/  ULDC.64 UR6, c[0x0][0x228] ;  /* 0x00008a0000067ab9 */ /* 0x000fe20000000a00 */
[----:B-1----:R-:W-:Y:S01]  /*e74b0*/  VIADD R0, R0, UR5 ;  /* 0x0000000500007c36 */ /* 0x002fe20008000000 */
[----:B------:R-:W-:-:S06]  /*e74c0*/  ULDC UR5, c[0x0][0x248] ;  /* 0x0000920000057ab9 */ /* 0x000fcc0000000800 */
[----:B------:R-:W-:Y:S01]  /*e74d0*/  @P0 LOP3.LUT R12, R12, 0x8, RZ, 0xfc, !PT ;  /* 0x000000080c0c0812 */ /* 0x000fe200078efcff */
[----:B------:R1:W-:Y:S01]  /*e74e0*/  STL [R1+0x188], R0 ;  /* 0x0001880001007387 */ /* 0x0003e20000100800 */
[----:B------:R-:W-:Y:S01]  /*e74f0*/  UMOV UR4, UR8 ;  /* 0x0000000800047c82 */ /* 0x000fe20008000000 */
[----:B------:R-:W-:Y:S01]  /*e7500*/  ULDC UR8, c[0x0][0x248] ;  /* 0x0000920000087ab9 */ /* 0x000fe20000000800 */
[----:B-1----:R-:W-:Y:S01]  /*e7510*/  VIADD R0, R0, UR5 ;  /* 0x0000000500007c36 */ /* 0x002fe20008000000 */
[----:B------:R-:W-:Y:S02]  /*e7520*/  UMOV UR5, UR7 ;  /* 0x0000000700057c82 */ /* 0x000fe40008000000 */
[----:B------:R-:W-:Y:S01]  /*e7530*/  ISETP.GE.AND P0, PT, R5, UR5, PT ;  /* 0x0000000505007c0c */ /* 0x000fe2000bf06270 */
[----:B------:R-:W-:Y:S01]  /*e7540*/  ULDC UR5, c[0x0][0x244] ;  /* 0x0000910000057ab9 */ /* 0x000fe20000000800 */
[----:B------:R1:W-:Y:S01]  /*e7550*/  STL [R1+0x184], R0 ;  /* 0x0001840001007387 */ /* 0x0003e20000100800 */
[----:B------:R-:W-:Y:S01]  /*e7560*/  LOP3.LUT R12, R12, 0xfffffffb, RZ, 0xc0, !PT ;  /* 0xfffffffb0c0c7812 */ /* 0x000fe200078ec0ff */
[----:B-1----:R-:W-:-:S09]  /*e7570*/  VIADD R0, R0, UR8 ;  /* 0x0000000800007c36 */ /* 0x002fd20008000000 */
[----:B------:R-:W-:Y:S01]  /*e7580*/  @P0 LOP3.LUT R12, R12, 0x4, RZ, 0xfc, !PT ;  /* 0x000000040c0c0812 */ /* 0x000fe200078efcff */
[----:B------:R-:W-:Y:S01]  /*e7590*/  ULDC UR8, c[0x0][0x248] ;  /* 0x0000920000087ab9 */ /* 0x000fe20000000800 */
[----:B------:R1:W-:Y:S04]  /*e75a0*/  STL [R1+0x180], R0 ;  /* 0x0001800001007387 */ /* 0x0003e80000100800 */
[----:B------:R2:W-:Y:S01]  /*e75b0*/  STL [R1+0x5f60], R12 ;  /* 0x005f600c01007387 */ /* 0x0005e20000100800 */
[----:B-1----:R-:W-:Y:S01]  /*e75c0*/  VIADD R0, R0, UR8 ;  /* 0x0000000800007c36 */ /* 0x002fe20008000000 */
[----:B------:R-:W-:Y:S02]  /*e75d0*/  ULDC.64 UR8, c[0x0][0x220] ;  /* 0x0000880000087ab9 */ /* 0x000fe40000000a00 */
[----:B--2---:R-:W2:Y:S04]  /*e75e0*/  LDL.LU R12, [R1+0x250] ;  /* 0x00025000010c7983 */ /* 0x004ea80000300800 */
[----:B------:R1:W-:Y:S01]  /*e75f0*/  STL [R1+0x17c], R0 ;  /* 0x00017c0001007387 */ /* 0x0003e20000100800 */
[----:B------:R-:W-:-:S02]  /*e7600*/  IMAD.MOV.U32 R10, RZ, RZ, R2 ;  /* 0x000000ffff0a7224 */ /* 0x000fc400078e0002 */
[----:B------:R-:W-:Y:S02]  /*e7610*/  IMAD.MOV.U32 R2, RZ, RZ, R16 ;  /* 0x000000ffff027224 */ /* 0x000fe400078e0010 */
[----:B------:R-:W-:Y:S02]  /*e7620*/  IMAD.MOV.U32 R5, RZ, RZ, R6 ;  /* 0x000000ffff057224 */ /* 0x000fe400078e0006 */
[----:B----4-:R-:W-:Y:S01]  /*e7630*/  IMAD R28, R4, UR5, RZ ;  /* 0x00000005041c7c24 */ /* 0x010fe2000f8e02ff */
[----:B------:R-:W-:Y:S02]  /*e7640*/  ULDC UR5, c[0x0][0x248] ;  /* 0x0000920000057ab9 */ /* 0x000fe40000000800 */
[----:B-1----:R-:W-:Y:S01]  /*e7650*/  VIADD R0, R0, UR5 ;  /* 0x0000000500007c36 */ /* 0x002fe20008000000 */
[----:B------:R-:W-:Y:S01]  /*e7660*/  ULDC UR5, c[0x0][0x248] ;  /* 0x0000920000057ab9 */ /* 0x000fe20000000800 */
[----:B------:R-:W-:Y:S01]  /*e7670*/  IADD3 R29, P0, R28, UR8, RZ ;  /* 0x000000081c1d7c10 */ /* 0x000fe2000ff1e0ff */
[----:B------:R-:W-:Y:S01]  /*e7680*/  IMAD R26, R26, 0x40, R28 ;  /* 0x000000401a1a7824 */ /* 0x000fe200078e021c */
[----:B------:R-:W-:Y:S01]  /*e7690*/  ULDC UR8, c[0x0][0x248] ;  /* 0x0000920000087ab9 */ /* 0x000fe20000000800 */
[----:B------:R1:W-:Y:S01]  /*e76a0*/  STL [R1+0x178], R0 ;  /* 0x0001780001007387 */ /* 0x0003e20000100800 */
[----:B------:R-:W-:-:S05]  /*e76b0*/  LEA.HI.X.SX32 R28, R28, UR9, 0x1, P0 ;  /* 0x000000091c1c7c11 */ /* 0x000fca00080f0eff */
[----:B------:R-:W-:Y:S01]  /*e76c0*/  STL.64 [R1+0x8218], R28 ;  /* 0x0082181c01007387 */ /* 0x000fe20000100a00 */
[----:B-1----:R-:W-:Y:S01]  /*e76d0*/  VIADD R0, R0, UR5 ;  /* 0x0000000500007c36 */ /* 0x002fe20008000000 */
[----:B------:R-:W-:-:S04]  /*e76e0*/  ULDC UR5, c[0x0][0x248] ;  /* 0x0000920000057ab9 */ /* 0x000fc80000000800 */
[----:B------:R1:W-:Y:S01]  /*e76f0*/  STL [R1+0x174], R0 ;  /* 0x0001740001007387 */ /* 0x0003e20000100800 */
[----:B------:R-:W-:Y:S01]  /*e7700*/  IADD3 R27, P0, R26, UR10, RZ ;  /* 0x0000000a1a1b7c10 */ /* 0x000fe2000ff1e0ff */
[----:B------:R-:W-:Y:S02]  /*e7710*/  IMAD R24, R24, 0x40, R26 ;  /* 0x0000004018187824 */ /* 0x000fe400078e021a */
[----:B-1----:R-:W-:Y:S01]  /*e7720*/  VIADD R0, R0, UR5 ;  /* 0x0000000500007c36 */ /* 0x002fe20008000000 */
[----:B------:R-:W-:-:S03]  /*e7730*/  ULDC UR5, c[0x0][0x248] ;  /* 0x0000920000057ab9 */ /* 0x000fc60000000800 */
[----:B------:R-:W-:Y:S01]  /*e7740*/  VIADD R8, R0, UR8 ;  /* 0x0000000800087c36 */ /* 0x000fe20008000000 */
[----:B------:R1:W-:Y:S01]  /*e7750*/  STL [R1+0x170], R0 ;  /* 0x0001700001007387 */ /* 0x0003e20000100800 */
[----:B------:R-:W-:Y:S01]  /*e7760*/  LEA.HI.X.SX32 R26, R26, UR11, 0x1, P0 ;  /* 0x0000000b1a1a7c11 */ /* 0x000fe200080f0eff */
[----:B------:R-:W-:Y:S01]  /*e7770*/  ULDC.64 UR8, c[0x0][0x220] ;  /* 0x0000880000087ab9 */ /* 0x000fe20000000a00 */
[----:B------:R-:W-:Y:S01]  /*e7780*/  IMAD R22, R22, 0x40, R24 ;  /* 0x0000004016167824 */ /* 0x000fe200078e0218 */
[----:B------:R-:W-:Y:S01]  /*e7790*/  STL [R1+0x8230], R27 ;  /* 0x0082301b01007387 */ /* 0x000fe20000100800 */
[----:B------:R-:W-:Y:S01]  /*e77a0*/  IADD3 R25, P0, R24, UR8, RZ ;  /* 0x0000000818197c10 */ /* 0x000fe2000ff1e0ff */
[----:B------:R-:W-:Y:S01]  /*e77b0*/  ULDC.64 UR10, c[0x0][0x220] ;  /* 0x00008800000a7ab9 */ /* 0x000fe20000000a00 */
[----:B------:R-:W-:Y:S01]  /*e77c0*/  ULDC UR8, c[0x0][0x248] ;  /* 0x0000920000087ab9 */ /* 0x000fe20000000800 */
[----:B-1----:R-:W-:Y:S01]  /*e77d0*/  VIADD R0, R8, UR5 ;  /* 0x0000000508007c36 */ /* 0x002fe20008000000 */
[----:B------:R-:W-:Y:S01]  /*e77e0*/  STL [R1+0x16c], R8 ;  /* 0x00016c0801007387 */ /* 0x000fe20000100800 */
[----:B------:R-:W-:-:S03]  /*e77f0*/  ULDC UR5, c[0x0][0x248] ;  /* 0x0000920000057ab9 */ /* 0x000fc60000000800 */
[----:B------:R-:W-:Y:S04]  /*e7800*/  STL [R1+0x8234], R26 ;  /* 0x0082341a01007387 */ /* 0x000fe80000100800 */
[----:B------:R1:W-:Y:S01]  /*e7810*/  STL [R1+0x168], R0 ;  /* 0x0001680001007387 */ /* 0x0003e20000100800 */
[----:B------:R-:W-:-:S03]  /*e7820*/  LEA.HI.X.SX32 R24, R24, UR9, 0x1, P0 ;  /* 0x0000000918187c11 */ /* 0x000fc600080f0eff */
[----:B------:R-:W-:Y:S01]  /*e7830*/  STL [R1+0x8238], R25 ;  /* 0x0082381901007387 */ /* 0x000fe20000100800 */
[----:B-1----:R-:W-:Y:S01]  /*e7840*/  VIADD R0, R0, UR5 ;  /* 0x0000000500007c36 */ /* 0x002fe20008000000 */
[----:B------:R-:W-:-:S04]  /*e7850*/  ULDC UR5, c[0x0][0x248] ;  /* 0x0000920000057ab9 */ /* 0x000fc80000000800 */
[----:B------:R1:W-:Y:S04]  /*e7860*/  STL [R1+0x164], R0 ;  /* 0x0001640001007387 */ /* 0x0003e80000100800 */
[----:B------:R-:W-:Y:S01]  /*e7870*/  STL [R1+0x823c], R24 ;  /* 0x00823c1801007387 */ /* 0x000fe20000100800 */
[----:B-1----:R-:W-:Y:S01]  /*e7880*/  VIADD R0, R0, UR5 ;  /* 0x0000000500007c36 */ /* 0x002fe20008000000 */
[----:B------:R-:W-:-:S04]  /*e7890*/  ULDC UR5, c[0x0][0x248] ;  /* 0x0000920000057ab9 */ /* 0x000fc80000000800 */
[----:B------:R1:W-:Y:S01]  /*e78a0*/  STL [R1+0x160], R0 ;  /* 0x0001600001007387 */ /* 0x0003e20000100800 */
[----:B------:R-:W-:Y:S01]  /*e78b0*/  IADD3 R23, P0, R22, UR10, RZ ;  /* 0x0000000a16177c10 */ /* 0x000fe2000ff1e0ff */
[----:B-1----:R-:W-:Y:S01]  /*e78c0*/  VIADD R0, R0, UR5 ;  /* 0x0000000500007c36 */ /* 0x002fe20008000000 */
[----:B------:R-:W-:-:S04]  /*e78d0*/  ULDC UR5, c[0x0][0x248] ;  /* 0x0000920000057ab9 */ /* 0x000fc80000000800 */
[----:B------:R1:W-:Y:S01]  /*e78e0*/  STL [R1+0x15c], R0 ;  /* 0x00015c0001007387 */ /* 0x0003e20000100800 */
[----:B------:R-:W-:Y:S01]  /*e78f0*/  IMAD R20, R20, 0x40, R22 ;  /* 0x0000004014147824 */ /* 0x000fe200078e0216 */
[----:B------:R-:W-:Y:S01]  /*e7900*/  LEA.HI.X.SX32 R22, R22, UR11, 0x1, P0 ;  /* 0x0000000b16167c11 */ /* 0x000fe200080f0eff */
[----:B------:R-:W-:Y:S01]  /*e7910*/  ULDC.64 UR10, c[0x0][0x220] ;  /* 0x00008800000a7ab9 */ /* 0x000fe20000000a00 */
[----:B------:R-:W-:Y:S01]  /*e7920*/  STL [R1+0x8244], R23 ;  /* 0x0082441701007387 */ /* 0x000fe20000100800 */
[----:B-1----:R-:W-:Y:S01]  /*e7930*/  VIADD R0, R0, UR5 ;  /* 0x0000000500007c36 */ /* 0x002fe20008000000 */
[----:B------:R-:W-:-:S03]  /*e7940*/  ULDC UR5, c[0x0][0x248] ;  /* 0x0000920000057ab9 */ /* 0x000fc60000000800 */
[----:B------:R-:W-:Y:S01]  /*e7950*/  VIADD R7, R0, UR8 ;  /* 0x0000000800077c36 */ /* 0x000fe20008000000 */
[----:B------:R-:W-:Y:S01]  /*e7960*/  ULDC.64 UR8, c[0x0][0x220] ;  /* 0x0000880000087ab9 */ /* 0x000fe20000000a00 */
[----:B------:R1:W-:Y:S01]  /*e7970*/  STL [R1+0x158], R0 ;  /* 0x0001580001007387 */ /* 0x0003e20000100800 */
[----:B------:R-:W-:Y:S01]  /*e7980*/  IADD3 R21, P0, R20, UR8, RZ ;  /* 0x0000000814157c10 */ /* 0x000fe2000ff1e0ff */
[----:B------:R-:W-:Y:S02]  /*e7990*/  IMAD R18, R18, 0x40, R20 ;  /* 0x0000004012127824 */ /* 0x000fe400078e0214 */
[----:B------:R-:W-:Y:S01]  /*e79a0*/  STL [R1+0x8248], R22 ;  /* 0x0082481601007387 */ /* 0x000fe20000100800 */
[----:B------:R-:W-:Y:S01]  /*e79b0*/  LEA.HI.X.SX32 R20, R20, UR9, 0x1, P0 ;  /* 0x0000000914147c11 */ /* 0x000fe200080f0eff */
[----:B------:R-:W-:Y:S01]  /*e79c0*/  ULDC.64 UR8, c[0x0][0x220] ;  /* 0x0000880000087ab9 */ /* 0x000fe20000000a00 */
[----:B-1----:R-:W-:Y:S01]  /*e79d0*/  VIADD R0, R7, UR5 ;  /* 0x0000000507007c36 */ /* 0x002fe20008000000 */
[----:B------:R-:W-:Y:S01]  /*e79e0*/  STL [R1+0x154], R7 ;  /* 0x0001540701007387 */ /* 0x000fe20000100800 */
[----:B------:R-:W-:-:S03]  /*e79f0*/  ULDC UR5, c[0x0][0x248] ;  /* 0x0000920000057ab9 */ /* 0x000fc60000000800 */
[----:B------:R1:W-:Y:S01]  /*e7a00*/  STL [R1+0x150], R0 ;  /* 0x0001500001007387 */ /* 0x0003e20000100800 */
[----:B------:R-:W-:Y:S01]  /*e7a10*/  IADD3 R19, P0, R18, UR8, RZ ;  /* 0x0000000812137c10 */ /* 0x000fe2000ff1e0ff */
[----:B------:R-:W-:Y:S01]  /*e7a20*/  IMAD R15, R15, 0x40, R18 ;  /* 0x000000400f0f7824 */ /* 0x000fe200078e0212 */
[----:B------:R-:W-:Y:S01]  /*e7a30*/  ULDC UR8, c[0x0][0x248] ;  /* 0x0000920000087ab9 */ /* 0x000fe20000000800 */
[----:B------:R3:W-:Y:S01]  /*e7a40*/  STL.64 [R1+0x8200], R20 ;  /* 0x0082001401007387 */ /* 0x0007e20000100a00 */
[----:B-1----:R-:W-:Y:S01]  /*e7a50*/  VIADD R0, R0, UR5 ;  /* 0x0000000500007c36 */ /* 0x002fe20008000000 */
[----:B------:R-:W-:Y:S01]  /*e7a60*/  ULDC UR5, c[0x0][0x248] ;  /* 0x0000920000057ab9 */ /* 0x000fe20000000800 */
[----:B------:R-:W-:Y:S01]  /*e7a70*/  LEA.HI.X.SX32 R18, R18, UR9, 0x1, P0 ;  /* 0x0000000912127c11 */ /* 0x000fe200080f0eff */
[----:B0-----:R-:W-:Y:S01]  /*e7a80*/  IMAD R14, R14, 0x40, R15 ;  /* 0x000000400e0e7824 */ /* 0x001fe200078e020f */
[C---:B------:R-:W-:Y:S01]  /*e7a90*/  IADD3 R17, P1, R15.reuse, UR12, RZ ;  /* 0x0000000c0f117c10 */ /* 0x040fe2000ff3e0ff */
[----:B------:R0:W-:Y:S01]  /*e7aa0*/  STL [R1+0x14c], R0 ;  /* 0x00014c0001007387 */ /* 0x0001e20000100800 */
[----:B---3--:R-:W-:Y:S01]  /*e7ab0*/  VIADD R21, R0, UR5 ;  /* 0x0000000500157c36 */ /* 0x008fe20008000000 */
[----:B------:R-:W-:Y:S01]  /*e7ac0*/  ULDC UR5, c[0x0][0x248] ;  /* 0x0000920000057ab9 */ /* 0x000fe20000000800 */
[C---:B------:R-:W-:Y:S01]  /*e7ad0*/  IADD3 R16, P0, R14.reuse, UR10, RZ ;  /* 0x0000000a0e107c10 */ /* 0x040fe2000ff1e0ff */
[----:B------:R-:W-:Y:S01]  /*e7ae0*/  STL [R1+0x824c], R19 ;  /* 0x00824c1301007387 */ /* 0x000fe20000100800 */
[----:B------:R-:W-:Y:S01]  /*e7af0*/  LEA.HI.X.SX32 R15, R15, UR13, 0x1, P1 ;  /* 0x0000000d0f0f7c11 */ /* 0x000fe200088f0eff */
[----:B------:R-:W-:Y:S01]  /*e7b00*/  ULDC UR9, c[0x0][0x248] ;  /* 0x0000920000097ab9 */ /* 0x000fe20000000800 */
[----:B------:R-:W-:Y:S01]  /*e7b10*/  ULDC UR12, c[0x0][0x248] ;  /* 0x00009200000c7ab9 */ /* 0x000fe20000000800 */
[----:B0-----:R-:W-:Y:S01]  /*e7b20*/  VIADD R0, R21, UR5 ;  /* 0x0000000515007c36 */ /* 0x001fe20008000000 */
[----:B------:R-:W-:Y:S01]  /*e7b30*/  STL [R1+0x148], R21 ;  /* 0x0001481501007387 */ /* 0x000fe20000100800 */
[----:B------:R-:W-:Y:S01]  /*e7b40*/  ULDC UR5, c[0x0][0x248] ;  /* 0x0000920000057ab9 */ /* 0x000fe20000000800 */
[----:B------:R-:W-:Y:S01]  /*e7b50*/  LEA.HI.X.SX32 R14, R14, UR11, 0x1, P0 ;  /* 0x0000000b0e0e7c11 */ /* 0x000fe200080f0eff */
[----:B------:R-:W-:Y:S01]  /*e7b60*/  ULDC UR10, c[0x0][0x248] ;  /* 0x00009200000a7ab9 */ /* 0x000fe20000000800 */
[----:B------:R-:W-:Y:S01]  /*e7b70*/  STL [R1+0x8208], R18 ;  /* 0x0082081201007387 */ /* 0x000fe20000100800 */
[----:B------:R-:W-:Y:S01]  /*e7b80*/  ULDC UR11, c[0x0][0x248] ;  /* 0x00009200000b7ab9 */ /* 0x000fe20000000800 */
[----:B------:R-:W-:Y:S01]  /*e7b90*/  IMAD.MOV.U32 R4, RZ, RZ, R2 ;  /* 0x000000ffff047224 */ /* 0x000fe200078e0002 */
[----:B------:R-:W-:Y:S01]  /*e7ba0*/  ULDC UR13, c[0x0][0x248] ;  /* 0x00009200000d7ab9 */ /* 0x000fe20000000800 */
[----:B------:R0:W-:Y:S02]  /*e7bb0*/  STL [R1+0x144], R0 ;  /* 0x0001440001007387 */ /* 0x0001e40000100800 */
[----:B0-----:R-:W-:Y:S01]  /*e7bc0*/  VIADD R0, R0, UR5 ;  /* 0x0000000500007c36 */ /* 0x001fe20008000000 */
[----:B------:R-:W-:-:S03]  /*e7bd0*/  ULDC UR5, c[0x0][0x248] ;  /* 0x0000920000057ab9 */ /* 0x000fc60000000800 */
[----:B------:R-:W-:Y:S01]  /*e7be0*/  VIADD R24, R0, UR8 ;  /* 0x0000000800187c36 */ /* 0x000fe20008000000 */
[----:B------:R0:W-:Y:S01]  /*e7bf0*/  STL [R1+0x140], R0 ;  /* 0x0001400001007387 */ /* 0x0001e20000100800 */
[----:B------:R-:W-:-:S03]  /*e7c00*/  ULDC UR8, c[0x0][0x248] ;  /* 0x0000920000087ab9 */ /* 0x000fc60000000800 */
[----:B------:R-:W-:Y:S01]  /*e7c10*/  STL [R1+0x8250], R17 ;  /* 0x0082501101007387 */ /* 0x000fe20000100800 */
[----:B0-----:R-:W-:-:S03]  /*e7c20*/  VIADD R0, R24, UR5 ;  /* 0x0000000518007c36 */ /* 0x001fc60008000000 */
[----:B------:R-:W-:Y:S01]  /*e7c30*/  STL [R1+0x13c], R24 ;  /* 0x00013c1801007387 */ /* 0x000fe20000100800 */
[----:B------:R-:W-:-:S03]  /*e7c40*/  ULDC UR5, c[0x0][0x248] ;  /* 0x0000920000057ab9 */ /* 0x000fc60000000800 */
[----:B------:R-:W-:Y:S04]  /*e7c50*/  STL [R1+0x8254], R16 ;  /* 0x0082541001007387 */ /* 0x000fe80000100800 */
[----:B------:R0:W-:Y:S04]  /*e7c60*/  STL [R1+0x138], R0 ;  /* 0x0001380001007387 */ /* 0x0001e80000100800 */
[----:B------:R-:W-:Y:S01]  /*e7c70*/  STL.64 [R1+0x8210], R14 ;  /* 0x0082100e01007387 */ /* 0x000fe20000100a00 */
[----:B0-----:R-:W-:Y:S01]  /*e7c80*/  VIADD R0, R0, UR5 ;  /* 0x0000000500007c36 */ /* 0x001fe20008000000 */
[----:B------:R-:W-:-:S03]  /*e7c90*/  ULDC UR5, c[0x0][0x248] ;  /* 0x0000920000057ab9 */ /* 0x000fc60000000800 */
[----:B------:R-:W-:Y:S01]  /*e7ca0*/  VIADD R25, R0, UR5 ;  /* 0x0000000500197c36 */ /* 0x000fe20008000000 */
[----:B------:R0:W-:Y:S01]  /*e7cb0*/  STL [R1+0x134], R0 ;  /* 0x0001340001007387 */ /* 0x0001e20000100800 */
[----:B------:R-:W-:-:S03]  /*e7cc0*/  ULDC UR5, c[0x0][0x248] ;  /* 0x0000920000057ab9 */ /* 0x000fc60000000800 */
[----:B------:R-:W-:Y:S01]  /*e7cd0*/  STL [R1+0x130], R25 ;  /* 0x0001301901007387 */ /* 0x000fe20000100800 */
[----:B0-----:R-:W-:Y:S01]  /*e7ce0*/  VIADD R0, R25, UR8 ;  /* 0x0000000819007c36 */ /* 0x001fe20008000000 */
[----:B------:R-:W-:-:S04]  /*e7cf0*/  ULDC UR8, c[0x0][0x248] ;  /* 0x0000920000087ab9 */ /* 0x000fc80000000800 */
[----:B------:R0:W-:Y:S02]  /*e7d00*/  STL [R1+0x12c], R0 ;  /* 0x00012c0001007387 */ /* 0x0001e40000100800 */
[----:B0-----:R-:W-:Y:S01]  /*e7d10*/  VIADD R0, R0, UR9 ;  /* 0x0000000900007c36 */ /* 0x001fe20008000000 */
[----:B------:R-:W-:-:S03]  /*e7d20*/  ULDC UR9, c[0x0][0x248] ;  /* 0x0000920000097ab9 */ /* 0x000fc60000000800 */
[----:B------:R-:W-:Y:S01]  /*e7d30*/  VIADD R6, R0, UR5 ;  /* 0x0000000500067c36 */ /* 0x000fe20008000000 */
[----:B------:R0:W-:Y:S01]  /*e7d40*/  STL [R1+0x128], R0 ;  /* 0x0001280001007387 */ /* 0x0001e20000100800 */
[----:B------:R-:W-:Y:S01]  /*e7d50*/  IMAD.MOV.U32 R2, RZ, RZ, R5 ;  /* 0x000000ffff027224 */ /* 0x000fe200078e0005 */
[----:B------:R-:W-:Y:S02]  /*e7d60*/  ULDC UR5, c[0x0][0x248] ;  /* 0x0000920000057ab9 */ /* 0x000fe40000000800 */
[----:B------:R-:W-:Y:S01]  /*e7d70*/  STL [R1+0x124], R6 ;  /* 0x0001240601007387 */ /* 0x000fe20000100800 */
[----:B0-----:R-:W-:Y:S01]  /*e7d80*/  VIADD R0, R6, UR10 ;  /* 0x0000000a06007c36 */ /* 0x001fe20008000000 */
[----:B------:R-:W-:Y:S01]  /*e7d90*/  SHF.R.S32.HI R15, RZ, 0x1f, R10 ;  /* 0x0000001fff0f7819 */ /* 0x000fe2000001140a */
[----:B------:R-:W-:Y:S01]  /*e7da0*/  IMAD.MOV.U32 R28, RZ, RZ, R2 ;  /* 0x000000ffff1c7224 */ /* 0x000fe200078e0002 */
[----:B------:R-:W-:Y:S02]  /*e7db0*/  ULDC UR10, c[0x0][0x248] ;  /* 0x00009200000a7ab9 */ /* 0x000fe40000000800 */
        /* <DEDUP_REMOVED lines=9> */
[----:B------:R-:W-:-:S04]  /*e7e50*/  ULDC UR15, c[0x0][0x248] ;  /* 0x00009200000f7ab9 */ /* 0x000fc80000000800 */
[----:B------:R0:W-:Y:S02]  /*e7e60*/  STL [R1+0x114], R0 ;  /* 0x0001140001007387 */ /* 0x0001e40000100800 */
[----:B0-----:R-:W-:Y:S01]  /*e7e70*/  VIADD R0, R0, UR16 ;  /* 0x0000001000007c36 */ /* 0x001fe20008000000 */
[----:B------:R-:W-:Y:S01]  /*e7e80*/  SHF.R.S32.HI R3, RZ, 0x1f, R3 ;  /* 0x0000001fff037819 */ /* 0x000fe20000011403 */
[----:B------:R-:W-:Y:S01]  /*e7e90*/  IMAD.MOV.U32 R28, RZ, RZ, R11 ;  /* 0x000000ffff1c7224 */ /* 0x000fe200078e000b */
[----:B------:R-:W-:Y:S01]  /*e7ea0*/  ULDC UR16, c[0x0][0x248] ;  /* 0x0000920000107ab9 */ /* 0x000fe20000000800 */
[----:B------:R-:W-:Y:S01]  /*e7eb0*/  VIADD R27, R0, UR18 ;  /* 0x00000012001b7c36 */ /* 0x000fe20008000000 */
[----:B------:R0:W-:Y:S01]  /*e7ec0*/  STL [R1+0x110], R0 ;  /* 0x0001100001007387 */ /* 0x0001e20000100800 */
[----:B------:R-:W-:Y:S02]  /*e7ed0*/  ULDC UR18, c[0x0][0x248] ;  /* 0x0000920000127ab9 */ /* 0x000fe40000000800 */
[----:B------:R-:W-:Y:S01]  /*e7ee0*/  VIADD R5, R27, UR21 ;  /* 0x000000151b057c36 */ /* 0x000fe20008000000 */
[----:B------:R-:W-:Y:S01]  /*e7ef0*/  STL [R1+0x10c], R27 ;  /* 0x00010c1b01007387 */ /* 0x000fe20000100800 */
[----:B------:R-:W-:-:S02]  /*e7f00*/  ULDC UR21, c[0x0][0x248] ;  /* 0x0000920000157ab9 */ /* 0x000fc40000000800 */
[----:B0-----:R-:W-:Y:S01]  /*e7f10*/  VIADD R0, R5, UR24 ;  /* 0x0000001805007c36 */ /* 0x001fe20008000000 */
[----:B------:R-:W-:Y:S01]  /*e7f20*/  STL [R1+0x108], R5 ;  /* 0x0001080501007387 */ /* 0x000fe20000100800 */
[----:B------:R-:W-:Y:S02]  /*e7f30*/  ULDC UR24, c[0x0][0x248] ;  /* 0x0000920000187ab9 */ /* 0x000fe40000000800 */
[----:B------:R-:W-:Y:S01]  /*e7f40*/  VIADD R29, R0, UR27 ;  /* 0x0000001b001d7c36 */ /* 0x000fe20008000000 */
[----:B------:R0:W-:Y:S01]  /*e7f50*/  STL [R1+0x104], R0 ;  /* 0x0001040001007387 */ /* 0x0001e20000100800 */
[----:B------:R-:W-:-:S03]  /*e7f60*/  ULDC UR27, c[0x0][0x248] ;  /* 0x00009200001b7ab9 */ /* 0x000fc60000000800 */
[----:B------:R-:W-:Y:S01]  /*e7f70*/  STL [R1+0x100], R29 ;  /* 0x0001001d01007387 */ /* 0x000fe20000100800 */
[----:B0-----:R-:W-:Y:S02]  /*e7f80*/  IMAD.MOV.U32 R0, RZ, RZ, R4 ;  /* 0x000000ffff007224 */ /* 0x001fe400078e0004 */
[----:B------:R-:W-:Y:S01]  /*e7f90*/  VIADD R4, R29, UR30 ;  /* 0x0000001e1d047c36 */ /* 0x000fe20008000000 */
[----:B------:R-:W-:Y:S01]  /*e7fa0*/  SHF.R.S32.HI R7, RZ, 0x1f, R7 ;  /* 0x0000001fff077819 */ /* 0x000fe20000011407 */
[----:B------:R-:W-:Y:S01]  /*e7fb0*/  IMAD.MOV.U32 R23, RZ, RZ, R0 ;  /* 0x000000ffff177224 */ /* 0x000fe200078e0000 */
[----:B------:R-:W-:Y:S02]  /*e7fc0*/  ULDC UR30, c[0x0][0x248] ;  /* 0x00009200001e7ab9 */ /* 0x000fe40000000800 */
[----:B------:R0:W-:Y:S02]  /*e7fd0*/  STL [R1+0xfc], R4 ;  /* 0x0000fc0401007387 */ /* 0x0001e40000100800 */
[----:B0-----:R-:W-:Y:S01]  /*e7fe0*/  VIADD R4, R4, UR33 ;  /* 0x0000002104047c36 */ /* 0x001fe20008000000 */
[----:B------:R-:W-:-:S04]  /*e7ff0*/  ULDC UR33, c[0x0][0x248] ;  /* 0x0000920000217ab9 */ /* 0x000fc80000000800 */
[----:B------:R0:W-:Y:S02]  /*e8000*/  STL [R1+0xf8], R4 ;  /* 0x0000f80401007387 */ /* 0x0001e40000100800 */
[----:B0-----:R-:W-:Y:S01]  /*e8010*/  VIADD R4, R4, UR36 ;  /* 0x0000002404047c36 */ /* 0x001fe20008000000 */
[----:B------:R-:W-:Y:S01]  /*e8020*/  SHF.R.S32.HI R6, RZ, 0x1f, R6 ;  /* 0x0000001fff067819 */ /* 0x000fe20000011406 */
[----:B------:R-:W-:Y:S02]  /*e8030*/  ULDC UR36, c[0x0][0x248] ;  /* 0x0000920000247ab9 */ /* 0x000fe40000000800 */
[----:B------:R-:W-:Y:S01]  /*e8040*/  VIADD R2, R4, UR39 ;  /* 0x0000002704027c36 */ /* 0x000fe20008000000 */
[----:B------:R-:W-:Y:S01]  /*e8050*/  STL [R1+0xf4], R4 ;  /* 0x0000f40401007387 */ /* 0x000fe20000100800 */
[----:B------:R-:W-:-:S03]  /*e8060*/  ULDC UR39, c[0x0][0x248] ;  /* 0x0000920000277ab9 */ /* 0x000fc60000000800 */
[----:B------:R0:W-:Y:S02]  /*e8070*/  STL [R1+0xf0], R2 ;  /* 0x0000f00201007387 */ /* 0x0001e40000100800 */
[----:B0-----:R-:W-:Y:S01]  /*e8080*/  VIADD R2, R2, UR42 ;  /* 0x0000002a02027c36 */ /* 0x001fe20008000000 */
[----:B------:R-:W-:Y:S01]  /*e8090*/  SHF.R.S32.HI R4, RZ, 0x1f, R4 ;  /* 0x0000001fff047819 */ /* 0x000fe20000011404 */
[----:B------:R-:W-:-:S03]  /*e80a0*/  ULDC UR42, c[0x0][0x248] ;  /* 0x00009200002a7ab9 */ /* 0x000fc60000000800 */
[----:B------:R0:W-:Y:S04]  /*e80b0*/  STL [R1+0xec], R2 ;  /* 0x0000ec0201007387 */ /* 0x0001e80000100800 */
[----:B------:R-:W3:Y:S01]  /*e80c0*/  LDL R13, [R1+0x254] ;  /* 0x00025400010d7983 */ /* 0x000ee20000100800 */
[----:B0-----:R-:W-:Y:S01]  /*e80d0*/  VIADD R2, R2, UR45 ;  /* 0x0000002d02027c36 */ /* 0x001fe20008000000 */
[----:B------:R-:W-:-:S03]  /*e80e0*/  ULDC UR45, c[0x0][0x248] ;  /* 0x00009200002d7ab9 */ /* 0x000fc60000000800 */
[----:B------:R-:W-:Y:S01]  /*e80f0*/  VIADD R9, R2, UR8 ;  /* 0x0000000802097c36 */ /* 0x000fe20008000000 */
[----:B------:R-:W-:Y:S01]  /*e8100*/  STL [R1+0xe8], R2 ;  /* 0x0000e80201007387 */ /* 0x000fe20000100800 */
[----:B------:R-:W-:-:S03]  /*e8110*/  ULDC UR8, c[0x0][0x248] ;  /* 0x0000920000087ab9 */ /* 0x000fc60000000800 */
[----:B------:R0:W-:Y:S04]  /*e8120*/  STL [R1+0xe4], R9 ;  /* 0x0000e40901007387 */ /* 0x0001e80000100800 */
[----:B------:R-:W4:Y:S04]  /*e8130*/  LDL R0, [R1+0x248] ;  /* 0x0002480001007983 */ /* 0x000f280000100800 */
[----:B------:R-:W4:Y:S01]  /*e8140*/  LDL R16, [R1+0x244] ;  /* 0x0002440001107983 */ /* 0x000f220000100800 */
[----:B0-----:R-:W-:Y:S01]  /*e8150*/  VIADD R9, R9, UR9 ;  /* 0x0000000909097c36 */ /* 0x001fe20008000000 */
[----:B---3--:R-:W-:-:S04]  /*e8160*/  SHF.R.S32.HI R14, RZ, 0x1f, R13 ;  /* 0x0000001fff0e7819 */ /* 0x008fc8000001140d */
[----:B------:R0:W-:Y:S01]  /*e8170*/  STL [R1+0xe0], R9 ;  /* 0x0000e00901007387 */ /* 0x0001e20000100800 */
[----:B--2---:R-:W-:Y:S01]  /*e8180*/  SHF.R.S32.HI R13, RZ, 0x1f, R12 ;  /* 0x0000001fff0d7819 */ /* 0x004fe2000001140c */
[----:B------:R-:W-:Y:S02]  /*e8190*/  ULDC UR9, c[0x0][0x248] ;  /* 0x0000920000097ab9 */ /* 0x000fe40000000800 */
[----:B------:R-:W2:Y:S04]  /*e81a0*/  LDL R18, [R1+0x23c] ;  /* 0x00023c0001127983 */ /* 0x000ea80000100800 */
[----:B------:R-:W3:Y:S01]  /*e81b0*/  LDL R19, [R1+0x238] ;  /* 0x0002380001137983 */ /* 0x000ee20000100800 */
[----:B0-----:R-:W-:Y:S01]  /*e81c0*/  VIADD R9, R9, UR13 ;  /* 0x0000000d09097c36 */ /* 0x001fe20008000000 */
[----:B------:R-:W-:Y:S01]  /*e81d0*/  SHF.R.S32.HI R2, RZ, 0x1f, R2 ;  /* 0x0000001fff027819 */ /* 0x000fe20000011402 */
[----:B------:R-:W-:-:S02]  /*e81e0*/  ULDC UR13, c[0x0][0x248] ;  /* 0x00009200000d7ab9 */ /* 0x000fc40000000800 */
[----:B------:R-:W-:Y:S01]  /*e81f0*/  VIADD R11, R9, UR14 ;  /* 0x0000000e090b7c36 */ /* 0x000fe20008000000 */
[----:B------:R0:W-:Y:S04]  /*e8200*/  STL [R1+0xdc], R9 ;  /* 0x0000dc0901007387 */ /* 0x0001e80000100800 */
[----:B------:R-:W3:Y:S04]  /*e8210*/  LDL R17, [R1+0x234] ;  /* 0x0002340001117983 */ /* 0x000ee80000100800 */
[----:B------:R-:W3:Y:S04]  /*e8220*/  LDL R22, [R1+0x230] ;  /* 0x0002300001167983 */ /* 0x000ee80000100800 */
[----:B------:R1:W-:Y:S04]  /*e8230*/  STL [R1+0xd8], R11 ;  /* 0x0000d80b01007387 */ /* 0x0003e80000100800 */
[----:B0-----:R-:W3:Y:S01]  /*e8240*/  LDL R9, [R1+0x224] ;  /* 0x0002240001097983 */ /* 0x001ee20000100800 */
[----:B----4-:R-:W-:-:S03]  /*e8250*/  SHF.R.S32.HI R0, RZ, 0x1f, R0 ;  /* 0x0000001fff007819 */ /* 0x010fc60000011400 */
[----:B------:R0:W-:Y:S01]  /*e8260*/  STL [R1+0x4c0], R14 ;  /* 0x0004c00e01007387 */ /* 0x0001e20000100800 */
[----:B-1----:R-:W-:Y:S01]  /*e8270*/  VIADD R11, R11, UR5 ;  /* 0x000000050b0b7c36 */ /* 0x002fe20008000000 */
[----:B------:R-:W-:Y:S02]  /*e8280*/  SHF.R.S32.HI R16, RZ, 0x1f, R16 ;  /* 0x0000001fff107819 */ /* 0x000fe40000011410 */
[----:B------:R1:W-:Y:S01]  /*e8290*/  STL.64 [R1+0x5f90], R12 ;  /* 0x005f900c01007387 */ /* 0x0003e20000100a00 */
[----:B------:R-:W-:Y:S01]  /*e82a0*/  UMOV UR54, UR6 ;  /* 0x0000000600367c82 */ /* 0x000fe20008000000 */
[----:B------:R-:W-:Y:S02]  /*e82b0*/  ULDC UR5, c[0x0][0x248] ;  /* 0x0000920000057ab9 */ /* 0x000fe40000000800 */
[----:B0-----:R-:W4:Y:S04]  /*e82c0*/  LDL R14, [R1+0x21c] ;  /* 0x00021c00010e7983 */ /* 0x001f280000100800 */
[----:B-1----:R-:W4:Y:S04]  /*e82d0*/  LDL R13, [R1+0x228] ;  /* 0x00022800010d7983 */ /* 0x002f280000100800 */
[----:B------:R-:W4:Y:S04]  /*e82e0*/  LDL R12, [R1+0x220] ;  /* 0x00022000010c7983 */ /* 0x000f280000100800 */
[----:B------:R0:W-:Y:S04]  /*e82f0*/  STL [R1+0x284], R15 ;  /* 0x0002840f01007387 */ /* 0x0001e80000100800 */
[----:B------:R-:W-:Y:S04]  /*e8300*/  STL [R1+0xd4], R11 ;  /* 0x0000d40b01007387 */ /* 0x000fe80000100800 */
[----:B0-----:R-:W4:Y:S04]  /*e8310*/  LDL R15, [R1+0x218] ;  /* 0x00021800010f7983 */ /* 0x001f280000100800 */
[----:B------:R0:W-:Y:S04]  /*e8320*/  STL [R1+0x8258], R10 ;  /* 0x0082580a01007387 */ /* 0x0001e80000100800 */
[----:B0-----:R-:W4:Y:S04]  /*e8330*/  LDL R10, [R1+0x22c] ;  /* 0x00022c00010a7983 */ /* 0x001f280000100800 */
[----:B------:R0:W-:Y:S04]  /*e8340*/  STL [R1+0x288], R0 ;  /* 0x0002880001007387 */ /* 0x0001e80000100800 */
[----:B0-----:R-:W2:Y:S04]  /*e8350*/  LDL.LU R0, [R1+0x8294] ;  /* 0x0082940001007983 */ /* 0x001ea80000300800 */
[----:B------:R2:W-:Y:S02]  /*e8360*/  STL [R1+0x28c], R16 ;  /* 0x00028c1001007387 */ /* 0x0005e40000100800 */
[----:B--2---:R-:W-:-:S02]  /*e8370*/  SHF.R.S32.HI R16, RZ, 0x1f, R0 ;  /* 0x0000001fff107819 */ /* 0x004fc40000011400 */
[----:B------:R-:W2:Y:S04]  /*e8380*/  LDL.LU R0, [R1+0x8290] ;  /* 0x0082900001007983 */ /* 0x000ea80000300800 */
[----:B------:R0:W-:Y:S01]  /*e8390*/  STL [R1+0x290], R16 ;  /* 0x0002901001007387 */ /* 0x0001e20000100800 */
[----:B------:R-:W-:Y:S01]  /*e83a0*/  VIADD R11, R11, UR10 ;  /* 0x0000000a0b0b7c36 */ /* 0x000fe20008000000 */
[----:B0-----:R-:W-:Y:S02]  /*e83b0*/  SHF.R.S32.HI R16, RZ, 0x1f, R18 ;  /* 0x0000001fff107819 */ /* 0x001fe40000011412 */
[----:B---3--:R-:W-:Y:S01]  /*e83c0*/  SHF.R.S32.HI R18, RZ, 0x1f, R19 ;  /* 0x0000001fff127819 */ /* 0x008fe20000011413 */
[----:B------:R-:W-:Y:S02]  /*e83d0*/  IMAD.MOV.U32 R19, RZ, RZ, R20 ;  /* 0x000000ffff137224 */ /* 0x000fe400078e0014 */
[----:B------:R0:W-:Y:S01]  /*e83e0*/  STL [R1+0x294], R16 ;  /* 0x0002941001007387 */ /* 0x0001e20000100800 */
[----:B------:R-:W-:-:S03]  /*e83f0*/  SHF.R.S32.HI R17, RZ, 0x1f, R17 ;  /* 0x0000001fff117819 */ /* 0x000fc60000011411 */
[----:B0-----:R-:W3:Y:S04]  /*e8400*/  LDL R16, [R1+0x210] ;  /* 0x0002100001107983 */ /* 0x001ee80000100800 */
[----:B------:R0:W-:Y:S04]  /*e8410*/  STL [R1+0x298], R18 ;  /* 0x0002981201007387 */ /* 0x0001e80000100800 */
[----:B0-----:R-:W3:Y:S04]  /*e8420*/  LDL R18, [R1+0x20c] ;  /* 0x00020c0001127983 */ /* 0x001ee80000100800 */
[----:B------:R-:W-:Y:S04]  /*e8430*/  STL [R1+0xd0], R11 ;  /* 0x0000d00b01007387 */ /* 0x000fe80000100800 */
[----:B------:R0:W-:Y:S01]  /*e8440*/  STL [R1+0x8278], R11 ;  /* 0x0082780b01007387 */ /* 0x0001e20000100800 */
[----:B------:R-:W-:-:S02]  /*e8450*/  SHF.R.S32.HI R9, RZ, 0x1f, R9 ;  /* 0x0000001fff097819 */ /* 0x000fc40000011409 */
[----:B----4-:R-:W-:Y:S01]  /*e8460*/  SHF.R.S32.HI R12, RZ, 0x1f, R12 ;  /* 0x0000001fff0c7819 */ /* 0x010fe2000001140c */
[----:B--2---:R-:W-:Y:S02]  /*e8470*/  IMAD.MOV.U32 R20, RZ, RZ, R0 ;  /* 0x000000ffff147224 */ /* 0x004fe400078e0000 */
[----:B------:R-:W-:Y:S01]  /*e8480*/  VIADD R0, R11, UR11 ;  /* 0x0000000b0b007c36 */ /* 0x000fe20008000000 */
[----:B0-----:R-:W-:Y:S01]  /*e8490*/  SHF.R.S32.HI R11, RZ, 0x1f, R22 ;  /* 0x0000001fff0b7819 */ /* 0x001fe20000011416 */
[----:B------:R-:W-:Y:S01]  /*e84a0*/  UMOV UR6, UR57 ;  /* 0x0000003900067c82 */ /* 0x000fe20008000000 */
[----:B------:R-:W-:Y:S01]  /*e84b0*/  UMOV UR55, UR56 ;  /* 0x0000003800377c82 */ /* 0x000fe20008000000 */
[----:B------:R-:W-:Y:S01]  /*e84c0*/  ULDC.64 UR10, c[0x0][0x228] ;  /* 0x00008a00000a7ab9 */ /* 0x000fe20000000a00 */
[----:B------:R-:W-:Y:S04]  /*e84d0*/  STL [R1+0xcc], R0 ;  /* 0x0000cc0001007387 */ /* 0x000fe80000100800 */
[----:B------:R0:W-:Y:S04]  /*e84e0*/  STL [R1+0x29c], R17 ;  /* 0x00029c1101007387 */ /* 0x0001e80000100800 */
[----:B0-----:R-:W2:Y:S04]  /*e84f0*/  LDL R17, [R1+0x204] ;  /* 0x0002040001117983 */ /* 0x001ea80000100800 */
[----:B------:R0:W-:Y:S01]  /*e8500*/  STL [R1+0x2b0], R11 ;  /* 0x0002b00b01007387 */ /* 0x0001e20000100800 */
[----:B------:R-:W-:-:S03]  /*e8510*/  VIADD R0, R0, UR12 ;  /* 0x0000000c00007c36 */ /* 0x000fc60008000000 */
[----:B------:R-:W4:Y:S01]  /*e8520*/  LDL R22, [R1+0x200] ;  /* 0x0002000001167983 */ /* 0x000f220000100800 */
[----:B0-----:R-:W-:Y:S02]  /*e8530*/  SHF.R.S32.HI R11, RZ, 0x1f, R10 ;  /* 0x0000001fff0b7819 */ /* 0x001fe4000001140a */
[----:B------:R-:W-:-:S03]  /*e8540*/  SHF.R.S32.HI R10, RZ, 0x1f, R13 ;  /* 0x0000001fff0a7819 */ /* 0x000fc6000001140d */
[----:B------:R0:W-:Y:S04]  /*e8550*/  STL [R1+0x2b4], R11 ;  /* 0x0002b40b01007387 */ /* 0x0001e80000100800 */
[----:B0-----:R-:W2:Y:S04]  /*e8560*/  LDL R11, [R1+0x1fc] ;  /* 0x0001fc00010b7983 */ /* 0x001ea80000100800 */
[----:B------:R0:W-:Y:S04]  /*e8570*/  STL [R1+0x2b8], R10 ;  /* 0x0002b80a01007387 */ /* 0x0001e80000100800 */
[----:B------:R-:W-:Y:S04]  /*e8580*/  STL [R1+0xc8], R0 ;  /* 0x0000c80001007387 */ /* 0x000fe80000100800 */
[----:B------:R1:W-:Y:S04]  /*e8590*/  STL [R1+0x2bc], R9 ;  /* 0x0002bc0901007387 */ /* 0x0003e80000100800 */
[----:B0-----:R-:W4:Y:S04]  /*e85a0*/  LDL R10, [R1+0x1f8] ;  /* 0x0001f800010a7983 */ /* 0x001f280000100800 */
[----:B------:R-:W4:Y:S04]  /*e85b0*/  LDL R13, [R1+0x1f4] ;  /* 0x0001f400010d7983 */ /* 0x000f280000100800 */
[----:B-1----:R-:W4:Y:S04]  /*e85c0*/  LDL R9, [R1+0x1f0] ;  /* 0x0001f00001097983 */ /* 0x002f280000100800 */
[----:B------:R0:W-:Y:S01]  /*e85d0*/  STL [R1+0x2c0], R12 ;  /* 0x0002c00c01007387 */ /* 0x0001e20000100800 */
[----:B------:R-:W-:Y:S01]  /*e85e0*/  VIADD R0, R0, UR15 ;  /* 0x0000000f00007c36 */ /* 0x000fe20008000000 */
[----:B------:R-:W-:Y:S01]  /*e85f0*/  ULDC.64 UR14, c[0x0][0x228] ;  /* 0x00008a00000e7ab9 */ /* 0x000fe20000000a00 */
[----:B0-----:R-:W-:-:S02]  /*e8600*/  SHF.R.S32.HI R12, RZ, 0x1f, R14 ;  /* 0x0000001fff0c7819 */ /* 0x001fc4000001140e */
[----:B------:R-:W-:-:S03]  /*e8610*/  SHF.R.S32.HI R14, RZ, 0x1f, R15 ;  /* 0x0000001fff0e7819 */ /* 0x000fc6000001140f */
[----:B------:R0:W-:Y:S04]  /*e8620*/  STL [R1+0x2c4], R12 ;  /* 0x0002c40c01007387 */ /* 0x0001e80000100800 */
[----:B0-----:R-:W4:Y:S04]  /*e8630*/  LDL R12, [R1+0x1ec] ;  /* 0x0001ec00010c7983 */ /* 0x001f280000100800 */
[----:B------:R0:W-:Y:S04]  /*e8640*/  STL [R1+0x2c8], R14 ;  /* 0x0002c80e01007387 */ /* 0x0001e80000100800 */
[----:B0-----:R-:W4:Y:S04]  /*e8650*/  LDL R14, [R1+0x1e8] ;  /* 0x0001e800010e7983 */ /* 0x001f280000100800 */
[----:B------:R0:W-:Y:S04]  /*e8660*/  STL [R1+0x2cc], R3 ;  /* 0x0002cc0301007387 */ /* 0x0001e80000100800 */
[----:B------:R-:W-:Y:S04]  /*e8670*/  STL [R1+0xc4], R0 ;  /* 0x0000c40001007387 */ /* 0x000fe80000100800 */
[----:B------:R1:W-:Y:S01]  /*e8680*/  STL [R1+0x8270], R0 ;  /* 0x0082700001007387 */ /* 0x0003e20000100800 */
[----:B0-----:R-:W-:-:S03]  /*e8690*/  VIADD R3, R0, UR16 ;  /* 0x0000001000037c36 */ /* 0x001fc60008000000 */
[----:B-1----:R-:W4:Y:S01]  /*e86a0*/  LDL R0, [R1+0x208] ;  /* 0x0002080001007983 */ /* 0x002f220000100800 */
[----:B---3--:R-:W-:Y:S02]  /*e86b0*/  SHF.R.S32.HI R15, RZ, 0x1f, R16 ;  /* 0x0000001fff0f7819 */ /* 0x008fe40000011410 */
[----:B------:R-:W-:Y:S01]  /*e86c0*/  SHF.R.S32.HI R16, RZ, 0x1f, R18 ;  /* 0x0000001fff107819 */ /* 0x000fe20000011412 */
[----:B------:R-:W-:Y:S01]  /*e86d0*/  STL [R1+0xc0], R3 ;  /* 0x0000c00301007387 */ /* 0x000fe20000100800 */
[----:B------:R-:W-:-:S03]  /*e86e0*/  IMAD.MOV.U32 R18, RZ, RZ, R20 ;  /* 0x000000ffff127224 */ /* 0x000fc600078e0014 */
[----:B------:R0:W-:Y:S04]  /*e86f0*/  STL [R1+0x2d0], R15 ;  /* 0x0002d00f01007387 */ /* 0x0001e80000100800 */
[----:B------:R1:W-:Y:S04]  /*e8700*/  STL [R1+0x2d4], R16 ;  /* 0x0002d41001007387 */ /* 0x0003e80000100800 */
[----:B------:R-:W3:Y:S01]  /*e8710*/  LDL R20, [R1+0x1d8] ;  /* 0x0001d80001147983 */ /* 0x000ee20000100800 */
[----:B0-----:R-:W-:-:S03]  /*e8720*/  IMAD.MOV.U32 R15, RZ, RZ, R19 ;  /* 0x000000ffff0f7224 */ /* 0x001fc600078e0013 */
[----:B------:R-:W3:Y:S04]  /*e8730*/  LDL R19, [R1+0x1dc] ;  /* 0x0001dc0001137983 */ /* 0x000ee80000100800 */
[----:B-1----:R-:W3:Y:S01]  /*e8740*/  LDL R16, [R1+0x1e0] ;  /* 0x0001e00001107983 */ /* 0x002ee20000100800 */
[----:B------:R-:W-:Y:S01]  /*e8750*/  VIADD R3, R3, UR17 ;  /* 0x0000001103037c36 */ /* 0x000fe20008000000 */
[----:B------:R-:W-:Y:S01]  /*e8760*/  ULDC.64 UR16, c[0x0][0x228] ;  /* 0x00008a0000107ab9 */ /* 0x000fe20000000a00 */
[----:B--2---:R-:W-:Y:S02]  /*e8770*/  SHF.R.S32.HI R11, RZ, 0x1f, R11 ;  /* 0x0000001fff0b7819 */ /* 0x004fe4000001140b */
[----:B----4-:R-:W-:-:S05]  /*e8780*/  SHF.R.S32.HI R0, RZ, 0x1f, R0 ;  /* 0x0000001fff007819 */ /* 0x010fca0000011400 */
[----:B------:R0:W-:Y:S02]  /*e8790*/  STL [R1+0x2d8], R0 ;  /* 0x0002d80001007387 */ /* 0x0001e40000100800 */
[----:B0-----:R-:W-:Y:S02]  /*e87a0*/  SHF.R.S32.HI R0, RZ, 0x1f, R17 ;  /* 0x0000001fff007819 */ /* 0x001fe40000011411 */
[----:B------:R-:W-:-:S03]  /*e87b0*/  SHF.R.S32.HI R17, RZ, 0x1f, R22 ;  /* 0x0000001fff117819 */ /* 0x000fc60000011416 */
[----:B------:R0:W-:Y:S04]  /*e87c0*/  STL [R1+0x2dc], R0 ;  /* 0x0002dc0001007387 */ /* 0x0001e80000100800 */
[----:B0-----:R-:W2:Y:S04]  /*e87d0*/  LDL R0, [R1+0x1d4] ;  /* 0x0001d40001007983 */ /* 0x001ea80000100800 */
[----:B------:R-:W-:Y:S04]  /*e87e0*/  STL [R1+0xbc], R3 ;  /* 0x0000bc0301007387 */ /* 0x000fe80000100800 */
[----:B------:R0:W-:Y:S04]  /*e87f0*/  STL [R1+0x2e0], R17 ;  /* 0x0002e01101007387 */ /* 0x0001e80000100800 */
[----:B------:R-:W4:Y:S04]  /*e8800*/  LDL R22, [R1+0x1cc] ;  /* 0x0001cc0001167983 */ /* 0x000f280000100800 */
[----:B0-----:R-:W4:Y:S04]  /*e8810*/  LDL R17, [R1+0x1d0] ;  /* 0x0001d00001117983 */ /* 0x001f280000100800 */
[----:B------:R0:W-:Y:S01]  /*e8820*/  STL [R1+0x2e4], R11 ;  /* 0x0002e40b01007387 */ /* 0x0001e20000100800 */
[----:B------:R-:W-:Y:S01]  /*e8830*/  VIADD R3, R3, UR18 ;  /* 0x0000001203037c36 */ /* 0x000fe20008000000 */
[----:B0-----:R-:W-:-:S02]  /*e8840*/  SHF.R.S32.HI R11, RZ, 0x1f, R10 ;  /* 0x0000001fff0b7819 */ /* 0x001fc4000001140a */
[----:B------:R-:W-:-:S03]  /*e8850*/  SHF.R.S32.HI R10, RZ, 0x1f, R13 ;  /* 0x0000001fff0a7819 */ /* 0x000fc6000001140d */
[----:B------:R0:W-:Y:S01]  /*e8860*/  STL [R1+0x2e8], R11 ;  /* 0x0002e80b01007387 */ /* 0x0001e20000100800 */
[----:B------:R-:W-:Y:S01]  /*e8870*/  VIADD R13, R3, UR19 ;  /* 0x00000013030d7c36 */ /* 0x000fe20008000000 */
[----:B------:R-:W-:Y:S01]  /*e8880*/  SHF.R.S32.HI R12, RZ, 0x1f, R12 ;  /* 0x0000001fff0c7819 */ /* 0x000fe2000001140c */
[----:B------:R-:W-:Y:S01]  /*e8890*/  ULDC.64 UR18, c[0x0][0x228] ;  /* 0x00008a0000127ab9 */ /* 0x000fe20000000a00 */
[----:B0-----:R-:W-:Y:S02]  /*e88a0*/  SHF.R.S32.HI R11, RZ, 0x1f, R9 ;  /* 0x0000001fff0b7819 */ /* 0x001fe40000011409 */
[----:B------:R-:W4:Y:S04]  /*e88b0*/  LDL R9, [R1+0x1c8] ;  /* 0x0001c80001097983 */ /* 0x000f280000100800 */
[----:B------:R0:W-:Y:S04]  /*e88c0*/  STL [R1+0x2ec], R10 ;  /* 0x0002ec0a01007387 */ /* 0x0001e80000100800 */
[----:B0-----:R-:W4:Y:S04]  /*e88d0*/  LDL R10, [R1+0x1c0] ;  /* 0x0001c000010a7983 */ /* 0x001f280000100800 */
[----:B------:R0:W-:Y:S04]  /*e88e0*/  STL [R1+0x2f0], R11 ;  /* 0x0002f00b01007387 */ /* 0x0001e80000100800 */
[----:B0-----:R-:W4:Y:S04]  /*e88f0*/  LDL R11, [R1+0x1bc] ;  /* 0x0001bc00010b7983 */ /* 0x001f280000100800 */
[----:B------:R-:W-:Y:S04]  /*e8900*/  STL [R1+0xb8], R3 ;  /* 0x0000b80301007387 */ /* 0x000fe80000100800 */
[----:B------:R0:W-:Y:S04]  /*e8910*/  STL [R1+0x8268], R3 ;  /* 0x0082680301007387 */ /* 0x0001e80000100800 */
[----:B0-----:R-:W4:Y:S01]  /*e8920*/  LDL R3, [R1+0x1e4] ;  /* 0x0001e40001037983 */ /* 0x001f220000100800 */
[----:B------:R-:W-:-:S03]  /*e8930*/  SHF.R.S32.HI R14, RZ, 0x1f, R14 ;  /* 0x0000001fff0e7819 */ /* 0x000fc6000001140e */
[----:B------:R-:W-:Y:S01]  /*e8940*/  STL [R1+0xb4], R13 ;  /* 0x0000b40d01007387 */ /* 0x000fe20000100800 */
[----:B---3--:R-:W-:-:S03]  /*e8950*/  SHF.R.S32.HI R16, RZ, 0x1f, R16 ;  /* 0x0000001fff107819 */ /* 0x008fc60000011410 */
[----:B------:R0:W-:Y:S04]  /*e8960*/  STL [R1+0x2f4], R12 ;  /* 0x0002f40c01007387 */ /* 0x0001e80000100800 */
[----:B0-----:R-:W3:Y:S04]  /*e8970*/  LDL R12, [R1+0x1b8] ;  /* 0x0001b800010c7983 */ /* 0x001ee80000100800 */
[----:B------:R0:W-:Y:S04]  /*e8980*/  STL [R1+0x2f8], R14 ;  /* 0x0002f80e01007387 */ /* 0x0001e80000100800 */
[----:B0-----:R-:W3:Y:S01]  /*e8990*/  LDL R14, [R1+0x1b4] ;  /* 0x0001b400010e7983 */ /* 0x001ee20000100800 */
[----:B--2---:R-:W-:-:S02]  /*e89a0*/  SHF.R.S32.HI R0, RZ, 0x1f, R0 ;  /* 0x0000001fff007819 */ /* 0x004fc40000011400 */
[----:B----4-:R-:W-:-:S05]  /*e89b0*/  SHF.R.S32.HI R3, RZ, 0x1f, R3 ;  /* 0x0000001fff037819 */ /* 0x010fca0000011403 */
[----:B------:R0:W-:Y:S04]  /*e89c0*/  STL [R1+0x2fc], R3 ;  /* 0x0002fc0301007387 */ /* 0x0001e80000100800 */
[----:B------:R1:W-:Y:S01]  /*e89d0*/  STL [R1+0x300], R16 ;  /* 0x0003001001007387 */ /* 0x0003e20000100800 */
[----:B0-----:R-:W-:Y:S01]  /*e89e0*/  VIADD R3, R13, UR20 ;  /* 0x000000140d037c36 */ /* 0x001fe20008000000 */
[----:B------:R-:W-:Y:S02]  /*e89f0*/  SHF.R.S32.HI R13, RZ, 0x1f, R19 ;  /* 0x0000001fff0d7819 */ /* 0x000fe40000011413 */
[----:B-1----:R-:W-:Y:S02]  /*e8a00*/  SHF.R.S32.HI R16, RZ, 0x1f, R20 ;  /* 0x0000001fff107819 */ /* 0x002fe40000011414 */
[----:B------:R0:W-:Y:S01]  /*e8a10*/  STL [R1+0xb0], R3 ;  /* 0x0000b00301007387 */ /* 0x0001e20000100800 */
[----:B------:R-:W-:-:S03]  /*e8a20*/  VIADD R20, R3, UR23 ;  /* 0x0000001703147c36 */ /* 0x000fc60008000000 */
[----:B------:R1:W-:Y:S01]  /*e8a30*/  STL [R1+0x304], R13 ;  /* 0x0003040d01007387 */ /* 0x0003e20000100800 */
[----:B0-----:R-:W-:-:S03]  /*e8a40*/  SHF.R.S32.HI R3, RZ, 0x1f, R17 ;  /* 0x0000001fff037819 */ /* 0x001fc60000011411 */
[----:B-1----:R-:W2:Y:S04]  /*e8a50*/  LDL R13, [R1+0x1b0] ;  /* 0x0001b000010d7983 */ /* 0x002ea80000100800 */
[----:B------:R0:W-:Y:S04]  /*e8a60*/  STL [R1+0x308], R16 ;  /* 0x0003081001007387 */ /* 0x0001e80000100800 */
[----:B------:R-:W4:Y:S04]  /*e8a70*/  LDL R19, [R1+0x1ac] ;  /* 0x0001ac0001137983 */ /* 0x000f280000100800 */
[----:B0-----:R-:W4:Y:S04]  /*e8a80*/  LDL R16, [R1+0x1a8] ;  /* 0x0001a80001107983 */ /* 0x001f280000100800 */
[----:B------:R0:W-:Y:S02]  /*e8a90*/  STL [R1+0x30c], R0 ;  /* 0x00030c0001007387 */ /* 0x0001e40000100800 */
[----:B0-----:R-:W-:-:S02]  /*e8aa0*/  SHF.R.S32.HI R0, RZ, 0x1f, R22 ;  /* 0x0000001fff007819 */ /* 0x001fc40000011416 */
[----:B------:R-:W4:Y:S04]  /*e8ab0*/  LDL R22, [R1+0x1a4] ;  /* 0x0001a40001167983 */ /* 0x000f280000100800 */
[----:B------:R0:W-:Y:S04]  /*e8ac0*/  STL [R1+0x310], R3 ;  /* 0x0003100301007387 */ /* 0x0001e80000100800 */
[----:B0-----:R-:W4:Y:S04]  /*e8ad0*/  LDL R3, [R1+0x1a0] ;  /* 0x0001a00001037983 */ /* 0x001f280000100800 */
[----:B------:R0:W-:Y:S04]  /*e8ae0*/  STL [R1+0x314], R0 ;  /* 0x0003140001007387 */ /* 0x0001e80000100800 */
[----:B------:R-:W4:Y:S04]  /*e8af0*/  LDL R17, [R1+0x19c] ;  /* 0x00019c0001117983 */ /* 0x000f280000100800 */
[----:B------:R-:W-:Y:S01]  /*e8b00*/  STL [R1+0x9c], R20 ;  /* 0x00009c1401007387 */ /* 0x000fe20000100800 */
[----:B0-----:R-:W-:Y:S01]  /*e8b10*/  VIADD R0, R20, UR22 ;  /* 0x0000001614007c36 */ /* 0x001fe20008000000 */
[----:B------:R-:W-:-:S02]  /*e8b20*/  SHF.R.S32.HI R9, RZ, 0x1f, R9 ;  /* 0x0000001fff097819 */ /* 0x000fc40000011409 */
[----:B------:R0:W-:Y:S01]  /*e8b30*/  STL [R1+0x8260], R20 ;  /* 0x0082601401007387 */ /* 0x0001e20000100800 */
[----:B---3--:R-:W-:Y:S01]  /*e8b40*/  SHF.R.S32.HI R12, RZ, 0x1f, R12 ;  /* 0x0000001fff0c7819 */ /* 0x008fe2000001140c */
[----:B------:R-:W-:Y:S02]  /*e8b50*/  ULDC.64 UR22, c[0x0][0x228] ;  /* 0x00008a0000167ab9 */ /* 0x000fe40000000a00 */
[----:B0-----:R-:W3:Y:S04]  /*e8b60*/  LDL R20, [R1+0x1c4] ;  /* 0x0001c40001147983 */ /* 0x001ee80000100800 */
[----:B------:R0:W-:Y:S04]  /*e8b70*/  STL [R1+0x318], R9 ;  /* 0x0003180901007387 */ /* 0x0001e80000100800 */
[----:B0-----:R-:W4:Y:S04]  /*e8b80*/  LDL.LU R9, [R1+0x828c] ;  /* 0x00828c0001097983 */ /* 0x001f280000300800 */
[----:B------:R-:W-:Y:S01]  /*e8b90*/  STL [R1+0x98], R0 ;  /* 0x0000980001007387 */ /* 0x000fe20000100800 */
[----:B---3--:R-:W-:-:S05]  /*e8ba0*/  SHF.R.S32.HI R20, RZ, 0x1f, R20 ;  /* 0x0000001fff147819 */ /* 0x008fca0000011414 */
[----:B------:R0:W-:Y:S02]  /*e8bb0*/  STL [R1+0x31c], R20 ;  /* 0x00031c1401007387 */ /* 0x0001e40000100800 */
[----:B0-----:R-:W-:Y:S01]  /*e8bc0*/  SHF.R.S32.HI R20, RZ, 0x1f, R10 ;  /* 0x0000001fff147819 */ /* 0x001fe2000001140a */
[----:B------:R-:W-:-:S04]  /*e8bd0*/  VIADD R10, R0, UR21 ;  /* 0x00000015000a7c36 */ /* 0x000fc80008000000 */
[----:B------:R0:W-:Y:S01]  /*e8be0*/  STL [R1+0x320], R20 ;  /* 0x0003201401007387 */ /* 0x0001e20000100800 */
[----:B------:R-:W-:Y:S01]  /*e8bf0*/  SHF.R.S32.HI R0, RZ, 0x1f, R11 ;  /* 0x0000001fff007819 */ /* 0x000fe2000001140b */
[----:B------:R-:W-:Y:S02]  /*e8c00*/  ULDC.64 UR20, c[0x0][0x228] ;  /* 0x00008a0000147ab9 */ /* 0x000fe40000000a00 */
[----:B------:R-:W3:Y:S04]  /*e8c10*/  LDL R11, [R1+0x194] ;  /* 0x00019400010b7983 */ /* 0x000ee80000100800 */
[----:B0-----:R-:W3:Y:S04]  /*e8c20*/  LDL R20, [R1+0x198] ;  /* 0x0001980001147983 */ /* 0x001ee80000100800 */
[----:B------:R0:W-:Y:S04]  /*e8c30*/  STL [R1+0x324], R0 ;  /* 0x0003240001007387 */ /* 0x0001e80000100800 */
[----:B------:R1:W-:Y:S01]  /*e8c40*/  STL [R1+0x328], R12 ;  /* 0x0003280c01007387 */ /* 0x0003e20000100800 */
[----:B0-----:R-:W-:Y:S01]  /*e8c50*/  SHF.R.S32.HI R0, RZ, 0x1f, R14 ;  /* 0x0000001fff007819 */ /* 0x001fe2000001140e */
[----:B------:R-:W-:-:S02]  /*e8c60*/  IMAD.MOV.U32 R14, RZ, RZ, R18 ;  /* 0x000000ffff0e7224 */ /* 0x000fc400078e0012 */
[----:B------:R-:W-:Y:S02]  /*e8c70*/  IMAD.MOV.U32 R18, RZ, RZ, R23 ;  /* 0x000000ffff127224 */ /* 0x000fe400078e0017 */
[----:B------:R0:W-:Y:S01]  /*e8c80*/  STL [R1+0x32c], R0 ;  /* 0x00032c0001007387 */ /* 0x0001e20000100800 */
[----:B-1----:R-:W-:-:S03]  /*e8c90*/  VIADD R12, R10, UR26 ;  /* 0x0000001a0a0c7c36 */ /* 0x002fc60008000000 */
[----:B------:R-:W3:Y:S04]  /*e8ca0*/  LDL R23, [R1+0x188] ;  /* 0x0001880001177983 */ /* 0x000ee80000100800 */
[----:B0-----:R-:W3:Y:S04]  /*e8cb0*/  LDL R0, [R1+0x18c] ;  /* 0x00018c0001007983 */ /* 0x001ee80000100800 */
[----:B------:R-:W-:Y:S04]  /*e8cc0*/  STL [R1+0x94], R10 ;  /* 0x0000940a01007387 */ /* 0x000fe80000100800 */
[----:B------:R2:W-:Y:S02]  /*e8cd0*/  STL [R1+0x825c], R10 ;  /* 0x00825c0a01007387 */ /* 0x0005e40000100800 */
[----:B--2---:R-:W-:-:S02]  /*e8ce0*/  SHF.R.S32.HI R10, RZ, 0x1f, R13 ;  /* 0x0000001fff0a7819 */ /* 0x004fc4000001140d */
[----:B----4-:R-:W-:Y:S02]  /*e8cf0*/  SHF.R.S32.HI R13, RZ, 0x1f, R19 ;  /* 0x0000001fff0d7819 */ /* 0x010fe40000011413 */
[----:B------:R-:W2:Y:S04]  /*e8d00*/  LDL R19, [R1+0x184] ;  /* 0x0001840001137983 */ /* 0x000ea80000100800 */
[----:B------:R0:W-:Y:S04]  /*e8d10*/  STL [R1+0x330], R10 ;  /* 0x0003300a01007387 */ /* 0x0001e80000100800 */
[----:B------:R1:W-:Y:S01]  /*e8d20*/  STL [R1+0x334], R13 ;  /* 0x0003340d01007387 */ /* 0x0003e20000100800 */
[----:B0-----:R-:W-:-:S03]  /*e8d30*/  SHF.R.S32.HI R10, RZ, 0x1f, R16 ;  /* 0x0000001fff0a7819 */ /* 0x001fc60000011410 */
[----:B------:R-:W-:Y:S01]  /*e8d40*/  STL [R1+0x90], R12 ;  /* 0x0000900c01007387 */ /* 0x000fe20000100800 */
[----:B------:R-:W-:-:S03]  /*e8d50*/  VIADD R16, R12, UR25 ;  /* 0x000000190c107c36 */ /* 0x000fc60008000000 */
[----:B------:R0:W-:Y:S01]  /*e8d60*/  STL [R1+0x338], R10 ;  /* 0x0003380a01007387 */ /* 0x0001e20000100800 */
[----:B------:R-:W-:-:S03]  /*e8d70*/  SHF.R.S32.HI R3, RZ, 0x1f, R3 ;  /* 0x0000001fff037819 */ /* 0x000fc60000011403 */
[----:B------:R4:W-:Y:S04]  /*e8d80*/  STL [R1+0x8264], R12 ;  /* 0x0082640c01007387 */ /* 0x0009e80000100800 */
[----:B-1----:R-:W2:Y:S01]  /*e8d90*/  LDL R13, [R1+0x17c] ;  /* 0x00017c00010d7983 */ /* 0x002ea20000100800 */
[----:B0-----:R-:W-:-:S03]  /*e8da0*/  SHF.R.S32.HI R10, RZ, 0x1f, R22 ;  /* 0x0000001fff0a7819 */ /* 0x001fc60000011416 */
[----:B----4-:R-:W4:Y:S04]  /*e8db0*/  LDL R12, [R1+0x180] ;  /* 0x00018000010c7983 */ /* 0x010f280000100800 */
[----:B------:R0:W-:Y:S04]  /*e8dc0*/  STL [R1+0x33c], R10 ;  /* 0x00033c0a01007387 */ /* 0x0001e80000100800 */
[----:B------:R-:W4:Y:S04]  /*e8dd0*/  LDL R22, [R1+0x178] ;  /* 0x0001780001167983 */ /* 0x000f280000100800 */
[----:B------:R1:W-:Y:S01]  /*e8de0*/  STL [R1+0x340], R3 ;  /* 0x0003400301007387 */ /* 0x0003e20000100800 */
[----:B0-----:R-:W-:Y:S01]  /*e8df0*/  SHF.R.S32.HI R10, RZ, 0x1f, R17 ;  /* 0x0000001fff0a7819 */ /* 0x001fe20000011411 */
[----:B------:R-:W-:Y:S01]  /*e8e00*/  VIADD R17, R16, UR24 ;  /* 0x0000001810117c36 */ /* 0x000fe20008000000 */
[----:B------:R-:W-:Y:S01]  /*e8e10*/  SHF.R.S32.HI R9, RZ, 0x1f, R9 ;  /* 0x0000001fff097819 */ /* 0x000fe20000011409 */
[----:B------:R-:W-:Y:S01]  /*e8e20*/  ULDC.64 UR24, c[0x0][0x228] ;  /* 0x00008a0000187ab9 */ /* 0x000fe20000000a00 */
[----:B-1----:R-:W4:Y:S04]  /*e8e30*/  LDL R3, [R1+0x170] ;  /* 0x0001700001037983 */ /* 0x002f280000100800 */
[----:B------:R-:W-:Y:S04]  /*e8e40*/  STL [R1+0x8c], R16 ;  /* 0x00008c1001007387 */ /* 0x000fe80000100800 */
[----:B------:R-:W-:Y:S04]  /*e8e50*/  STL [R1+0x344], R10 ;  /* 0x0003440a01007387 */ /* 0x000fe80000100800 */
[----:B------:R0:W-:Y:S04]  /*e8e60*/  STL [R1+0x826c], R16 ;  /* 0x00826c1001007387 */ /* 0x0001e80000100800 */
[----:B0-----:R-:W4:Y:S01]  /*e8e70*/  LDL R16, [R1+0x174] ;  /* 0x0001740001107983 */ /* 0x001f220000100800 */
[----:B---3--:R-:W-:-:S02]  /*e8e80*/  SHF.R.S32.HI R10, RZ, 0x1f, R11 ;  /* 0x0000001fff0a7819 */ /* 0x008fc4000001140b */
[----:B------:R-:W-:-:S05]  /*e8e90*/  SHF.R.S32.HI R20, RZ, 0x1f, R20 ;  /* 0x0000001fff147819 */ /* 0x000fca0000011414 */
[----:B------:R-:W-:Y:S04]  /*e8ea0*/  STL [R1+0x348], R20 ;  /* 0x0003481401007387 */ /* 0x000fe80000100800 */
[----:B------:R-:W3:Y:S04]  /*e8eb0*/  LDL R11, [R1+0x168] ;  /* 0x00016800010b7983 */ /* 0x000ee80000100800 */
[----:B------:R0:W-:Y:S04]  /*e8ec0*/  STL [R1+0x34c], R10 ;  /* 0x00034c0a01007387 */ /* 0x0001e80000100800 */
[----:B------:R-:W-:Y:S04]  /*e8ed0*/  STL [R1+0x54], R17 ;  /* 0x0000541101007387 */ /* 0x000fe80000100800 */
[----:B------:R1:W-:Y:S01]  /*e8ee0*/  STL [R1+0x350], R9 ;  /* 0x0003500901007387 */ /* 0x0003e20000100800 */
[----:B0-----:R-:W-:-:S03]  /*e8ef0*/  SHF.R.S32.HI R10, RZ, 0x1f, R23 ;  /* 0x0000001fff0a7819 */ /* 0x001fc60000011417 */
[----:B------:R-:W-:Y:S01]  /*e8f00*/  STL [R1+0x8274], R17 ;  /* 0x0082741101007387 */ /* 0x000fe20000100800 */
[----:B------:R-:W-:-:S05]  /*e8f10*/  SHF.R.S32.HI R0, RZ, 0x1f, R0 ;  /* 0x0000001fff007819 */ /* 0x000fca0000011400 */
[----:B------:R0:W-:Y:S01]  /*e8f20*/  STL [R1+0x354], R0 ;  /* 0x0003540001007387 */ /* 0x0001e20000100800 */
[----:B-1----:R-:W-:-:S03]  /*e8f30*/  VIADD R9, R17, UR29 ;  /* 0x0000001d11097c36 */ /* 0x002fc60008000000 */
[----:B------:R-:W3:Y:S04]  /*e8f40*/  LDL R23, [R1+0x160] ;  /* 0x0001600001177983 */ /* 0x000ee80000100800 */
[----:B0-----:R-:W3:Y:S04]  /*e8f50*/  LDL R0, [R1+0x164] ;  /* 0x0001640001007983 */ /* 0x001ee80000100800 */
[----:B------:R0:W-:Y:S01]  /*e8f60*/  STL [R1+0x358], R10 ;  /* 0x0003580a01007387 */ /* 0x0001e20000100800 */
[----:B--2---:R-:W-:-:S03]  /*e8f70*/  SHF.R.S32.HI R17, RZ, 0x1f, R19 ;  /* 0x0000001fff117819 */ /* 0x004fc60000011413 */
[----:B------:R-:W2:Y:S04]  /*e8f80*/  LDL R20, [R1+0x158] ;  /* 0x0001580001147983 */ /* 0x000ea80000100800 */
[----:B0-----:R-:W2:Y:S01]  /*e8f90*/  LDL R10, [R1+0x15c] ;  /* 0x00015c00010a7983 */ /* 0x001ea20000100800 */
[----:B------:R-:W-:Y:S01]  /*e8fa0*/  VIADD R19, R9, UR28 ;  /* 0x0000001c09137c36 */ /* 0x000fe20008000000 */
[----:B------:R-:W-:Y:S02]  /*e8fb0*/  ULDC.64 UR28, c[0x0][0x228] ;  /* 0x00008a00001c7ab9 */ /* 0x000fe40000000a00 */
[----:B------:R-:W-:Y:S04]  /*e8fc0*/  STL [R1+0x35c], R17 ;  /* 0x00035c1101007387 */ /* 0x000fe80000100800 */
[----:B------:R-:W-:Y:S04]  /*e8fd0*/  STL [R1+0x50], R9 ;  /* 0x0000500901007387 */ /* 0x000fe80000100800 */
[----:B------:R0:W-:Y:S01]  /*e8fe0*/  STL [R1+0x827c], R9 ;  /* 0x00827c0901007387 */ /* 0x0001e20000100800 */
[----:B------:R-:W-:-:S02]  /*e8ff0*/  SHF.R.S32.HI R13, RZ, 0x1f, R13 ;  /* 0x0000001fff0d7819 */ /* 0x000fc4000001140d */
[----:B----4-:R-:W-:-:S05]  /*e9000*/  SHF.R.S32.HI R12, RZ, 0x1f, R12 ;  /* 0x0000001fff0c7819 */ /* 0x010fca000001140c */
[----:B------:R1:W-:Y:S01]  /*e9010*/  STL [R1+0x360], R12 ;  /* 0x0003600c01007387 */ /* 0x0003e20000100800 */
[----:B0-----:R-:W-:-:S03]  /*e9020*/  SHF.R.S32.HI R9, RZ, 0x1f, R22 ;  /* 0x0000001fff097819 */ /* 0x001fc60000011416 */
[----:B-1----:R-:W4:Y:S04]  /*e9030*/  LDL R12, [R1+0x150] ;  /* 0x00015000010c7983 */ /* 0x002f280000100800 */
[----:B------:R0:W-:Y:S04]  /*e9040*/  STL [R1+0x364], R13 ;  /* 0x0003640d01007387 */ /* 0x0001e80000100800 */
[----:B0-----:R-:W4:Y:S04]  /*e9050*/  LDL R13, [R1+0x14c] ;  /* 0x00014c00010d7983 */ /* 0x001f280000100800 */
[----:B------:R0:W-:Y:S04]  /*e9060*/  STL [R1+0x368], R9 ;  /* 0x0003680901007387 */ /* 0x0001e80000100800 */
[----:B------:R-:W-:Y:S01]  /*e9070*/  STL [R1+0x4c], R19 ;  /* 0x00004c1301007387 */ /* 0x000fe20000100800 */
[----:B0-----:R-:W-:-:S02]  /*e9080*/  SHF.R.S32.HI R9, RZ, 0x1f, R16 ;  /* 0x0000001fff097819 */ /* 0x001fc40000011410 */
[----:B------:R-:W-:Y:S01]  /*e9090*/  SHF.R.S32.HI R16, RZ, 0x1f, R3 ;  /* 0x0000001fff107819 */ /* 0x000fe20000011403 */
[----:B------:R-:W-:Y:S01]  /*e90a0*/  STL [R1+0x8280], R19 ;  /* 0x0082801301007387 */ /* 0x000fe20000100800 */
[----:B------:R-:W-:-:S03]  /*e90b0*/  SHF.R.S32.HI R3, RZ, 0x1f, R8 ;  /* 0x0000001fff037819 */ /* 0x000fc60000011408 */
[----:B------:R0:W-:Y:S01]  /*e90c0*/  STL [R1+0x36c], R9 ;  /* 0x00036c0901007387 */ /* 0x0001e20000100800 */
[----:B------:R-:W-:Y:S01]  /*e90d0*/  VIADD R22, R19, UR27 ;  /* 0x0000001b13167c36 */ /* 0x000fe20008000000 */
[----:B------:R-:W-:Y:S02]  /*e90e0*/  ULDC.64 UR26, c[0x0][0x228] ;  /* 0x00008a00001a7ab9 */ /* 0x000fe40000000a00 */
[----:B0-----:R-:W4:Y:S04]  /*e90f0*/  LDL R9, [R1+0x144] ;  /* 0x0001440001097983 */ /* 0x001f280000100800 */
[----:B------:R0:W-:Y:S04]  /*e9100*/  STL [R1+0x370], R16 ;  /* 0x0003701001007387 */ /* 0x0001e80000100800 */
[----:B------:R-:W4:Y:S04]  /*e9110*/  LDL R17, [R1+0x140] ;  /* 0x0001400001117983 */ /* 0x000f280000100800 */
[----:B------:R3:W-:Y:S04]  /*e9120*/  STL [R1+0x374], R3 ;  /* 0x0003740301007387 */ /* 0x0007e80000100800 */
[----:B------:R-:W-:Y:S04]  /*e9130*/  STL [R1+0x48], R22 ;  /* 0x0000481601007387 */ /* 0x000fe80000100800 */
[----:B------:R-:W-:Y:S04]  /*e9140*/  STL [R1+0x8284], R22 ;  /* 0x0082841601007387 */ /* 0x000fe80000100800 */
[----:B0-----:R-:W4:Y:S01]  /*e9150*/  LDL R16, [R1+0x138] ;  /* 0x0001380001107983 */ /* 0x001f220000100800 */
[----:B---3--:R-:W-:-:S05]  /*e9160*/  SHF.R.S32.HI R3, RZ, 0x1f, R11 ;  /* 0x0000001fff037819 */ /* 0x008fca000001140b */
[----:B------:R0:W-:Y:S04]  /*e9170*/  STL [R1+0x378], R3 ;  /* 0x0003780301007387 */ /* 0x0001e80000100800 */
[----:B------:R-:W3:Y:S01]  /*e9180*/  LDL R11, [R1+0x134] ;  /* 0x00013400010b7983 */ /* 0x000ee20000100800 */
[----:B------:R-:W-:-:S03]  /*e9190*/  VIADD R8, R22, UR32 ;  /* 0x0000002016087c36 */ /* 0x000fc60008000000 */
[----:B0-----:R-:W3:Y:S01]  /*e91a0*/  LDL R3, [R1+0x12c] ;  /* 0x00012c0001037983 */ /* 0x001ee20000100800 */
[----:B------:R-:W-:Y:S02]  /*e91b0*/  SHF.R.S32.HI R19, RZ, 0x1f, R23 ;  /* 0x0000001fff137819 */ /* 0x000fe40000011417 */
[----:B------:R-:W-:-:S05]  /*e91c0*/  SHF.R.S32.HI R0, RZ, 0x1f, R0 ;  /* 0x0000001fff007819 */ /* 0x000fca0000011400 */
[----:B------:R0:W-:Y:S01]  /*e91d0*/  STL [R1+0x37c], R0 ;  /* 0x00037c0001007387 */ /* 0x0001e20000100800 */
[----:B------:R-:W-:Y:S01]  /*e91e0*/  VIADD R23, R8, UR31 ;  /* 0x0000001f08177c36 */ /* 0x000fe20008000000 */
[----:B--2---:R-:W-:Y:S02]  /*e91f0*/  SHF.R.S32.HI R10, RZ, 0x1f, R10 ;  /* 0x0000001fff0a7819 */ /* 0x004fe4000001140a */
[----:B0-----:R-:W2:Y:S04]  /*e9200*/  LDL R0, [R1+0x128] ;  /* 0x0001280001007983 */ /* 0x001ea80000100800 */
[----:B------:R0:W-:Y:S04]  /*e9210*/  STL [R1+0x380], R19 ;  /* 0x0003801301007387 */ /* 0x0001e80000100800 */
[----:B------:R-:W-:Y:S01]  /*e9220*/  STL [R1+0x44], R8 ;  /* 0x0000440801007387 */ /* 0x000fe20000100800 */
[----:B0-----:R-:W-:-:S03]  /*e9230*/  SHF.R.S32.HI R19, RZ, 0x1f, R20 ;  /* 0x0000001fff137819 */ /* 0x001fc60000011414 */
[----:B------:R0:W-:Y:S04]  /*e9240*/  STL [R1+0x384], R10 ;  /* 0x0003840a01007387 */ /* 0x0001e80000100800 */
[----:B0-----:R-:W3:Y:S04]  /*e9250*/  LDL R10, [R1+0x120] ;  /* 0x00012000010a7983 */ /* 0x001ee80000100800 */
[----:B------:R0:W-:Y:S04]  /*e9260*/  STL [R1+0x388], R19 ;  /* 0x0003881301007387 */ /* 0x0001e80000100800 */
[----:B------:R-:W2:Y:S04]  /*e9270*/  LDL R20, [R1+0x11c] ;  /* 0x00011c0001147983 */ /* 0x000ea80000100800 */
[----:B------:R1:W-:Y:S01]  /*e9280*/  STL [R1+0x38c], R7 ;  /* 0x00038c0701007387 */ /* 0x0003e20000100800 */
[----:B----4-:R-:W-:-:S03]  /*e9290*/  SHF.R.S32.HI R12, RZ, 0x1f, R12 ;  /* 0x0000001fff0c7819 */ /* 0x010fc6000001140c */
[----:B------:R-:W-:Y:S01]  /*e92a0*/  STL [R1+0x40], R23 ;  /* 0x0000401701007387 */ /* 0x000fe20000100800 */
[----:B0-----:R-:W-:-:S03]  /*e92b0*/  SHF.R.S32.HI R19, RZ, 0x1f, R21 ;  /* 0x0000001fff137819 */ /* 0x001fc60000011415 */
[----:B------:R0:W-:Y:S01]  /*e92c0*/  STL [R1+0x390], R12 ;  /* 0x0003900c01007387 */ /* 0x0001e20000100800 */
[----:B-1----:R-:W-:Y:S01]  /*e92d0*/  VIADD R7, R23, UR30 ;  /* 0x0000001e17077c36 */ /* 0x002fe20008000000 */
[----:B------:R-:W-:Y:S02]  /*e92e0*/  SHF.R.S32.HI R13, RZ, 0x1f, R13 ;  /* 0x0000001fff0d7819 */ /* 0x000fe4000001140d */
[----:B0-----:R-:W4:Y:S01]  /*e92f0*/  LDL R12, [R1+0x114] ;  /* 0x00011400010c7983 */ /* 0x001f220000100800 */
[----:B------:R-:W-:-:S03]  /*e9300*/  SHF.R.S32.HI R17, RZ, 0x1f, R17 ;  /* 0x0000001fff117819 */ /* 0x000fc60000011411 */
[----:B------:R0:W-:Y:S01]  /*e9310*/  STL [R1+0x394], R13 ;  /* 0x0003940d01007387 */ /* 0x0001e20000100800 */
[----:B------:R-:W-:Y:S01]  /*e9320*/  VIADD R21, R7, UR35 ;  /* 0x0000002307157c36 */ /* 0x000fe20008000000 */
[----:B---3--:R-:W-:Y:S02]  /*e9330*/  SHF.R.S32.HI R10, RZ, 0x1f, R10 ;  /* 0x0000001fff0a7819 */ /* 0x008fe4000001140a */
[----:B0-----:R-:W3:Y:S01]  /*e9340*/  LDL R13, [R1+0x110] ;  /* 0x00011000010d7983 */ /* 0x001ee20000100800 */
[----:B------:R-:W-:Y:S01]  /*e9350*/  SHF.R.S32.HI R8, RZ, 0x1f, R8 ;  /* 0x0000001fff087819 */ /* 0x000fe20000011408 */
[----:B------:R-:W-:Y:S02]  /*e9360*/  ULDC.64 UR30, c[0x0][0x228] ;  /* 0x00008a00001e7ab9 */ /* 0x000fe40000000a00 */
[----:B------:R0:W-:Y:S04]  /*e9370*/  STL [R1+0x398], R19 ;  /* 0x0003981301007387 */ /* 0x0001e80000100800 */
[----:B------:R-:W-:Y:S01]  /*e9380*/  STL [R1+0x3c], R7 ;  /* 0x00003c0701007387 */ /* 0x000fe20000100800 */
[----:B0-----:R-:W-:-:S02]  /*e9390*/  SHF.R.S32.HI R19, RZ, 0x1f, R9 ;  /* 0x0000001fff137819 */ /* 0x001fc40000011409 */
[----:B------:R-:W-:-:S03]  /*e93a0*/  SHF.R.S32.HI R9, RZ, 0x1f, R24 ;  /* 0x0000001fff097819 */ /* 0x000fc60000011418 */
[----:B------:R-:W-:Y:S04]  /*e93b0*/  STL [R1+0x39c], R19 ;  /* 0x00039c1301007387 */ /* 0x000fe80000100800 */
[----:B------:R-:W-:Y:S04]  /*e93c0*/  STL [R1+0x38], R21 ;  /* 0x0000381501007387 */ /* 0x000fe80000100800 */
[----:B------:R-:W-:Y:S04]  /*e93d0*/  STL [R1+0x3a0], R17 ;  /* 0x0003a01101007387 */ /* 0x000fe80000100800 */
[----:B------:R0:W-:Y:S02]  /*e93e0*/  STL [R1+0x3a4], R9 ;  /* 0x0003a40901007387 */ /* 0x0001e40000100800 */
[----:B0-----:R-:W-:-:S02]  /*e93f0*/  SHF.R.S32.HI R9, RZ, 0x1f, R16 ;  /* 0x0000001fff097819 */ /* 0x001fc40000011410 */
[----:B------:R-:W-:-:S03]  /*e9400*/  SHF.R.S32.HI R16, RZ, 0x1f, R11 ;  /* 0x0000001fff107819 */ /* 0x000fc6000001140b */
[----:B------:R0:W-:Y:S04]  /*e9410*/  STL [R1+0x3a8], R9 ;  /* 0x0003a80901007387 */ /* 0x0001e80000100800 */
[----:B------:R-:W3:Y:S01]  /*e9420*/  LDL R11, [R1+0x104] ;  /* 0x00010400010b7983 */ /* 0x000ee20000100800 */
[----:B------:R-:W-:Y:S01]  /*e9430*/  VIADD R24, R21, UR34 ;  /* 0x0000002215187c36 */ /* 0x000fe20008000000 */
[----:B0-----:R-:W-:Y:S02]  /*e9440*/  SHF.R.S32.HI R9, RZ, 0x1f, R25 ;  /* 0x0000001fff097819 */ /* 0x001fe40000011419 */
[----:B------:R2:W-:Y:S01]  /*e9450*/  STL [R1+0x3ac], R16 ;  /* 0x0003ac1001007387 */ /* 0x0005e20000100800 */
[----:B------:R-:W-:Y:S01]  /*e9460*/  SHF.R.S32.HI R23, RZ, 0x1f, R23 ;  /* 0x0000001fff177819 */ /* 0x000fe20000011417 */
[----:B------:R-:W-:-:S02]  /*e9470*/  ULDC.64 UR34, c[0x0][0x228] ;  /* 0x00008a0000227ab9 */ /* 0x000fc40000000a00 */
[----:B------:R-:W-:Y:S04]  /*e9480*/  STL [R1+0x34], R24 ;  /* 0x0000341801007387 */ /* 0x000fe80000100800 */
[----:B------:R0:W-:Y:S01]  /*e9490*/  STL [R1+0x3b0], R9 ;  /* 0x0003b00901007387 */ /* 0x0001e20000100800 */
[----:B------:R-:W-:Y:S01]  /*e94a0*/  VIADD R25, R24, UR33 ;  /* 0x0000002118197c36 */ /* 0x000fe20008000000 */
[----:B--2---:R-:W-:Y:S01]  /*e94b0*/  SHF.R.S32.HI R16, RZ, 0x1f, R20 ;  /* 0x0000001fff107819 */ /* 0x004fe20000011414 */
[----:B------:R-:W-:Y:S01]  /*e94c0*/  ULDC.64 UR32, c[0x0][0x228] ;  /* 0x00008a0000207ab9 */ /* 0x000fe20000000a00 */
[----:B0-----:R-:W-:Y:S02]  /*e94d0*/  SHF.R.S32.HI R9, RZ, 0x1f, R3 ;  /* 0x0000001fff097819 */ /* 0x001fe40000011403 */
[----:B------:R-:W-:-:S03]  /*e94e0*/  SHF.R.S32.HI R3, RZ, 0x1f, R0 ;  /* 0x0000001fff037819 */ /* 0x000fc60000011400 */
[----:B------:R0:W-:Y:S04]  /*e94f0*/  STL [R1+0x3b4], R9 ;  /* 0x0003b40901007387 */ /* 0x0001e80000100800 */
[----:B------:R-:W2:Y:S04]  /*e9500*/  LDL R0, [R1+0xfc] ;  /* 0x0000fc0001007983 */ /* 0x000ea80000100800 */
[----:B------:R1:W-:Y:S01]  /*e9510*/  STL [R1+0x3b8], R3 ;  /* 0x0003b80301007387 */ /* 0x0003e20000100800 */
[----:B0-----:R-:W-:-:S03]  /*e9520*/  SHF.R.S32.HI R9, RZ, 0x1f, R26 ;  /* 0x0000001fff097819 */ /* 0x001fc6000001141a */
[----:B-1----:R-:W2:Y:S04]  /*e9530*/  LDL R3, [R1+0xf8] ;  /* 0x0000f80001037983 */ /* 0x002ea80000100800 */
[----:B------:R0:W-:Y:S04]  /*e9540*/  STL [R1+0x3bc], R6 ;  /* 0x0003bc0601007387 */ /* 0x0001e80000100800 */
[----:B------:R-:W-:Y:S04]  /*e9550*/  STL [R1+0x30], R25 ;  /* 0x0000301901007387 */ /* 0x000fe80000100800 */
[----:B------:R1:W-:Y:S01]  /*e9560*/  STL [R1+0x3c0], R10 ;  /* 0x0003c00a01007387 */ /* 0x0003e20000100800 */
[----:B0-----:R-:W-:-:S04]  /*e9570*/  VIADD R6, R25, UR38 ;  /* 0x0000002619067c36 */ /* 0x001fc80008000000 */
[----:B------:R-:W-:Y:S01]  /*e9580*/  VIADD R26, R6, UR37 ;  /* 0x00000025061a7c36 */ /* 0x000fe20008000000 */
[----:B-1----:R-:W2:Y:S04]  /*e9590*/  LDL R10, [R1+0xf0] ;  /* 0x0000f000010a7983 */ /* 0x002ea80000100800 */
[----:B------:R4:W-:Y:S04]  /*e95a0*/  STL [R1+0x3c4], R16 ;  /* 0x0003c41001007387 */ /* 0x0009e80000100800 */
[----:B------:R-:W2:Y:S04]  /*e95b0*/  LDL R20, [R1+0xec] ;  /* 0x0000ec0001147983 */ /* 0x000ea80000100800 */
[----:B------:R0:W-:Y:S01]  /*e95c0*/  STL [R1+0x3c8], R9 ;  /* 0x0003c80901007387 */ /* 0x0001e20000100800 */
[----:B----4-:R-:W-:-:S03]  /*e95d0*/  SHF.R.S32.HI R16, RZ, 0x1f, R12 ;  /* 0x0000001fff107819 */ /* 0x010fc6000001140c */
[----:B------:R-:W-:Y:S04]  /*e95e0*/  STL [R1+0x2c], R6 ;  /* 0x00002c0601007387 */ /* 0x000fe80000100800 */
[----:B------:R-:W-:Y:S01]  /*e95f0*/  STL [R1+0x3cc], R16 ;  /* 0x0003cc1001007387 */ /* 0x000fe20000100800 */
[----:B0-----:R-:W-:-:S03]  /*e9600*/  SHF.R.S32.HI R9, RZ, 0x1f, R27 ;  /* 0x0000001fff097819 */ /* 0x001fc6000001141b */
[----:B------:R-:W-:Y:S01]  /*e9610*/  STL [R1+0x28], R26 ;  /* 0x0000281a01007387 */ /* 0x000fe20000100800 */
[----:B---3--:R-:W-:-:S05]  /*e9620*/  SHF.R.S32.HI R12, RZ, 0x1f, R13 ;  /* 0x0000001fff0c7819 */ /* 0x008fca000001140d */
[----:B------:R-:W-:Y:S04]  /*e9630*/  STL [R1+0x3d0], R12 ;  /* 0x0003d00c01007387 */ /* 0x000fe80000100800 */
[----:B------:R0:W-:Y:S02]  /*e9640*/  STL [R1+0x3d4], R9 ;  /* 0x0003d40901007387 */ /* 0x0001e40000100800 */
[----:B0-----:R-:W-:Y:S02]  /*e9650*/  SHF.R.S32.HI R9, RZ, 0x1f, R5 ;  /* 0x0000001fff097819 */ /* 0x001fe40000011405 */
[----:B------:R-:W3:Y:S04]  /*e9660*/  LDL.LU R5, [R1+0x8288] ;  /* 0x0082880001057983 */ /* 0x000ee80000300800 */
[----:B------:R-:W4:Y:S04]  /*e9670*/  LDL R22, [R1+0xe4] ;  /* 0x0000e40001167983 */ /* 0x000f280000100800 */
[----:B------:R-:W4:Y:S04]  /*e9680*/  LDL R19, [R1+0xe0] ;  /* 0x0000e00001137983 */ /* 0x000f280000100800 */
[----:B------:R0:W-:Y:S04]  /*e9690*/  STL [R1+0x3d8], R9 ;  /* 0x0003d80901007387 */ /* 0x0001e80000100800 */
[----:B------:R-:W4:Y:S04]  /*e96a0*/  LDL R13, [R1+0xdc] ;  /* 0x0000dc00010d7983 */ /* 0x000f280000100800 */
[----:B0-----:R-:W4:Y:S01]  /*e96b0*/  LDL R9, [R1+0xd8] ;  /* 0x0000d80001097983 */ /* 0x001f220000100800 */
[----:B------:R-:W-:-:S02]  /*e96c0*/  SHF.R.S32.HI R12, RZ, 0x1f, R11 ;  /* 0x0000001fff0c7819 */ /* 0x000fc4000001140b */
[----:B------:R-:W-:-:S03]  /*e96d0*/  SHF.R.S32.HI R11, RZ, 0x1f, R29 ;  /* 0x0000001fff0b7819 */ /* 0x000fc6000001141d */
[----:B------:R-:W-:Y:S04]  /*e96e0*/  STL [R1+0x3dc], R12 ;  /* 0x0003dc0c01007387 */ /* 0x000fe80000100800 */
[----:B------:R0:W-:Y:S04]  /*e96f0*/  STL [R1+0x3e0], R11 ;  /* 0x0003e00b01007387 */ /* 0x0001e80000100800 */
[----:B0-----:R-:W4:Y:S01]  /*e9700*/  LDL R11, [R1+0xd4] ;  /* 0x0000d400010b7983 */ /* 0x001f220000100800 */
[----:B------:R-:W-:Y:S01]  /*e9710*/  VIADD R27, R26, UR36 ;  /* 0x000000241a1b7c36 */ /* 0x000fe20008000000 */
[----:B--2---:R-:W-:-:S04]  /*e9720*/  SHF.R.S32.HI R12, RZ, 0x1f, R0 ;  /* 0x0000001fff0c7819 */ /* 0x004fc80000011400 */
[----:B------:R-:W-:Y:S01]  /*e9730*/  STL [R1+0x24], R27 ;  /* 0x0000241b01007387 */ /* 0x000fe20000100800 */
[----:B------:R-:W-:-:S03]  /*e9740*/  SHF.R.S32.HI R3, RZ, 0x1f, R3 ;  /* 0x0000001fff037819 */ /* 0x000fc60000011403 */
[----:B------:R-:W2:Y:S01]  /*e9750*/  LDL R17, [R1+0xcc] ;  /* 0x0000cc0001117983 */ /* 0x000ea20000100800 */
[----:B---3--:R-:W-:-:S03]  /*e9760*/  IMAD.MOV.U32 R29, RZ, RZ, R5 ;  /* 0x000000ffff1d7224 */ /* 0x008fc600078e0005 */
[----:B------:R-:W3:Y:S01]  /*e9770*/  LDL R0, [R1+0xc8] ;  /* 0x0000c80001007983 */ /* 0x000ee20000100800 */
[----:B------:R-:W-:Y:S01]  /*e9780*/  VIADD R5, R27, UR41 ;  /* 0x000000291b057c36 */ /* 0x000fe20008000000 */
[----:B----4-:R-:W-:Y:S02]  /*e9790*/  SHF.R.S32.HI R22, RZ, 0x1f, R22 ;  /* 0x0000001fff167819 */ /* 0x010fe40000011416 */
[----:B------:R0:W-:Y:S01]  /*e97a0*/  STL [R1+0x3e4], R12 ;  /* 0x0003e40c01007387 */ /* 0x0001e20000100800 */
[----:B------:R-:W-:-:S03]  /*e97b0*/  SHF.R.S32.HI R19, RZ, 0x1f, R19 ;  /* 0x0000001fff137819 */ /* 0x000fc60000011413 */
[----:B------:R-:W4:Y:S01]  /*e97c0*/  LDL R16, [R1+0xc0] ;  /* 0x0000c00001107983 */ /* 0x000f220000100800 */
[----:B------:R-:W-:-:S03]  /*e97d0*/  SHF.R.S32.HI R13, RZ, 0x1f, R13 ;  /* 0x0000001fff0d7819 */ /* 0x000fc6000001140d */
[----:B------:R1:W-:Y:S01]  /*e97e0*/  STL [R1+0x3e8], R3 ;  /* 0x0003e80301007387 */ /* 0x0003e20000100800 */
[----:B0-----:R-:W-:Y:S01]  /*e97f0*/  SHF.R.S32.HI R12, RZ, 0x1f, R10 ;  /* 0x0000001fff0c7819 */ /* 0x001fe2000001140a */
[----:B------:R-:W-:Y:S01]  /*e9800*/  ULDC.64 UR36, c[0x0][0x228] ;  /* 0x00008a0000247ab9 */ /* 0x000fe20000000a00 */
[----:B------:R-:W-:Y:S01]  /*e9810*/  SHF.R.S32.HI R10, RZ, 0x1f, R20 ;  /* 0x0000001fff0a7819 */ /* 0x000fe20000011414 */
[----:B-1----:R-:W4:Y:S04]  /*e9820*/  LDL R3, [R1+0xbc] ;  /* 0x0000bc0001037983 */ /* 0x002f280000100800 */
[----:B------:R0:W-:Y:S04]  /*e9830*/  STL [R1+0x3ec], R4 ;  /* 0x0003ec0401007387 */ /* 0x0001e80000100800 */
[----:B------:R-:W-:Y:S04]  /*e9840*/  STL [R1+0x20], R5 ;  /* 0x0000200501007387 */ /* 0x000fe80000100800 */
[----:B------:R1:W-:Y:S01]  /*e9850*/  STL [R1+0x3f0], R12 ;  /* 0x0003f00c01007387 */ /* 0x0003e20000100800 */
[----:B0-----:R-:W-:Y:S01]  /*e9860*/  VIADD R4, R5, UR40 ;  /* 0x0000002805047c36 */ /* 0x001fe20008000000 */
[----:B------:R-:W-:-:S02]  /*e9870*/  SHF.R.S32.HI R9, RZ, 0x1f, R9 ;  /* 0x0000001fff097819 */ /* 0x000fc40000011409 */
[----:B------:R-:W4:Y:S01]  /*e9880*/  LDL R20, [R1+0xb0] ;  /* 0x0000b00001147983 */ /* 0x000f220000100800 */
[----:B------:R-:W-:-:S03]  /*e9890*/  SHF.R.S32.HI R11, RZ, 0x1f, R11 ;  /* 0x0000001fff0b7819 */ /* 0x000fc6000001140b */
[----:B-1----:R-:W4:Y:S01]  /*e98a0*/  LDL R12, [R1+0xb4] ;  /* 0x0000b400010c7983 */ /* 0x002f220000100800 */
[----:B--2---:R-:W-:-:S03]  /*e98b0*/  SHF.R.S32.HI R17, RZ, 0x1f, R17 ;  /* 0x0000001fff117819 */ /* 0x004fc60000011411 */
[----:B------:R0:W-:Y:S01]  /*e98c0*/  STL [R1+0x3f4], R10 ;  /* 0x0003f40a01007387 */ /* 0x0001e20000100800 */
[----:B---3--:R-:W-:-:S03]  /*e98d0*/  SHF.R.S32.HI R0, RZ, 0x1f, R0 ;  /* 0x0000001fff007819 */ /* 0x008fc60000011400 */
[----:B0-----:R-:W2:Y:S01]  /*e98e0*/  LDL R10, [R1+0x98] ;  /* 0x00009800010a7983 */ /* 0x001ea20000100800 */
[----:B----4-:R-:W-:-:S03]  /*e98f0*/  SHF.R.S32.HI R16, RZ, 0x1f, R16 ;  /* 0x0000001fff107819 */ /* 0x010fc60000011410 */
[----:B------:R-:W-:Y:S01]  /*e9900*/  STL [R1+0x1c], R4 ;  /* 0x00001c0401007387 */ /* 0x000fe20000100800 */
[----:B------:R-:W-:-:S03]  /*e9910*/  SHF.R.S32.HI R3, RZ, 0x1f, R3 ;  /* 0x0000001fff037819 */ /* 0x000fc60000011403 */
[----:B------:R0:W-:Y:S01]  /*e9920*/  STL [R1+0x3f8], R2 ;  /* 0x0003f80201007387 */ /* 0x0001e20000100800 */
[----:B------:R-:W-:Y:S01]  /*e9930*/  SHF.R.S32.HI R7, RZ, 0x1f, R7 ;  /* 0x0000001fff077819 */ /* 0x000fe20000011407 */
[----:B------:R-:W-:Y:S02]  /*e9940*/  ULDC.64 UR40, c[0x0][0x228] ;  /* 0x00008a0000287ab9 */ /* 0x000fe40000000a00 */
[----:B------:R1:W-:Y:S01]  /*e9950*/  STL [R1+0x3fc], R22 ;  /* 0x0003fc1601007387 */ /* 0x0003e20000100800 */
[----:B0-----:R-:W-:-:S03]  /*e9960*/  VIADD R2, R4, UR39 ;  /* 0x0000002704027c36 */ /* 0x001fc60008000000 */
[----:B-1----:R-:W3:Y:S01]  /*e9970*/  LDL.LU R22, [R1+0x8284] ;  /* 0x0082840001167983 */ /* 0x002ee20000300800 */
[----:B------:R-:W-:Y:S01]  /*e9980*/  SHF.R.S32.HI R20, RZ, 0x1f, R20 ;  /* 0x0000001fff147819 */ /* 0x000fe20000011414 */
[----:B------:R-:W-:Y:S02]  /*e9990*/  ULDC.64 UR38, c[0x0][0x228] ;  /* 0x00008a0000267ab9 */ /* 0x000fe40000000a00 */
[----:B------:R0:W-:Y:S04]  /*e99a0*/  STL [R1+0x400], R19 ;  /* 0x0004001301007387 */ /* 0x0001e80000100800 */
[----:B0-----:R-:W4:Y:S04]  /*e99b0*/  LDL.LU R19, [R1+0x8280] ;  /* 0x0082800001137983 */ /* 0x001f280000300800 */
[----:B------:R-:W-:Y:S04]  /*e99c0*/  STL [R1+0x18], R2 ;  /* 0x0000180201007387 */ /* 0x000fe80000100800 */
[----:B------:R-:W-:Y:S04]  /*e99d0*/  STL [R1+0x404], R13 ;  /* 0x0004040d01007387 */ /* 0x000fe80000100800 */
[----:B------:R0:W-:Y:S04]  /*e99e0*/  STL [R1+0x408], R9 ;  /* 0x0004080901007387 */ /* 0x0001e80000100800 */
[----:B0-----:R-:W3:Y:S04]  /*e99f0*/  LDL.LU R9, [R1+0x827c] ;  /* 0x00827c0001097983 */ /* 0x001ee80000300800 */
[----:B------:R0:W-:Y:S04]  /*e9a00*/  STL [R1+0x40c], R11 ;  /* 0x00040c0b01007387 */ /* 0x0001e80000100800 */
[----:B0-----:R-:W2:Y:S01]  /*e9a10*/  LDL.LU R11, [R1+0x8278] ;  /* 0x00827800010b7983 */ /* 0x001ea20000300800 */
[----:B------:R-:W-:-:S05]  /*e9a20*/  VIADD R13, R2, UR44 ;  /* 0x0000002c020d7c36 */ /* 0x000fca0008000000 */
[----:B------:R-:W-:Y:S01]  /*e9a30*/  STL [R1+0x14], R13 ;  /* 0x0000140d01007387 */ /* 0x000fe20000100800 */
[----:B--2---:R-:W-:-:S05]  /*e9a40*/  SHF.R.S32.HI R11, RZ, 0x1f, R11 ;  /* 0x0000001fff0b7819 */ /* 0x004fca000001140b */
[----:B------:R-:W-:Y:S04]  /*e9a50*/  STL [R1+0x410], R11 ;  /* 0x0004100b01007387 */ /* 0x000fe80000100800 */
[----:B------:R0:W-:Y:S04]  /*e9a60*/  STL [R1+0x414], R17 ;  /* 0x0004141101007387 */ /* 0x0001e80000100800 */
[----:B0-----:R-:W2:Y:S04]  /*e9a70*/  LDL.LU R17, [R1+0x8274] ;  /* 0x0082740001117983 */ /* 0x001ea80000300800 */
[----:B------:R0:W-:Y:S04]  /*e9a80*/  STL [R1+0x418], R0 ;  /* 0x0004180001007387 */ /* 0x0001e80000100800 */
[----:B0-----:R-:W4:Y:S01]  /*e9a90*/  LDL.LU R0, [R1+0x8270] ;  /* 0x0082700001007983 */ /* 0x001f220000300800 */
[----:B------:R-:W-:-:S05]  /*e9aa0*/  VIADD R11, R13, UR43 ;  /* 0x0000002b0d0b7c36 */ /* 0x000fca0008000000 */
[----:B------:R-:W-:Y:S01]  /*e9ab0*/  STL [R1+0x10], R11 ;  /* 0x0000100b01007387 */ /* 0x000fe20000100800 */
[----:B----4-:R-:W-:-:S05]  /*e9ac0*/  SHF.R.S32.HI R0, RZ, 0x1f, R0 ;  /* 0x0000001fff007819 */ /* 0x010fca0000011400 */
[----:B------:R-:W-:Y:S04]  /*e9ad0*/  STL [R1+0x41c], R0 ;  /* 0x00041c0001007387 */ /* 0x000fe80000100800 */
[----:B------:R0:W-:Y:S04]  /*e9ae0*/  STL [R1+0x420], R16 ;  /* 0x0004201001007387 */ /* 0x0001e80000100800 */
[----:B0-----:R-:W4:Y:S04]  /*e9af0*/  LDL.LU R16, [R1+0x826c] ;  /* 0x00826c0001107983 */ /* 0x001f280000300800 */
[----:B------:R0:W-:Y:S04]  /*e9b00*/  STL [R1+0x424], R3 ;  /* 0x0004240301007387 */ /* 0x0001e80000100800 */
[----:B0-----:R-:W3:Y:S01]  /*e9b10*/  LDL.LU R3, [R1+0x8268] ;  /* 0x0082680001037983 */ /* 0x001ee20000300800 */
[----:B------:R-:W-:Y:S01]  /*e9b20*/  VIADD R0, R11, UR42 ;  /* 0x0000002a0b007c36 */ /* 0x000fe20008000000 */
[----:B------:R-:W-:Y:S01]  /*e9b30*/  SHF.R.S32.HI R12, RZ, 0x1f, R12 ;  /* 0x0000001fff0c7819 */ /* 0x000fe2000001140c */
[----:B------:R-:W-:-:S03]  /*e9b40*/  ULDC.64 UR42, c[0x0][0x228] ;  /* 0x00008a00002a7ab9 */ /* 0x000fc60000000a00 */
[----:B------:R-:W-:Y:S01]  /*e9b50*/  STL [R1+0xc], R0 ;  /* 0x00000c0001007387 */ /* 0x000fe20000100800 */
[----:B---3--:R-:W-:-:S05]  /*e9b60*/  SHF.R.S32.HI R3, RZ, 0x1f, R3 ;  /* 0x0000001fff037819 */ /* 0x008fca0000011403 */
[----:B------:R-:W-:Y:S04]  /*e9b70*/  STL [R1+0x428], R3 ;  /* 0x0004280301007387 */ /* 0x000fe80000100800 */
[----:B------:R0:W-:Y:S04]  /*e9b80*/  STL [R1+0x42c], R12 ;  /* 0x00042c0c01007387 */ /* 0x0001e80000100800 */
[----:B0-----:R-:W3:Y:S04]  /*e9b90*/  LDL.LU R12, [R1+0x8264] ;  /* 0x00826400010c7983 */ /* 0x001ee80000300800 */
[----:B------:R0:W-:Y:S04]  /*e9ba0*/  STL [R1+0x430], R20 ;  /* 0x0004301401007387 */ /* 0x0001e80000100800 */
[----:B0-----:R-:W2:Y:S01]  /*e9bb0*/  LDL.LU R20, [R1+0x8260] ;  /* 0x0082600001147983 */ /* 0x001ea20000300800 */
[----:B------:R-:W-:Y:S01]  /*e9bc0*/  VIADD R3, R0, UR47 ;  /* 0x0000002f00037c36 */ /* 0x000fe20008000000 */
[----:B------:R-:W-:-:S04]  /*e9bd0*/  SHF.R.S32.HI R10, RZ, 0x1f, R10 ;  /* 0x0000001fff0a7819 */ /* 0x000fc8000001140a */
[----:B------:R-:W-:Y:S01]  /*e9be0*/  STL [R1+0x8], R3 ;  /* 0x0000080301007387 */ /* 0x000fe20000100800 */
[----:B--2---:R-:W-:-:S05]  /*e9bf0*/  SHF.R.S32.HI R20, RZ, 0x1f, R20 ;  /* 0x0000001fff147819 */ /* 0x004fca0000011414 */
[----:B------:R-:W-:Y:S04]  /*e9c00*/  STL [R1+0x434], R20 ;  /* 0x0004341401007387 */ /* 0x000fe80000100800 */
[----:B------:R0:W-:Y:S04]  /*e9c10*/  STL [R1+0x438], R10 ;  /* 0x0004380a01007387 */ /* 0x0001e80000100800 */
[----:B0-----:R-:W2:Y:S01]  /*e9c20*/  LDL.LU R10, [R1+0x825c] ;  /* 0x00825c00010a7983 */ /* 0x001ea20000300800 */
[----:B---3--:R-:W-:Y:S01]  /*e9c30*/  SHF.R.S32.HI R12, RZ, 0x1f, R12 ;  /* 0x0000001fff0c7819 */ /* 0x008fe2000001140c */
[----:B------:R-:W-:Y:S01]  /*e9c40*/  VIADD R20, R3, UR46 ;  /* 0x0000002e03147c36 */ /* 0x000fe20008000000 */
[----:B----4-:R-:W-:Y:S01]  /*e9c50*/  SHF.R.S32.HI R16, RZ, 0x1f, R16 ;  /* 0x0000001fff107819 */ /* 0x010fe20000011410 */
[----:B------:R-:W-:Y:S01]  /*e9c60*/  ULDC.64 UR46, c[0x0][0x228] ;  /* 0x00008a00002e7ab9 */ /* 0x000fe20000000a00 */
[----:B------:R-:W-:-:S02]  /*e9c70*/  SHF.R.S32.HI R17, RZ, 0x1f, R17 ;  /* 0x0000001fff117819 */ /* 0x000fc40000011411 */
[----:B------:R-:W-:Y:S02]  /*e9c80*/  SHF.R.S32.HI R9, RZ, 0x1f, R9 ;  /* 0x0000001fff097819 */ /* 0x000fe40000011409 */
[----:B------:R-:W-:Y:S02]  /*e9c90*/  SHF.R.S32.HI R19, RZ, 0x1f, R19 ;  /* 0x0000001fff137819 */ /* 0x000fe40000011413 */
[----:B------:R-:W-:Y:S02]  /*e9ca0*/  SHF.R.S32.HI R22, RZ, 0x1f, R22 ;  /* 0x0000001fff167819 */ /* 0x000fe40000011416 */
[----:B------:R-:W-:Y:S02]  /*e9cb0*/  SHF.R.S32.HI R21, RZ, 0x1f, R21 ;  /* 0x0000001fff157819 */ /* 0x000fe40000011415 */
[----:B------:R-:W-:Y:S02]  /*e9cc0*/  SHF.R.S32.HI R24, RZ, 0x1f, R24 ;  /* 0x0000001fff187819 */ /* 0x000fe40000011418 */
        /* <DEDUP_REMOVED lines=10> */
[----:B--2---:R-:W-:-:S05]  /*e9d70*/  SHF.R.S32.HI R10, RZ, 0x1f, R10 ;  /* 0x0000001fff0a7819 */ /* 0x004fca000001140a */
[----:B------:R0:W-:Y:S04]  /*e9d80*/  STL [R1+0x43c], R10 ;  /* 0x00043c0a01007387 */ /* 0x0001e80000100800 */
[----:B0-----:R-:W2:Y:S04]  /*e9d90*/  LDL.LU R10, [R1+0x8258] ;  /* 0x00825800010a7983 */ /* 0x001ea80000300800 */
[----:B------:R0:W-:Y:S04]  /*e9da0*/  STL [R1+0x440], R12 ;  /* 0x0004400c01007387 */ /* 0x0001e80000100800 */
[----:B------:R-:W-:Y:S04]  /*e9db0*/  STL [R1+0x4], R20 ;  /* 0x0000041401007387 */ /* 0x000fe80000100800 */
[----:B------:R1:W-:Y:S01]  /*e9dc0*/  STL [R1+0x444], R16 ;  /* 0x0004441001007387 */ /* 0x0003e20000100800 */
[----:B0-----:R-:W-:Y:S01]  /*e9dd0*/  VIADD R12, R20, UR45 ;  /* 0x0000002d140c7c36 */ /* 0x001fe20008000000 */
[----:B------:R-:W-:Y:S01]  /*e9de0*/  SHF.R.S32.HI R3, RZ, 0x1f, R3 ;  /* 0x0000001fff037819 */ /* 0x000fe20000011403 */
[----:B------:R-:W-:Y:S01]  /*e9df0*/  ULDC.64 UR44, c[0x0][0x228] ;  /* 0x00008a00002c7ab9 */ /* 0x000fe20000000a00 */
[----:B-1----:R-:W3:Y:S04]  /*e9e00*/  LDL.LU R16, [R1+0x8254] ;  /* 0x0082540001107983 */ /* 0x002ee80000300800 */
[----:B------:R0:W-:Y:S04]  /*e9e10*/  STL [R1+0x448], R17 ;  /* 0x0004481101007387 */ /* 0x0001e80000100800 */
[----:B0-----:R-:W4:Y:S04]  /*e9e20*/  LDL.LU R17, [R1+0x8250] ;  /* 0x0082500001117983 */ /* 0x001f280000300800 */
[----:B------:R-:W-:Y:S04]  /*e9e30*/  STL [R1], R12 ;  /* 0x0000000c01007387 */ /* 0x000fe80000100800 */
[----:B------:R-:W-:Y:S04]  /*e9e40*/  STL [R1+0x44c], R9 ;  /* 0x00044c0901007387 */ /* 0x000fe80000100800 */
[----:B------:R0:W-:Y:S04]  /*e9e50*/  STL [R1+0x450], R19 ;  /* 0x0004501301007387 */ /* 0x0001e80000100800 */
[----:B0-----:R-:W4:Y:S04]  /*e9e60*/  LDL.LU R19, [R1+0x824c] ;  /* 0x00824c0001137983 */ /* 0x001f280000300800 */
[----:B------:R0:W-:Y:S04]  /*e9e70*/  STL [R1+0x454], R22 ;  /* 0x0004541601007387 */ /* 0x0001e80000100800 */
[----:B0-----:R-:W3:Y:S04]  /*e9e80*/  LDL.LU R22, [R1+0x8248] ;  /* 0x0082480001167983 */ /* 0x001ee80000300800 */
[----:B------:R-:W-:Y:S04]  /*e9e90*/  STL [R1+0x458], R8 ;  /* 0x0004580801007387 */ /* 0x000fe80000100800 */
[----:B------:R0:W-:Y:S04]  /*e9ea0*/  STL [R1+0x45c], R23 ;  /* 0x00045c1701007387 */ /* 0x0001e80000100800 */
[----:B0-----:R-:W4:Y:S04]  /*e9eb0*/  LDL.LU R23, [R1+0x8244] ;  /* 0x0082440001177983 */ /* 0x001f280000300800 */
[----:B------:R0:W-:Y:S04]  /*e9ec0*/  STL [R1+0x460], R7 ;  /* 0x0004600701007387 */ /* 0x0001e80000100800 */
[----:B0-----:R-:W2:Y:S04]  /*e9ed0*/  LDL.LU R7, [R1+0x8240] ;  /* 0x0082400001077983 */ /* 0x001ea80000300800 */
[----:B------:R-:W-:Y:S04]  /*e9ee0*/  STL [R1+0x464], R21 ;  /* 0x0004641501007387 */ /* 0x000fe80000100800 */
[----:B------:R0:W-:Y:S04]  /*e9ef0*/  STL [R1+0x468], R24 ;  /* 0x0004681801007387 */ /* 0x0001e80000100800 */
[----:B0-----:R-:W3:Y:S04]  /*e9f00*/  LDL.LU R24, [R1+0x823c] ;  /* 0x00823c0001187983 */ /* 0x001ee80000300800 */
[----:B------:R0:W-:Y:S04]  /*e9f10*/  STL [R1+0x46c], R25 ;  /* 0x00046c1901007387 */ /* 0x0001e80000100800 */
[----:B0-----:R-:W3:Y:S04]  /*e9f20*/  LDL.LU R25, [R1+0x8238] ;  /* 0x0082380001197983 */ /* 0x001ee80000300800 */
[----:B------:R-:W-:Y:S04]  /*e9f30*/  STL [R1+0x470], R6 ;  /* 0x0004700601007387 */ /* 0x000fe80000100800 */
[----:B------:R0:W-:Y:S04]  /*e9f40*/  STL [R1+0x474], R26 ;  /* 0x0004741a01007387 */ /* 0x0001e80000100800 */
[----:B0-----:R-:W3:Y:S04]  /*e9f50*/  LDL.LU R26, [R1+0x8234] ;  /* 0x00823400011a7983 */ /* 0x001ee80000300800 */
[----:B------:R0:W-:Y:S04]  /*e9f60*/  STL [R1+0x478], R27 ;  /* 0x0004781b01007387 */ /* 0x0001e80000100800 */
[----:B0-----:R-:W3:Y:S04]  /*e9f70*/  LDL.LU R27, [R1+0x8230] ;  /* 0x00823000011b7983 */ /* 0x001ee80000300800 */
[----:B------:R-:W-:Y:S04]  /*e9f80*/  STL [R1+0x47c], R5 ;  /* 0x00047c0501007387 */ /* 0x000fe80000100800 */
[----:B------:R0:W-:Y:S04]  /*e9f90*/  STL [R1+0x480], R4 ;  /* 0x0004800401007387 */ /* 0x0001e80000100800 */
[----:B0-----:R-:W4:Y:S04]  /*e9fa0*/  LDL.LU R4, [R1+0x822c] ;  /* 0x00822c0001047983 */ /* 0x001f280000300800 */
[----:B------:R0:W-:Y:S04]  /*e9fb0*/  STL [R1+0x484], R2 ;  /* 0x0004840201007387 */ /* 0x0001e80000100800 */
[----:B0-----:R-:W3:Y:S04]  /*e9fc0*/  LDL.LU R2, [R1+0x8228] ;  /* 0x0082280001027983 */ /* 0x001ee80000300800 */
[----:B------:R-:W-:Y:S04]  /*e9fd0*/  STL [R1+0x488], R13 ;  /* 0x0004880d01007387 */ /* 0x000fe80000100800 */
[----:B------:R0:W-:Y:S04]  /*e9fe0*/  STL [R1+0x48c], R11 ;  /* 0x00048c0b01007387 */ /* 0x0001e80000100800 */
[----:B0-----:R-:W3:Y:S04]  /*e9ff0*/  LDL.LU R11, [R1+0x8224] ;  /* 0x00822400010b7983 */ /* 0x001ee80000300800 */
[----:B------:R0:W-:Y:S04]  /*ea000*/  STL [R1+0x490], R0 ;  /* 0x0004900001007387 */ /* 0x0001e80000100800 */
[----:B0-----:R-:W3:Y:S01]  /*ea010*/  LDL.LU R0, [R1+0x8220] ;  /* 0x0082200001007983 */ /* 0x001ee20000300800 */
[----:B------:R-:W-:-:S04]  /*ea020*/  VIADD R9, R12, UR8 ;  /* 0x000000080c097c36 */ /* 0x000fc80008000000 */
[----:B------:R-:W-:Y:S01]  /*ea030*/  VIADD R8, R9, UR48 ;  /* 0x0000003009087c36 */ /* 0x000fe20008000000 */
[----:B------:R-:W-:Y:S01]  /*ea040*/  SHF.R.S32.HI R20, RZ, 0x1f, R20 ;  /* 0x0000001fff147819 */ /* 0x000fe20000011414 */
[----:B------:R-:W-:Y:S01]  /*ea050*/  IMAD.MOV.U32 R13, RZ, RZ, R14 ;  /* 0x000000ffff0d7224 */ /* 0x000fe200078e000e */
[----:B------:R-:W-:Y:S01]  /*ea060*/  SHF.R.S32.HI R12, RZ, 0x1f, R12 ;  /* 0x0000001fff0c7819 */ /* 0x000fe2000001140c */
[----:B------:R-:W-:Y:S01]  /*ea070*/  IMAD.MOV.U32 R14, RZ, RZ, R15 ;  /* 0x000000ffff0e7224 */ /* 0x000fe200078e000f */
[----:B------:R-:W-:Y:S01]  /*ea080*/  STL [R1+0x494], R3 ;  /* 0x0004940301007387 */ /* 0x000fe20000100800 */
[----:B------:R-:W-:-:S03]  /*ea090*/  IMAD.MOV.U32 R15, RZ, RZ, R18 ;  /* 0x000000ffff0f7224 */ /* 0x000fc600078e0012 */
[----:B------:R-:W-:Y:S04]  /*ea0a0*/  STL [R1+0x498], R20 ;  /* 0x0004981401007387 */ /* 0x000fe80000100800 */
[----:B------:R0:W-:Y:S04]  /*ea0b0*/  STL [R1+0x8100], R9 ;  /* 0x0081000901007387 */ /* 0x0001e80000100800 */
[----:B------:R-:W-:Y:S04]  /*ea0c0*/  STL [R1+0x49c], R12 ;  /* 0x00049c0c01007387 */ /* 0x000fe80000100800 */
[----:B------:R1:W-:Y:S01]  /*ea0d0*/  STL [R1+0x8130], R8 ;  /* 0x0081300801007387 */ /* 0x0003e20000100800 */
[----:B--2---:R-:W-:-:S02]  /*ea0e0*/  IMAD.MOV.U32 R21, RZ, RZ, R7 ;  /* 0x000000ffff157224 */ /* 0x004fc400078e0007 */
[----:B------:R-:W-:Y:S01]  /*ea0f0*/  VIADD R7, R8, UR49 ;  /* 0x0000003108077c36 */ /* 0x000fe20008000000 */
[----:B------:R-:W-:-:S03]  /*ea100*/  ULDC.64 UR48, c[0x0][0x228] ;  /* 0x00008a0000307ab9 */ /* 0x000fc60000000a00 */
[----:B------:R-:W-:-:S04]  /*ea110*/  VIADD R6, R7, UR9 ;  /* 0x0000000907067c36 */ /* 0x000fc80008000000 */
[----:B------:R-:W-:Y:S01]  /*ea120*/  VIADD R5, R6, UR50 ;  /* 0x0000003206057c36 */ /* 0x000fe20008000000 */
[----:B0-----:R-:W-:Y:S02]  /*ea130*/  SHF.R.S32.HI R9, RZ, 0x1f, R7 ;  /* 0x0000001fff097819 */ /* 0x001fe40000011407 */
[----:B-1----:R-:W-:Y:S01]  /*ea140*/  SHF.R.S32.HI R8, RZ, 0x1f, R6 ;  /* 0x0000001fff087819 */ /* 0x002fe20000011406 */
[----:B------:R0:W-:Y:S04]  /*ea150*/  STL [R1+0x8160], R7 ;  /* 0x0081600701007387 */ /* 0x0001e80000100800 */
[----:B------:R1:W-:Y:S01]  /*ea160*/  STL.64 [R1+0x8168], R8 ;  /* 0x0081680801007387 */ /* 0x0003e20000100a00 */
[----:B0-----:R-:W-:-:S03]  /*ea170*/  SHF.R.S32.HI R7, RZ, 0x1f, R5 ;  /* 0x0000001fff077819 */ /* 0x001fc60000011405 */
[----:B------:R-:W-:Y:S01]  /*ea180*/  STL [R1+0x81b0], R5 ;  /* 0x0081b00501007387 */ /* 0x000fe20000100800 */
[----:B-1----:R-:W-:-:S03]  /*ea190*/  IMAD.MOV.U32 R8, RZ, RZ, R10 ;  /* 0x000000ffff087224 */ /* 0x002fc600078e000a */
[----:B------:R0:W-:Y:S02]  /*ea1a0*/  STL.64 [R1+0x8190], R6 ;  /* 0x0081900601007387 */ /* 0x0001e40000100a00 */
[----:B0-----:R-:W-:Y:S02]  /*ea1b0*/  IMAD.MOV.U32 R6, RZ, RZ, R15 ;  /* 0x000000ffff067224 */ /* 0x001fe400078e000f */
[----:B------:R-:W-:-:S05]  /*ea1c0*/  IMAD.MOV.U32 R7, RZ, RZ, R28 ;  /* 0x000000ffff077224 */ /* 0x000fca00078e001c */
[----:B------:R0:W-:Y:S01]  /*ea1d0*/  STL.64 [R1+0x81f0], R6 ;  /* 0x0081f00601007387 */ /* 0x0001e20000100a00 */
[----:B----4-:R-:W-:Y:S02]  /*ea1e0*/  IMAD.MOV.U32 R18, RZ, RZ, R4 ;  /* 0x000000ffff127224 */ /* 0x010fe400078e0004 */
[----:B------:R-:W-:-:S04]  /*ea1f0*/  VIADD R4, R5, UR51 ;  /* 0x0000003305047c36 */ /* 0x000fc80008000000 */
[----:B------:R-:W-:Y:S02]  /*ea200*/  VIADD R3, R4, UR13 ;  /* 0x0000000d04037c36 */ /* 0x000fe40008000000 */
[----:B---3--:R-:W-:Y:S02]  /*ea210*/  IMAD.MOV.U32 R20, RZ, RZ, R2 ;  /* 0x000000ffff147224 */ /* 0x008fe400078e0002 */
[----:B------:R-:W-:Y:S02]  /*ea220*/  IMAD.MOV.U32 R12, RZ, RZ, R18 ;  /* 0x000000ffff0c7224 */ /* 0x000fe400078e0012 */
[----:B0-----:R-:W-:Y:S02]  /*ea230*/  IMAD.MOV.U32 R7, RZ, RZ, R29 ;  /* 0x000000ffff077224 */ /* 0x001fe400078e001d */
[----:B------:R-:W-:Y:S01]  /*ea240*/  IMAD.MOV.U32 R10, RZ, RZ, R11 ;  /* 0x000000ffff0a7224 */ /* 0x000fe200078e000b */
[----:B------:R-:W-:Y:S01]  /*ea250*/  STL [R1+0x81e0], R4 ;  /* 0x0081e00401007387 */ /* 0x000fe20000100800 */
[----:B------:R-:W-:Y:S01]  /*ea260*/  VIADD R2, R3, UR52 ;  /* 0x0000003403027c36 */ /* 0x000fe20008000000 */
[----:B------:R-:W-:Y:S01]  /*ea270*/  ULDC.64 UR12, c[0x0][0x228] ;  /* 0x00008a00000c7ab9 */ /* 0x000fe20000000a00 */
[----:B------:R-:W-:-:S02]  /*ea280*/  IMAD.MOV.U32 R11, RZ, RZ, R0 ;  /* 0x000000ffff0b7224 */ /* 0x000fc400078e0000 */
[----:B------:R-:W-:-:S05]  /*ea290*/  VIADD R0, R2, UR53 ;  /* 0x0000003502007c36 */ /* 0x000fca0008000000 */
[----:B------:R-:W-:Y:S02]  /*ea2a0*/  SHF.R.S32.HI R18, RZ, 0x1f, R0 ;  /* 0x0000001fff127819 */ /* 0x000fe40000011400 */
[----:B------:R-:W-:-:S05]  /*ea2b0*/  IADD3 R28, P1, R0, R23, RZ ;  /* 0x00000017001c7210 */ /* 0x000fca0007f3e0ff */
[----:B------:R-:W-:Y:S01]  /*ea2c0*/  IMAD.X R29, R18, 0x1, R22, P1 ;  /* 0x00000001121d7824 */ /* 0x000fe200008e0616 */
[----:B------:R-:W-:Y:S04]  /*ea2d0*/  STL [R1+0x4c4], R18 ;  /* 0x0004c41201007387 */ /* 0x000fe80000100800 */
[----:B------:R0:W-:Y:S04]  /*ea2e0*/  STL.64 [R1+0x54d8], R28 ;  /* 0x0054d81c01007387 */ /* 0x0001e80000100a00 */
[----:B0-----:R-:W2:Y:S01]  /*ea2f0*/  LDL.LU.64 R28, [R1+0x8218] ;  /* 0x00821800011c7983 */ /* 0x001ea20000300a00 */
[----:B------:R-:W-:-:S02]  /*ea300*/  IMAD.MOV.U32 R9, RZ, RZ, R13 ;  /* 0x000000ffff097224 */ /* 0x000fc400078e000d */
[----:B------:R-:W-:Y:S01]  /*ea310*/  IMAD.MOV.U32 R13, RZ, RZ, R14 ;  /* 0x000000ffff0d7224 */ /* 0x000fe200078e000e */
[C---:B------:R-:W-:Y:S01]  /*ea320*/  IADD3 R14, P2, R0.reuse, R25, RZ ;  /* 0x00000019000e7210 */ /* 0x040fe20007f5e0ff */
[----:B------:R-:W-:Y:S01]  /*ea330*/  IMAD.MOV.U32 R15, RZ, RZ, R7 ;  /* 0x000000ffff0f7224 */ /* 0x000fe200078e0007 */
[----:B------:R-:W-:Y:S01]  /*ea340*/  STL.64 [R1+0x81f8], R22 ;  /* 0x0081f81601007387 */ /* 0x000fe20000100a00 */
[----:B------:R-:W-:Y:S01]  /*ea350*/  IMAD.MOV.U32 R7, RZ, RZ, R20 ;  /* 0x000000ffff077224 */ /* 0x000fe200078e0014 */
[C---:B------:R-:W-:Y:S02]  /*ea360*/  IADD3 R6, P0, R0.reuse, R27, RZ ;  /* 0x0000001b00067210 */ /* 0x040fe40007f1e0ff */
[----:B------:R0:W-:Y:S01]  /*ea370*/  STL [R1+0x5f08], R0 ;  /* 0x005f080001007387 */ /* 0x0001e20000100800 */
[----:B--2---:R-:W-:Y:S01]  /*ea380*/  IADD3 R20, P1, R0, R29, RZ ;  /* 0x0000001d00147210 */ /* 0x004fe20007f3e0ff */
[----:B0-----:R-:W-:Y:S02]  /*ea390*/  IMAD.MOV.U32 R0, RZ, RZ, R15 ;  /* 0x000000ffff007224 */ /* 0x001fe400078e000f */
[----:B------:R-:W-:-:S05]  /*ea3a0*/  IMAD.X R15, R18, 0x1, R24, P2 ;  /* 0x00000001120f7824 */ /* 0x000fca00010e0618 */
[----:B------:R0:W-:Y:S04]  /*ea3b0*/  STL.64 [R1+0x54c0], R14 ;  /* 0x0054c00e01007387 */ /* 0x0001e80000100a00 */
[----:B0-----:R-:W2:Y:S01]  /*ea3c0*/  LDL.LU.64 R14, [R1+0x8210] ;  /* 0x00821000010e7983 */ /* 0x001ea20000300a00 */
[----:B------:R-:W-:-:S04]  /*ea3d0*/  IMAD.MOV.U32 R23, RZ, RZ, R21 ;  /* 0x000000ffff177224 */ /* 0x000fc800078e0015 */
[----:B------:R-:W-:Y:S02]  /*ea3e0*/  IMAD.MOV.U32 R21, RZ, RZ, R23 ;  /* 0x000000ffff157224 */ /* 0x000fe400078e0017 */
[----:B------:R-:W-:Y:S02]  /*ea3f0*/  IMAD.MOV.U32 R23, RZ, RZ, R7 ;  /* 0x000000ffff177224 */ /* 0x000fe400078e0007 */
[----:B------:R-:W-:-:S05]  /*ea400*/  IMAD.X R7, R18, 0x1, R26, P0 ;  /* 0x0000000112077824 */ /* 0x000fca00000e061a */
[----:B------:R0:W-:Y:S01]  /*ea410*/  STL.64 [R1+0x54b8], R6 ;  /* 0x0054b80601007387 */ /* 0x0001e20000100a00 */
[----:B------:R-:W-:Y:S02]  /*ea420*/  SHF.R.S32.HI R4, RZ, 0x1f, R2 ;  /* 0x0000001fff047819 */ /* 0x000fe40000011402 */
[----:B------:R-:W-:Y:S01]  /*ea430*/  IADD3 R22, P2, R2, R16, RZ ;  /* 0x0000001002167210 */ /* 0x000fe20007f5e0ff */
[----:B------:R1:W-:Y:S01]  /*ea440*/  STL.64 [R1+0x81e8], R16 ;  /* 0x0081e81001007387 */ /* 0x0003e20000100a00 */
[----:B0-----:R-:W-:Y:S02]  /*ea450*/  IMAD.MOV.U32 R7, RZ, RZ, R21 ;  /* 0x000000ffff077224 */ /* 0x001fe400078e0015 */
[----:B------:R-:W-:Y:S02]  /*ea460*/  IMAD.X R21, R18, 0x1, R28, P1 ;  /* 0x0000000112157824 */ /* 0x000fe400008e061c */
[----:B------:R-:W3:Y:S01]  /*ea470*/  LDL.LU R18, [R1+0x8208] ;  /* 0x0082080001127983 */ /* 0x000ee20000300800 */
[----:B------:R-:W-:-:S03]  /*ea480*/  IADD3 R6, P0, R2, R17, RZ ;  /* 0x0000001102067210 */ /* 0x000fc60007f1e0ff */
[----:B------:R0:W-:Y:S01]  /*ea490*/  STL.64 [R1+0x54b0], R20 ;  /* 0x0054b01401007387 */ /* 0x0001e20000100a00 */
[----:B-1----:R-:W-:-:S03]  /*ea4a0*/  IMAD.MOV.U32 R17, RZ, RZ, R7 ;  /* 0x000000ffff117224 */ /* 0x002fc600078e0007 */
[----:B0-----:R-:W4:Y:S04]  /*ea4b0*/  LDL.LU.64 R20, [R1+0x8200] ;  /* 0x0082000001147983 */ /* 0x001f280000300a00 */
[----:B------:R0:W-:Y:S02]  /*ea4c0*/  STL.64 [R1+0x81d8], R10 ;  /* 0x0081d80a01007387 */ /* 0x0001e40000100a00 */
[----:B0-----:R-:W-:Y:S02]  /*ea4d0*/  IMAD.MOV.U32 R11, RZ, RZ, R23 ;  /* 0x000000ffff0b7224 */ /* 0x001fe400078e0017 */
[C---:B--2---:R-:W-:Y:S02]  /*ea4e0*/  IMAD.X R23, R4.reuse, 0x1, R14, P2 ;  /* 0x0000000104177824 */ /* 0x044fe400010e060e */
[----:B------:R-:W-:-:S03]  /*ea4f0*/  IMAD.X R7, R4, 0x1, R15, P0 ;  /* 0x0000000104077824 */ /* 0x000fc600000e060f */
[----:B------:R0:W-:Y:S04]  /*ea500*/  STL.64 [R1+0x54a8], R22 ;  /* 0x0054a81601007387 */ /* 0x0001e80000100a00 */
[----:B0-----:R-:W2:Y:S04]  /*ea510*/  LDL.LU.64 R22, [R1+0x81f8] ;  /* 0x0081f80001167983 */ /* 0x001ea80000300a00 */
[----:B------:R0:W-:Y:S04]  /*ea520*/  STL.64 [R1+0x5498], R6 ;  /* 0x0054980601007387 */ /* 0x0001e80000100a00 */
[----:B0-----:R-:W3:Y:S01]  /*ea530*/  LDL.LU.64 R6, [R1+0x81f0] ;  /* 0x0081f00001067983 */ /* 0x001ee20000300a00 */
[----:B------:R-:W-:-:S03]  /*ea540*/  IADD3 R10, P1, R2, R19, RZ ;  /* 0x00000013020a7210 */ /* 0x000fc60007f3e0ff */
[----:B------:R-:W-:Y:S01]  /*ea550*/  STL.64 [R1+0x81d0], R12 ;  /* 0x0081d00c01007387 */ /* 0x000fe20000100a00 */
[----:B----4-:R-:W-:-:S03]  /*ea560*/  IADD3 R16, P2, R2, R21, RZ ;  /* 0x0000001502107210 */ /* 0x010fc60007f5e0ff */
[----:B---3--:R0:W-:Y:S02]  /*ea570*/  STL.64 [R1+0x81c8], R6 ;  /* 0x0081c80601007387 */ /* 0x0081e40000100a00 */
[----:B0-----:R-:W-:Y:S02]  /*ea580*/  IMAD.MOV.U32 R7, RZ, RZ, R11 ;  /* 0x000000ffff077224 */ /* 0x001fe400078e000b */
[----:B------:R-:W-:-:S05]  /*ea590*/  IMAD.X R11, R4, 0x1, R18, P1 ;  /* 0x00000001040b7824 */ /* 0x000fca00008e0612 */
[----:B------:R0:W-:Y:S02]  /*ea5a0*/  STL.64 [R1+0x5488], R10 ;  /* 0x0054880a01007387 */ /* 0x0001e40000100a00 */
[----:B0-----:R-:W-:Y:S02]  /*ea5b0*/  IMAD.MOV.U32 R11, RZ, RZ, R17 ;  /* 0x000000ffff0b7224 */ /* 0x001fe400078e0011 */
[----:B------:R-:W-:-:S05]  /*ea5c0*/  IMAD.X R17, R4, 0x1, R20, P2 ;  /* 0x0000000104117824 */ /* 0x000fca00010e0614 */
[----:B------:R0:W-:Y:S04]  /*ea5d0*/  STL.64 [R1+0x5478], R16 ;  /* 0x0054781001007387 */ /* 0x0001e80000100a00 */
[----:B0-----:R-:W3:Y:S01]  /*ea5e0*/  LDL.LU.64 R16, [R1+0x81e8] ;  /* 0x0081e80001107983 */ /* 0x001ee20000300a00 */
[----:B--2---:R-:W-:Y:S01]  /*ea5f0*/  IADD3 R6, P0, R2, R23, RZ ;  /* 0x0000001702067210 */ /* 0x004fe20007f1e0ff */
[----:B------:R-:W-:-:S04]  /*ea600*/  IMAD.MOV.U32 R13, RZ, RZ, R7 ;  /* 0x000000ffff0d7224 */ /* 0x000fc800078e0007 */
[----:B------:R-:W-:Y:S01]  /*ea610*/  IMAD.X R7, R4, 0x1, R22, P0 ;  /* 0x0000000104077824 */ /* 0x000fe200000e0616 */
[----:B------:R-:W-:-:S04]  /*ea620*/  IADD3 R10, P1, R2, R25, RZ ;  /* 0x00000019020a7210 */ /* 0x000fc80007f3e0ff */
[----:B------:R0:W-:Y:S01]  /*ea630*/  STL.64 [R1+0x5468], R6 ;  /* 0x0054680601007387 */ /* 0x0001e20000100a00 */
[C---:B------:R-:W-:Y:S01]  /*ea640*/  IADD3 R12, P2, R2.reuse, R27, RZ ;  /* 0x0000001b020c7210 */ /* 0x040fe20007f5e0ff */
[----:B0-----:R-:W-:Y:S01]  /*ea650*/  IMAD.MOV.U32 R7, RZ, RZ, R4 ;  /* 0x000000ffff077224 */ /* 0x001fe200078e0004 */
[----:B------:R-:W-:Y:S01]  /*ea660*/  IADD3 R6, P0, R2, R29, RZ ;  /* 0x0000001d02067210 */ /* 0x000fe20007f1e0ff */
[----:B------:R-:W-:Y:S01]  /*ea670*/  IMAD.MOV.U32 R2, RZ, RZ, R11 ;  /* 0x000000ffff027224 */ /* 0x000fe200078e000b */
[----:B------:R-:W2:Y:S01]  /*ea680*/  LDL.LU R4, [R1+0x81e0] ;  /* 0x0081e00001047983 */ /* 0x000ea20000300800 */
[----:B------:R-:W-:-:S05]  /*ea690*/  IMAD.X R11, R7, 0x1, R24, P1 ;  /* 0x00000001070b7824 */ /* 0x000fca00008e0618 */
[----:B------:R0:W-:Y:S01]  /*ea6a0*/  STL.64 [R1+0x5458], R10 ;  /* 0x0054580a01007387 */ /* 0x0001e20000100a00 */
[----:B------:R-:W-:Y:S01]  /*ea6b0*/  SHF.R.S32.HI R5, RZ, 0x1f, R3 ;  /* 0x0000001fff057819 */ /* 0x000fe20000011403 */
[----:B0-----:R-:W-:Y:S02]  /*ea6c0*/  IMAD.MOV.U32 R11, RZ, RZ, R13 ;  /* 0x000000ffff0b7224 */ /* 0x001fe400078e000d */
[C---:B------:R-:W-:Y:S02]  /*ea6d0*/  IMAD.X R13, R7.reuse, 0x1, R26, P2 ;  /* 0x00000001070d7824 */ /* 0x040fe400010e061a */
[----:B------:R-:W-:-:S03]  /*ea6e0*/  IMAD.X R7, R7, 0x1, R28, P0 ;  /* 0x0000000107077824 */ /* 0x000fc600000e061c */
[----:B------:R-:W-:Y:S01]  /*ea6f0*/  STL.64 [R1+0x5448], R12 ;  /* 0x0054480c01007387 */ /* 0x000fe20000100a00 */
[----:B---3--:R-:W-:-:S03]  /*ea700*/  IADD3 R10, P1, R3, R16, RZ ;  /* 0x00000010030a7210 */ /* 0x008fc60007f3e0ff */
[----:B------:R0:W-:Y:S04]  /*ea710*/  STL.64 [R1+0x81c0], R16 ;  /* 0x0081c01001007387 */ /* 0x0001e80000100a00 */
[----:B------:R-:W-:Y:S01]  /*ea720*/  STL.64 [R1+0x5430], R6 ;  /* 0x0054300601007387 */ /* 0x000fe20000100a00 */
[----:B0-----:R-:W-:Y:S02]  /*ea730*/  IMAD.MOV.U32 R16, RZ, RZ, R11 ;  /* 0x000000ffff107224 */ /* 0x001fe400078e000b */
[----:B------:R-:W-:-:S05]  /*ea740*/  IMAD.X R11, R5, 0x1, R14, P1 ;  /* 0x00000001050b7824 */ /* 0x000fca00008e060e */
[----:B------:R0:W-:Y:S04]  /*ea750*/  STL.64 [R1+0x5428], R10 ;  /* 0x0054280a01007387 */ /* 0x0001e80000100a00 */
[----:B0-----:R-:W3:Y:S01]  /*ea760*/  LDL.LU.64 R10, [R1+0x81d8] ;  /* 0x0081d800010a7983 */ /* 0x001ee20000300a00 */
[C---:B------:R-:W-:Y:S02]  /*ea770*/  IADD3 R12, P2, R3.reuse, R17, RZ ;  /* 0x00000011030c7210 */ /* 0x040fe40007f5e0ff */
[----:B------:R-:W-:-:S03]  /*ea780*/  IADD3 R6, P0, R3, R19, RZ ;  /* 0x0000001303067210 */ /* 0x000fc60007f1e0ff */
[C---:B------:R-:W-:Y:S02]  /*ea790*/  IMAD.X R13, R5.reuse, 0x1, R15, P2 ;  /* 0x00000001050d7824 */ /* 0x040fe400010e060f */
[----:B------:R-:W-:Y:S01]  /*ea7a0*/  IMAD.X R7, R5, 0x1, R18, P0 ;  /* 0x0000000105077824 */ /* 0x000fe200000e0612 */
[----:B---3--:R-:W-:Y:S04]  /*ea7b0*/  STL.64 [R1+0x81a8], R10 ;  /* 0x0081a80a01007387 */ /* 0x008fe80000100a00 */
[----:B------:R0:W-:Y:S04]  /*ea7c0*/  STL.64 [R1+0x5420], R12 ;  /* 0x0054200c01007387 */ /* 0x0001e80000100a00 */
[----:B0-----:R-:W3:Y:S04]  /*ea7d0*/  LDL.LU.64 R12, [R1+0x81d0] ;  /* 0x0081d000010c7983 */ /* 0x001ee80000300a00 */
[----:B------:R-:W-:Y:S04]  /*ea7e0*/  STL.64 [R1+0x81b8], R8 ;  /* 0x0081b80801007387 */ /* 0x000fe80000100a00 */
[----:B------:R0:W-:Y:S04]  /*ea7f0*/  STL.64 [R1+0x5400], R6 ;  /* 0x0054000601007387 */ /* 0x0001e80000100a00 */
[----:B0-----:R-:W4:Y:S01]  /*ea800*/  LDL.LU.64 R6, [R1+0x81c8] ;  /* 0x0081c80001067983 */ /* 0x001f220000300a00 */
[----:B------:R-:W-:Y:S01]  /*ea810*/  IMAD.MOV.U32 R8, RZ, RZ, R16 ;  /* 0x000000ffff087224 */ /* 0x000fe200078e0010 */
[----:B------:R-:W-:-:S02]  /*ea820*/  IADD3 R16, P2, R3, R23, RZ ;  /* 0x0000001703107210 */ /* 0x000fc40007f5e0ff */
[----:B------:R-:W-:-:S03]  /*ea830*/  IADD3 R10, P1, R3, R21, RZ ;  /* 0x00000015030a7210 */ /* 0x000fc60007f3e0ff */
[----:B------:R-:W-:Y:S02]  /*ea840*/  STL [R1+0x53e0], R16 ;  /* 0x0053e01001007387 */ /* 0x000fe40000100800 */
[----:B------:R-:W-:Y:S02]  /*ea850*/  IMAD.X R11, R5, 0x1, R20, P1 ;  /* 0x00000001050b7824 */ /* 0x000fe400008e0614 */
[----:B----4-:R0:W-:Y:S02]  /*ea860*/  STL.64 [R1+0x81a0], R6 ;  /* 0x0081a00601007387 */ /* 0x0101e40000100a00 */
[----:B0-----:R-:W-:Y:S01]  /*ea870*/  IMAD.MOV.U32 R6, RZ, RZ, R16 ;  /* 0x000000ffff067224 */ /* 0x001fe200078e0010 */
[----:B------:R-:W-:Y:S01]  /*ea880*/  IADD3 R16, P0, R3, R25, RZ ;  /* 0x0000001903107210 */ /* 0x000fe20007f1e0ff */
[----:B------:R-:W-:Y:S02]  /*ea890*/  IMAD.MOV.U32 R7, RZ, RZ, R17 ;  /* 0x000000ffff077224 */ /* 0x000fe400078e0011 */
[----:B------:R-:W-:-:S02]  /*ea8a0*/  IMAD.X R7, R5, 0x1, R22, P2 ;  /* 0x0000000105077824 */ /* 0x000fc400010e0616 */
[----:B------:R-:W-:Y:S01]  /*ea8b0*/  IMAD.X R17, R5, 0x1, R24, P0 ;  /* 0x0000000105117824 */ /* 0x000fe200000e0618 */
[----:B------:R-:W-:Y:S04]  /*ea8c0*/  STL.64 [R1+0x53f0], R10 ;  /* 0x0053f00a01007387 */ /* 0x000fe80000100a00 */
[----:B------:R-:W-:Y:S04]  /*ea8d0*/  STL [R1+0x53e4], R7 ;  /* 0x0053e40701007387 */ /* 0x000fe80000100800 */
[----:B------:R0:W-:Y:S04]  /*ea8e0*/  STL.64 [R1+0x53d0], R16 ;  /* 0x0053d01001007387 */ /* 0x0001e80000100a00 */
[----:B0-----:R-:W4:Y:S01]  /*ea8f0*/  LDL.LU.64 R16, [R1+0x81c0] ;  /* 0x0081c00001107983 */ /* 0x001f220000300a00 */
[----:B------:R-:W-:-:S05]  /*ea900*/  IADD3 R10, P1, R3, R27, RZ ;  /* 0x0000001b030a7210 */ /* 0x000fca0007f3e0ff */
[----:B------:R-:W-:Y:S01]  /*ea910*/  IMAD.X R11, R5, 0x1, R26, P1 ;  /* 0x00000001050b7824 */ /* 0x000fe200008e061a */
[----:B------:R-:W-:Y:S01]  /*ea920*/  IADD3 R6, P2, R3, R29, RZ ;  /* 0x0000001d03067210 */ /* 0x000fe20007f5e0ff */
[----:B------:R-:W-:-:S03]  /*ea930*/  IMAD.MOV.U32 R3, RZ, RZ, R8 ;  /* 0x000000ffff037224 */ /* 0x000fc600078e0008 */
[----:B------:R2:W-:Y:S01]  /*ea940*/  STL.64 [R1+0x53b8], R10 ;  /* 0x0053b80a01007387 */ /* 0x0005e20000100a00 */
[----:B------:R-:W-:Y:S01]  /*ea950*/  IMAD.X R7, R5, 0x1, R28, P2 ;  /* 0x0000000105077824 */ /* 0x000fe200010e061c */
[----:B--2---:R-:W-:Y:S02]  /*ea960*/  SHF.R.S32.HI R11, RZ, 0x1f, R4 ;  /* 0x0000001fff0b7819 */ /* 0x004fe40000011404 */
[C---:B----4-:R-:W-:Y:S01]  /*ea970*/  IADD3 R8, P0, R4.reuse, R16, RZ ;  /* 0x0000001004087210 */ /* 0x050fe20007f1e0ff */
[----:B------:R0:W-:Y:S01]  /*ea980*/  STL.64 [R1+0x8198], R16 ;  /* 0x0081981001007387 */ /* 0x0001e20000100a00 */
[----:B------:R-:W-:-:S03]  /*ea990*/  IADD3 R10, P1, R4, R17, RZ ;  /* 0x00000011040a7210 */ /* 0x000fc60007f3e0ff */
[----:B------:R1:W-:Y:S01]  /*ea9a0*/  STL [R1+0x53a8], R8 ;  /* 0x0053a80801007387 */ /* 0x0003e20000100800 */
[----:B0-----:R-:W-:Y:S02]  /*ea9b0*/  IMAD.MOV.U32 R17, RZ, RZ, R9 ;  /* 0x000000ffff117224 */ /* 0x001fe400078e0009 */
[----:B------:R-:W-:Y:S02]  /*ea9c0*/  IMAD.X R17, R11, 0x1, R14, P0 ;  /* 0x000000010b117824 */ /* 0x000fe400000e060e */
[----:B------:R-:W-:Y:S02]  /*ea9d0*/  IMAD.MOV.U32 R16, RZ, RZ, R8 ;  /* 0x000000ffff107224 */ /* 0x000fe400078e0008 */
[----:B-1----:R-:W2:Y:S04]  /*ea9e0*/  LDL.LU.64 R8, [R1+0x81b8] ;  /* 0x0081b80001087983 */ /* 0x002ea80000300a00 */
[----:B------:R-:W4:Y:S04]  /*ea9f0*/  LDL.LU R5, [R1+0x81b0] ;  /* 0x0081b00001057983 */ /* 0x000f280000300800 */
[----:B------:R-:W-:Y:S04]  /*eaa00*/  STL.64 [R1+0x53b0], R6 ;  /* 0x0053b00601007387 */ /* 0x000fe80000100a00 */
[----:B------:R0:W-:Y:S02]  /*eaa10*/  STL [R1+0x53ac], R17 ;  /* 0x0053ac1101007387 */ /* 0x0001e40000100800 */
[----:B0-----:R-:W-:-:S05]  /*eaa20*/  SHF.R.S32.HI R17, RZ, 0x1f, R4 ;  /* 0x0000001fff117819 */ /* 0x001fca0000011404 */
[----:B------:R-:W-:-:S05]  /*eaa30*/  IMAD.X R11, R17, 0x1, R15, P1 ;  /* 0x00000001110b7824 */ /* 0x000fca00008e060f */
[----:B------:R0:W-:Y:S04]  /*eaa40*/  STL.64 [R1+0x5398], R10 ;  /* 0x0053980a01007387 */ /* 0x0001e80000100a00 */
[----:B0-----:R-:W3:Y:S01]  /*eaa50*/  LDL.LU.64 R10, [R1+0x81a8] ;  /* 0x0081a800010a7983 */ /* 0x001ee20000300a00 */
[----:B------:R-:W-:-:S05]  /*eaa60*/  IADD3 R6, P2, R4, R19, RZ ;  /* 0x0000001304067210 */ /* 0x000fca0007f5e0ff */
[----:B------:R-:W-:Y:S01]  /*eaa70*/  IMAD.X R7, R17, 0x1, R18, P2 ;  /* 0x0000000111077824 */ /* 0x000fe200010e0612 */
[----:B---3--:R-:W-:Y:S04]  /*eaa80*/  STL.64 [R1+0x8180], R10 ;  /* 0x0081800a01007387 */ /* 0x008fe80000100a00 */
[----:B------:R0:W-:Y:S04]  /*eaa90*/  STL.64 [R1+0x5380], R6 ;  /* 0x0053800601007387 */ /* 0x0001e80000100a00 */
[----:B0-----:R-:W3:Y:S01]  /*eaaa0*/  LDL.LU.64 R6, [R1+0x81a0] ;  /* 0x0081a00001067983 */ /* 0x001ee20000300a00 */
[----:B------:R-:W-:Y:S01]  /*eaab0*/  IADD3 R16, P0, R4, R21, RZ ;  /* 0x0000001504107210 */ /* 0x000fe20007f1e0ff */
[----:B------:R-:W-:-:S04]  /*eaac0*/  IMAD.MOV.U32 R11, RZ, RZ, R2 ;  /* 0x000000ffff0b7224 */ /* 0x000fc800078e0002 */
[----:B------:R-:W-:Y:S01]  /*eaad0*/  IMAD.X R17, R17, 0x1, R20, P0 ;  /* 0x0000000111117824 */ /* 0x000fe200000e0614 */
[----:B------:R-:W-:Y:S01]  /*eaae0*/  STL.64 [R1+0x8188], R12 ;  /* 0x0081880c01007387 */ /* 0x000fe20000100a00 */
[----:B------:R-:W-:-:S03]  /*eaaf0*/  IADD3 R10, P1, R4, R23, RZ ;  /* 0x00000017040a7210 */ /* 0x000fc60007f3e0ff */
[----:B------:R0:W-:Y:S04]  /*eab00*/  STL.64 [R1+0x5370], R16 ;  /* 0x0053701001007387 */ /* 0x0001e80000100a00 */
[----:B0-----:R-:W4:Y:S01]  /*eab10*/  LDL.LU.64 R16, [R1+0x8198] ;  /* 0x0081980001107983 */ /* 0x001f220000300a00 */
[----:B------:R-:W-:Y:S01]  /*eab20*/  IADD3 R12, P0, R4, R27, RZ ;  /* 0x0000001b040c7210 */ /* 0x000fe20007f1e0ff */
[----:B---3--:R-:W-:Y:S02]  /*eab30*/  IMAD.MOV.U32 R2, RZ, RZ, R7 ;  /* 0x000000ffff027224 */ /* 0x008fe400078e0007 */
[----:B------:R-:W-:-:S03]  /*eab40*/  IMAD.MOV.U32 R13, RZ, RZ, R6 ;  /* 0x000000ffff0d7224 */ /* 0x000fc600078e0006 */
[----:B------:R0:W-:Y:S01]  /*eab50*/  STL.64 [R1+0x8178], R2 ;  /* 0x0081780201007387 */ /* 0x0001e20000100a00 */
[----:B------:R-:W-:Y:S02]  /*eab60*/  IMAD.MOV.U32 R7, RZ, RZ, R13 ;  /* 0x000000ffff077224 */ /* 0x000fe400078e000d */
[----:B------:R-:W-:Y:S01]  /*eab70*/  IMAD.MOV.U32 R13, RZ, RZ, R11 ;  /* 0x000000ffff0d7224 */ /* 0x000fe200078e000b */
[----:B0-----:R-:W-:-:S05]  /*eab80*/  SHF.R.S32.HI R3, RZ, 0x1f, R4 ;  /* 0x0000001fff037819 */ /* 0x001fca0000011404 */
[----:B------:R-:W-:Y:S01]  /*eab90*/  IMAD.X R11, R3, 0x1, R22, P1 ;  /* 0x00000001030b7824 */ /* 0x000fe200008e0616 */
[----:B------:R-:W-:-:S04]  /*eaba0*/  IADD3 R6, P2, R4, R25, RZ ;  /* 0x0000001904067210 */ /* 0x000fc80007f5e0ff */
[----:B------:R0:W-:Y:S02]  /*eabb0*/  STL.64 [R1+0x5360], R10 ;  /* 0x0053600a01007387 */ /* 0x0001e40000100a00 */
[----:B0-----:R-:W-:Y:S01]  /*eabc0*/  IMAD.MOV.U32 R11, RZ, RZ, R3 ;  /* 0x000000ffff0b7224 */ /* 0x001fe200078e0003 */
[----:B------:R-:W-:Y:S01]  /*eabd0*/  IADD3 R10, P1, R4, R29, RZ ;  /* 0x0000001d040a7210 */ /* 0x000fe20007f3e0ff */
[----:B------:R-:W-:Y:S02]  /*eabe0*/  IMAD.MOV.U32 R4, RZ, RZ, R7 ;  /* 0x000000ffff047224 */ /* 0x000fe400078e0007 */
[----:B------:R-:W-:-:S05]  /*eabf0*/  IMAD.X R7, R11, 0x1, R24, P2 ;  /* 0x000000010b077824 */ /* 0x000fca00010e0618 */
[----:B------:R0:W-:Y:S04]  /*eac00*/  STL.64 [R1+0x5350], R6 ;  /* 0x0053500601007387 */ /* 0x0001e80000100a00 */
[----:B0-----:R-:W3:Y:S01]  /*eac10*/  LDL.LU.64 R6, [R1+0x8190] ;  /* 0x0081900001067983 */ /* 0x001ee20000300a00 */
[----:B------:R-:W-:Y:S02]  /*eac20*/  IMAD.MOV.U32 R3, RZ, RZ, R13 ;  /* 0x000000ffff037224 */ /* 0x000fe400078e000d */
[----:B------:R-:W-:Y:S01]  /*eac30*/  IMAD.X R13, R11, 0x1, R26, P0 ;  /* 0x000000010b0d7824 */ /* 0x000fe200000e061a */
[----:B----4-:R-:W-:Y:S01]  /*eac40*/  IADD3 R2, P2, R5, R16, RZ ;  /* 0x0000001005027210 */ /* 0x010fe20007f5e0ff */
[----:B------:R-:W-:-:S03]  /*eac50*/  IMAD.X R11, R11, 0x1, R28, P1 ;  /* 0x000000010b0b7824 */ /* 0x000fc600008e061c */
[----:B------:R0:W-:Y:S04]  /*eac60*/  STL.64 [R1+0x5338], R12 ;  /* 0x0053380c01007387 */ /* 0x0001e80000100a00 */
[----:B------:R-:W-:Y:S04]  /*eac70*/  STL.64 [R1+0x8170], R16 ;  /* 0x0081701001007387 */ /* 0x000fe80000100a00 */
[----:B------:R1:W-:Y:S01]  /*eac80*/  STL.64 [R1+0x5330], R10 ;  /* 0x0053300a01007387 */ /* 0x0003e20000100a00 */
[----:B0-----:R-:W-:Y:S01]  /*eac90*/  IMAD.MOV.U32 R13, RZ, RZ, R3 ;  /* 0x000000ffff0d7224 */ /* 0x001fe200078e0003 */
[----:B------:R-:W-:-:S02]  /*eaca0*/  IADD3 R12, P0, R5, R17, RZ ;  /* 0x00000011050c7210 */ /* 0x000fc40007f1e0ff */
[----:B-1----:R-:W-:Y:S01]  /*eacb0*/  IADD3 R10, P1, R5, R19, RZ ;  /* 0x00000013050a7210 */ /* 0x002fe20007f3e0ff */
[----:B---3--:R-:W-:-:S05]  /*eacc0*/  IMAD.X R3, R7, 0x1, R14, P2 ;  /* 0x0000000107037824 */ /* 0x008fca00010e060e */
[----:B------:R0:W-:Y:S01]  /*eacd0*/  STL.64 [R1+0x5328], R2 ;  /* 0x0053280201007387 */ /* 0x0001e20000100a00 */
[C---:B------:R-:W-:Y:S02]  /*eace0*/  IMAD.X R11, R7.reuse, 0x1, R18, P1 ;  /* 0x00000001070b7824 */ /* 0x040fe400008e0612 */
[----:B0-----:R-:W-:Y:S02]  /*eacf0*/  IMAD.MOV.U32 R3, RZ, RZ, R13 ;  /* 0x000000ffff037224 */ /* 0x001fe400078e000d */
[----:B------:R-:W-:-:S05]  /*ead00*/  IMAD.X R13, R7, 0x1, R15, P0 ;  /* 0x00000001070d7824 */ /* 0x000fca00000e060f */
[----:B------:R0:W-:Y:S04]  /*ead10*/  STL.64 [R1+0x5318], R12 ;  /* 0x0053180c01007387 */ /* 0x0001e80000100a00 */
[----:B0-----:R-:W3:Y:S04]  /*ead20*/  LDL.LU.64 R12, [R1+0x8188] ;  /* 0x00818800010c7983 */ /* 0x001ee80000300a00 */
[----:B------:R0:W-:Y:S04]  /*ead30*/  STL.64 [R1+0x5300], R10 ;  /* 0x0053000a01007387 */ /* 0x0001e80000100a00 */
[----:B0-----:R-:W4:Y:S01]  /*ead40*/  LDL.LU.64 R10, [R1+0x8180] ;  /* 0x00818000010a7983 */ /* 0x001f220000300a00 */
[C---:B------:R-:W-:Y:S01]  /*ead50*/  IADD3 R2, P2, R5.reuse, R21, RZ ;  /* 0x0000001505027210 */ /* 0x040fe20007f5e0ff */
[----:B------:R-:W-:Y:S01]  /*ead60*/  IMAD.MOV.U32 R17, RZ, RZ, R4 ;  /* 0x000000ffff117224 */ /* 0x000fe200078e0004 */
[----:B------:R-:W-:Y:S01]  /*ead70*/  IADD3 R16, P0, R5, R23, RZ ;  /* 0x0000001705107210 */ /* 0x000fe20007f1e0ff */
[----:B----4-:R2:W-:Y:S02]  /*ead80*/  STL.64 [R1+0x8150], R10 ;  /* 0x0081500a01007387 */ /* 0x0105e40000100a00 */
[----:B--2---:R-:W-:-:S02]  /*ead90*/  IMAD.MOV.U32 R11, RZ, RZ, R9 ;  /* 0x000000ffff0b7224 */ /* 0x004fc400078e0009 */
[----:B------:R-:W-:Y:S02]  /*eada0*/  IMAD.MOV.U32 R9, RZ, RZ, R3 ;  /* 0x000000ffff097224 */ /* 0x000fe400078e0003 */
[----:B------:R-:W-:-:S05]  /*eadb0*/  IMAD.X R3, R7, 0x1, R20, P2 ;  /* 0x0000000107037824 */ /* 0x000fca00010e0614 */
[----:B------:R0:W-:Y:S04]  /*eadc0*/  STL.64 [R1+0x52f0], R2 ;  /* 0x0052f00201007387 */ /* 0x0001e80000100a00 */
[----:B0-----:R-:W2:Y:S04]  /*eadd0*/  LDL.LU.64 R2, [R1+0x8178] ;  /* 0x0081780001027983 */ /* 0x001ea80000300a00 */
[----:B---3--:R0:W-:Y:S01]  /*eade0*/  STL.64 [R1+0x8158], R12 ;  /* 0x0081580c01007387 */ /* 0x0081e20000100a00 */
[----:B------:R-:W-:Y:S01]  /*eadf0*/  IMAD.MOV.U32 R4, RZ, RZ, R8 ;  /* 0x000000ffff047224 */ /* 0x000fe200078e0008 */
[----:B------:R-:W-:Y:S01]  /*eae00*/  IADD3 R8, P1, R5, R25, RZ ;  /* 0x0000001905087210 */ /* 0x000fe20007f3e0ff */
[----:B0-----:R-:W-:-:S02]  /*eae10*/  IMAD.MOV.U32 R13, RZ, RZ, R17 ;  /* 0x000000ffff0d7224 */ /* 0x001fc400078e0011 */
[----:B------:R-:W-:-:S05]  /*eae20*/  IMAD.X R17, R7, 0x1, R22, P0 ;  /* 0x0000000107117824 */ /* 0x000fca00000e0616 */
[----:B------:R0:W-:Y:S01]  /*eae30*/  STL.64 [R1+0x52e0], R16 ;  /* 0x0052e01001007387 */ /* 0x0001e20000100a00 */
[C---:B------:R-:W-:Y:S02]  /*eae40*/  IADD3 R12, P2, R5.reuse, R27, RZ ;  /* 0x0000001b050c7210 */ /* 0x040fe40007f5e0ff */
[----:B------:R-:W-:Y:S01]  /*eae50*/  IADD3 R10, P0, R5, R29, RZ ;  /* 0x0000001d050a7210 */ /* 0x000fe20007f1e0ff */
[----:B0-----:R-:W3:Y:S04]  /*eae60*/  LDL.LU.64 R16, [R1+0x8170] ;  /* 0x0081700001107983 */ /* 0x001ee80000300a00 */
[----:B--2---:R0:W-:Y:S02]  /*eae70*/  STL.64 [R1+0x8148], R2 ;  /* 0x0081480201007387 */ /* 0x0041e40000100a00 */
[----:B0-----:R-:W-:-:S02]  /*eae80*/  IMAD.MOV.U32 R3, RZ, RZ, R11 ;  /* 0x000000ffff037224 */ /* 0x001fc400078e000b */
[----:B------:R-:W-:Y:S02]  /*eae90*/  IMAD.MOV.U32 R11, RZ, RZ, R9 ;  /* 0x000000ffff0b7224 */ /* 0x000fe400078e0009 */
[C---:B------:R-:W-:Y:S02]  /*eaea0*/  IMAD.X R9, R7.reuse, 0x1, R24, P1 ;  /* 0x0000000107097824 */ /* 0x040fe400008e0618 */
[----:B------:R-:W-:Y:S02]  /*eaeb0*/  IMAD.MOV.U32 R5, RZ, RZ, R3 ;  /* 0x000000ffff057224 */ /* 0x000fe400078e0003 */
[----:B------:R-:W-:Y:S01]  /*eaec0*/  IMAD.MOV.U32 R3, RZ, RZ, R13 ;  /* 0x000000ffff037224 */ /* 0x000fe200078e000d */
[----:B------:R0:W-:Y:S01]  /*eaed0*/  STL.64 [R1+0x52d0], R8 ;  /* 0x0052d00801007387 */ /* 0x0001e20000100a00 */
[----:B------:R-:W-:-:S03]  /*eaee0*/  IMAD.X R13, R7, 0x1, R26, P2 ;  /* 0x00000001070d7824 */ /* 0x000fc600010e061a */
[----:B0-----:R-:W2:Y:S04]  /*eaef0*/  LDL.LU.64 R8, [R1+0x8168] ;  /* 0x0081680001087983 */ /* 0x001ea80000300a00 */
[----:B------:R0:W-:Y:S04]  /*eaf00*/  STL.64 [R1+0x52b8], R12 ;  /* 0x0052b80c01007387 */ /* 0x0001e80000100a00 */
[----:B0-----:R-:W4:Y:S01]  /*eaf10*/  LDL R13, [R1+0x288] ;  /* 0x00028800010d7983 */ /* 0x001f220000100800 */
[C---:B---3--:R-:W-:Y:S02]  /*eaf20*/  IADD3 R2, P1, R6.reuse, R16, RZ ;  /* 0x0000001006027210 */ /* 0x048fe40007f3e0ff */
[----:B------:R-:W-:Y:S01]  /*eaf30*/  IADD3 R12, P2, R6, R17, RZ ;  /* 0x00000011060c7210 */ /* 0x000fe20007f5e0ff */
[----:B------:R0:W-:Y:S02]  /*eaf40*/  STL.64 [R1+0x8138], R16 ;  /* 0x0081381001007387 */ /* 0x0001e40000100a00 */
[----:B0-----:R-:W-:-:S02]  /*eaf50*/  IMAD.MOV.U32 R17, RZ, RZ, R11 ;  /* 0x000000ffff117224 */ /* 0x001fc400078e000b */
[----:B------:R-:W-:Y:S02]  /*eaf60*/  IMAD.X R11, R7, 0x1, R28, P0 ;  /* 0x00000001070b7824 */ /* 0x000fe400000e061c */
[----:B------:R-:W-:Y:S01]  /*eaf70*/  IMAD.MOV.U32 R16, RZ, RZ, R3 ;  /* 0x000000ffff107224 */ /* 0x000fe200078e0003 */
[----:B------:R-:W3:Y:S04]  /*eaf80*/  LDL.LU R7, [R1+0x8160] ;  /* 0x0081600001077983 */ /* 0x000ee80000300800 */
[----:B------:R-:W-:Y:S04]  /*eaf90*/  STL.64 [R1+0x8140], R28 ;  /* 0x0081401c01007387 */ /* 0x000fe80000100a00 */
[----:B------:R0:W-:Y:S02]  /*eafa0*/  STL.64 [R1+0x52b0], R10 ;  /* 0x0052b00a01007387 */ /* 0x0001e40000100a00 */
[----:B0-----:R-:W-:Y:S01]  /*eafb0*/  IADD3 R10, P0, R6, R19, RZ ;  /* 0x00000013060a7210 */ /* 0x001fe20007f1e0ff */
[----:B--2---:R-:W-:-:S05]  /*eafc0*/  IMAD.X R3, R8, 0x1, R14, P1 ;  /* 0x0000000108037824 */ /* 0x004fca00008e060e */
[----:B------:R4:W-:Y:S01]  /*eafd0*/  STL.64 [R1+0x52a8], R2 ;  /* 0x0052a80201007387 */ /* 0x0009e20000100a00 */
[C---:B------:R-:W-:Y:S02]  /*eafe0*/  IMAD.X R11, R8.reuse, 0x1, R18, P0 ;  /* 0x00000001080b7824 */ /* 0x040fe400000e0612 */
[----:B----4-:R-:W-:Y:S02]  /*eaff0*/  IMAD.MOV.U32 R3, RZ, RZ, R13 ;  /* 0x000000ffff037224 */ /* 0x010fe400078e000d */
[----:B------:R-:W-:-:S05]  /*eb000*/  IMAD.X R13, R8, 0x1, R15, P2 ;  /* 0x00000001080d7824 */ /* 0x000fca00010e060f */
[----:B------:R0:W-:Y:S04]  /*eb010*/  STL.64 [R1+0x5298], R12 ;  /* 0x0052980c01007387 */ /* 0x0001e80000100a00 */
[----:B0-----:R-:W2:Y:S04]  /*eb020*/  LDL.LU.64 R12, [R1+0x8158] ;  /* 0x00815800010c7983 */ /* 0x001ea80000300a00 */
[----:B------:R0:W-:Y:S04]  /*eb030*/  STL.64 [R1+0x5280], R10 ;  /* 0x0052800a01007387 */ /* 0x0001e80000100a00 */
[----:B0-----:R-:W4:Y:S01]  /*eb040*/  LDL.LU.64 R10, [R1+0x8150] ;  /* 0x00815000010a7983 */ /* 0x001f220000300a00 */
[C---:B------:R-:W-:Y:S01]  /*eb050*/  IADD3 R2, P1, R6.reuse, R21, RZ ;  /* 0x0000001506027210 */ /* 0x040fe20007f3e0ff */
[----:B------:R-:W-:Y:S01]  /*eb060*/  IMAD.MOV.U32 R29, RZ, RZ, R16 ;  /* 0x000000ffff1d7224 */ /* 0x000fe200078e0010 */
[----:B------:R-:W-:Y:S01]  /*eb070*/  IADD3 R28, P2, R6, R23, RZ ;  /* 0x00000017061c7210 */ /* 0x000fe20007f5e0ff */
[----:B----4-:R0:W-:Y:S02]  /*eb080*/  STL.64 [R1+0x8120], R10 ;  /* 0x0081200a01007387 */ /* 0x0101e40000100a00 */
[----:B0-----:R-:W-:-:S02]  /*eb090*/  IMAD.MOV.U32 R11, RZ, RZ, R17 ;  /* 0x000000ffff0b7224 */ /* 0x001fc400078e0011 */
[----:B------:R-:W-:Y:S02]  /*eb0a0*/  IMAD.MOV.U32 R17, RZ, RZ, R3 ;  /* 0x000000ffff117224 */ /* 0x000fe400078e0003 */
[----:B------:R-:W-:-:S05]  /*eb0b0*/  IMAD.X R3, R8, 0x1, R20, P1 ;  /* 0x0000000108037824 */ /* 0x000fca00008e0614 */
[----:B------:R0:W-:Y:S04]  /*eb0c0*/  STL.64 [R1+0x5270], R2 ;  /* 0x0052700201007387 */ /* 0x0001e80000100a00 */
[----:B0-----:R-:W4:Y:S04]  /*eb0d0*/  LDL.LU.64 R2, [R1+0x8148] ;  /* 0x0081480001027983 */ /* 0x001f280000300a00 */
[----:B--2---:R0:W-:Y:S02]  /*eb0e0*/  STL.64 [R1+0x8128], R12 ;  /* 0x0081280c01007387 */ /* 0x0041e40000100a00 */
[----:B0-----:R-:W-:-:S02]  /*eb0f0*/  IMAD.MOV.U32 R13, RZ, RZ, R29 ;  /* 0x000000ffff0d7224 */ /* 0x001fc400078e001d */
[----:B------:R-:W-:-:S05]  /*eb100*/  IMAD.X R29, R8, 0x1, R22, P2 ;  /* 0x00000001081d7824 */ /* 0x000fca00010e0616 */
[----:B------:R0:W-:Y:S04]  /*eb110*/  STL.64 [R1+0x5260], R28 ;  /* 0x0052601c01007387 */ /* 0x0001e80000100a00 */
[----:B0-----:R-:W2:Y:S01]  /*eb120*/  LDL.LU.64 R28, [R1+0x8140] ;  /* 0x00814000011c7983 */ /* 0x001ea20000300a00 */
[C---:B------:R-:W-:Y:S02]  /*eb130*/  IADD3 R16, P0, R6.reuse, R25, RZ ;  /* 0x0000001906107210 */ /* 0x040fe40007f1e0ff */
[----:B------:R-:W-:Y:S01]  /*eb140*/  IADD3 R12, P1, R6, R27, RZ ;  /* 0x0000001b060c7210 */ /* 0x000fe20007f3e0ff */
[----:B----4-:R0:W-:Y:S02]  /*eb150*/  STL.64 [R1+0x8118], R2 ;  /* 0x0081180201007387 */ /* 0x0101e40000100a00 */
[----:B0-----:R-:W-:-:S02]  /*eb160*/  IMAD.MOV.U32 R3, RZ, RZ, R11 ;  /* 0x000000ffff037224 */ /* 0x001fc400078e000b */
[----:B------:R-:W-:Y:S02]  /*eb170*/  IMAD.MOV.U32 R11, RZ, RZ, R17 ;  /* 0x000000ffff0b7224 */ /* 0x000fe400078e0011 */
[----:B------:R-:W-:-:S05]  /*eb180*/  IMAD.X R17, R8, 0x1, R24, P0 ;  /* 0x0000000108117824 */ /* 0x000fca00000e0618 */
[----:B------:R0:W-:Y:S04]  /*eb190*/  STL.64 [R1+0x5250], R16 ;  /* 0x0052501001007387 */ /* 0x0001e80000100a00 */
[----:B0-----:R-:W3:Y:S01]  /*eb1a0*/  LDL.LU.64 R16, [R1+0x8138] ;  /* 0x0081380001107983 */ /* 0x001ee20000300a00 */
[----:B--2---:R-:W-:Y:S01]  /*eb1b0*/  IADD3 R10, P2, R6, R29, RZ ;  /* 0x0000001d060a7210 */ /* 0x004fe20007f5e0ff */
[----:B------:R-:W-:Y:S02]  /*eb1c0*/  IMAD.MOV.U32 R6, RZ, RZ, R3 ;  /* 0x000000ffff067224 */ /* 0x000fe400078e0003 */
[----:B------:R-:W-:Y:S02]  /*eb1d0*/  IMAD.MOV.U32 R3, RZ, RZ, R13 ;  /* 0x000000ffff037224 */ /* 0x000fe400078e000d */
[----:B------:R-:W-:-:S05]  /*eb1e0*/  IMAD.X R13, R8, 0x1, R26, P1 ;  /* 0x00000001080d7824 */ /* 0x000fca00008e061a */
[----:B------:R0:W-:Y:S04]  /*eb1f0*/  STL.64 [R1+0x5238], R12 ;  /* 0x0052380c01007387 */ /* 0x0001e80000100a00 */
[----:B0-----:R-:W2:Y:S01]  /*eb200*/  LDL.LU R13, [R1+0x248] ;  /* 0x00024800010d7983 */ /* 0x001ea20000300800 */
[----:B---3--:R-:W-:-:S03]  /*eb210*/  IADD3 R12, P1, R7, R17, RZ ;  /* 0x00000011070c7210 */ /* 0x008fc60007f3e0ff */
[----:B------:R0:W-:Y:S01]  /*eb220*/  STL.64 [R1+0x8110], R16 ;  /* 0x0081101001007387 */ /* 0x0001e20000100a00 */
[----:B------:R-:W-:Y:S01]  /*eb230*/  IADD3 R2, P0, R7, R16, RZ ;  /* 0x0000001007027210 */ /* 0x000fe20007f1e0ff */
[----:B0-----:R-:W-:Y:S02]  /*eb240*/  IMAD.MOV.U32 R17, RZ, RZ, R11 ;  /* 0x000000ffff117224 */ /* 0x001fe400078e000b */
[----:B------:R-:W-:Y:S02]  /*eb250*/  IMAD.X R11, R8, 0x1, R28, P2 ;  /* 0x00000001080b7824 */ /* 0x000fe400010e061c */
[----:B------:R-:W3:Y:S04]  /*eb260*/  LDL.LU R8, [R1+0x8130] ;  /* 0x0081300001087983 */ /* 0x000ee80000300800 */
[----:B------:R0:W-:Y:S02]  /*eb270*/  STL.64 [R1+0x5230], R10 ;  /* 0x0052300a01007387 */ /* 0x0001e40000100a00 */
[----:B0-----:R-:W-:-:S02]  /*eb280*/  IMAD.MOV.U32 R11, RZ, RZ, R3 ;  /* 0x000000ffff0b7224 */ /* 0x001fc400078e0003 */
[----:B------:R-:W-:-:S05]  /*eb290*/  IMAD.X R3, R9, 0x1, R14, P0 ;  /* 0x0000000109037824 */ /* 0x000fca00000e060e */
[----:B------:R2:W-:Y:S01]  /*eb2a0*/  STL.64 [R1+0x5228], R2 ;  /* 0x0052280201007387 */ /* 0x0005e20000100a00 */
[----:B------:R-:W-:Y:S01]  /*eb2b0*/  IADD3 R10, P2, R7, R19, RZ ;  /* 0x00000013070a7210 */ /* 0x000fe20007f5e0ff */
[----:B--2---:R-:W-:Y:S02]  /*eb2c0*/  IMAD.MOV.U32 R3, RZ, RZ, R13 ;  /* 0x000000ffff037224 */ /* 0x004fe400078e000d */
[----:B------:R-:W-:-:S05]  /*eb2d0*/  IMAD.X R13, R9, 0x1, R15, P1 ;  /* 0x00000001090d7824 */ /* 0x000fca00008e060f */
[----:B------:R0:W-:Y:S04]  /*eb2e0*/  STL.64 [R1+0x5218], R12 ;  /* 0x0052180c01007387 */ /* 0x0001e80000100a00 */
[----:B0-----:R-:W2:Y:S04]  /*eb2f0*/  LDL.LU.64 R12, [R1+0x8128] ;  /* 0x00812800010c7983 */ /* 0x001ea80000300a00 */
[----:B------:R0:W-:Y:S02]  /*eb300*/  STL.64 [R1+0x8108], R14 ;  /* 0x0081080e01007387 */ /* 0x0001e40000100a00 */
[----:B0-----:R-:W-:-:S02]  /*eb310*/  IMAD.MOV.U32 R15, RZ, RZ, R17 ;  /* 0x000000ffff0f7224 */ /* 0x001fc400078e0011 */
[----:B------:R-:W-:Y:S02]  /*eb320*/  IMAD.MOV.U32 R17, RZ, RZ, R11 ;  /* 0x000000ffff117224 */ /* 0x000fe400078e000b */
[----:B------:R-:W-:-:S05]  /*eb330*/  IMAD.X R11, R9, 0x1, R18, P2 ;  /* 0x00000001090b7824 */ /* 0x000fca00010e0612 */
[----:B------:R0:W-:Y:S04]  /*eb340*/  STL.64 [R1+0x5200], R10 ;  /* 0x0052000a01007387 */ /* 0x0001e80000100a00 */
[----:B0-----:R-:W4:Y:S01]  /*eb350*/  LDL.LU.64 R10, [R1+0x8120] ;  /* 0x00812000010a7983 */ /* 0x001f220000300a00 */
[----:B------:R-:W-:-:S03]  /*eb360*/  IADD3 R2, P0, R7, R21, RZ ;  /* 0x0000001507027210 */ /* 0x000fc60007f1e0ff */
[----:B----4-:R0:W-:Y:S02]  /*eb370*/  STL.64 [R1+0x80f0], R10 ;  /* 0x0080f00a01007387 */ /* 0x0101e40000100a00 */
[----:B0-----:R-:W-:Y:S02]  /*eb380*/  IMAD.MOV.U32 R11, RZ, RZ, R15 ;  /* 0x000000ffff0b7224 */ /* 0x001fe400078e000f */
[----:B------:R-:W-:Y:S02]  /*eb390*/  IMAD.MOV.U32 R15, RZ, RZ, R3 ;  /* 0x000000ffff0f7224 */ /* 0x000fe400078e0003 */
[----:B------:R-:W-:-:S05]  /*eb3a0*/  IMAD.X R3, R9, 0x1, R20, P0 ;  /* 0x0000000109037824 */ /* 0x000fca00000e0614 */
[----:B------:R0:W-:Y:S04]  /*eb3b0*/  STL.64 [R1+0x51f0], R2 ;  /* 0x0051f00201007387 */ /* 0x0001e80000100a00 */
[----:B0-----:R-:W4:Y:S01]  /*eb3c0*/  LDL.LU.64 R2, [R1+0x8118] ;  /* 0x0081180001027983 */ /* 0x001f220000300a00 */
[----:B------:R-:W-:-:S03]  /*eb3d0*/  IADD3 R16, P1, R7, R23, RZ ;  /* 0x0000001707107210 */ /* 0x000fc60007f3e0ff */
[----:B--2---:R-:W-:Y:S01]  /*eb3e0*/  STL.64 [R1+0x80f8], R12 ;  /* 0x0080f80c01007387 */ /* 0x004fe20000100a00 */
[C---:B------:R-:W-:Y:S02]  /*eb3f0*/  IADD3 R14, P2, R7.reuse, R25, RZ ;  /* 0x00000019070e7210 */ /* 0x040fe40007f5e0ff */
[----:B------:R-:W-:Y:S01]  /*eb400*/  IADD3 R10, P0, R7, R27, RZ ;  /* 0x0000001b070a7210 */ /* 0x000fe20007f1e0ff */
[----:B----4-:R0:W-:Y:S02]  /*eb410*/  STL.64 [R1+0x80e0], R2 ;  /* 0x0080e00201007387 */ /* 0x0101e40000100a00 */
[----:B0-----:R-:W-:Y:S02]  /*eb420*/  IMAD.MOV.U32 R3, RZ, RZ, R17 ;  /* 0x000000ffff037224 */ /* 0x001fe400078e0011 */
[----:B------:R-:W-:Y:S01]  /*eb430*/  IMAD.X R17, R9, 0x1, R22, P1 ;  /* 0x0000000109117824 */ /* 0x000fe200008e0616 */
[----:B------:R-:W-:Y:S01]  /*eb440*/  IADD3 R12, P1, R7, R29, RZ ;  /* 0x0000001d070c7210 */ /* 0x000fe20007f3e0ff */
[----:B------:R-:W-:-:S03]  /*eb450*/  IMAD.MOV.U32 R7, RZ, RZ, R3 ;  /* 0x000000ffff077224 */ /* 0x000fc600078e0003 */
[----:B------:R0:W-:Y:S04]  /*eb460*/  STL.64 [R1+0x51e0], R16 ;  /* 0x0051e01001007387 */ /* 0x0001e80000100a00 */
[----:B0-----:R-:W3:Y:S04]  /*eb470*/  LDL.LU.64 R16, [R1+0x8110] ;  /* 0x0081100001107983 */ /* 0x001ee80000300a00 */
[----:B------:R0:W-:Y:S02]  /*eb480*/  STL.64 [R1+0x80e8], R6 ;  /* 0x0080e80601007387 */ /* 0x0001e40000100a00 */
[----:B0-----:R-:W-:-:S02]  /*eb490*/  IMAD.MOV.U32 R6, RZ, RZ, R15 ;  /* 0x000000ffff067224 */ /* 0x001fc400078e000f */
[----:B------:R-:W-:-:S05]  /*eb4a0*/  IMAD.X R15, R9, 0x1, R24, P2 ;  /* 0x00000001090f7824 */ /* 0x000fca00010e0618 */
[----:B------:R0:W-:Y:S04]  /*eb4b0*/  STL.64 [R1+0x51d0], R14 ;  /* 0x0051d00e01007387 */ /* 0x0001e80000100a00 */
[----:B0-----:R-:W2:Y:S01]  /*eb4c0*/  LDL.LU.64 R14, [R1+0x8108] ;  /* 0x00810800010e7983 */ /* 0x001ea20000300a00 */
[----:B------:R-:W-:Y:S02]  /*eb4d0*/  IMAD.MOV.U32 R2, RZ, RZ, R11 ;  /* 0x000000ffff027224 */ /* 0x000fe400078e000b */
[----:B------:R-:W-:Y:S02]  /*eb4e0*/  IMAD.X R11, R9, 0x1, R26, P0 ;  /* 0x00000001090b7824 */ /* 0x000fe400000e061a */
[----:B------:R-:W-:-:S03]  /*eb4f0*/  IMAD.MOV.U32 R13, RZ, RZ, R2 ;  /* 0x000000ffff0d7224 */ /* 0x000fc600078e0002 */
[----:B------:R0:W-:Y:S02]  /*eb500*/  STL.64 [R1+0x51b8], R10 ;  /* 0x0051b80a01007387 */ /* 0x0001e40000100a00 */
[----:B0-----:R-:W-:Y:S02]  /*eb510*/  IMAD.MOV.U32 R11, RZ, RZ, R13 ;  /* 0x000000ffff0b7224 */ /* 0x001fe400078e000d */
[----:B------:R-:W-:Y:S01]  /*eb520*/  IMAD.X R13, R9, 0x1, R28, P1 ;  /* 0x00000001090d7824 */ /* 0x000fe200008e061c */
[C---:B---3--:R-:W-:Y:S01]  /*eb530*/  IADD3 R10, P0, R8.reuse, R17, RZ ;  /* 0x00000011080a7210 */ /* 0x048fe20007f1e0ff */
[----:B------:R0:W-:Y:S01]  /*eb540*/  STL.64 [R1+0x80d8], R16 ;  /* 0x0080d81001007387 */ /* 0x0001e20000100a00 */
[----:B------:R-:W-:-:S03]  /*eb550*/  IADD3 R2, P2, R8, R16, RZ ;  /* 0x0000001008027210 */ /* 0x000fc60007f5e0ff */
[----:B------:R-:W3:Y:S01]  /*eb560*/  LDL.LU R9, [R1+0x8100] ;  /* 0x0081000001097983 */ /* 0x000ee20000300800 */
[----:B0-----:R-:W-:-:S03]  /*eb570*/  SHF.R.S32.HI R17, RZ, 0x1f, R8 ;  /* 0x0000001fff117819 */ /* 0x001fc60000011408 */
[----:B------:R0:W-:Y:S04]  /*eb580*/  STL.64 [R1+0x51b0], R12 ;  /* 0x0051b00c01007387 */ /* 0x0001e80000100a00 */
[----:B0-----:R-:W4:Y:S01]  /*eb590*/  LDL.LU.64 R12, [R1+0x80f8] ;  /* 0x0080f800010c7983 */ /* 0x001f220000300a00 */
[----:B--2---:R-:W-:-:S05]  /*eb5a0*/  IMAD.X R3, R17, 0x1, R14, P2 ;  /* 0x0000000111037824 */ /* 0x004fca00010e060e */
[----:B------:R0:W-:Y:S02]  /*eb5b0*/  STL.64 [R1+0x51a8], R2 ;  /* 0x0051a80201007387 */ /* 0x0001e40000100a00 */
[----:B0-----:R-:W-:Y:S02]  /*eb5c0*/  IMAD.MOV.U32 R3, RZ, RZ, R11 ;  /* 0x000000ffff037224 */ /* 0x001fe400078e000b */
[----:B------:R-:W-:-:S05]  /*eb5d0*/  IMAD.X R11, R17, 0x1, R15, P0 ;  /* 0x00000001110b7824 */ /* 0x000fca00000e060f */
[----:B------:R0:W-:Y:S04]  /*eb5e0*/  STL.64 [R1+0x5198], R10 ;  /* 0x0051980a01007387 */ /* 0x0001e80000100a00 */
[----:B0-----:R-:W2:Y:S01]  /*eb5f0*/  LDL.LU.64 R10, [R1+0x80f0] ;  /* 0x0080f000010a7983 */ /* 0x001ea20000300a00 */
[----:B------:R-:W-:-:S05]  /*eb600*/  IADD3 R16, P1, R8, R19, RZ ;  /* 0x0000001308107210 */ /* 0x000fca0007f3e0ff */
[----:B------:R-:W-:Y:S01]  /*eb610*/  IMAD.X R17, R17, 0x1, R18, P1 ;  /* 0x0000000111117824 */ /* 0x000fe200008e0612 */
[C---:B------:R-:W-:Y:S01]  /*eb620*/  IADD3 R2, P2, R8.reuse, R21, RZ ;  /* 0x0000001508027210 */ /* 0x040fe20007f5e0ff */
[----:B--2---:R0:W-:Y:S02]  /*eb630*/  STL.64 [R1+0x80d0], R10 ;  /* 0x0080d00a01007387 */ /* 0x0041e40000100a00 */
[----:B0-----:R-:W-:Y:S01]  /*eb640*/  IMAD.MOV.U32 R11, RZ, RZ, R6 ;  /* 0x000000ffff0b7224 */ /* 0x001fe200078e0006 */
[----:B------:R-:W-:-:S05]  /*eb650*/  IADD3 R6, P0, R8, R23, RZ ;  /* 0x0000001708067210 */ /* 0x000fca0007f1e0ff */
[----:B------:R0:W-:Y:S01]  /*eb660*/  STL [R1+0x5160], R6 ;  /* 0x0051600601007387 */ /* 0x0001e20000100800 */
[----:B------:R-:W-:-:S03]  /*eb670*/  IMAD.MOV.U32 R10, RZ, RZ, R3 ;  /* 0x000000ffff0a7224 */ /* 0x000fc600078e0003 */
[----:B0-----:R-:W2:Y:S04]  /*eb680*/  LDL.LU.64 R6, [R1+0x80e8] ;  /* 0x0080e80001067983 */ /* 0x001ea80000300a00 */
[----:B------:R0:W-:Y:S02]  /*eb690*/  STL.64 [R1+0x5180], R16 ;  /* 0x0051801001007387 */ /* 0x0001e40000100a00 */
[----:B0-----:R-:W-:-:S05]  /*eb6a0*/  SHF.R.S32.HI R17, RZ, 0x1f, R8 ;  /* 0x0000001fff117819 */ /* 0x001fca0000011408 */
[----:B------:R-:W-:-:S05]  /*eb6b0*/  IMAD.X R3, R17, 0x1, R20, P2 ;  /* 0x0000000111037824 */ /* 0x000fca00010e0614 */
[----:B------:R0:W-:Y:S04]  /*eb6c0*/  STL.64 [R1+0x5170], R2 ;  /* 0x0051700201007387 */ /* 0x0001e80000100a00 */
[----:B0-----:R-:W3:Y:S04]  /*eb6d0*/  LDL.LU.64 R2, [R1+0x80e0] ;  /* 0x0080e00001027983 */ /* 0x001ee80000300a00 */
[----:B---3--:R-:W-:Y:S04]  /*eb6e0*/  STL.64 [R1+0x80c8], R2 ;  /* 0x0080c80201007387 */ /* 0x008fe80000100a00 */
[----:B--2---:R0:W-:Y:S04]  /*eb6f0*/  STL.64 [R1+0x80b8], R6 ;  /* 0x0080b80601007387 */ /* 0x0041e80000100a00 */
[----:B0-----:R0:W2:Y:S01]  /*eb700*/  LDL.64 R6, [R1+0x5160] ;  /* 0x0051600001067983 */ /* 0x0010a20000100a00 */
[----:B------:R-:W-:Y:S01]  /*eb710*/  IADD3 R16, P1, R8, R25, RZ ;  /* 0x0000001908107210 */ /* 0x000fe20007f3e0ff */
[----:B--2---:R-:W-:-:S05]  /*eb720*/  IMAD.X R7, R17, 0x1, R22, P0 ;  /* 0x0000000111077824 */ /* 0x004fca00000e0616 */
[----:B------:R1:W-:Y:S02]  /*eb730*/  STL [R1+0x5164], R7 ;  /* 0x0051640701007387 */ /* 0x0003e40000100800 */
[----:B-1----:R-:W-:-:S04]  /*eb740*/  IMAD.MOV.U32 R7, RZ, RZ, R17 ;  /* 0x000000ffff077224 */ /* 0x002fc800078e0011 */
[----:B------:R-:W-:Y:S01]  /*eb750*/  IMAD.X R17, R7, 0x1, R24, P1 ;  /* 0x0000000107117824 */ /* 0x000fe200008e0618 */
[----:B------:R-:W-:Y:S04]  /*eb760*/  STL [R1+0x5cb8], R8 ;  /* 0x005cb80801007387 */ /* 0x000fe80000100800 */
[----:B------:R1:W-:Y:S04]  /*eb770*/  STL.64 [R1+0x5150], R16 ;  /* 0x0051501001007387 */ /* 0x0003e80000100a00 */
[----:B-1----:R-:W2:Y:S01]  /*eb780*/  LDL.LU.64 R16, [R1+0x80d8] ;  /* 0x0080d80001107983 */ /* 0x002ea20000300a00 */
[----:B------:R-:W-:-:S02]  /*eb790*/  IADD3 R2, P2, R8, R27, RZ ;  /* 0x0000001b08027210 */ /* 0x000fc40007f5e0ff */
[----:B------:R-:W-:Y:S01]  /*eb7a0*/  IADD3 R6, P0, R8, R29, RZ ;  /* 0x0000001d08067210 */ /* 0x000fe20007f1e0ff */
[----:B------:R1:W-:Y:S01]  /*eb7b0*/  STL.64 [R1+0x80c0], R24 ;  /* 0x0080c01801007387 */ /* 0x0003e20000100a00 */
[----:B------:R-:W-:Y:S02]  /*eb7c0*/  IMAD.MOV.U32 R8, RZ, RZ, R10 ;  /* 0x000000ffff087224 */ /* 0x000fe400078e000a */
[C---:B------:R-:W-:Y:S02]  /*eb7d0*/  IMAD.X R3, R7.reuse, 0x1, R26, P2 ;  /* 0x0000000107037824 */ /* 0x040fe400010e061a */
[----:B------:R-:W-:Y:S02]  /*eb7e0*/  IMAD.X R7, R7, 0x1, R28, P0 ;  /* 0x0000000107077824 */ /* 0x000fe400000e061c */
[----:B-1----:R-:W-:Y:S01]  /*eb7f0*/  IMAD.MOV.U32 R24, RZ, RZ, R11 ;  /* 0x000000ffff187224 */ /* 0x002fe200078e000b */
[----:B------:R-:W-:Y:S01]  /*eb800*/  SHF.R.S32.HI R11, RZ, 0x1f, R9 ;  /* 0x0000001fff0b7819 */ /* 0x000fe20000011409 */
[----:B------:R-:W-:Y:S04]  /*eb810*/  STL.64 [R1+0x5138], R2 ;  /* 0x0051380201007387 */ /* 0x000fe80000100a00 */
[----:B------:R-:W-:Y:S01]  /*eb820*/  STL.64 [R1+0x5130], R6 ;  /* 0x0051300601007387 */ /* 0x000fe20000100a00 */
[----:B--2---:R-:W-:-:S05]  /*eb830*/  IADD3 R10, P1, R9, R16, RZ ;  /* 0x00000010090a7210 */ /* 0x004fca0007f3e0ff */
[----:B------:R-:W-:-:S05]  /*eb840*/  IMAD.X R11, R11, 0x1, R14, P1 ;  /* 0x000000010b0b7824 */ /* 0x000fca00008e060e */
[----:B------:R1:W-:Y:S04]  /*eb850*/  STL.64 [R1+0x5128], R10 ;  /* 0x0051280a01007387 */ /* 0x0003e80000100a00 */
[----:B-1----:R-:W2:Y:S01]  /*eb860*/  LDL.LU.64 R10, [R1+0x80d0] ;  /* 0x0080d000010a7983 */ /* 0x002ea20000300a00 */
[C---:B------:R-:W-:Y:S02]  /*eb870*/  IADD3 R2, P2, R9.reuse, R17, RZ ;  /* 0x0000001109027210 */ /* 0x040fe40007f5e0ff */
[----:B------:R-:W-:Y:S01]  /*eb880*/  IADD3 R6, P0, R9, R19, RZ ;  /* 0x0000001309067210 */ /* 0x000fe20007f1e0ff */
[----:B--2---:R-:W-:Y:S04]  /*eb890*/  STL.64 [R1+0x80b0], R10 ;  /* 0x0080b00a01007387 */ /* 0x004fe80000100a00 */
[----:B------:R1:W-:Y:S02]  /*eb8a0*/  STL [R1+0x80a8], R14 ;  /* 0x0080a80e01007387 */ /* 0x0003e40000100800 */
[----:B-1----:R-:W-:Y:S01]  /*eb8b0*/  SHF.R.S32.HI R14, RZ, 0x1f, R9 ;  /* 0x0000001fff0e7819 */ /* 0x002fe20000011409 */
[----:B------:R-:W-:-:S04]  /*eb8c0*/  IMAD.MOV.U32 R11, RZ, RZ, R24 ;  /* 0x000000ffff0b7224 */ /* 0x000fc800078e0018 */
[C---:B------:R-:W-:Y:S01]  /*eb8d0*/  IMAD.X R3, R14.reuse, 0x1, R15, P2 ;  /* 0x000000010e037824 */ /* 0x040fe200010e060f */
[----:B------:R-:W-:Y:S01]  /*eb8e0*/  IADD3 R24, P2, R9, R23, RZ ;  /* 0x0000001709187210 */ /* 0x000fe20007f5e0ff */
[----:B------:R-:W-:-:S03]  /*eb8f0*/  IMAD.X R7, R14, 0x1, R18, P0 ;  /* 0x000000010e077824 */ /* 0x000fc600000e0612 */
[----:B------:R1:W-:Y:S04]  /*eb900*/  STL.64 [R1+0x5118], R2 ;  /* 0x0051180201007387 */ /* 0x0003e80000100a00 */
[----:B-1----:R-:W2:Y:S04]  /*eb910*/  LDL.LU.64 R2, [R1+0x80c8] ;  /* 0x0080c80001027983 */ /* 0x002ea80000300a00 */
[----:B------:R1:W-:Y:S04]  /*eb920*/  STL [R1+0x50e0], R24 ;  /* 0x0050e01801007387 */ /* 0x0003e80000100800 */
[----:B-1----:R-:W3:Y:S04]  /*eb930*/  LDL.LU.64 R24, [R1+0x80c0] ;  /* 0x0080c00001187983 */ /* 0x002ee80000300a00 */
[----:B------:R1:W-:Y:S04]  /*eb940*/  STL.64 [R1+0x5100], R6 ;  /* 0x0051000601007387 */ /* 0x0003e80000100a00 */
[----:B-1----:R-:W4:Y:S01]  /*eb950*/  LDL.LU.64 R6, [R1+0x80b8] ;  /* 0x0080b80001067983 */ /* 0x002f220000300a00 */
[----:B------:R-:W-:-:S03]  /*eb960*/  IADD3 R10, P1, R9, R21, RZ ;  /* 0x00000015090a7210 */ /* 0x000fc60007f3e0ff */
[----:B----4-:R1:W-:Y:S04]  /*eb970*/  STL.64 [R1+0x8098], R6 ;  /* 0x0080980601007387 */ /* 0x0103e80000100a00 */
[----:B------:R4:W-:Y:S01]  /*eb980*/  STL.64 [R1+0x80a0], R20 ;  /* 0x0080a01401007387 */ /* 0x0009e20000100a00 */
[----:B-1----:R-:W-:Y:S02]  /*eb990*/  IMAD.MOV.U32 R7, RZ, RZ, R11 ;  /* 0x000000ffff077224 */ /* 0x002fe400078e000b */
[----:B------:R-:W-:Y:S02]  /*eb9a0*/  IMAD.X R11, R14, 0x1, R20, P1 ;  /* 0x000000010e0b7824 */ /* 0x000fe400008e0614 */
[----:B----4-:R0:W4:Y:S01]  /*eb9b0*/  LDL.64 R20, [R1+0x50e0] ;  /* 0x0050e00001147983 */ /* 0x0101220000100a00 */
[----:B---3--:R-:W-:-:S03]  /*eb9c0*/  IADD3 R6, P0, R9, R25, RZ ;  /* 0x0000001909067210 */ /* 0x008fc60007f1e0ff */
[----:B------:R1:W-:Y:S04]  /*eb9d0*/  STL.64 [R1+0x50f0], R10 ;  /* 0x0050f00a01007387 */ /* 0x0003e80000100a00 */
[----:B------:R3:W-:Y:S01]  /*eb9e0*/  STL.64 [R1+0x8088], R22 ;  /* 0x0080881601007387 */ /* 0x0007e20000100a00 */
[----:B-1----:R-:W-:-:S03]  /*eb9f0*/  IADD3 R10, P1, R9, R27, RZ ;  /* 0x0000001b090a7210 */ /* 0x002fc60007f3e0ff */
[----:B---3--:R-:W3:Y:S02]  /*eba00*/  LDL R23, [R1] ;  /* 0x0000000001177983 */ /* 0x008ee40000100800 */
[C---:B------:R-:W-:Y:S02]  /*eba10*/  IMAD.X R11, R14.reuse, 0x1, R26, P1 ;  /* 0x000000010e0b7824 */ /* 0x040fe400008e061a */
[C---:B----4-:R-:W-:Y:S01]  /*eba20*/  IMAD.X R21, R14.reuse, 0x1, R22, P2 ;  /* 0x000000010e157824 */ /* 0x050fe200010e0616 */
[----:B------:R-:W-:Y:S01]  /*eba30*/  IADD3 R20, P2, R9, R29, RZ ;  /* 0x0000001d09147210 */ /* 0x000fe20007f5e0ff */
[----:B------:R-:W-:Y:S02]  /*eba40*/  IMAD.MOV.U32 R9, RZ, RZ, R7 ;  /* 0x000000ffff097224 */ /* 0x000fe400078e0007 */
[C---:B------:R-:W-:Y:S01]  /*eba50*/  IMAD.X R7, R14.reuse, 0x1, R24, P0 ;  /* 0x000000010e077824 */ /* 0x040fe200000e0618 */
[----:B------:R1:W-:Y:S04]  /*eba60*/  STL [R1+0x50e4], R21 ;  /* 0x0050e41501007387 */ /* 0x0003e80000100800 */
[----:B------:R-:W-:Y:S04]  /*eba70*/  STL.64 [R1+0x8090], R24 ;  /* 0x0080901801007387 */ /* 0x000fe80000100a00 */
[----:B------:R-:W-:Y:S01]  /*eba80*/  STL.64 [R1+0x50d0], R6 ;  /* 0x0050d00601007387 */ /* 0x000fe20000100a00 */
[----:B-1----:R-:W-:-:S03]  /*eba90*/  IMAD.X R21, R14, 0x1, R28, P2 ;  /* 0x000000010e157824 */ /* 0x002fc600010e061c */
[----:B------:R1:W-:Y:S04]  /*ebaa0*/  STL.64 [R1+0x50b8], R10 ;  /* 0x0050b80a01007387 */ /* 0x0003e80000100a00 */
[----:B-1----:R-:W4:Y:S04]  /*ebab0*/  LDL.LU.64 R10, [R1+0x80b0] ;  /* 0x0080b000010a7983 */ /* 0x002f280000300a00 */
[----:B------:R-:W-:Y:S04]  /*ebac0*/  STL.64 [R1+0x8078], R16 ;  /* 0x0080781001007387 */ /* 0x000fe80000100a00 */
[----:B------:R-:W2:Y:S04]  /*ebad0*/  LDL.LU R14, [R1+0x80a8] ;  /* 0x0080a800010e7983 */ /* 0x000ea80000300800 */
[----:B------:R1:W-:Y:S04]  /*ebae0*/  STL.64 [R1+0x50b0], R20 ;  /* 0x0050b01401007387 */ /* 0x0003e80000100a00 */
[----:B-1----:R-:W4:Y:S04]  /*ebaf0*/  LDL.LU.64 R20, [R1+0x80a0] ;  /* 0x0080a00001147983 */ /* 0x002f280000300a00 */
[----:B------:R1:W-:Y:S04]  /*ebb00*/  STL [R1+0x8080], R28 ;  /* 0x0080801c01007387 */ /* 0x0003e80000100800 */
[----:B-1----:R-:W2:Y:S01]  /*ebb10*/  LDL.LU R28, [R1] ;  /* 0x00000000011c7983 */ /* 0x002ea20000300800 */
[----:B---3--:R-:W-:-:S03]  /*ebb20*/  IADD3 R6, P0, R23, R16, RZ ;  /* 0x0000001017067210 */ /* 0x008fc60007f1e0ff */
[----:B------:R1:W-:Y:S01]  /*ebb30*/  STL [R1+0x8058], R19 ;  /* 0x0080581301007387 */ /* 0x0003e20000100800 */
[----:B--2---:R-:W-:-:S03]  /*ebb40*/  IADD3 R16, P2, R28, R19, RZ ;  /* 0x000000131c107210 */ /* 0x004fc60007f5e0ff */
[----:B-1----:R-:W2:Y:S02]  /*ebb50*/  LDL.LU R19, [R1+0x49c] ;  /* 0x00049c0001137983 */ /* 0x002ea40000300800 */
[----:B--2---:R-:W-:-:S05]  /*ebb60*/  IMAD.X R7, R19, 0x1, R14, P0 ;  /* 0x0000000113077824 */ /* 0x004fca00000e060e */
[----:B------:R1:W-:Y:S04]  /*ebb70*/  STL.64 [R1+0x50a8], R6 ;  /* 0x0050a80601007387 */ /* 0x0003e80000100a00 */
[----:B-1----:R-:W2:Y:S01]  /*ebb80*/  LDL.LU.64 R6, [R1+0x8098] ;  /* 0x0080980001067983 */ /* 0x002ea20000300a00 */
[----:B------:R-:W-:Y:S02]  /*ebb90*/  IADD3 R22, P1, R23, R17, RZ ;  /* 0x0000001117167210 */ /* 0x000fe40007f3e0ff */
[----:B----4-:R-:W-:-:S03]  /*ebba0*/  IADD3 R24, P0, R28, R21, RZ ;  /* 0x000000151c187210 */ /* 0x010fc60007f1e0ff */
[C---:B------:R-:W-:Y:S01]  /*ebbb0*/  IMAD.X R23, R19.reuse, 0x1, R15, P1 ;  /* 0x0000000113177824 */ /* 0x040fe200008e060f */
[----:B--2---:R1:W-:Y:S04]  /*ebbc0*/  STL.64 [R1+0x8060], R6 ;  /* 0x0080600601007387 */ /* 0x0043e80000100a00 */
[----:B-1----:R-:W2:Y:S04]  /*ebbd0*/  LDL R6, [R1+0x4] ;  /* 0x0000040001067983 */ /* 0x002ea80000100800 */
[----:B------:R1:W-:Y:S04]  /*ebbe0*/  STL [R1+0x5060], R24 ;  /* 0x0050601801007387 */ /* 0x0003e80000100800 */
[----:B-1----:R-:W3:Y:S04]  /*ebbf0*/  LDL.LU.64 R24, [R1+0x8090] ;  /* 0x0080900001187983 */ /* 0x002ee80000300a00 */
[----:B------:R1:W-:Y:S04]  /*ebc00*/  STL.64 [R1+0x5098], R22 ;  /* 0x0050981601007387 */ /* 0x0003e80000100a00 */
[----:B-1----:R-:W4:Y:S04]  /*ebc10*/  LDL.LU.64 R22, [R1+0x8088] ;  /* 0x0080880001167983 */ /* 0x002f280000300a00 */
[----:B------:R-:W-:Y:S04]  /*ebc20*/  STL.64 [R1+0x8050], R14 ;  /* 0x0080500e01007387 */ /* 0x000fe80000100a00 */
[----:B------:R1:W-:Y:S04]  /*ebc30*/  STL.64 [R1+0x8068], R4 ;  /* 0x0080680401007387 */ /* 0x0003e80000100a00 */
[----:B-1----:R0:W2:Y:S01]  /*ebc40*/  LDL.64 R4, [R1+0x5060] ;  /* 0x0050600001047983 */ /* 0x0020a20000100a00 */
[----:B------:R-:W-:-:S05]  /*ebc50*/  IMAD.X R17, R19, 0x1, R18, P2 ;  /* 0x0000000113117824 */ /* 0x000fca00010e0612 */
[----:B------:R3:W-:Y:S04]  /*ebc60*/  STL.64 [R1+0x5070], R16 ;  /* 0x0050701001007387 */ /* 0x0007e80000100a00 */
[----:B------:R-:W-:Y:S01]  /*ebc70*/  STL.64 [R1+0x8070], R8 ;  /* 0x0080700801007387 */ /* 0x000fe20000100a00 */
[----:B---3--:R-:W-:-:S05]  /*ebc80*/  IADD3 R16, P2, R28, R25, RZ ;  /* 0x000000191c107210 */ /* 0x008fca0007f5e0ff */
[----:B------:R-:W-:Y:S01]  /*ebc90*/  IMAD.X R17, R19, 0x1, R24, P2 ;  /* 0x0000000113117824 */ /* 0x000fe200010e0618 */
[----:B----4-:R-:W-:-:S05]  /*ebca0*/  IADD3 R14, P1, R28, R23, RZ ;  /* 0x000000171c0e7210 */ /* 0x010fca0007f3e0ff */
[C---:B------:R-:W-:Y:S02]  /*ebcb0*/  IMAD.X R15, R19.reuse, 0x1, R22, P1 ;  /* 0x00000001130f7824 */ /* 0x040fe400008e0616 */
[----:B--2---:R-:W-:Y:S01]  /*ebcc0*/  IMAD.X R5, R19, 0x1, R20, P0 ;  /* 0x0000000113057824 */ /* 0x004fe200000e0614 */
[----:B------:R-:W-:-:S04]  /*ebcd0*/  IADD3 R4, P0, R28, R27, RZ ;  /* 0x0000001b1c047210 */ /* 0x000fc80007f1e0ff */
[----:B------:R-:W-:Y:S04]  /*ebce0*/  STL [R1+0x5064], R5 ;  /* 0x0050640501007387 */ /* 0x000fe80000100800 */
[----:B------:R1:W-:Y:S02]  /*ebcf0*/  STL.64 [R1+0x5048], R14 ;  /* 0x0050480e01007387 */ /* 0x0003e40000100a00 */
[----:B-1----:R-:W-:Y:S02]  /*ebd00*/  IADD3 R14, P1, R28, R29, RZ ;  /* 0x0000001d1c0e7210 */ /* 0x002fe40007f3e0ff */
[----:B------:R-:W2:Y:S04]  /*ebd10*/  LDL.LU R28, [R1+0x8080] ;  /* 0x00808000011c7983 */ /* 0x000ea80000300800 */
[----:B------:R1:W-:Y:S04]  /*ebd20*/  STL.64 [R1+0x5040], R16 ;  /* 0x0050401001007387 */ /* 0x0003e80000100a00 */
[----:B-1----:R-:W3:Y:S01]  /*ebd30*/  LDL.LU.64 R16, [R1+0x8078] ;  /* 0x0080780001107983 */ /* 0x002ee20000300a00 */
[----:B------:R-:W-:-:S02]  /*ebd40*/  IMAD.X R5, R19, 0x1, R26, P0 ;  /* 0x0000000113057824 */ /* 0x000fc400000e061a */
[----:B--2---:R-:W-:Y:S01]  /*ebd50*/  IMAD.X R15, R19, 0x1, R28, P1 ;  /* 0x00000001130f7824 */ /* 0x004fe200008e061c */
[C---:B---3--:R-:W-:Y:S02]  /*ebd60*/  IADD3 R8, P2, R6.reuse, R16, RZ ;  /* 0x0000001006087210 */ /* 0x048fe40007f5e0ff */
[----:B------:R-:W-:-:S03]  /*ebd70*/  IADD3 R6, P0, R6, R17, RZ ;  /* 0x0000001106067210 */ /* 0x000fc60007f1e0ff */
[----:B------:R1:W-:Y:S04]  /*ebd80*/  STL [R1+0x5018], R8 ;  /* 0x0050180801007387 */ /* 0x0003e80000100800 */
[----:B-1----:R-:W2:Y:S04]  /*ebd90*/  LDL.LU.64 R8, [R1+0x8070] ;  /* 0x0080700001087983 */ /* 0x002ea80000300a00 */
[----:B------:R1:W-:Y:S04]  /*ebda0*/  STL.64 [R1+0x5038], R4 ;  /* 0x0050380401007387 */ /* 0x0003e80000100a00 */
[----:B-1----:R-:W3:Y:S04]  /*ebdb0*/  LDL.LU.64 R4, [R1+0x8068] ;  /* 0x0080680001047983 */ /* 0x002ee80000300a00 */
[----:B------:R1:W-:Y:S04]  /*ebdc0*/  STL [R1+0x5008], R6 ;  /* 0x0050080601007387 */ /* 0x0003e80000100800 */
[----:B-1----:R-:W4:Y:S04]  /*ebdd0*/  LDL.LU.64 R6, [R1+0x8060] ;  /* 0x0080600001067983 */ /* 0x002f280000300a00 */
[----:B------:R-:W-:Y:S04]  /*ebde0*/  STL.64 [R1+0x8030], R16 ;  /* 0x0080301001007387 */ /* 0x000fe80000100a00 */
[----:B------:R-:W2:Y:S04]  /*ebdf0*/  LDL.LU R19, [R1+0x8058] ;  /* 0x0080580001137983 */ /* 0x000ea80000300800 */
[----:B------:R1:W-:Y:S04]  /*ebe00*/  STL.64 [R1+0x5028], R14 ;  /* 0x0050280e01007387 */ /* 0x0003e80000100a00 */
[----:B-1----:R-:W2:Y:S04]  /*ebe10*/  LDL.LU.64 R14, [R1+0x8050] ;  /* 0x00805000010e7983 */ /* 0x002ea80000300a00 */
[----:B------:R1:W-:Y:S04]  /*ebe20*/  STL.64 [R1+0x8040], R28 ;  /* 0x0080401c01007387 */ /* 0x0003e80000100a00 */
[----:B-1----:R0:W3:Y:S04]  /*ebe30*/  LDL.64 R28, [R1+0x5008] ;  /* 0x00500800011c7983 */ /* 0x0020e80000100a00 */
[----:B---3--:R-:W2:Y:S04]  /*ebe40*/  LDL R29, [R1+0x498] ;  /* 0x00049800011d7983 */ /* 0x008ea80000100800 */
[----:B----4-:R1:W-:Y:S04]  /*ebe50*/  STL.64 [R1+0x8038], R6 ;  /* 0x0080380601007387 */ /* 0x0103e80000100a00 */
[----:B-1----:R-:W3:Y:S04]  /*ebe60*/  LDL.LU R6, [R1+0x4] ;  /* 0x0000040001067983 */ /* 0x002ee80000300800 */
[----:B------:R1:W-:Y:S04]  /*ebe70*/  STL.64 [R1+0x8048], R4 ;  /* 0x0080480401007387 */ /* 0x0003e80000100a00 */
[----:B-1----:R0:W2:Y:S02]  /*ebe80*/  LDL.64 R4, [R1+0x5018] ;  /* 0x0050180001047983 */ /* 0x0020a40000100a00 */
[----:B--2---:R-:W-:-:S02]  /*ebe90*/  IMAD.X R5, R29, 0x1, R14, P2 ;  /* 0x000000011d057824 */ /* 0x004fc400010e060e */
[----:B------:R-:W-:-:S03]  /*ebea0*/  IMAD.X R29, R29, 0x1, R15, P0 ;  /* 0x000000011d1d7824 */ /* 0x000fc600000e060f */
[----:B------:R-:W-:Y:S04]  /*ebeb0*/  STL [R1+0x501c], R5 ;  /* 0x00501c0501007387 */ /* 0x000fe80000100800 */
[----:B------:R1:W-:Y:S04]  /*ebec0*/  STL [R1+0x8020], R15 ;  /* 0x0080200f01007387 */ /* 0x0003e80000100800 */
[----:B-1----:R-:W2:Y:S01]  /*ebed0*/  LDL.LU R15, [R1+0x498] ;  /* 0x00049800010f7983 */ /* 0x002ea20000300800 */
[C---:B---3--:R-:W-:Y:S02]  /*ebee0*/  IADD3 R16, P1, R6.reuse, R19, RZ ;  /* 0x0000001306107210 */ /* 0x048fe40007f3e0ff */
[----:B------:R-:W-:-:S02]  /*ebef0*/  IADD3 R4, P2, R6, R21, RZ ;  /* 0x0000001506047210 */ /* 0x000fc40007f5e0ff */
[C---:B------:R-:W-:Y:S01]  /*ebf00*/  IADD3 R28, P0, R6.reuse, R23, RZ ;  /* 0x00000017061c7210 */ /* 0x040fe20007f1e0ff */
[----:B------:R1:W-:Y:S04]  /*ebf10*/  STL [R1+0x500c], R29 ;  /* 0x00500c1d01007387 */ /* 0x0003e80000100800 */
[----:B------:R-:W-:Y:S01]  /*ebf20*/  STL.64 [R1+0x8028], R18 ;  /* 0x0080281201007387 */ /* 0x000fe20000100a00 */
[C---:B--2---:R-:W-:Y:S02]  /*ebf30*/  IMAD.X R17, R15.reuse, 0x1, R18, P1 ;  /* 0x000000010f117824 */ /* 0x044fe400008e0612 */
[C---:B------:R-:W-:Y:S02]  /*ebf40*/  IMAD.X R5, R15.reuse, 0x1, R20, P2 ;  /* 0x000000010f057824 */ /* 0x040fe400010e0614 */
[----:B-1----:R-:W-:Y:S01]  /*ebf50*/  IMAD.X R29, R15, 0x1, R22, P0 ;  /* 0x000000010f1d7824 */ /* 0x002fe200000e0616 */
[----:B------:R-:W-:Y:S04]  /*ebf60*/  STL.64 [R1+0x4ff0], R16 ;  /* 0x004ff01001007387 */ /* 0x000fe80000100a00 */
[----:B------:R1:W-:Y:S04]  /*ebf70*/  STL.64 [R1+0x4fe0], R4 ;  /* 0x004fe00401007387 */ /* 0x0003e80000100a00 */
[----:B-1----:R-:W2:Y:S04]  /*ebf80*/  LDL.LU.64 R4, [R1+0x8048] ;  /* 0x0080480001047983 */ /* 0x002ea80000300a00 */
[----:B------:R-:W3:Y:S04]  /*ebf90*/  LDL R19, [R1+0x8] ;  /* 0x0000080001137983 */ /* 0x000ee80000100800 */
[----:B------:R1:W-:Y:S04]  /*ebfa0*/  STL.64 [R1+0x4fc8], R28 ;  /* 0x004fc81c01007387 */ /* 0x0003e80000100a00 */
[----:B-1----:R-:W4:Y:S01]  /*ebfb0*/  LDL.LU.64 R28, [R1+0x8040] ;  /* 0x00804000011c7983 */ /* 0x002f220000300a00 */
[----:B------:R-:W-:-:S02]  /*ebfc0*/  IADD3 R16, P1, R6, R25, RZ ;  /* 0x0000001906107210 */ /* 0x000fc40007f3e0ff */
[----:B------:R-:W-:-:S03]  /*ebfd0*/  IADD3 R18, P2, R6, R27, RZ ;  /* 0x0000001b06127210 */ /* 0x000fc60007f5e0ff */
[----:B------:R-:W-:Y:S01]  /*ebfe0*/  IMAD.X R17, R15, 0x1, R24, P1 ;  /* 0x000000010f117824 */ /* 0x000fe200008e0618 */
[----:B----4-:R-:W-:-:S05]  /*ebff0*/  IADD3 R6, P0, R6, R29, RZ ;  /* 0x0000001d06067210 */ /* 0x010fca0007f1e0ff */
[----:B------:R1:W-:Y:S04]  /*ec000*/  STL [R1+0x4fa8], R6 ;  /* 0x004fa80601007387 */ /* 0x0003e80000100800 */
[----:B-1----:R-:W4:Y:S04]  /*ec010*/  LDL.LU.64 R6, [R1+0x8038] ;  /* 0x0080380001067983 */ /* 0x002f280000300a00 */
[----:B------:R1:W-:Y:S04]  /*ec020*/  STL.64 [R1+0x4fc0], R16 ;  /* 0x004fc01001007387 */ /* 0x0003e80000100a00 */
[----:B-1----:R-:W3:Y:S04]  /*ec030*/  LDL.LU.64 R16, [R1+0x8030] ;  /* 0x0080300001107983 */ /* 0x002ee80000300a00 */
[----:B------:R1:W-:Y:S04]  /*ec040*/  STL.64 [R1+0x8010], R24 ;  /* 0x0080101801007387 */ /* 0x0003e80000100a00 */
[----:B-1----:R0:W2:Y:S04]  /*ec050*/  LDL.64 R24, [R1+0x4fa8] ;  /* 0x004fa80001187983 */ /* 0x0020a80000100a00 */
[----:B--2---:R-:W2:Y:S04]  /*ec060*/  LDL.LU R25, [R1+0x48c] ;  /* 0x00048c0001197983 */ /* 0x004ea80000300800 */
[----:B------:R3:W-:Y:S02]  /*ec070*/  STL.64 [R1+0x8018], R4 ;  /* 0x0080180401007387 */ /* 0x0007e40000100a00 */
[----:B---3--:R-:W-:Y:S01]  /*ec080*/  IADD3 R4, P1, R19, R16, RZ ;  /* 0x0000001013047210 */ /* 0x008fe20007f3e0ff */
[----:B------:R-:W-:-:S05]  /*ec090*/  IMAD.X R19, R15, 0x1, R26, P2 ;  /* 0x000000010f137824 */ /* 0x000fca00010e061a */
[----:B------:R1:W-:Y:S04]  /*ec0a0*/  STL.64 [R1+0x4fb8], R18 ;  /* 0x004fb81201007387 */ /* 0x0003e80000100a00 */
[----:B------:R-:W-:Y:S04]  /*ec0b0*/  STL [R1+0x4f98], R4 ;  /* 0x004f980401007387 */ /* 0x000fe80000100800 */
[----:B-1----:R-:W3:Y:S04]  /*ec0c0*/  LDL.LU.64 R18, [R1+0x8028] ;  /* 0x0080280001127983 */ /* 0x002ee80000300a00 */
[----:B------:R1:W-:Y:S04]  /*ec0d0*/  STL [R1+0x7ff8], R26 ;  /* 0x007ff81a01007387 */ /* 0x0003e80000100800 */
[----:B-1----:R-:W4:Y:S04]  /*ec0e0*/  LDL.LU R26, [R1+0x8] ;  /* 0x00000800011a7983 */ /* 0x002f280000300800 */
[----:B------:R-:W3:Y:S04]  /*ec0f0*/  LDL R5, [R1+0x494] ;  /* 0x0004940001057983 */ /* 0x000ee80000100800 */
[----:B------:R2:W-:Y:S01]  /*ec100*/  STL.64 [R1+0x8000], R16 ;  /* 0x0080001001007387 */ /* 0x0005e20000100a00 */
[----:B----4-:R-:W-:Y:S01]  /*ec110*/  IADD3 R4, P2, R26, R17, RZ ;  /* 0x000000111a047210 */ /* 0x010fe20007f5e0ff */
[----:B--2---:R-:W-:-:S02]  /*ec120*/  IMAD.MOV.U32 R17, RZ, RZ, R25 ;  /* 0x000000ffff117224 */ /* 0x004fc400078e0019 */
[----:B------:R-:W-:Y:S02]  /*ec130*/  IMAD.X R25, R15, 0x1, R28, P0 ;  /* 0x000000010f197824 */ /* 0x000fe400000e061c */
[----:B------:R-:W2:Y:S04]  /*ec140*/  LDL.LU R15, [R1+0x8020] ;  /* 0x00802000010f7983 */ /* 0x000ea80000300800 */
[----:B------:R1:W-:Y:S04]  /*ec150*/  STL.64 [R1+0x8008], R28 ;  /* 0x0080081c01007387 */ /* 0x0003e80000100a00 */
[----:B-1----:R0:W3:Y:S04]  /*ec160*/  LDL.64 R28, [R1+0x4f98] ;  /* 0x004f9800011c7983 */ /* 0x0020e80000100a00 */
[----:B------:R-:W-:Y:S01]  /*ec170*/  STL [R1+0x4fac], R25 ;  /* 0x004fac1901007387 */ /* 0x000fe20000100800 */
[----:B---3--:R-:W-:-:S02]  /*ec180*/  IMAD.X R29, R5, 0x1, R14, P1 ;  /* 0x00000001051d7824 */ /* 0x008fc400008e060e */
[----:B--2---:R-:W-:-:S03]  /*ec190*/  IMAD.X R5, R5, 0x1, R15, P2 ;  /* 0x0000000105057824 */ /* 0x004fc600010e060f */
[----:B------:R-:W-:Y:S04]  /*ec1a0*/  STL [R1+0x4f9c], R29 ;  /* 0x004f9c1d01007387 */ /* 0x000fe80000100800 */
[----:B------:R1:W-:Y:S04]  /*ec1b0*/  STL.64 [R1+0x4f88], R4 ;  /* 0x004f880401007387 */ /* 0x0003e80000100a00 */
[----:B-1----:R-:W2:Y:S04]  /*ec1c0*/  LDL.LU.64 R4, [R1+0x8018] ;  /* 0x0080180001047983 */ /* 0x002ea80000300a00 */
[----:B------:R1:W-:Y:S04]  /*ec1d0*/  STL [R1+0x7fe8], R15 ;  /* 0x007fe80f01007387 */ /* 0x0003e80000100800 */
[----:B-1----:R-:W3:Y:S01]  /*ec1e0*/  LDL.LU R15, [R1+0x494] ;  /* 0x00049400010f7983 */ /* 0x002ee20000300800 */
[C---:B------:R-:W-:Y:S01]  /*ec1f0*/  IADD3 R24, P0, R26.reuse, R19, RZ ;  /* 0x000000131a187210 */ /* 0x040fe20007f1e0ff */
[----:B------:R-:W-:Y:S01]  /*ec200*/  IMAD.MOV.U32 R29, RZ, RZ, R17 ;  /* 0x000000ffff1d7224 */ /* 0x000fe200078e0011 */
[----:B------:R-:W-:-:S03]  /*ec210*/  IADD3 R28, P1, R26, R21, RZ ;  /* 0x000000151a1c7210 */ /* 0x000fc60007f3e0ff */
[----:B---3--:R-:W-:-:S05]  /*ec220*/  IMAD.X R25, R15, 0x1, R18, P0 ;  /* 0x000000010f197824 */ /* 0x008fca00000e0612 */
[----:B------:R1:W-:Y:S04]  /*ec230*/  STL.64 [R1+0x4f70], R24 ;  /* 0x004f701801007387 */ /* 0x0003e80000100a00 */
[----:B-1----:R-:W3:Y:S04]  /*ec240*/  LDL.LU.64 R24, [R1+0x8010] ;  /* 0x0080100001187983 */ /* 0x002ee80000300a00 */
[----:B------:R-:W-:Y:S04]  /*ec250*/  STL.64 [R1+0x7ff0], R18 ;  /* 0x007ff01201007387 */ /* 0x000fe80000100a00 */
[----:B--2---:R1:W-:Y:S02]  /*ec260*/  STL.64 [R1+0x7fd8], R4 ;  /* 0x007fd80401007387 */ /* 0x0043e40000100a00 */
[----:B-1----:R-:W-:-:S02]  /*ec270*/  IMAD.MOV.U32 R5, RZ, RZ, R29 ;  /* 0x000000ffff057224 */ /* 0x002fc400078e001d */
[----:B------:R-:W-:-:S05]  /*ec280*/  IMAD.X R29, R15, 0x1, R20, P1 ;  /* 0x000000010f1d7824 */ /* 0x000fca00008e0614 */
[----:B------:R1:W-:Y:S04]  /*ec290*/  STL.64 [R1+0x4f60], R28 ;  /* 0x004f601c01007387 */ /* 0x0003e80000100a00 */
[----:B-1----:R-:W2:Y:S01]  /*ec2a0*/  LDL.LU.64 R28, [R1+0x8008] ;  /* 0x00800800011c7983 */ /* 0x002ea20000300a00 */
[----:B------:R-:W-:-:S05]  /*ec2b0*/  IADD3 R16, P2, R26, R23, RZ ;  /* 0x000000171a107210 */ /* 0x000fca0007f5e0ff */
[----:B------:R-:W-:Y:S01]  /*ec2c0*/  IMAD.X R17, R15, 0x1, R22, P2 ;  /* 0x000000010f117824 */ /* 0x000fe200010e0616 */
[----:B------:R-:W-:Y:S01]  /*ec2d0*/  STL.64 [R1+0x7fe0], R20 ;  /* 0x007fe01401007387 */ /* 0x000fe20000100a00 */
[----:B------:R-:W-:-:S03]  /*ec2e0*/  IADD3 R18, P1, R26, R27, RZ ;  /* 0x0000001b1a127210 */ /* 0x000fc60007f3e0ff */
[----:B------:R1:W-:Y:S04]  /*ec2f0*/  STL.64 [R1+0x4f48], R16 ;  /* 0x004f481001007387 */ /* 0x0003e80000100a00 */
[----:B-1----:R-:W4:Y:S04]  /*ec300*/  LDL.LU.64 R16, [R1+0x8000] ;  /* 0x0080000001107983 */ /* 0x002f280000300a00 */
[----:B------:R1:W-:Y:S01]  /*ec310*/  STL.64 [R1+0x7fd0], R22 ;  /* 0x007fd01601007387 */ /* 0x0003e20000100a00 */
[----:B------:R-:W-:-:S03]  /*ec320*/  IMAD.MOV.U32 R21, RZ, RZ, R5 ;  /* 0x000000ffff157224 */ /* 0x000fc600078e0005 */
[----:B-1----:R-:W4:Y:S01]  /*ec330*/  LDL R23, [R1+0xc] ;  /* 0x00000c0001177983 */ /* 0x002f220000100800 */
[----:B---3--:R-:W-:-:S05]  /*ec340*/  IADD3 R4, P0, R26, R25, RZ ;  /* 0x000000191a047210 */ /* 0x008fca0007f1e0ff */
[----:B------:R-:W-:Y:S01]  /*ec350*/  IMAD.X R5, R15, 0x1, R24, P0 ;  /* 0x000000010f057824 */ /* 0x000fe200000e0618 */
[----:B--2---:R-:W-:Y:S02]  /*ec360*/  IADD3 R20, P2, R26, R29, RZ ;  /* 0x0000001d1a147210 */ /* 0x004fe40007f5e0ff */
[----:B------:R-:W2:Y:S04]  /*ec370*/  LDL.LU R26, [R1+0x7ff8] ;  /* 0x007ff800011a7983 */ /* 0x000ea80000300800 */
[----:B------:R-:W-:Y:S04]  /*ec380*/  STL.64 [R1+0x7fc0], R2 ;  /* 0x007fc00201007387 */ /* 0x000fe80000100a00 */
[----:B------:R1:W-:Y:S04]  /*ec390*/  STL.64 [R1+0x7fc8], R24 ;  /* 0x007fc81801007387 */ /* 0x0003e80000100a00 */
[----:B-1----:R-:W3:Y:S04]  /*ec3a0*/  LDL R24, [R1+0x490] ;  /* 0x0004900001187983 */ /* 0x002ee80000100800 */
[----:B------:R4:W-:Y:S02]  /*ec3b0*/  STL.64 [R1+0x4f40], R4 ;  /* 0x004f400401007387 */ /* 0x0009e40000100a00 */
[----:B----4-:R-:W-:Y:S01]  /*ec3c0*/  IADD3 R4, P0, R23, R16, RZ ;  /* 0x0000001017047210 */ /* 0x010fe20007f1e0ff */
[----:B--2---:R-:W-:Y:S01]  /*ec3d0*/  IMAD.X R19, R15, 0x1, R26, P1 ;  /* 0x000000010f137824 */ /* 0x004fe200008e061a */
[----:B------:R-:W-:Y:S01]  /*ec3e0*/  IADD3 R22, P1, R23, R17, RZ ;  /* 0x0000001117167210 */ /* 0x000fe20007f3e0ff */
[----:B------:R-:W-:-:S02]  /*ec3f0*/  IMAD.MOV.U32 R23, RZ, RZ, R21 ;  /* 0x000000ffff177224 */ /* 0x000fc400078e0015 */
[----:B------:R-:W-:Y:S01]  /*ec400*/  IMAD.X R21, R15, 0x1, R28, P2 ;  /* 0x000000010f157824 */ /* 0x000fe200010e061c */
[----:B------:R1:W-:Y:S04]  /*ec410*/  STL.64 [R1+0x4f38], R18 ;  /* 0x004f381201007387 */ /* 0x0003e80000100a00 */
[----:B-1----:R-:W2:Y:S01]  /*ec420*/  LDL.LU.64 R18, [R1+0x7ff0] ;  /* 0x007ff00001127983 */ /* 0x002ea20000300a00 */
[----:B---3--:R-:W-:-:S03]  /*ec430*/  IMAD.X R5, R24, 0x1, R14, P0 ;  /* 0x0000000118057824 */ /* 0x008fc600000e060e */
[----:B------:R1:W-:Y:S04]  /*ec440*/  STL [R1+0x7fb8], R17 ;  /* 0x007fb81101007387 */ /* 0x0003e80000100800 */
[----:B-1----:R-:W2:Y:S04]  /*ec450*/  LDL.LU R17, [R1+0xc] ;  /* 0x00000c0001117983 */ /* 0x002ea80000300800 */
[----:B------:R-:W3:Y:S04]  /*ec460*/  LDL.LU R15, [R1+0x7fe8] ;  /* 0x007fe800010f7983 */ /* 0x000ee80000300800 */
[----:B------:R1:W-:Y:S04]  /*ec470*/  STL.64 [R1+0x4f20], R20 ;  /* 0x004f201401007387 */ /* 0x0003e80000100a00 */
[----:B-1----:R-:W4:Y:S04]  /*ec480*/  LDL.LU.64 R20, [R1+0x7fe0] ;  /* 0x007fe00001147983 */ /* 0x002f280000300a00 */
[----:B------:R1:W-:Y:S04]  /*ec490*/  STL.64 [R1+0x4f10], R4 ;  /* 0x004f100401007387 */ /* 0x0003e80000100a00 */
[----:B-1----:R-:W2:Y:S04]  /*ec4a0*/  LDL.LU.64 R4, [R1+0x7fd8] ;  /* 0x007fd80001047983 */ /* 0x002ea80000300a00 */
[----:B--2---:R-:W-:Y:S04]  /*ec4b0*/  STL.64 [R1+0x7fa8], R4 ;  /* 0x007fa80401007387 */ /* 0x004fe80000100a00 */
[----:B------:R1:W-:Y:S02]  /*ec4c0*/  STL.64 [R1+0x7fb0], R10 ;  /* 0x007fb00a01007387 */ /* 0x0003e40000100a00 */
[----:B-1----:R-:W-:-:S02]  /*ec4d0*/  IMAD.MOV.U32 R11, RZ, RZ, R23 ;  /* 0x000000ffff0b7224 */ /* 0x002fc400078e0017 */
[----:B---3--:R-:W-:-:S05]  /*ec4e0*/  IMAD.X R23, R24, 0x1, R15, P1 ;  /* 0x0000000118177824 */ /* 0x008fca00008e060f */
[----:B------:R1:W-:Y:S04]  /*ec4f0*/  STL.64 [R1+0x4f00], R22 ;  /* 0x004f001601007387 */ /* 0x0003e80000100a00 */
[----:B-1----:R-:W2:Y:S04]  /*ec500*/  LDL.LU.64 R22, [R1+0x7fd0] ;  /* 0x007fd00001167983 */ /* 0x002ea80000300a00 */
[----:B------:R1:W-:Y:S04]  /*ec510*/  STL [R1+0x7fa0], R15 ;  /* 0x007fa00f01007387 */ /* 0x0003e80000100800 */
[----:B-1----:R-:W3:Y:S01]  /*ec520*/  LDL.LU R15, [R1+0x490] ;  /* 0x00049000010f7983 */ /* 0x002ee20000300800 */
[----:B------:R-:W-:-:S02]  /*ec530*/  IADD3 R2, P2, R17, R19, RZ ;  /* 0x0000001311027210 */ /* 0x000fc40007f5e0ff */
[----:B--2---:R-:W-:-:S05]  /*ec540*/  IADD3 R24, P1, R17, R23, RZ ;  /* 0x0000001711187210 */ /* 0x004fca0007f3e0ff */
[----:B------:R1:W-:Y:S01]  /*ec550*/  STL [R1+0x4ec8], R24 ;  /* 0x004ec81801007387 */ /* 0x0003e20000100800 */
[----:B---3--:R-:W-:-:S03]  /*ec560*/  IMAD.X R3, R15, 0x1, R18, P2 ;  /* 0x000000010f037824 */ /* 0x008fc600010e0612 */
[----:B-1----:R-:W2:Y:S04]  /*ec570*/  LDL.LU.64 R24, [R1+0x7fc8] ;  /* 0x007fc80001187983 */ /* 0x002ea80000300a00 */
[----:B------:R1:W-:Y:S04]  /*ec580*/  STL.64 [R1+0x4ee8], R2 ;  /* 0x004ee80201007387 */ /* 0x0003e80000100a00 */
[----:B-1----:R-:W3:Y:S01]  /*ec590*/  LDL.LU.64 R2, [R1+0x7fc0] ;  /* 0x007fc00001027983 */ /* 0x002ee20000300a00 */
[----:B----4-:R-:W-:-:S05]  /*ec5a0*/  IADD3 R4, P0, R17, R21, RZ ;  /* 0x0000001511047210 */ /* 0x010fca0007f1e0ff */
[----:B------:R-:W-:Y:S01]  /*ec5b0*/  IMAD.X R5, R15, 0x1, R20, P0 ;  /* 0x000000010f057824 */ /* 0x000fe200000e0614 */
[----:B---3--:R1:W-:Y:S04]  /*ec5c0*/  STL.64 [R1+0x7f88], R2 ;  /* 0x007f880201007387 */ /* 0x0083e80000100a00 */
[----:B-1----:R-:W3:Y:S04]  /*ec5d0*/  LDL R3, [R1+0x10] ;  /* 0x0000100001037983 */ /* 0x002ee80000100800 */
[----:B------:R1:W-:Y:S04]  /*ec5e0*/  STL.64 [R1+0x7f98], R20 ;  /* 0x007f981401007387 */ /* 0x0003e80000100a00 */
[----:B-1----:R0:W4:Y:S01]  /*ec5f0*/  LDL.64 R20, [R1+0x4ec8] ;  /* 0x004ec80001147983 */ /* 0x0021220000100a00 */
[----:B--2---:R-:W-:-:S03]  /*ec600*/  IADD3 R10, P2, R17, R25, RZ ;  /* 0x00000019110a7210 */ /* 0x004fc60007f5e0ff */
[----:B------:R1:W-:Y:S04]  /*ec610*/  STL.64 [R1+0x4ed0], R4 ;  /* 0x004ed00401007387 */ /* 0x0003e80000100a00 */
[----:B------:R-:W-:Y:S01]  /*ec620*/  STL.64 [R1+0x7f90], R22 ;  /* 0x007f901601007387 */ /* 0x000fe20000100a00 */
[----:B-1----:R-:W-:Y:S01]  /*ec630*/  IADD3 R4, P0, R17, R27, RZ ;  /* 0x0000001b11047210 */ /* 0x002fe20007f1e0ff */
[----:B----4-:R-:W-:Y:S01]  /*ec640*/  IMAD.X R21, R15, 0x1, R22, P1 ;  /* 0x000000010f157824 */ /* 0x010fe200008e0616 */
[----:B------:R-:W-:-:S04]  /*ec650*/  IADD3 R20, P1, R17, R29, RZ ;  /* 0x0000001d11147210 */ /* 0x000fc80007f3e0ff */
[----:B------:R1:W-:Y:S04]  /*ec660*/  STL [R1+0x4ecc], R21 ;  /* 0x004ecc1501007387 */ /* 0x0003e80000100800 */
[----:B------:R-:W2:Y:S01]  /*ec670*/  LDL.LU R17, [R1+0x7fb8] ;  /* 0x007fb80001117983 */ /* 0x000ea20000300800 */
[----:B------:R-:W-:Y:S02]  /*ec680*/  IMAD.MOV.U32 R2, RZ, RZ, R11 ;  /* 0x000000ffff027224 */ /* 0x000fe400078e000b */
[C---:B------:R-:W-:Y:S02]  /*ec690*/  IMAD.X R11, R15.reuse, 0x1, R24, P2 ;  /* 0x000000010f0b7824 */ /* 0x040fe400010e0618 */
[----:B------:R-:W-:-:S03]  /*ec6a0*/  IMAD.X R5, R15, 0x1, R26, P0 ;  /* 0x000000010f057824 */ /* 0x000fc600000e061a */
[----:B------:R4:W-:Y:S01]  /*ec6b0*/  STL.64 [R1+0x4ec0], R10 ;  /* 0x004ec00a01007387 */ /* 0x0009e20000100a00 */
[----:B-1----:R-:W-:-:S03]  /*ec6c0*/  IMAD.X R21, R15, 0x1, R28, P1 ;  /* 0x000000010f157824 */ /* 0x002fc600008e061c */
[----:B----4-:R-:W4:Y:S04]  /*ec6d0*/  LDL.LU.64 R10, [R1+0x7fb0] ;  /* 0x007fb000010a7983 */ /* 0x010f280000300a00 */
[----:B------:R1:W-:Y:S04]  /*ec6e0*/  STL.64 [R1+0x4eb8], R4 ;  /* 0x004eb80401007387 */ /* 0x0003e80000100a00 */
[----:B-1----:R-:W4:Y:S04]  /*ec6f0*/  LDL.LU.64 R4, [R1+0x7fa8] ;  /* 0x007fa80001047983 */ /* 0x002f280000300a00 */
[----:B------:R-:W-:Y:S04]  /*ec700*/  STL.64 [R1+0x7f78], R26 ;  /* 0x007f781a01007387 */ /* 0x000fe80000100a00 */
[----:B--2---:R1:W-:Y:S04]  /*ec710*/  STL.64 [R1+0x7f80], R16 ;  /* 0x007f801001007387 */ /* 0x0043e80000100a00 */
[----:B------:R-:W2:Y:S01]  /*ec720*/  LDL.LU R15, [R1+0x7fa0] ;  /* 0x007fa000010f7983 */ /* 0x000ea20000300800 */
[----:B------:R-:W-:Y:S01]  /*ec730*/  IMAD.MOV.U32 R23, RZ, RZ, R2 ;  /* 0x000000ffff177224 */ /* 0x000fe200078e0002 */
[----:B---3--:R-:W-:-:S02]  /*ec740*/  IADD3 R22, P2, R3, R16, RZ ;  /* 0x0000001003167210 */ /* 0x008fc40007f5e0ff */
[----:B------:R-:W-:Y:S01]  /*ec750*/  IADD3 R2, P0, R3, R17, RZ ;  /* 0x0000001103027210 */ /* 0x000fe20007f1e0ff */
[----:B-1----:R-:W-:Y:S01]  /*ec760*/  IMAD.MOV.U32 R17, RZ, RZ, R23 ;  /* 0x000000ffff117224 */ /* 0x002fe200078e0017 */
[----:B------:R1:W-:Y:S03]  /*ec770*/  STL.64 [R1+0x4ea0], R20 ;  /* 0x004ea01401007387 */ /* 0x0003e60000100a00 */
[C---:B------:R-:W-:Y:S01]  /*ec780*/  IMAD.X R23, R17.reuse, 0x1, R14, P2 ;  /* 0x0000000111177824 */ /* 0x040fe200010e060e */
[----:B-1----:R-:W3:Y:S04]  /*ec790*/  LDL.LU.64 R20, [R1+0x7f98] ;  /* 0x007f980001147983 */ /* 0x002ee80000300a00 */
[----:B------:R1:W-:Y:S04]  /*ec7a0*/  STL [R1+0x7f70], R28 ;  /* 0x007f701c01007387 */ /* 0x0003e80000100800 */
[----:B-1----:R-:W4:Y:S04]  /*ec7b0*/  LDL.LU R28, [R1+0x10] ;  /* 0x00001000011c7983 */ /* 0x002f280000300800 */
[----:B------:R1:W-:Y:S04]  /*ec7c0*/  STL.64 [R1+0x4e90], R22 ;  /* 0x004e901601007387 */ /* 0x0003e80000100a00 */
[----:B-1----:R-:W3:Y:S01]  /*ec7d0*/  LDL.LU.64 R22, [R1+0x7f90] ;  /* 0x007f900001167983 */ /* 0x002ee20000300a00 */
[----:B--2---:R-:W-:-:S05]  /*ec7e0*/  IMAD.X R3, R17, 0x1, R15, P0 ;  /* 0x0000000111037824 */ /* 0x004fca00000e060f */
[----:B------:R1:W-:Y:S04]  /*ec7f0*/  STL.64 [R1+0x4e80], R2 ;  /* 0x004e800201007387 */ /* 0x0003e80000100a00 */
[----:B-1----:R-:W2:Y:S01]  /*ec800*/  LDL.LU.64 R2, [R1+0x7f88] ;  /* 0x007f880001027983 */ /* 0x002ea20000300a00 */
[C---:B----4-:R-:W-:Y:S02]  /*ec810*/  IADD3 R16, P1, R28.reuse, R19, RZ ;  /* 0x000000131c107210 */ /* 0x050fe40007f3e0ff */
[----:B---3--:R-:W-:Y:S01]  /*ec820*/  IADD3 R26, P2, R28, R21, RZ ;  /* 0x000000151c1a7210 */ /* 0x008fe20007f5e0ff */
[----:B--2---:R1:W-:Y:S04]  /*ec830*/  STL.64 [R1+0x7f68], R2 ;  /* 0x007f680201007387 */ /* 0x0043e80000100a00 */
[----:B------:R2:W-:Y:S01]  /*ec840*/  STL.64 [R1+0x7f58], R14 ;  /* 0x007f580e01007387 */ /* 0x0005e20000100a00 */
[----:B-1----:R-:W-:-:S03]  /*ec850*/  IMAD.MOV.U32 R3, RZ, RZ, R17 ;  /* 0x000000ffff037224 */ /* 0x002fc600078e0011 */
[----:B------:R-:W-:Y:S01]  /*ec860*/  STL [R1+0x7f60], R15 ;  /* 0x007f600f01007387 */ /* 0x000fe20000100800 */
[----:B------:R-:W-:-:S03]  /*ec870*/  IMAD.X R17, R3, 0x1, R18, P1 ;  /* 0x0000000103117824 */ /* 0x000fc600008e0612 */
[----:B------:R-:W-:Y:S01]  /*ec880*/  STL.64 [R1+0x7f50], R6 ;  /* 0x007f500601007387 */ /* 0x000fe20000100a00 */
[C---:B--2---:R-:W-:Y:S01]  /*ec890*/  IADD3 R14, P0, R28.reuse, R23, RZ ;  /* 0x000000171c0e7210 */ /* 0x044fe20007f1e0ff */
[----:B------:R-:W-:Y:S02]  /*ec8a0*/  IMAD.X R27, R3, 0x1, R20, P2 ;  /* 0x00000001031b7824 */ /* 0x000fe400010e0614 */
[----:B------:R1:W-:Y:S04]  /*ec8b0*/  STL [R1+0x7f3c], R23 ;  /* 0x007f3c1701007387 */ /* 0x0003e80000100800 */
[----:B-1----:R-:W2:Y:S04]  /*ec8c0*/  LDL.LU R23, [R1+0x488] ;  /* 0x0004880001177983 */ /* 0x002ea80000300800 */
[----:B------:R1:W-:Y:S04]  /*ec8d0*/  STL.64 [R1+0x4e68], R16 ;  /* 0x004e681001007387 */ /* 0x0003e80000100a00 */
[----:B-1----:R-:W3:Y:S04]  /*ec8e0*/  LDL.LU.64 R16, [R1+0x7f80] ;  /* 0x007f800001107983 */ /* 0x002ee80000300a00 */
[----:B------:R1:W-:Y:S04]  /*ec8f0*/  STL.64 [R1+0x7f40], R4 ;  /* 0x007f400401007387 */ /* 0x0003e80000100a00 */
[----:B-1----:R-:W3:Y:S04]  /*ec900*/  LDL R5, [R1+0x14] ;  /* 0x0000140001057983 */ /* 0x002ee80000100800 */
[----:B------:R1:W-:Y:S04]  /*ec910*/  STL.64 [R1+0x4e50], R26 ;  /* 0x004e501a01007387 */ /* 0x0003e80000100a00 */
[----:B-1----:R-:W4:Y:S04]  /*ec920*/  LDL.LU.64 R26, [R1+0x7f78] ;  /* 0x007f7800011a7983 */ /* 0x002f280000300a00 */
[----:B------:R1:W-:Y:S01]  /*ec930*/  STL.64 [R1+0x7f48], R10 ;  /* 0x007f480a01007387 */ /* 0x0003e20000100a00 */
[----:B------:R-:W-:Y:S01]  /*ec940*/  IADD3 R6, P1, R28, R25, RZ ;  /* 0x000000191c067210 */ /* 0x000fe20007f3e0ff */
[----:B-1----:R-:W-:-:S04]  /*ec950*/  IMAD.MOV.U32 R10, RZ, RZ, R3 ;  /* 0x000000ffff0a7224 */ /* 0x002fc800078e0003 */
[----:B------:R-:W-:-:S05]  /*ec960*/  IMAD.X R15, R10, 0x1, R22, P0 ;  /* 0x000000010a0f7824 */ /* 0x000fca00000e0616 */
[----:B------:R1:W-:Y:S02]  /*ec970*/  STL.64 [R1+0x4e48], R14 ;  /* 0x004e480e01007387 */ /* 0x0003e40000100a00 */
[C---:B-1----:R-:W-:Y:S02]  /*ec980*/  IADD3 R14, P0, R28.reuse, R29, RZ ;  /* 0x0000001d1c0e7210 */ /* 0x042fe40007f1e0ff */
[----:B----4-:R-:W-:Y:S02]  /*ec990*/  IADD3 R2, P2, R28, R27, RZ ;  /* 0x0000001b1c027210 */ /* 0x010fe40007f5e0ff */
[----:B------:R-:W4:Y:S01]  /*ec9a0*/  LDL.LU R28, [R1+0x7f70] ;  /* 0x007f7000011c7983 */ /* 0x000f220000300800 */
[C---:B------:R-:W-:Y:S02]  /*ec9b0*/  IMAD.X R7, R10.reuse, 0x1, R24, P1 ;  /* 0x000000010a077824 */ /* 0x040fe400008e0618 */
[----:B------:R-:W-:-:S03]  /*ec9c0*/  IMAD.X R3, R10, 0x1, R26, P2 ;  /* 0x000000010a037824 */ /* 0x000fc600010e061a */
[----:B------:R-:W-:Y:S01]  /*ec9d0*/  STL.64 [R1+0x4e40], R6 ;  /* 0x004e400601007387 */ /* 0x000fe20000100a00 */
[----:B---3--:R-:W-:-:S03]  /*ec9e0*/  IADD3 R4, P2, R5, R17, RZ ;  /* 0x0000001105047210 */ /* 0x008fc60007f5e0ff */
[----:B------:R1:W-:Y:S04]  /*ec9f0*/  STL.64 [R1+0x4e38], R2 ;  /* 0x004e380201007387 */ /* 0x0003e80000100a00 */
[----:B-1----:R-:W3:Y:S04]  /*eca00*/  LDL.LU.64 R2, [R1+0x7f68] ;  /* 0x007f680001027983 */ /* 0x002ee80000300a00 */
[----:B------:R1:W-:Y:S04]  /*eca10*/  STL [R1+0x7f38], R17 ;  /* 0x007f381101007387 */ /* 0x0003e80000100800 */
[----:B-1----:R-:W2:Y:S01]  /*eca20*/  LDL.LU R17, [R1+0x14] ;  /* 0x0000140001117983 */ /* 0x002ea20000300800 */
[----:B----4-:R-:W-:-:S05]  /*eca30*/  IMAD.X R15, R10, 0x1, R28, P0 ;  /* 0x000000010a0f7824 */ /* 0x010fca00000e061c */
[----:B------:R1:W-:Y:S04]  /*eca40*/  STL.64 [R1+0x4e20], R14 ;  /* 0x004e200e01007387 */ /* 0x0003e80000100a00 */
[----:B-1----:R0:W4:Y:S01]  /*eca50*/  LDL.LU R15, [R1+0x7f60] ;  /* 0x007f6000010f7983 */ /* 0x0021220000300800 */
[----:B--2---:R-:W-:-:S05]  /*eca60*/  IADD3 R14, P0, R17, R19, RZ ;  /* 0x00000013110e7210 */ /* 0x004fca0007f1e0ff */
[----:B------:R4:W-:Y:S04]  /*eca70*/  STL [R1+0x4de8], R14 ;  /* 0x004de80e01007387 */ /* 0x0009e80000100800 */
[----:B----4-:R-:W2:Y:S01]  /*eca80*/  LDL.LU.64 R14, [R1+0x7f58] ;  /* 0x007f5800010e7983 */ /* 0x010ea20000300a00 */
[----:B------:R-:W-:-:S05]  /*eca90*/  IADD3 R6, P1, R5, R16, RZ ;  /* 0x0000001005067210 */ /* 0x000fca0007f3e0ff */
[----:B--2---:R-:W-:Y:S01]  /*ecaa0*/  IMAD.X R7, R23, 0x1, R14, P1 ;  /* 0x0000000117077824 */ /* 0x004fe200008e060e */
[----:B------:R-:W-:Y:S01]  /*ecab0*/  IADD3 R10, P1, R17, R21, RZ ;  /* 0x00000015110a7210 */ /* 0x000fe20007f3e0ff */
[----:B------:R-:W-:-:S03]  /*ecac0*/  IMAD.X R5, R23, 0x1, R15, P2 ;  /* 0x0000000117057824 */ /* 0x000fc600010e060f */
[----:B------:R1:W-:Y:S04]  /*ecad0*/  STL.64 [R1+0x4e10], R6 ;  /* 0x004e100601007387 */ /* 0x0003e80000100a00 */
[----:B-1----:R-:W2:Y:S04]  /*ecae0*/  LDL.LU.64 R6, [R1+0x7f50] ;  /* 0x007f500001067983 */ /* 0x002ea80000300a00 */
[----:B------:R1:W-:Y:S04]  /*ecaf0*/  STL [R1+0x4dd0], R10 ;  /* 0x004dd00a01007387 */ /* 0x0003e80000100800 */
[----:B-1----:R-:W4:Y:S04]  /*ecb00*/  LDL.LU.64 R10, [R1+0x7f48] ;  /* 0x007f4800010a7983 */ /* 0x002f280000300a00 */
[----:B------:R1:W-:Y:S04]  /*ecb10*/  STL.64 [R1+0x4e00], R4 ;  /* 0x004e000401007387 */ /* 0x0003e80000100a00 */
[----:B-1----:R-:W3:Y:S04]  /*ecb20*/  LDL.LU.64 R4, [R1+0x7f40] ;  /* 0x007f400001047983 */ /* 0x002ee80000300a00 */
[----:B------:R1:W-:Y:S02]  /*ecb30*/  STL.64 [R1+0x7f20], R14 ;  /* 0x007f200e01007387 */ /* 0x0003e40000100a00 */
[----:B-1----:R-:W-:-:S02]  /*ecb40*/  IMAD.MOV.U32 R14, RZ, RZ, R23 ;  /* 0x000000ffff0e7224 */ /* 0x002fc400078e0017 */
[----:B------:R-:W2:Y:S04]  /*ecb50*/  LDL.LU R23, [R1+0x7f3c] ;  /* 0x007f3c0001177983 */ /* 0x000ea80000300800 */
[----:B------:R-:W-:Y:S04]  /*ecb60*/  STL [R1+0x7f28], R15 ;  /* 0x007f280f01007387 */ /* 0x000fe80000100800 */
[----:B---3--:R1:W-:Y:S04]  /*ecb70*/  STL.64 [R1+0x7f18], R4 ;  /* 0x007f180401007387 */ /* 0x0083e80000100a00 */
[----:B-1----:R0:W3:Y:S04]  /*ecb80*/  LDL.64 R4, [R1+0x4de8] ;  /* 0x004de80001047983 */ /* 0x0020e80000100a00 */
[----:B----4-:R1:W-:Y:S04]  /*ecb90*/  STL.64 [R1+0x7f30], R10 ;  /* 0x007f300a01007387 */ /* 0x0103e80000100a00 */
[----:B-1----:R0:W4:Y:S02]  /*ecba0*/  LDL.64 R10, [R1+0x4dd0] ;  /* 0x004dd000010a7983 */ /* 0x0021240000100a00 */
[----:B----4-:R-:W-:-:S04]  /*ecbb0*/  IMAD.MOV.U32 R11, RZ, RZ, R14 ;  /* 0x000000ffff0b7224 */ /* 0x010fc800078e000e */
[----:B---3--:R-:W-:Y:S01]  /*ecbc0*/  IMAD.X R5, R11, 0x1, R18, P0 ;  /* 0x000000010b057824 */ /* 0x008fe200000e0612 */
[----:B--2---:R-:W-:-:S04]  /*ecbd0*/  IADD3 R14, P2, R17, R23, RZ ;  /* 0x00000017110e7210 */ /* 0x004fc80007f5e0ff */
[----:B------:R1:W-:Y:S02]  /*ecbe0*/  STL [R1+0x4dec], R5 ;  /* 0x004dec0501007387 */ /* 0x0003e40000100800 */
[----:B-1----:R-:W-:-:S04]  /*ecbf0*/  IMAD.MOV.U32 R5, RZ, RZ, R11 ;  /* 0x000000ffff057224 */ /* 0x002fc800078e000b */
[C---:B------:R-:W-:Y:S02]  /*ecc00*/  IMAD.X R11, R5.reuse, 0x1, R20, P1 ;  /* 0x00000001050b7824 */ /* 0x040fe400008e0614 */
[----:B------:R-:W-:-:S03]  /*ecc10*/  IMAD.X R15, R5, 0x1, R22, P2 ;  /* 0x00000001050f7824 */ /* 0x000fc600010e0616 */
[----:B------:R-:W-:Y:S04]  /*ecc20*/  STL [R1+0x4dd4], R11 ;  /* 0x004dd40b01007387 */ /* 0x000fe80000100800 */
[----:B------:R1:W-:Y:S01]  /*ecc30*/  STL.64 [R1+0x7f08], R22 ;  /* 0x007f081601007387 */ /* 0x0003e20000100a00 */
[C---:B------:R-:W-:Y:S02]  /*ecc40*/  IADD3 R4, P0, R17.reuse, R25, RZ ;  /* 0x0000001911047210 */ /* 0x040fe40007f1e0ff */
[C---:B------:R-:W-:Y:S01]  /*ecc50*/  IADD3 R10, P1, R17.reuse, R27, RZ ;  /* 0x0000001b110a7210 */ /* 0x040fe20007f3e0ff */
[----:B-1----:R-:W2:Y:S04]  /*ecc60*/  LDL R23, [R1+0x18] ;  /* 0x0000180001177983 */ /* 0x002ea80000100800 */
[----:B------:R1:W-:Y:S04]  /*ecc70*/  STL.64 [R1+0x4dc8], R14 ;  /* 0x004dc80e01007387 */ /* 0x0003e80000100a00 */
[----:B------:R3:W-:Y:S01]  /*ecc80*/  STL.64 [R1+0x7f10], R2 ;  /* 0x007f100201007387 */ /* 0x0007e20000100a00 */
[----:B-1----:R-:W-:-:S03]  /*ecc90*/  IADD3 R14, P2, R17, R29, RZ ;  /* 0x0000001d110e7210 */ /* 0x002fc60007f5e0ff */
[----:B---3--:R-:W3:Y:S04]  /*ecca0*/  LDL R2, [R1+0x484] ;  /* 0x0004840001027983 */ /* 0x008ee80000100800 */
[----:B------:R-:W2:Y:S01]  /*eccb0*/  LDL.LU R17, [R1+0x7f38] ;  /* 0x007f380001117983 */ /* 0x000ea20000300800 */
[----:B------:R-:W-:-:S04]  /*eccc0*/  IMAD.MOV.U32 R15, RZ, RZ, R5 ;  /* 0x000000ffff0f7224 */ /* 0x000fc800078e0005 */
[C---:B------:R-:W-:Y:S02]  /*eccd0*/  IMAD.X R5, R15.reuse, 0x1, R24, P0 ;  /* 0x000000010f057824 */ /* 0x040fe400000e0618 */
[----:B------:R-:W-:-:S03]  /*ecce0*/  IMAD.X R11, R15, 0x1, R26, P1 ;  /* 0x000000010f0b7824 */ /* 0x000fc600008e061a */
[----:B------:R-:W-:Y:S01]  /*eccf0*/  STL.64 [R1+0x4dc0], R4 ;  /* 0x004dc00401007387 */ /* 0x000fe20000100a00 */
[----:B------:R-:W-:-:S03]  /*ecd00*/  IMAD.X R15, R15, 0x1, R28, P2 ;  /* 0x000000010f0f7824 */ /* 0x000fc600010e061c */
[----:B------:R1:W-:Y:S04]  /*ecd10*/  STL.64 [R1+0x4db8], R10 ;  /* 0x004db80a01007387 */ /* 0x0003e80000100a00 */
[----:B-1----:R-:W4:Y:S01]  /*ecd20*/  LDL.LU.64 R10, [R1+0x7f30] ;  /* 0x007f3000010a7983 */ /* 0x002f220000300a00 */
[----:B--2---:R-:W-:-:S03]  /*ecd30*/  IADD3 R22, P1, R23, R17, RZ ;  /* 0x0000001117167210 */ /* 0x004fc60007f3e0ff */
[----:B------:R1:W-:Y:S04]  /*ecd40*/  STL [R1+0x7f00], R17 ;  /* 0x007f001101007387 */ /* 0x0003e80000100800 */
[----:B-1----:R-:W2:Y:S04]  /*ecd50*/  LDL.LU R17, [R1+0x18] ;  /* 0x0000180001117983 */ /* 0x002ea80000300800 */
[----:B------:R1:W-:Y:S04]  /*ecd60*/  STL.64 [R1+0x4da0], R14 ;  /* 0x004da00e01007387 */ /* 0x0003e80000100a00 */
[----:B-1----:R0:W3:Y:S01]  /*ecd70*/  LDL.LU R15, [R1+0x7f28] ;  /* 0x007f2800010f7983 */ /* 0x0020e20000300800 */
[----:B--2---:R-:W-:-:S05]  /*ecd80*/  IADD3 R14, P2, R17, R19, RZ ;  /* 0x00000013110e7210 */ /* 0x004fca0007f5e0ff */
[----:B------:R3:W-:Y:S04]  /*ecd90*/  STL [R1+0x4d68], R14 ;  /* 0x004d680e01007387 */ /* 0x0007e80000100800 */
[----:B---3--:R-:W2:Y:S01]  /*ecda0*/  LDL.LU.64 R14, [R1+0x7f20] ;  /* 0x007f2000010e7983 */ /* 0x008ea20000300a00 */
[----:B------:R-:W-:-:S05]  /*ecdb0*/  IADD3 R4, P0, R23, R16, RZ ;  /* 0x0000001017047210 */ /* 0x000fca0007f1e0ff */
[----:B--2---:R-:W-:Y:S01]  /*ecdc0*/  IMAD.X R5, R2, 0x1, R14, P0 ;  /* 0x0000000102057824 */ /* 0x004fe200000e060e */
[----:B------:R-:W-:-:S04]  /*ecdd0*/  IADD3 R2, P0, R17, R21, RZ ;  /* 0x0000001511027210 */ /* 0x000fc80007f1e0ff */
[----:B------:R1:W-:Y:S04]  /*ecde0*/  STL.64 [R1+0x4d90], R4 ;  /* 0x004d900401007387 */ /* 0x0003e80000100a00 */
[----:B-1----:R-:W2:Y:S04]  /*ecdf0*/  LDL.LU.64 R4, [R1+0x7f18] ;  /* 0x007f180001047983 */ /* 0x002ea80000300a00 */
[----:B------:R1:W-:Y:S04]  /*ece00*/  STL.64 [R1+0x7ed8], R12 ;  /* 0x007ed80c01007387 */ /* 0x0003e80000100a00 */
[----:B-1----:R0:W3:Y:S04]  /*ece10*/  LDL.64 R12, [R1+0x4d68] ;  /* 0x004d6800010c7983 */ /* 0x0020e80000100a00 */
[----:B------:R1:W-:Y:S04]  /*ece20*/  STL [R1+0x4d50], R2 ;  /* 0x004d500201007387 */ /* 0x0003e80000100800 */
[----:B-1----:R-:W4:Y:S04]  /*ece30*/  LDL.LU.64 R2, [R1+0x7f10] ;  /* 0x007f100001027983 */ /* 0x002f280000300a00 */
[----:B------:R1:W-:Y:S04]  /*ece40*/  STL [R1+0x7ef0], R21 ;  /* 0x007ef01501007387 */ /* 0x0003e80000100800 */
[----:B-1----:R-:W2:Y:S02]  /*ece50*/  LDL.LU R21, [R1+0x484] ;  /* 0x0004840001157983 */ /* 0x002ea40000300800 */
[----:B--2---:R-:W-:-:S02]  /*ece60*/  IMAD.X R23, R21, 0x1, R15, P1 ;  /* 0x0000000115177824 */ /* 0x004fc400008e060f */
[----:B---3--:R-:W-:-:S03]  /*ece70*/  IMAD.X R13, R21, 0x1, R18, P2 ;  /* 0x00000001150d7824 */ /* 0x008fc600010e0612 */
[----:B------:R1:W-:Y:S04]  /*ece80*/  STL.64 [R1+0x4d80], R22 ;  /* 0x004d801601007387 */ /* 0x0003e80000100a00 */
[----:B-1----:R-:W2:Y:S04]  /*ece90*/  LDL.LU.64 R22, [R1+0x7f08] ;  /* 0x007f080001167983 */ /* 0x002ea80000300a00 */
[----:B------:R1:W-:Y:S04]  /*ecea0*/  STL.64 [R1+0x7ee0], R14 ;  /* 0x007ee00e01007387 */ /* 0x0003e80000100a00 */
[----:B-1----:R-:W3:Y:S04]  /*eceb0*/  LDL R14, [R1+0x1c] ;  /* 0x00001c00010e7983 */ /* 0x002ee80000100800 */
[----:B----4-:R-:W-:Y:S04]  /*ecec0*/  STL.64 [R1+0x7ee8], R2 ;  /* 0x007ee80201007387 */ /* 0x010fe80000100a00 */
[----:B------:R-:W-:Y:S04]  /*eced0*/  STL [R1+0x4d6c], R13 ;  /* 0x004d6c0d01007387 */ /* 0x000fe80000100800 */
[----:B------:R1:W-:Y:S04]  /*ecee0*/  STL.64 [R1+0x7ef8], R6 ;  /* 0x007ef80601007387 */ /* 0x0003e80000100a00 */
[----:B-1----:R0:W4:Y:S01]  /*ecef0*/  LDL.64 R6, [R1+0x4d50] ;  /* 0x004d500001067983 */ /* 0x0021220000100a00 */
[----:B------:R-:W-:-:S02]  /*ecf00*/  IADD3 R12, P2, R17, R25, RZ ;  /* 0x00000019110c7210 */ /* 0x000fc40007f5e0ff */
[----:B--2---:R-:W-:-:S05]  /*ecf10*/  IADD3 R2, P1, R17, R23, RZ ;  /* 0x0000001711027210 */ /* 0x004fca0007f3e0ff */
[C---:B------:R-:W-:Y:S02]  /*ecf20*/  IMAD.X R3, R21.reuse, 0x1, R22, P1 ;  /* 0x0000000115037824 */ /* 0x040fe400008e0616 */
[----:B----4-:R-:W-:Y:S01]  /*ecf30*/  IMAD.X R7, R21, 0x1, R20, P0 ;  /* 0x0000000115077824 */ /* 0x010fe200000e0614 */
[----:B------:R-:W-:-:S04]  /*ecf40*/  IADD3 R6, P0, R17, R27, RZ ;  /* 0x0000001b11067210 */ /* 0x000fc80007f1e0ff */
[----:B------:R-:W-:Y:S04]  /*ecf50*/  STL [R1+0x4d54], R7 ;  /* 0x004d540701007387 */ /* 0x000fe80000100800 */
[----:B------:R-:W-:Y:S04]  /*ecf60*/  STL.64 [R1+0x7ed0], R22 ;  /* 0x007ed01601007387 */ /* 0x000fe80000100a00 */
[----:B------:R1:W-:Y:S02]  /*ecf70*/  STL.64 [R1+0x4d48], R2 ;  /* 0x004d480201007387 */ /* 0x0003e40000100a00 */
[----:B-1----:R-:W-:-:S02]  /*ecf80*/  IADD3 R2, P1, R17, R29, RZ ;  /* 0x0000001d11027210 */ /* 0x002fc40007f3e0ff */
[----:B------:R-:W2:Y:S01]  /*ecf90*/  LDL.LU R17, [R1+0x7f00] ;  /* 0x007f000001117983 */ /* 0x000ea20000300800 */
[C---:B------:R-:W-:Y:S02]  /*ecfa0*/  IMAD.X R13, R21.reuse, 0x1, R24, P2 ;  /* 0x00000001150d7824 */ /* 0x040fe400010e0618 */
[C---:B------:R-:W-:Y:S02]  /*ecfb0*/  IMAD.X R7, R21.reuse, 0x1, R26, P0 ;  /* 0x0000000115077824 */ /* 0x040fe400000e061a */
[----:B------:R-:W-:Y:S01]  /*ecfc0*/  IMAD.X R3, R21, 0x1, R28, P1 ;  /* 0x0000000115037824 */ /* 0x000fe200008e061c */
[----:B------:R1:W-:Y:S04]  /*ecfd0*/  STL.64 [R1+0x4d40], R12 ;  /* 0x004d400c01007387 */ /* 0x0003e80000100a00 */
[----:B-1----:R-:W4:Y:S01]  /*ecfe0*/  LDL R13, [R1+0x480] ;  /* 0x00048000010d7983 */ /* 0x002f220000100800 */
[----:B---3--:R-:W-:-:S03]  /*ecff0*/  IADD3 R12, P2, R14, R16, RZ ;  /* 0x000000100e0c7210 */ /* 0x008fc60007f5e0ff */
[----:B------:R1:W-:Y:S04]  /*ed000*/  STL.64 [R1+0x4d38], R6 ;  /* 0x004d380601007387 */ /* 0x0003e80000100a00 */
[----:B-1----:R-:W3:Y:S01]  /*ed010*/  LDL.LU.64 R6, [R1+0x7ef8] ;  /* 0x007ef80001067983 */ /* 0x002ee20000300a00 */
[----:B--2---:R-:W-:-:S03]  /*ed020*/  IADD3 R22, P0, R14, R17, RZ ;  /* 0x000000110e167210 */ /* 0x004fc60007f1e0ff */
[----:B------:R-:W-:Y:S01]  /*ed030*/  STL.64 [R1+0x7ec8], R16 ;  /* 0x007ec81001007387 */ /* 0x000fe20000100a00 */
[----:B------:R-:W-:-:S03]  /*ed040*/  IADD3 R14, P1, R14, R19, RZ ;  /* 0x000000130e0e7210 */ /* 0x000fc60007f3e0ff */
[----:B------:R-:W2:Y:S04]  /*ed050*/  LDL.LU R21, [R1+0x7ef0] ;  /* 0x007ef00001157983 */ /* 0x000ea80000300800 */
[----:B------:R1:W-:Y:S04]  /*ed060*/  STL.64 [R1+0x4d20], R2 ;  /* 0x004d200201007387 */ /* 0x0003e80000100a00 */
[----:B-1----:R-:W3:Y:S04]  /*ed070*/  LDL.LU.64 R2, [R1+0x7ee8] ;  /* 0x007ee80001027983 */ /* 0x002ee80000300a00 */
[----:B------:R1:W-:Y:S04]  /*ed080*/  STL [R1+0x4ce8], R14 ;  /* 0x004ce80e01007387 */ /* 0x0003e80000100800 */
[----:B-1----:R-:W4:Y:S02]  /*ed090*/  LDL.LU.64 R14, [R1+0x7ee0] ;  /* 0x007ee000010e7983 */ /* 0x002f240000300a00 */
[----:B----4-:R-:W-:-:S05]  /*ed0a0*/  IMAD.X R13, R13, 0x1, R14, P2 ;  /* 0x000000010d0d7824 */ /* 0x010fca00010e060e */
[----:B------:R1:W-:Y:S04]  /*ed0b0*/  STL.64 [R1+0x4d10], R12 ;  /* 0x004d100c01007387 */ /* 0x0003e80000100a00 */
[----:B-1----:R-:W4:Y:S04]  /*ed0c0*/  LDL.LU.64 R12, [R1+0x7ed8] ;  /* 0x007ed800010c7983 */ /* 0x002f280000300a00 */
[----:B----4-:R1:W-:Y:S04]  /*ed0d0*/  STL.64 [R1+0x7eb0], R12 ;  /* 0x007eb00c01007387 */ /* 0x0103e80000100a00 */
[----:B-1----:R-:W2:Y:S04]  /*ed0e0*/  LDL.LU R13, [R1+0x1c] ;  /* 0x00001c00010d7983 */ /* 0x002ea80000300800 */
[----:B---3--:R1:W-:Y:S04]  /*ed0f0*/  STL.64 [R1+0x7ea0], R2 ;  /* 0x007ea00201007387 */ /* 0x0083e80000100a00 */
[----:B-1----:R0:W3:Y:S04]  /*ed100*/  LDL.64 R2, [R1+0x4ce8] ;  /* 0x004ce80001027983 */ /* 0x0020e80000100a00 */
[----:B------:R1:W-:Y:S04]  /*ed110*/  STL.64 [R1+0x7ea8], R6 ;  /* 0x007ea80601007387 */ /* 0x0003e80000100a00 */
[----:B-1----:R-:W4:Y:S02]  /*ed120*/  LDL.LU R6, [R1+0x480] ;  /* 0x0004800001067983 */ /* 0x002f240000300800 */
[----:B----4-:R-:W-:-:S05]  /*ed130*/  IMAD.X R23, R6, 0x1, R15, P0 ;  /* 0x0000000106177824 */ /* 0x010fca00000e060f */
[----:B------:R1:W-:Y:S04]  /*ed140*/  STL.64 [R1+0x4d00], R22 ;  /* 0x004d001601007387 */ /* 0x0003e80000100a00 */
[----:B-1----:R-:W4:Y:S01]  /*ed150*/  LDL.LU.64 R22, [R1+0x7ed0] ;  /* 0x007ed00001167983 */ /* 0x002f220000300a00 */
[----:B--2---:R-:W-:-:S03]  /*ed160*/  IADD3 R16, P2, R13, R21, RZ ;  /* 0x000000150d107210 */ /* 0x004fc60007f5e0ff */
[----:B------:R1:W-:Y:S01]  /*ed170*/  STL.64 [R1+0x7eb8], R14 ;  /* 0x007eb80e01007387 */ /* 0x0003e20000100a00 */
[----:B---3--:R-:W-:-:S03]  /*ed180*/  IMAD.X R3, R6, 0x1, R18, P1 ;  /* 0x0000000106037824 */ /* 0x008fc600008e0612 */
[----:B-1----:R-:W2:Y:S04]  /*ed190*/  LDL R14, [R1+0x20] ;  /* 0x00002000010e7983 */ /* 0x002ea80000100800 */
[----:B------:R-:W-:Y:S04]  /*ed1a0*/  STL [R1+0x4cd0], R16 ;  /* 0x004cd01001007387 */ /* 0x000fe80000100800 */
[----:B------:R1:W-:Y:S02]  /*ed1b0*/  STL.64 [R1+0x7ec0], R4 ;  /* 0x007ec00401007387 */ /* 0x0003e40000100a00 */
[----:B-1----:R-:W-:-:S02]  /*ed1c0*/  IMAD.MOV.U32 R4, RZ, RZ, R16 ;  /* 0x000000ffff047224 */ /* 0x002fc400078e0010 */
[----:B------:R-:W-:Y:S02]  /*ed1d0*/  IMAD.MOV.U32 R5, RZ, RZ, R17 ;  /* 0x000000ffff057224 */ /* 0x000fe400078e0011 */
[----:B------:R-:W-:Y:S01]  /*ed1e0*/  IMAD.X R5, R6, 0x1, R20, P2 ;  /* 0x0000000106057824 */ /* 0x000fe200010e0614 */
[----:B------:R-:W-:Y:S04]  /*ed1f0*/  STL [R1+0x4cec], R3 ;  /* 0x004cec0301007387 */ /* 0x000fe80000100800 */
[----:B------:R-:W-:Y:S01]  /*ed200*/  STL [R1+0x4cd4], R5 ;  /* 0x004cd40501007387 */ /* 0x000fe20000100800 */
[----:B----4-:R-:W-:-:S05]  /*ed210*/  IADD3 R16, P0, R13, R23, RZ ;  /* 0x000000170d107210 */ /* 0x010fca0007f1e0ff */
[----:B------:R-:W-:-:S05]  /*ed220*/  IMAD.X R17, R6, 0x1, R22, P0 ;  /* 0x0000000106117824 */ /* 0x000fca00000e0616 */
[----:B------:R1:W-:Y:S04]  /*ed230*/  STL.64 [R1+0x4cc8], R16 ;  /* 0x004cc81001007387 */ /* 0x0003e80000100a00 */
[----:B-1----:R-:W2:Y:S01]  /*ed240*/  LDL.LU.64 R16, [R1+0x7ec8] ;  /* 0x007ec80001107983 */ /* 0x002ea20000300a00 */
[C---:B------:R-:W-:Y:S02]  /*ed250*/  IADD3 R2, P1, R13.reuse, R25, RZ ;  /* 0x000000190d027210 */ /* 0x040fe40007f3e0ff */
[----:B------:R-:W-:-:S03]  /*ed260*/  IADD3 R4, P2, R13, R27, RZ ;  /* 0x0000001b0d047210 */ /* 0x000fc60007f5e0ff */
[C---:B------:R-:W-:Y:S02]  /*ed270*/  IMAD.X R3, R6.reuse, 0x1, R24, P1 ;  /* 0x0000000106037824 */ /* 0x040fe400008e0618 */
[----:B------:R-:W-:-:S03]  /*ed280*/  IMAD.X R5, R6, 0x1, R26, P2 ;  /* 0x0000000106057824 */ /* 0x000fc600010e061a */
[----:B------:R1:W-:Y:S04]  /*ed290*/  STL.64 [R1+0x4cc0], R2 ;  /* 0x004cc00201007387 */ /* 0x0003e80000100a00 */
[----:B-1----:R-:W3:Y:S04]  /*ed2a0*/  LDL R3, [R1+0x47c] ;  /* 0x00047c0001037983 */ /* 0x002ee80000100800 */
[----:B------:R1:W-:Y:S04]  /*ed2b0*/  STL.64 [R1+0x4cb8], R4 ;  /* 0x004cb80401007387 */ /* 0x0003e80000100a00 */
[----:B-1----:R-:W4:Y:S01]  /*ed2c0*/  LDL.LU.64 R4, [R1+0x7ec0] ;  /* 0x007ec00001047983 */ /* 0x002f220000300a00 */
[----:B--2---:R-:W-:-:S02]  /*ed2d0*/  IADD3 R2, P1, R14, R16, RZ ;  /* 0x000000100e027210 */ /* 0x004fc40007f3e0ff */
[----:B------:R-:W-:-:S05]  /*ed2e0*/  IADD3 R14, P2, R14, R17, RZ ;  /* 0x000000110e0e7210 */ /* 0x000fca0007f5e0ff */
[----:B------:R1:W-:Y:S04]  /*ed2f0*/  STL [R1+0x4c80], R14 ;  /* 0x004c800e01007387 */ /* 0x0003e80000100800 */
[----:B-1----:R-:W3:Y:S04]  /*ed300*/  LDL.LU.64 R14, [R1+0x7eb8] ;  /* 0x007eb800010e7983 */ /* 0x002ee80000300a00 */
[----:B------:R1:W-:Y:S04]  /*ed310*/  STL [R1+0x7e98], R17 ;  /* 0x007e981101007387 */ /* 0x0003e80000100800 */
[----:B-1----:R-:W2:Y:S01]  /*ed320*/  LDL.LU R17, [R1+0x20] ;  /* 0x0000200001117983 */ /* 0x002ea20000300800 */
[----:B------:R-:W-:-:S05]  /*ed330*/  IADD3 R12, P0, R13, R29, RZ ;  /* 0x0000001d0d0c7210 */ /* 0x000fca0007f1e0ff */
[----:B------:R-:W-:-:S05]  /*ed340*/  IMAD.X R13, R6, 0x1, R28, P0 ;  /* 0x00000001060d7824 */ /* 0x000fca00000e061c */
[----:B------:R1:W-:Y:S04]  /*ed350*/  STL.64 [R1+0x4ca0], R12 ;  /* 0x004ca00c01007387 */ /* 0x0003e80000100a00 */
[----:B-1----:R-:W4:Y:S01]  /*ed360*/  LDL.LU.64 R12, [R1+0x7eb0] ;  /* 0x007eb000010c7983 */ /* 0x002f220000300a00 */
[----:B---3--:R-:W-:Y:S01]  /*ed370*/  IMAD.X R3, R3, 0x1, R14, P1 ;  /* 0x0000000103037824 */ /* 0x008fe200008e060e */
[----:B--2---:R-:W-:-:S05]  /*ed380*/  IADD3 R6, P0, R17, R19, RZ ;  /* 0x0000001311067210 */ /* 0x004fca0007f1e0ff */
[----:B------:R1:W-:Y:S04]  /*ed390*/  STL [R1+0x4c68], R6 ;  /* 0x004c680601007387 */ /* 0x0003e80000100800 */
[----:B-1----:R-:W2:Y:S04]  /*ed3a0*/  LDL.LU.64 R6, [R1+0x7ea8] ;  /* 0x007ea80001067983 */ /* 0x002ea80000300a00 */
[----:B------:R1:W-:Y:S04]  /*ed3b0*/  STL.64 [R1+0x4c90], R2 ;  /* 0x004c900201007387 */ /* 0x0003e80000100a00 */
[----:B-1----:R-:W3:Y:S04]  /*ed3c0*/  LDL.LU.64 R2, [R1+0x7ea0] ;  /* 0x007ea00001027983 */ /* 0x002ee80000300a00 */
[----:B---3--:R-:W-:Y:S04]  /*ed3d0*/  STL.64 [R1+0x7e88], R2 ;  /* 0x007e880201007387 */ /* 0x008fe80000100a00 */
[----:B--2---:R1:W-:Y:S04]  /*ed3e0*/  STL.64 [R1+0x7e90], R6 ;  /* 0x007e900601007387 */ /* 0x0043e80000100a00 */
[----:B-1----:R0:W2:Y:S04]  /*ed3f0*/  LDL.64 R6, [R1+0x4c68] ;  /* 0x004c680001067983 */ /* 0x0020a80000100a00 */
[----:B----4-:R1:W-:Y:S04]  /*ed400*/  STL.64 [R1+0x7e70], R4 ;  /* 0x007e700401007387 */ /* 0x0103e80000100a00 */
[----:B-1----:R0:W3:Y:S04]  /*ed410*/  LDL.64 R4, [R1+0x4c80] ;  /* 0x004c800001047983 */ /* 0x0020e80000100a00 */
[----:B------:R1:W-:Y:S04]  /*ed420*/  STL [R1+0x7e78], R10 ;  /* 0x007e780a01007387 */ /* 0x0003e80000100800 */
[----:B-1----:R-:W3:Y:S04]  /*ed430*/  LDL.LU R10, [R1+0x47c] ;  /* 0x00047c00010a7983 */ /* 0x002ee80000300800 */
[----:B------:R1:W-:Y:S04]  /*ed440*/  STL.64 [R1+0x7e80], R14 ;  /* 0x007e800e01007387 */ /* 0x0003e80000100a00 */
[----:B-1----:R-:W4:Y:S01]  /*ed450*/  LDL R14, [R1+0x24] ;  /* 0x00002400010e7983 */ /* 0x002f220000100800 */
[C---:B------:R-:W-:Y:S01]  /*ed460*/  IADD3 R2, P1, R17.reuse, R21, RZ ;  /* 0x0000001511027210 */ /* 0x040fe20007f3e0ff */
[C---:B---3--:R-:W-:Y:S01]  /*ed470*/  IMAD.X R5, R10.reuse, 0x1, R15, P2 ;  /* 0x000000010a057824 */ /* 0x048fe200010e060f */
[C---:B------:R-:W-:Y:S01]  /*ed480*/  IADD3 R4, P2, R17.reuse, R23, RZ ;  /* 0x0000001711047210 */ /* 0x040fe20007f5e0ff */
[C---:B--2---:R-:W-:Y:S01]  /*ed490*/  IMAD.X R7, R10.reuse, 0x1, R18, P0 ;  /* 0x000000010a077824 */ /* 0x044fe200000e0612 */
[----:B------:R-:W-:Y:S01]  /*ed4a0*/  IADD3 R6, P0, R17, R25, RZ ;  /* 0x0000001911067210 */ /* 0x000fe20007f1e0ff */
[C---:B------:R-:W-:Y:S01]  /*ed4b0*/  IMAD.X R3, R10.reuse, 0x1, R20, P1 ;  /* 0x000000010a037824 */ /* 0x040fe200008e0614 */
[----:B------:R1:W-:Y:S04]  /*ed4c0*/  STL [R1+0x4c84], R5 ;  /* 0x004c840501007387 */ /* 0x0003e80000100800 */
[----:B------:R2:W-:Y:S01]  /*ed4d0*/  STL [R1+0x4c6c], R7 ;  /* 0x004c6c0701007387 */ /* 0x0005e20000100800 */
[----:B-1----:R-:W-:-:S03]  /*ed4e0*/  IMAD.X R5, R10, 0x1, R22, P2 ;  /* 0x000000010a057824 */ /* 0x002fc600010e0616 */
[----:B------:R1:W-:Y:S01]  /*ed4f0*/  STL.64 [R1+0x4c50], R2 ;  /* 0x004c500201007387 */ /* 0x0003e20000100a00 */
[----:B--2---:R-:W-:-:S03]  /*ed500*/  IMAD.X R7, R10, 0x1, R24, P0 ;  /* 0x000000010a077824 */ /* 0x004fc600000e0618 */
[----:B------:R-:W-:Y:S04]  /*ed510*/  STL.64 [R1+0x7e68], R22 ;  /* 0x007e681601007387 */ /* 0x000fe80000100a00 */
[----:B------:R2:W-:Y:S01]  /*ed520*/  STL.64 [R1+0x4c48], R4 ;  /* 0x004c480401007387 */ /* 0x0005e20000100a00 */
[C---:B-1----:R-:W-:Y:S02]  /*ed530*/  IADD3 R2, P1, R17.reuse, R27, RZ ;  /* 0x0000001b11027210 */ /* 0x042fe40007f3e0ff */
[----:B--2---:R-:W-:Y:S02]  /*ed540*/  IADD3 R4, P2, R17, R29, RZ ;  /* 0x0000001d11047210 */ /* 0x004fe40007f5e0ff */
[----:B------:R-:W2:Y:S01]  /*ed550*/  LDL.LU R17, [R1+0x7e98] ;  /* 0x007e980001117983 */ /* 0x000ea20000300800 */
[----:B----4-:R-:W-:-:S03]  /*ed560*/  IADD3 R22, P0, R14, R16, RZ ;  /* 0x000000100e167210 */ /* 0x010fc60007f1e0ff */
[----:B------:R1:W-:Y:S04]  /*ed570*/  STL.64 [R1+0x4c40], R6 ;  /* 0x004c400601007387 */ /* 0x0003e80000100a00 */
[----:B-1----:R-:W3:Y:S04]  /*ed580*/  LDL.LU.64 R6, [R1+0x7e90] ;  /* 0x007e900001067983 */ /* 0x002ee80000300a00 */
[----:B------:R-:W4:Y:S04]  /*ed590*/  LDL R23, [R1+0x478] ;  /* 0x0004780001177983 */ /* 0x000f280000100800 */
[----:B------:R1:W-:Y:S04]  /*ed5a0*/  STL [R1+0x7e58], R16 ;  /* 0x007e581001007387 */ /* 0x0003e80000100800 */
[----:B-1----:R-:W2:Y:S01]  /*ed5b0*/  LDL.LU R16, [R1+0x24] ;  /* 0x0000240001107983 */ /* 0x002ea20000300800 */
[----:B------:R-:W-:-:S02]  /*ed5c0*/  IMAD.X R3, R10, 0x1, R26, P1 ;  /* 0x000000010a037824 */ /* 0x000fc400008e061a */
[----:B------:R-:W-:-:S03]  /*ed5d0*/  IMAD.X R5, R10, 0x1, R28, P2 ;  /* 0x000000010a057824 */ /* 0x000fc600010e061c */
[----:B------:R1:W-:Y:S04]  /*ed5e0*/  STL.64 [R1+0x4c38], R2 ;  /* 0x004c380201007387 */ /* 0x0003e80000100a00 */
[----:B-1----:R-:W3:Y:S01]  /*ed5f0*/  LDL.LU.64 R2, [R1+0x7e88] ;  /* 0x007e880001027983 */ /* 0x002ee20000300a00 */
[----:B--2---:R-:W-:-:S05]  /*ed600*/  IADD3 R14, P1, R16, R17, RZ ;  /* 0x00000011100e7210 */ /* 0x004fca0007f3e0ff */
[----:B------:R1:W-:Y:S04]  /*ed610*/  STL [R1+0x4c00], R14 ;  /* 0x004c000e01007387 */ /* 0x0003e80000100800 */
[----:B-1----:R-:W4:Y:S04]  /*ed620*/  LDL.LU.64 R14, [R1+0x7e80] ;  /* 0x007e8000010e7983 */ /* 0x002f280000300a00 */
[----:B------:R-:W2:Y:S04]  /*ed630*/  LDL.LU R10, [R1+0x7e78] ;  /* 0x007e7800010a7983 */ /* 0x000ea80000300800 */
[----:B------:R1:W-:Y:S04]  /*ed640*/  STL.64 [R1+0x4c20], R4 ;  /* 0x004c200401007387 */ /* 0x0003e80000100a00 */
[----:B-1----:R-:W3:Y:S01]  /*ed650*/  LDL.LU.64 R4, [R1+0x7e70] ;  /* 0x007e700001047983 */ /* 0x002ee20000300a00 */
[----:B----4-:R-:W-:-:S03]  /*ed660*/  IMAD.X R23, R23, 0x1, R14, P0 ;  /* 0x0000000117177824 */ /* 0x010fc600000e060e */
[----:B---3--:R1:W-:Y:S04]  /*ed670*/  STL.64 [R1+0x7e60], R4 ;  /* 0x007e600401007387 */ /* 0x0083e80000100a00 */
[----:B------:R3:W-:Y:S01]  /*ed680*/  STL.64 [R1+0x4c10], R22 ;  /* 0x004c101601007387 */ /* 0x0007e20000100a00 */
[----:B-1----:R-:W-:-:S05]  /*ed690*/  IADD3 R4, P2, R16, R19, RZ ;  /* 0x0000001310047210 */ /* 0x002fca0007f5e0ff */
[----:B------:R1:W-:Y:S04]  /*ed6a0*/  STL [R1+0x4bd8], R4 ;  /* 0x004bd80401007387 */ /* 0x0003e80000100800 */
[----:B---3--:R-:W3:Y:S04]  /*ed6b0*/  LDL.LU.64 R22, [R1+0x7e68] ;  /* 0x007e680001167983 */ /* 0x008ee80000300a00 */
[----:B--2---:R2:W-:Y:S01]  /*ed6c0*/  STL.64 [R1+0x7e38], R10 ;  /* 0x007e380a01007387 */ /* 0x0045e20000100a00 */
[----:B-1----:R-:W-:-:S03]  /*ed6d0*/  IADD3 R4, P0, R16, R21, RZ ;  /* 0x0000001510047210 */ /* 0x002fc60007f1e0ff */
[----:B--2---:R0:W2:Y:S04]  /*ed6e0*/  LDL.64 R10, [R1+0x4c00] ;  /* 0x004c0000010a7983 */ /* 0x0040a80000100a00 */
[----:B------:R1:W-:Y:S04]  /*ed6f0*/  STL [R1+0x7e40], R21 ;  /* 0x007e401501007387 */ /* 0x0003e80000100800 */
[----:B-1----:R-:W2:Y:S04]  /*ed700*/  LDL.LU R21, [R1+0x478] ;  /* 0x0004780001157983 */ /* 0x002ea80000300800 */
[----:B------:R1:W-:Y:S01]  /*ed710*/  STL.64 [R1+0x7e48], R14 ;  /* 0x007e480e01007387 */ /* 0x0003e20000100a00 */
[----:B--2---:R-:W-:-:S03]  /*ed720*/  IMAD.X R11, R21, 0x1, R15, P1 ;  /* 0x00000001150b7824 */ /* 0x004fc600008e060f */
[----:B-1----:R0:W2:Y:S01]  /*ed730*/  LDL.64 R14, [R1+0x4bd8] ;  /* 0x004bd800010e7983 */ /* 0x0020a20000100a00 */
[----:B---3--:R-:W-:Y:S01]  /*ed740*/  IADD3 R10, P1, R16, R23, RZ ;  /* 0x00000017100a7210 */ /* 0x008fe20007f3e0ff */
[C---:B------:R-:W-:Y:S02]  /*ed750*/  IMAD.X R5, R21.reuse, 0x1, R20, P0 ;  /* 0x0000000115057824 */ /* 0x040fe400000e0614 */
[----:B------:R1:W-:Y:S04]  /*ed760*/  STL [R1+0x4c04], R11 ;  /* 0x004c040b01007387 */ /* 0x0003e80000100800 */
[----:B------:R3:W-:Y:S04]  /*ed770*/  STL.64 [R1+0x7e50], R12 ;  /* 0x007e500c01007387 */ /* 0x0007e80000100a00 */
[----:B------:R4:W-:Y:S01]  /*ed780*/  STL.64 [R1+0x4bd0], R4 ;  /* 0x004bd00401007387 */ /* 0x0009e20000100a00 */
[----:B-1----:R-:W-:-:S02]  /*ed790*/  IMAD.X R11, R21, 0x1, R22, P1 ;  /* 0x00000001150b7824 */ /* 0x002fc400008e0616 */
[----:B--2---:R-:W-:Y:S01]  /*ed7a0*/  IMAD.X R15, R21, 0x1, R18, P2 ;  /* 0x00000001150f7824 */ /* 0x004fe200010e0612 */
[----:B---3--:R-:W-:-:S04]  /*ed7b0*/  IADD3 R12, P2, R16, R25, RZ ;  /* 0x00000019100c7210 */ /* 0x008fc80007f5e0ff */
[----:B------:R-:W-:Y:S01]  /*ed7c0*/  STL [R1+0x4bdc], R15 ;  /* 0x004bdc0f01007387 */ /* 0x000fe20000100800 */
[----:B------:R-:W-:-:S03]  /*ed7d0*/  IADD3 R14, P0, R16, R27, RZ ;  /* 0x0000001b100e7210 */ /* 0x000fc60007f1e0ff */
[----:B----4-:R-:W2:Y:S04]  /*ed7e0*/  LDL.LU.64 R4, [R1+0x7e60] ;  /* 0x007e600001047983 */ /* 0x010ea80000300a00 */
[----:B------:R-:W-:Y:S04]  /*ed7f0*/  STL.64 [R1+0x7e30], R22 ;  /* 0x007e301601007387 */ /* 0x000fe80000100a00 */
[----:B------:R1:W-:Y:S02]  /*ed800*/  STL.64 [R1+0x4bc8], R10 ;  /* 0x004bc80a01007387 */ /* 0x0003e40000100a00 */
[----:B-1----:R-:W-:-:S02]  /*ed810*/  IADD3 R10, P1, R16, R29, RZ ;  /* 0x0000001d100a7210 */ /* 0x002fc40007f3e0ff */
[----:B------:R-:W3:Y:S04]  /*ed820*/  LDL.LU R16, [R1+0x7e58] ;  /* 0x007e580001107983 */ /* 0x000ee80000300800 */
[----:B------:R-:W3:Y:S01]  /*ed830*/  LDL R11, [R1+0x28] ;  /* 0x00002800010b7983 */ /* 0x000ee20000100800 */
[C---:B------:R-:W-:Y:S02]  /*ed840*/  IMAD.X R13, R21.reuse, 0x1, R24, P2 ;  /* 0x00000001150d7824 */ /* 0x040fe400010e0618 */
[----:B------:R-:W-:-:S03]  /*ed850*/  IMAD.X R15, R21, 0x1, R26, P0 ;  /* 0x00000001150f7824 */ /* 0x000fc600000e061a */
[----:B------:R1:W-:Y:S04]  /*ed860*/  STL.64 [R1+0x4bc0], R12 ;  /* 0x004bc00c01007387 */ /* 0x0003e80000100a00 */
[----:B-1----:R-:W4:Y:S04]  /*ed870*/  LDL.LU.64 R12, [R1+0x7e50] ;  /* 0x007e5000010c7983 */ /* 0x002f280000300a00 */
[----:B--2---:R-:W-:Y:S04]  /*ed880*/  STL.64 [R1+0x7e28], R4 ;  /* 0x007e280401007387 */ /* 0x004fe80000100a00 */
[----:B------:R-:W2:Y:S04]  /*ed890*/  LDL R23, [R1+0x474] ;  /* 0x0004740001177983 */ /* 0x000ea80000100800 */
[----:B------:R1:W-:Y:S04]  /*ed8a0*/  STL.64 [R1+0x4bb0], R14 ;  /* 0x004bb00e01007387 */ /* 0x0003e80000100a00 */
[----:B-1----:R-:W2:Y:S01]  /*ed8b0*/  LDL.LU.64 R14, [R1+0x7e48] ;  /* 0x007e4800010e7983 */ /* 0x002ea20000300a00 */
[----:B---3--:R-:W-:-:S02]  /*ed8c0*/  IADD3 R22, P2, R11, R16, RZ ;  /* 0x000000100b167210 */ /* 0x008fc40007f5e0ff */
[----:B------:R-:W-:Y:S01]  /*ed8d0*/  IADD3 R4, P0, R11, R17, RZ ;  /* 0x000000110b047210 */ /* 0x000fe20007f1e0ff */
[----:B------:R-:W-:Y:S01]  /*ed8e0*/  IMAD.X R11, R21, 0x1, R28, P1 ;  /* 0x00000001150b7824 */ /* 0x000fe200008e061c */
[----:B------:R1:W-:Y:S04]  /*ed8f0*/  STL [R1+0x7e18], R17 ;  /* 0x007e181101007387 */ /* 0x0003e80000100800 */
[----:B-1----:R-:W3:Y:S04]  /*ed900*/  LDL.LU R17, [R1+0x28] ;  /* 0x0000280001117983 */ /* 0x002ee80000300800 */
[----:B------:R-:W3:Y:S04]  /*ed910*/  LDL.LU R21, [R1+0x7e40] ;  /* 0x007e400001157983 */ /* 0x000ee80000300800 */
[----:B------:R1:W-:Y:S04]  /*ed920*/  STL.64 [R1+0x4b98], R10 ;  /* 0x004b980a01007387 */ /* 0x0003e80000100a00 */
[----:B-1----:R-:W4:Y:S01]  /*ed930*/  LDL.LU.64 R10, [R1+0x7e38] ;  /* 0x007e3800010a7983 */ /* 0x002f220000300a00 */
[----:B--2---:R-:W-:-:S03]  /*ed940*/  IMAD.X R23, R23, 0x1, R14, P2 ;  /* 0x0000000117177824 */ /* 0x004fc600010e060e */
[----:B----4-:R3:W-:Y:S04]  /*ed950*/  STL.64 [R1+0x7e08], R10 ;  /* 0x007e080a01007387 */ /* 0x0107e80000100a00 */
[----:B------:R-:W-:Y:S04]  /*ed960*/  STL.64 [R1+0x7e20], R12 ;  /* 0x007e200c01007387 */ /* 0x000fe80000100a00 */
[----:B------:R1:W-:Y:S01]  /*ed970*/  STL.64 [R1+0x4b88], R22 ;  /* 0x004b881601007387 */ /* 0x0003e20000100a00 */
[----:B---3--:R-:W-:-:S05]  /*ed980*/  IADD3 R10, P1, R17, R19, RZ ;  /* 0x00000013110a7210 */ /* 0x008fca0007f3e0ff */
[----:B------:R2:W-:Y:S04]  /*ed990*/  STL [R1+0x4b58], R10 ;  /* 0x004b580a01007387 */ /* 0x0005e80000100800 */
[----:B-1----:R-:W3:Y:S04]  /*ed9a0*/  LDL.LU.64 R22, [R1+0x7e30] ;  /* 0x007e300001167983 */ /* 0x002ee80000300a00 */
[----:B------:R1:W-:Y:S01]  /*ed9b0*/  STL [R1+0x7e00], R21 ;  /* 0x007e001501007387 */ /* 0x0003e20000100800 */
[----:B--2---:R-:W-:-:S03]  /*ed9c0*/  IADD3 R10, P2, R17, R21, RZ ;  /* 0x00000015110a7210 */ /* 0x004fc60007f5e0ff */
[----:B-1----:R-:W2:Y:S02]  /*ed9d0*/  LDL.LU R21, [R1+0x474] ;  /* 0x0004740001157983 */ /* 0x002ea40000300800 */
[----:B--2---:R-:W-:-:S05]  /*ed9e0*/  IMAD.X R5, R21, 0x1, R15, P0 ;  /* 0x0000000115057824 */ /* 0x004fca00000e060f */
[----:B------:R1:W-:Y:S04]  /*ed9f0*/  STL.64 [R1+0x4b78], R4 ;  /* 0x004b780401007387 */ /* 0x0003e80000100a00 */
[----:B-1----:R-:W2:Y:S04]  /*eda00*/  LDL.LU.64 R4, [R1+0x7e28] ;  /* 0x007e280001047983 */ /* 0x002ea80000300a00 */
[----:B------:R1:W-:Y:S04]  /*eda10*/  STL.64 [R1+0x7e10], R14 ;  /* 0x007e100e01007387 */ /* 0x0003e80000100a00 */
[----:B-1----:R0:W4:Y:S01]  /*eda20*/  LDL.64 R14, [R1+0x4b58] ;  /* 0x004b5800010e7983 */ /* 0x0021220000100a00 */
[----:B------:R-:W-:Y:S01]  /*eda30*/  IMAD.X R11, R21, 0x1, R20, P2 ;  /* 0x00000001150b7824 */ /* 0x000fe200010e0614 */
[----:B---3--:R-:W-:Y:S01]  /*eda40*/  IADD3 R12, P0, R17, R23, RZ ;  /* 0x00000017110c7210 */ /* 0x008fe20007f1e0ff */
[----:B----4-:R-:W-:-:S05]  /*eda50*/  IMAD.X R15, R21, 0x1, R18, P1 ;  /* 0x00000001150f7824 */ /* 0x010fca00008e0612 */
[----:B------:R-:W-:Y:S04]  /*eda60*/  STL [R1+0x4b5c], R15 ;  /* 0x004b5c0f01007387 */ /* 0x000fe80000100800 */
[----:B------:R1:W-:Y:S04]  /*eda70*/  STL.64 [R1+0x4b50], R10 ;  /* 0x004b500a01007387 */ /* 0x0003e80000100a00 */
[----:B--2---:R2:W-:Y:S04]  /*eda80*/  STL.64 [R1+0x7df8], R4 ;  /* 0x007df80401007387 */ /* 0x0045e80000100a00 */
[----:B-1----:R-:W3:Y:S01]  /*eda90*/  LDL R11, [R1+0x2c] ;  /* 0x00002c00010b7983 */ /* 0x002ee20000100800 */
[----:B------:R-:W-:Y:S01]  /*edaa0*/  IMAD.X R13, R21, 0x1, R22, P0 ;  /* 0x00000001150d7824 */ /* 0x000fe200000e0616 */
[----:B------:R-:W-:-:S02]  /*edab0*/  IADD3 R14, P1, R17, R25, RZ ;  /* 0x00000019110e7210 */ /* 0x000fc40007f3e0ff */
[----:B------:R-:W-:Y:S02]  /*edac0*/  IADD3 R10, P2, R17, R27, RZ ;  /* 0x0000001b110a7210 */ /* 0x000fe40007f5e0ff */
[----:B------:R1:W-:Y:S01]  /*edad0*/  STL.64 [R1+0x4b48], R12 ;  /* 0x004b480c01007387 */ /* 0x0003e20000100a00 */
[----:B------:R-:W-:Y:S01]  /*edae0*/  IMAD.X R15, R21, 0x1, R24, P1 ;  /* 0x00000001150f7824 */ /* 0x000fe200008e0618 */
[----:B--2---:R-:W-:Y:S02]  /*edaf0*/  IADD3 R4, P0, R17, R29, RZ ;  /* 0x0000001d11047210 */ /* 0x004fe40007f1e0ff */
[----:B-1----:R-:W2:Y:S04]  /*edb00*/  LDL.LU.64 R12, [R1+0x7e20] ;  /* 0x007e2000010c7983 */ /* 0x002ea80000300a00 */
[----:B------:R-:W-:Y:S04]  /*edb10*/  STL.64 [R1+0x7df0], R22 ;  /* 0x007df01601007387 */ /* 0x000fe80000100a00 */
[----:B------:R-:W4:Y:S04]  /*edb20*/  LDL.LU R17, [R1+0x7e18] ;  /* 0x007e180001117983 */ /* 0x000f280000300800 */
[----:B------:R1:W-:Y:S04]  /*edb30*/  STL.64 [R1+0x4b40], R14 ;  /* 0x004b400e01007387 */ /* 0x0003e80000100a00 */
[----:B-1----:R-:W4:Y:S01]  /*edb40*/  LDL.LU.64 R14, [R1+0x7e10] ;  /* 0x007e1000010e7983 */ /* 0x002f220000300a00 */
[----:B---3--:R-:W-:Y:S01]  /*edb50*/  IADD3 R22, P1, R11, R16, RZ ;  /* 0x000000100b167210 */ /* 0x008fe20007f3e0ff */
[----:B------:R-:W-:-:S05]  /*edb60*/  IMAD.X R11, R21, 0x1, R26, P2 ;  /* 0x00000001150b7824 */ /* 0x000fca00010e061a */
[----:B------:R1:W-:Y:S04]  /*edb70*/  STL.64 [R1+0x4b30], R10 ;  /* 0x004b300a01007387 */ /* 0x0003e80000100a00 */
[----:B-1----:R-:W3:Y:S04]  /*edb80*/  LDL.LU.64 R10, [R1+0x7e08] ;  /* 0x007e0800010a7983 */ /* 0x002ee80000300a00 */
[----:B---3--:R-:W-:Y:S04]  /*edb90*/  STL.64 [R1+0x7de8], R10 ;  /* 0x007de80a01007387 */ /* 0x008fe80000100a00 */
[----:B--2---:R-:W-:Y:S04]  /*edba0*/  STL.64 [R1+0x7de0], R12 ;  /* 0x007de00c01007387 */ /* 0x004fe80000100a00 */
[----:B------:R1:W-:Y:S04]  /*edbb0*/  STL [R1+0x7dd8], R26 ;  /* 0x007dd81a01007387 */ /* 0x0003e80000100800 */
[----:B-1----:R-:W2:Y:S04]  /*edbc0*/  LDL.LU R26, [R1+0x2c] ;  /* 0x00002c00011a7983 */ /* 0x002ea80000300800 */
[----:B------:R-:W3:Y:S01]  /*edbd0*/  LDL R13, [R1+0x470] ;  /* 0x00047000010d7983 */ /* 0x000ee20000100800 */
[----:B------:R-:W-:-:S03]  /*edbe0*/  IMAD.X R5, R21, 0x1, R28, P0 ;  /* 0x0000000115057824 */ /* 0x000fc600000e061c */
[----:B----4-:R-:W-:Y:S04]  /*edbf0*/  STL.64 [R1+0x7dd0], R16 ;  /* 0x007dd01001007387 */ /* 0x010fe80000100a00 */
[----:B------:R-:W4:Y:S04]  /*edc00*/  LDL.LU R21, [R1+0x7e00] ;  /* 0x007e000001157983 */ /* 0x000f280000300800 */
[----:B------:R1:W-:Y:S04]  /*edc10*/  STL.64 [R1+0x4b18], R4 ;  /* 0x004b180401007387 */ /* 0x0003e80000100a00 */
[----:B-1----:R-:W4:Y:S01]  /*edc20*/  LDL.LU.64 R4, [R1+0x7df8] ;  /* 0x007df80001047983 */ /* 0x002f220000300a00 */
[----:B---3--:R-:W-:-:S05]  /*edc30*/  IMAD.X R23, R13, 0x1, R14, P1 ;  /* 0x000000010d177824 */ /* 0x008fca00008e060e */
[----:B------:R1:W-:Y:S04]  /*edc40*/  STL.64 [R1+0x4b08], R22 ;  /* 0x004b081601007387 */ /* 0x0003e80000100a00 */
[----:B-1----:R-:W3:Y:S01]  /*edc50*/  LDL.LU.64 R22, [R1+0x7df0] ;  /* 0x007df00001167983 */ /* 0x002ee20000300a00 */
[----:B--2---:R-:W-:-:S05]  /*edc60*/  IADD3 R12, P2, R26, R17, RZ ;  /* 0x000000111a0c7210 */ /* 0x004fca0007f5e0ff */
[----:B------:R-:W-:Y:S01]  /*edc70*/  IMAD.X R13, R13, 0x1, R15, P2 ;  /* 0x000000010d0d7824 */ /* 0x000fe200010e060f */
[----:B------:R1:W-:Y:S04]  /*edc80*/  STL.64 [R1+0x7dc8], R14 ;  /* 0x007dc80e01007387 */ /* 0x0003e80000100a00 */
[----:B-1----:R-:W2:Y:S04]  /*edc90*/  LDL R14, [R1+0x30] ;  /* 0x00003000010e7983 */ /* 0x002ea80000100800 */
[----:B------:R3:W-:Y:S02]  /*edca0*/  STL.64 [R1+0x4af8], R12 ;  /* 0x004af80c01007387 */ /* 0x0007e40000100a00 */
[----:B---3--:R-:W-:-:S02]  /*edcb0*/  IADD3 R12, P2, R26, R23, RZ ;  /* 0x000000171a0c7210 */ /* 0x008fc40007f5e0ff */
[----:B------:R1:W-:Y:S04]  /*edcc0*/  STL [R1+0x7dc0], R23 ;  /* 0x007dc01701007387 */ /* 0x0003e80000100800 */
[----:B-1----:R-:W3:Y:S01]  /*edcd0*/  LDL.LU R23, [R1+0x470] ;  /* 0x0004700001177983 */ /* 0x002ee20000300800 */
[C---:B------:R-:W-:Y:S02]  /*edce0*/  IADD3 R16, P0, R26.reuse, R19, RZ ;  /* 0x000000131a107210 */ /* 0x040fe40007f1e0ff */
[----:B----4-:R-:W-:-:S03]  /*edcf0*/  IADD3 R10, P1, R26, R21, RZ ;  /* 0x000000151a0a7210 */ /* 0x010fc60007f3e0ff */
[C---:B---3--:R-:W-:Y:S02]  /*edd00*/  IMAD.X R17, R23.reuse, 0x1, R18, P0 ;  /* 0x0000000117117824 */ /* 0x048fe400000e0612 */
[----:B------:R-:W-:-:S03]  /*edd10*/  IMAD.X R11, R23, 0x1, R20, P1 ;  /* 0x00000001170b7824 */ /* 0x000fc600008e0614 */
[----:B------:R-:W-:Y:S04]  /*edd20*/  STL.64 [R1+0x4ad8], R16 ;  /* 0x004ad81001007387 */ /* 0x000fe80000100a00 */
[----:B------:R1:W-:Y:S04]  /*edd30*/  STL.64 [R1+0x4ad0], R10 ;  /* 0x004ad00a01007387 */ /* 0x0003e80000100a00 */
[----:B-1----:R-:W3:Y:S01]  /*edd40*/  LDL.LU.64 R10, [R1+0x7de8] ;  /* 0x007de800010a7983 */ /* 0x002ee20000300a00 */
[----:B------:R-:W-:Y:S01]  /*edd50*/  IMAD.X R13, R23, 0x1, R22, P2 ;  /* 0x00000001170d7824 */ /* 0x000fe200010e0616 */
[----:B------:R-:W-:-:S02]  /*edd60*/  IADD3 R16, P0, R26, R25, RZ ;  /* 0x000000191a107210 */ /* 0x000fc40007f1e0ff */
[----:B---3--:R-:W-:Y:S04]  /*edd70*/  STL.64 [R1+0x7db8], R10 ;  /* 0x007db80a01007387 */ /* 0x008fe80000100a00 */
[----:B------:R1:W-:Y:S04]  /*edd80*/  STL.64 [R1+0x4ac8], R12 ;  /* 0x004ac80c01007387 */ /* 0x0003e80000100a00 */
[----:B-1----:R-:W3:Y:S01]  /*edd90*/  LDL.LU.64 R12, [R1+0x7de0] ;  /* 0x007de000010c7983 */ /* 0x002ee20000300a00 */
[----:B------:R-:W-:Y:S01]  /*edda0*/  IMAD.X R17, R23, 0x1, R24, P0 ;  /* 0x0000000117117824 */ /* 0x000fe200000e0618 */
[----:B------:R-:W-:-:S02]  /*eddb0*/  IADD3 R10, P1, R26, R27, RZ ;  /* 0x0000001b1a0a7210 */ /* 0x000fc40007f3e0ff */
[----:B---3--:R1:W-:Y:S02]  /*eddc0*/  STL.64 [R1+0x7da8], R12 ;  /* 0x007da80c01007387 */ /* 0x0083e40000100a00 */
[----:B-1----:R-:W-:Y:S02]  /*eddd0*/  IADD3 R12, P2, R26, R29, RZ ;  /* 0x0000001d1a0c7210 */ /* 0x002fe40007f5e0ff */
[----:B------:R-:W3:Y:S04]  /*edde0*/  LDL.LU R26, [R1+0x7dd8] ;  /* 0x007dd800011a7983 */ /* 0x000ee80000300800 */
[----:B------:R1:W-:Y:S04]  /*eddf0*/  STL.64 [R1+0x4ac0], R16 ;  /* 0x004ac01001007387 */ /* 0x0003e80000100a00 */
[----:B-1----:R-:W2:Y:S04]  /*ede00*/  LDL.LU.64 R16, [R1+0x7dd0] ;  /* 0x007dd00001107983 */ /* 0x002ea80000300a00 */
[----:B------:R1:W-:Y:S04]  /*ede10*/  STL.64 [R1+0x7db0], R24 ;  /* 0x007db01801007387 */ /* 0x0003e80000100a00 */
[----:B-1----:R-:W4:Y:S01]  /*ede20*/  LDL R24, [R1+0x46c] ;  /* 0x00046c0001187983 */ /* 0x002f220000100800 */
[----:B---3--:R-:W-:Y:S01]  /*ede30*/  IMAD.X R11, R23, 0x1, R26, P1 ;  /* 0x00000001170b7824 */ /* 0x008fe200008e061a */
[----:B--2---:R-:W-:-:S05]  /*ede40*/  IADD3 R14, P0, R14, R16, RZ ;  /* 0x000000100e0e7210 */ /* 0x004fca0007f1e0ff */
[----:B------:R1:W-:Y:S04]  /*ede50*/  STL [R1+0x4a88], R14 ;  /* 0x004a880e01007387 */ /* 0x0003e80000100800 */
[----:B-1----:R-:W4:Y:S04]  /*ede60*/  LDL.LU.64 R14, [R1+0x7dc8] ;  /* 0x007dc800010e7983 */ /* 0x002f280000300a00 */
[----:B------:R1:W-:Y:S04]  /*ede70*/  STL [R1+0x7d94], R16 ;  /* 0x007d941001007387 */ /* 0x0003e80000100800 */
[----:B-1----:R-:W2:Y:S04]  /*ede80*/  LDL.LU R16, [R1+0x30] ;  /* 0x0000300001107983 */ /* 0x002ea80000300800 */
[----:B------:R1:W-:Y:S04]  /*ede90*/  STL.64 [R1+0x7da0], R26 ;  /* 0x007da01a01007387 */ /* 0x0003e80000100a00 */
[----:B-1----:R0:W3:Y:S04]  /*edea0*/  LDL.64 R26, [R1+0x4a88] ;  /* 0x004a8800011a7983 */ /* 0x0020e80000100a00 */
[----:B------:R2:W-:Y:S01]  /*edeb0*/  STL.64 [R1+0x4ab0], R10 ;  /* 0x004ab00a01007387 */ /* 0x0005e20000100a00 */
[----:B------:R-:W-:-:S03]  /*edec0*/  IMAD.X R13, R23, 0x1, R28, P2 ;  /* 0x00000001170d7824 */ /* 0x000fc600010e061c */
[----:B------:R-:W-:Y:S04]  /*eded0*/  STL.64 [R1+0x7d98], R4 ;  /* 0x007d980401007387 */ /* 0x000fe80000100a00 */
[----:B------:R-:W3:Y:S04]  /*edee0*/  LDL.LU R23, [R1+0x7dc0] ;  /* 0x007dc00001177983 */ /* 0x000ee80000300800 */
[----:B------:R-:W-:Y:S01]  /*edef0*/  STL.64 [R1+0x4a98], R12 ;  /* 0x004a980c01007387 */ /* 0x000fe20000100a00 */
[----:B--2---:R-:W-:-:S05]  /*edf00*/  IADD3 R10, P1, R16, R17, RZ ;  /* 0x00000011100a7210 */ /* 0x004fca0007f3e0ff */
[C---:B----4-:R-:W-:Y:S02]  /*edf10*/  IMAD.X R11, R24.reuse, 0x1, R15, P1 ;  /* 0x00000001180b7824 */ /* 0x050fe400008e060f */
[----:B---3--:R-:W-:-:S05]  /*edf20*/  IMAD.X R27, R24, 0x1, R14, P0 ;  /* 0x00000001181b7824 */ /* 0x008fca00000e060e */
[----:B------:R-:W-:Y:S04]  /*edf30*/  STL [R1+0x4a8c], R27 ;  /* 0x004a8c1b01007387 */ /* 0x000fe80000100800 */
[----:B------:R1:W-:Y:S04]  /*edf40*/  STL.64 [R1+0x4a78], R10 ;  /* 0x004a780a01007387 */ /* 0x0003e80000100a00 */
[----:B-1----:R-:W2:Y:S04]  /*edf50*/  LDL.LU.64 R10, [R1+0x7db8] ;  /* 0x007db800010a7983 */ /* 0x002ea80000300a00 */
[----:B------:R1:W-:Y:S04]  /*edf60*/  STL [R1+0x7d90], R15 ;  /* 0x007d900f01007387 */ /* 0x0003e80000100800 */
[----:B-1----:R-:W3:Y:S01]  /*edf70*/  LDL.LU R15, [R1+0x46c] ;  /* 0x00046c00010f7983 */ /* 0x002ee20000300800 */
[----:B------:R-:W-:-:S02]  /*edf80*/  IADD3 R12, P2, R16, R19, RZ ;  /* 0x00000013100c7210 */ /* 0x000fc40007f5e0ff */
[----:B------:R-:W-:-:S05]  /*edf90*/  IADD3 R24, P1, R16, R23, RZ ;  /* 0x0000001710187210 */ /* 0x000fca0007f3e0ff */
[----:B------:R1:W-:Y:S04]  /*edfa0*/  STL [R1+0x4a48], R24 ;  /* 0x004a481801007387 */ /* 0x0003e80000100800 */
[----:B-1----:R-:W4:Y:S01]  /*edfb0*/  LDL.LU.64 R24, [R1+0x7db0] ;  /* 0x007db00001187983 */ /* 0x002f220000300a00 */
[----:B---3--:R-:W-:-:S05]  /*edfc0*/  IMAD.X R13, R15, 0x1, R18, P2 ;  /* 0x000000010f0d7824 */ /* 0x008fca00010e0612 */
[----:B------:R1:W-:Y:S04]  /*edfd0*/  STL.64 [R1+0x4a58], R12 ;  /* 0x004a580c01007387 */ /* 0x0003e80000100a00 */
[----:B-1----:R-:W3:Y:S01]  /*edfe0*/  LDL.LU.64 R12, [R1+0x7da8] ;  /* 0x007da800010c7983 */ /* 0x002ee20000300a00 */
[----:B------:R-:W-:-:S05]  /*edff0*/  IADD3 R26, P0, R16, R21, RZ ;  /* 0x00000015101a7210 */ /* 0x000fca0007f1e0ff */
[----:B------:R-:W-:Y:S01]  /*ee000*/  IMAD.X R27, R15, 0x1, R20, P0 ;  /* 0x000000010f1b7824 */ /* 0x000fe200000e0614 */
[----:B---3--:R-:W-:Y:S04]  /*ee010*/  STL.64 [R1+0x7d80], R12 ;  /* 0x007d800c01007387 */ /* 0x008fe80000100a00 */
[----:B------:R1:W-:Y:S04]  /*ee020*/  STL.64 [R1+0x4a50], R26 ;  /* 0x004a501a01007387 */ /* 0x0003e80000100a00 */
[----:B-1----:R-:W3:Y:S04]  /*ee030*/  LDL.LU.64 R26, [R1+0x7da0] ;  /* 0x007da000011a7983 */ /* 0x002ee80000300a00 */
[----:B------:R1:W-:Y:S04]  /*ee040*/  STL.64 [R1+0x7d88], R20 ;  /* 0x007d881401007387 */ /* 0x0003e80000100a00 */
[----:B-1----:R0:W2:Y:S01]  /*ee050*/  LDL.64 R20, [R1+0x4a48] ;  /* 0x004a480001147983 */ /* 0x0020a20000100a00 */
[----:B---3--:R-:W-:-:S05]  /*ee060*/  IADD3 R4, P0, R16, R27, RZ ;  /* 0x0000001b10047210 */ /* 0x008fca0007f1e0ff */
[----:B------:R1:W-:Y:S04]  /*ee070*/  STL [R1+0x4a28], R4 ;  /* 0x004a280401007387 */ /* 0x0003e80000100800 */
[----:B-1----:R-:W3:Y:S01]  /*ee080*/  LDL.LU.64 R4, [R1+0x7d98] ;  /* 0x007d980001047983 */ /* 0x002ee20000300a00 */
[C---:B--2---:R-:W-:Y:S01]  /*ee090*/  IMAD.X R21, R15.reuse, 0x1, R22, P1 ;  /* 0x000000010f157824 */ /* 0x044fe200008e0616 */
[C---:B----4-:R-:W-:Y:S02]  /*ee0a0*/  IADD3 R12, P2, R16.reuse, R25, RZ ;  /* 0x00000019100c7210 */ /* 0x050fe40007f5e0ff */
[----:B------:R1:W-:Y:S01]  /*ee0b0*/  STL.64 [R1+0x7d70], R22 ;  /* 0x007d701601007387 */ /* 0x0003e20000100a00 */
[----:B------:R-:W-:Y:S02]  /*ee0c0*/  IADD3 R20, P1, R16, R29, RZ ;  /* 0x0000001d10147210 */ /* 0x000fe40007f3e0ff */
[C---:B------:R-:W-:Y:S01]  /*ee0d0*/  IMAD.X R13, R15.reuse, 0x1, R24, P2 ;  /* 0x000000010f0d7824 */ /* 0x040fe200010e0618 */
[----:B-1----:R-:W2:Y:S04]  /*ee0e0*/  LDL R23, [R1+0x34] ;  /* 0x0000340001177983 */ /* 0x002ea80000100800 */
[----:B------:R-:W-:Y:S04]  /*ee0f0*/  STL [R1+0x4a4c], R21 ;  /* 0x004a4c1501007387 */ /* 0x000fe80000100800 */
[----:B------:R-:W2:Y:S04]  /*ee100*/  LDL.LU R16, [R1+0x7d94] ;  /* 0x007d940001107983 */ /* 0x000ea80000300800 */
[----:B---3--:R1:W-:Y:S04]  /*ee110*/  STL.64 [R1+0x7d60], R4 ;  /* 0x007d600401007387 */ /* 0x0083e80000100a00 */
[----:B-1----:R0:W3:Y:S04]  /*ee120*/  LDL.64 R4, [R1+0x4a28] ;  /* 0x004a280001047983 */ /* 0x0020e80000100a00 */
[----:B------:R1:W-:Y:S04]  /*ee130*/  STL.64 [R1+0x7d68], R24 ;  /* 0x007d681801007387 */ /* 0x0003e80000100a00 */
[----:B-1----:R-:W4:Y:S04]  /*ee140*/  LDL R24, [R1+0x468] ;  /* 0x0004680001187983 */ /* 0x002f280000100800 */
[----:B------:R-:W-:Y:S04]  /*ee150*/  STL [R1+0x7d78], R25 ;  /* 0x007d781901007387 */ /* 0x000fe80000100800 */
[----:B------:R2:W-:Y:S01]  /*ee160*/  STL.64 [R1+0x4a38], R12 ;  /* 0x004a380c01007387 */ /* 0x0005e20000100a00 */
[----:B------:R-:W-:-:S03]  /*ee170*/  IMAD.X R21, R15, 0x1, R28, P1 ;  /* 0x000000010f157824 */ /* 0x000fc600008e061c */
[----:B------:R1:W-:Y:S01]  /*ee180*/  STL [R1+0x7d58], R17 ;  /* 0x007d581101007387 */ /* 0x0003e20000100800 */
[----:B--2---:R-:W-:Y:S01]  /*ee190*/  IADD3 R12, P2, R23, R16, RZ ;  /* 0x00000010170c7210 */ /* 0x004fe20007f5e0ff */
[----:B---3--:R-:W-:Y:S01]  /*ee1a0*/  IMAD.X R5, R15, 0x1, R26, P0 ;  /* 0x000000010f057824 */ /* 0x008fe200000e061a */
[----:B------:R-:W-:Y:S02]  /*ee1b0*/  IADD3 R22, P0, R23, R17, RZ ;  /* 0x0000001117167210 */ /* 0x000fe40007f1e0ff */
[----:B-1----:R-:W2:Y:S04]  /*ee1c0*/  LDL.LU R17, [R1+0x34] ;  /* 0x0000340001117983 */ /* 0x002ea80000300800 */
[----:B------:R-:W-:Y:S04]  /*ee1d0*/  STL [R1+0x4a2c], R5 ;  /* 0x004a2c0501007387 */ /* 0x000fe80000100800 */
[----:B------:R-:W3:Y:S01]  /*ee1e0*/  LDL.LU R15, [R1+0x7d90] ;  /* 0x007d9000010f7983 */ /* 0x000ee20000300800 */
[----:B----4-:R-:W-:-:S03]  /*ee1f0*/  IMAD.X R13, R24, 0x1, R14, P2 ;  /* 0x00000001180d7824 */ /* 0x010fc600010e060e */
[----:B------:R1:W-:Y:S04]  /*ee200*/  STL.64 [R1+0x4a10], R20 ;  /* 0x004a101401007387 */ /* 0x0003e80000100a00 */
[----:B-1----:R-:W2:Y:S04]  /*ee210*/  LDL.LU.64 R20, [R1+0x7d88] ;  /* 0x007d880001147983 */ /* 0x002ea80000300a00 */
[----:B------:R1:W-:Y:S04]  /*ee220*/  STL.64 [R1+0x4a00], R12 ;  /* 0x004a000c01007387 */ /* 0x0003e80000100a00 */
[----:B-1----:R-:W4:Y:S04]  /*ee230*/  LDL.LU.64 R12, [R1+0x7d80] ;  /* 0x007d8000010c7983 */ /* 0x002f280000300a00 */
[----:B------:R1:W-:Y:S04]  /*ee240*/  STL [R1+0x7d48], R14 ;  /* 0x007d480e01007387 */ /* 0x0003e80000100800 */
[----:B-1----:R-:W3:Y:S01]  /*ee250*/  LDL.LU R14, [R1+0x468] ;  /* 0x00046800010e7983 */ /* 0x002ee20000300800 */
[----:B--2---:R-:W-:-:S05]  /*ee260*/  IADD3 R24, P2, R17, R21, RZ ;  /* 0x0000001511187210 */ /* 0x004fca0007f5e0ff */
[----:B------:R-:W-:Y:S04]  /*ee270*/  STL [R1+0x49e8], R24 ;  /* 0x0049e81801007387 */ /* 0x000fe80000100800 */
[----:B------:R0:W2:Y:S01]  /*ee280*/  LDL.LU R25, [R1+0x7d78] ;  /* 0x007d780001197983 */ /* 0x0000a20000300800 */
[----:B---3--:R-:W-:-:S05]  /*ee290*/  IMAD.X R23, R14, 0x1, R15, P0 ;  /* 0x000000010e177824 */ /* 0x008fca00000e060f */
[----:B------:R1:W-:Y:S04]  /*ee2a0*/  STL.64 [R1+0x49f8], R22 ;  /* 0x0049f81601007387 */ /* 0x0003e80000100a00 */
[----:B-1----:R-:W3:Y:S01]  /*ee2b0*/  LDL.LU.64 R22, [R1+0x7d70] ;  /* 0x007d700001167983 */ /* 0x002ee20000300a00 */
[----:B------:R-:W-:-:S05]  /*ee2c0*/  IADD3 R4, P1, R17, R19, RZ ;  /* 0x0000001311047210 */ /* 0x000fca0007f3e0ff */
[----:B------:R-:W-:Y:S01]  /*ee2d0*/  IMAD.X R5, R14, 0x1, R18, P1 ;  /* 0x000000010e057824 */ /* 0x000fe200008e0612 */
[----:B---3--:R-:W-:-:S05]  /*ee2e0*/  IADD3 R24, P0, R17, R23, RZ ;  /* 0x0000001711187210 */ /* 0x008fca0007f1e0ff */
[----:B------:R2:W-:Y:S04]  /*ee2f0*/  STL [R1+0x49e0], R24 ;  /* 0x0049e01801007387 */ /* 0x0005e80000100800 */
[----:B--2---:R-:W2:Y:S04]  /*ee300*/  LDL.LU.64 R24, [R1+0x7d68] ;  /* 0x007d680001187983 */ /* 0x004ea80000300a00 */
[----:B------:R1:W-:Y:S04]  /*ee310*/  STL.64 [R1+0x49f0], R4 ;  /* 0x0049f00401007387 */ /* 0x0003e80000100a00 */
[----:B-1----:R-:W3:Y:S04]  /*ee320*/  LDL.LU.64 R4, [R1+0x7d60] ;  /* 0x007d600001047983 */ /* 0x002ee80000300a00 */
[----:B------:R1:W-:Y:S04]  /*ee330*/  STL.64 [R1+0x7d50], R18 ;  /* 0x007d501201007387 */ /* 0x0003e80000100a00 */
[----:B-1----:R0:W4:Y:S04]  /*ee340*/  LDL.64 R18, [R1+0x49e8] ;  /* 0x0049e80001127983 */ /* 0x0021280000100a00 */
[----:B----4-:R-:W4:Y:S04]  /*ee350*/  LDL.LU R19, [R1+0x450] ;  /* 0x0004500001137983 */ /* 0x010f280000300800 */
[----:B---3--:R-:W-:Y:S04]  /*ee360*/  STL.64 [R1+0x7d38], R4 ;  /* 0x007d380401007387 */ /* 0x008fe80000100a00 */
[----:B------:R1:W-:Y:S04]  /*ee370*/  STL.64 [R1+0x7d40], R10 ;  /* 0x007d400a01007387 */ /* 0x0003e80000100a00 */
[----:B-1----:R0:W4:Y:S01]  /*ee380*/  LDL.64 R10, [R1+0x49e0] ;  /* 0x0049e000010a7983 */ /* 0x0021220000100a00 */
[----:B--2---:R-:W-:Y:S01]  /*ee390*/  IADD3 R4, P1, R17, R25, RZ ;  /* 0x0000001911047210 */ /* 0x004fe20007f3e0ff */
[----:B----4-:R-:W-:-:S02]  /*ee3a0*/  IMAD.MOV.U32 R11, RZ, RZ, R19 ;  /* 0x000000ffff0b7224 */ /* 0x010fc400078e0013 */
[----:B------:R-:W-:-:S05]  /*ee3b0*/  IMAD.X R19, R14, 0x1, R20, P2 ;  /* 0x000000010e137824 */ /* 0x000fca00010e0614 */
[----:B------:R1:W-:Y:S01]  /*ee3c0*/  STL [R1+0x49ec], R19 ;  /* 0x0049ec1301007387 */ /* 0x0003e20000100800 */
[C---:B------:R-:W-:Y:S01]  /*ee3d0*/  IADD3 R18, P2, R17.reuse, R27, RZ ;  /* 0x0000001b11127210 */ /* 0x040fe20007f5e0ff */
[----:B-1----:R-:W-:Y:S02]  /*ee3e0*/  IMAD.MOV.U32 R19, RZ, RZ, R11 ;  /* 0x000000ffff137224 */ /* 0x002fe400078e000b */
[----:B------:R-:W-:Y:S01]  /*ee3f0*/  IMAD.X R11, R14, 0x1, R22, P0 ;  /* 0x000000010e0b7824 */ /* 0x000fe200000e0616 */
[----:B------:R-:W-:-:S04]  /*ee400*/  IADD3 R10, P0, R17, R29, RZ ;  /* 0x0000001d110a7210 */ /* 0x000fc80007f1e0ff */
[----:B------:R1:W-:Y:S04]  /*ee410*/  STL [R1+0x49e4], R11 ;  /* 0x0049e40b01007387 */ /* 0x0003e80000100800 */
[----:B------:R-:W2:Y:S04]  /*ee420*/  LDL.LU R17, [R1+0x7d58] ;  /* 0x007d580001117983 */ /* 0x000ea80000300800 */
[----:B-1----:R-:W3:Y:S01]  /*ee430*/  LDL R11, [R1+0x38] ;  /* 0x00003800010b7983 */ /* 0x002ee20000100800 */
[----:B------:R-:W-:-:S03]  /*ee440*/  IMAD.X R5, R14, 0x1, R24, P1 ;  /* 0x000000010e057824 */ /* 0x000fc600008e0618 */
[----:B------:R-:W-:Y:S04]  /*ee450*/  STL.64 [R1+0x7d30], R24 ;  /* 0x007d301801007387 */ /* 0x000fe80000100a00 */
[----:B------:R1:W-:Y:S02]  /*ee460*/  STL.64 [R1+0x49d8], R4 ;  /* 0x0049d80401007387 */ /* 0x0003e40000100a00 */
[----:B-1----:R-:W-:Y:S02]  /*ee470*/  IMAD.MOV.U32 R5, RZ, RZ, R19 ;  /* 0x000000ffff057224 */ /* 0x002fe400078e0013 */
[----:B------:R-:W-:-:S05]  /*ee480*/  IMAD.X R19, R14, 0x1, R26, P2 ;  /* 0x000000010e137824 */ /* 0x000fca00010e061a */
[----:B------:R1:W-:Y:S04]  /*ee490*/  STL.64 [R1+0x49d0], R18 ;  /* 0x0049d01201007387 */ /* 0x0003e80000100a00 */
[----:B-1----:R-:W4:Y:S04]  /*ee4a0*/  LDL.LU.64 R18, [R1+0x7d50] ;  /* 0x007d500001127983 */ /* 0x002f280000300a00 */
[----:B------:R-:W4:Y:S04]  /*ee4b0*/  LDL R25, [R1+0x464] ;  /* 0x0004640001197983 */ /* 0x000f280000100800 */
[----:B--2---:R1:W-:Y:S01]  /*ee4c0*/  STL.64 [R1+0x7d18], R16 ;  /* 0x007d181001007387 */ /* 0x0043e20000100a00 */
[----:B---3--:R-:W-:-:S02]  /*ee4d0*/  IADD3 R4, P1, R11, R16, RZ ;  /* 0x000000100b047210 */ /* 0x008fc40007f3e0ff */
[----:B------:R-:W-:Y:S01]  /*ee4e0*/  IADD3 R24, P2, R11, R17, RZ ;  /* 0x000000110b187210 */ /* 0x000fe20007f5e0ff */
[----:B------:R-:W-:Y:S02]  /*ee4f0*/  IMAD.X R11, R14, 0x1, R28, P0 ;  /* 0x000000010e0b7824 */ /* 0x000fe400000e061c */
[----:B------:R-:W4:Y:S01]  /*ee500*/  LDL.LU R14, [R1+0x7d48] ;  /* 0x007d4800010e7983 */ /* 0x000f220000300800 */
[----:B-1----:R-:W-:-:S03]  /*ee510*/  IMAD.MOV.U32 R17, RZ, RZ, R5 ;  /* 0x000000ffff117224 */ /* 0x002fc600078e0005 */
[----:B------:R1:W-:Y:S04]  /*ee520*/  STL.64 [R1+0x49c8], R10 ;  /* 0x0049c80a01007387 */ /* 0x0003e80000100a00 */
[----:B-1----:R-:W2:Y:S04]  /*ee530*/  LDL.LU.64 R10, [R1+0x7d40] ;  /* 0x007d4000010a7983 */ /* 0x002ea80000300a00 */
[----:B------:R1:W-:Y:S04]  /*ee540*/  STL [R1+0x7d20], R28 ;  /* 0x007d201c01007387 */ /* 0x0003e80000100800 */
[----:B-1----:R-:W3:Y:S01]  /*ee550*/  LDL.LU R28, [R1+0x38] ;  /* 0x00003800011c7983 */ /* 0x002ee20000300800 */
[----:B----4-:R-:W-:-:S05]  /*ee560*/  IMAD.X R5, R25, 0x1, R14, P1 ;  /* 0x0000000119057824 */ /* 0x010fca00008e060e */
[----:B------:R1:W-:Y:S04]  /*ee570*/  STL.64 [R1+0x49c0], R4 ;  /* 0x0049c00401007387 */ /* 0x0003e80000100a00 */
[----:B-1----:R-:W4:Y:S01]  /*ee580*/  LDL.LU.64 R4, [R1+0x7d38] ;  /* 0x007d380001047983 */ /* 0x002f220000300a00 */
[----:B------:R-:W-:-:S03]  /*ee590*/  IMAD.X R25, R25, 0x1, R15, P2 ;  /* 0x0000000119197824 */ /* 0x000fc600010e060f */
[----:B----4-:R3:W-:Y:S04]  /*ee5a0*/  STL.64 [R1+0x7d28], R4 ;  /* 0x007d280401007387 */ /* 0x0107e80000100a00 */
[----:B------:R1:W-:Y:S01]  /*ee5b0*/  STL.64 [R1+0x49b8], R24 ;  /* 0x0049b81801007387 */ /* 0x0003e20000100a00 */
[----:B---3--:R-:W-:-:S05]  /*ee5c0*/  IADD3 R4, P1, R28, R21, RZ ;  /* 0x000000151c047210 */ /* 0x008fca0007f3e0ff */
[----:B------:R-:W-:Y:S04]  /*ee5d0*/  STL [R1+0x49a8], R4 ;  /* 0x0049a80401007387 */ /* 0x000fe80000100800 */
[----:B-1----:R-:W3:Y:S04]  /*ee5e0*/  LDL.LU.64 R24, [R1+0x7d30] ;  /* 0x007d300001187983 */ /* 0x002ee80000300a00 */
[----:B------:R1:W-:Y:S04]  /*ee5f0*/  STL [R1+0x7d08], R15 ;  /* 0x007d080f01007387 */ /* 0x0003e80000100800 */
[----:B-1----:R-:W4:Y:S01]  /*ee600*/  LDL.LU R15, [R1+0x464] ;  /* 0x00046400010f7983 */ /* 0x002f220000300800 */
[----:B------:R-:W-:Y:S01]  /*ee610*/  IADD3 R16, P0, R28, R19, RZ ;  /* 0x000000131c107210 */ /* 0x000fe20007f1e0ff */
[----:B------:R-:W-:-:S02]  /*ee620*/  IMAD.MOV.U32 R5, RZ, RZ, R17 ;  /* 0x000000ffff057224 */ /* 0x000fc400078e0011 */
[----:B------:R1:W-:Y:S02]  /*ee630*/  STL.64 [R1+0x7d10], R18 ;  /* 0x007d101201007387 */ /* 0x0003e40000100a00 */
[----:B----4-:R-:W-:Y:S02]  /*ee640*/  IMAD.X R17, R15, 0x1, R18, P0 ;  /* 0x000000010f117824 */ /* 0x010fe400000e0612 */
[----:B-1----:R0:W4:Y:S01]  /*ee650*/  LDL.64 R18, [R1+0x49a8] ;  /* 0x0049a80001127983 */ /* 0x0021220000100a00 */
[----:B------:R-:W-:-:S03]  /*ee660*/  IADD3 R4, P2, R28, R23, RZ ;  /* 0x000000171c047210 */ /* 0x000fc60007f5e0ff */
[----:B------:R3:W-:Y:S04]  /*ee670*/  STL.64 [R1+0x49b0], R16 ;  /* 0x0049b01001007387 */ /* 0x0007e80000100a00 */
[----:B------:R1:W-:Y:S01]  /*ee680*/  STL.64 [R1+0x7cf8], R12 ;  /* 0x007cf80c01007387 */ /* 0x0003e20000100a00 */
[----:B---3--:R-:W-:-:S03]  /*ee690*/  IADD3 R16, P0, R28, R25, RZ ;  /* 0x000000191c107210 */ /* 0x008fc60007f1e0ff */
[----:B-1----:R-:W3:Y:S04]  /*ee6a0*/  LDL R13, [R1+0x3c] ;  /* 0x00003c00010d7983 */ /* 0x002ee80000100800 */
[----:B------:R-:W-:Y:S01]  /*ee6b0*/  STL.64 [R1+0x7d00], R20 ;  /* 0x007d001401007387 */ /* 0x000fe20000100a00 */
[C---:B------:R-:W-:Y:S02]  /*ee6c0*/  IMAD.X R17, R15.reuse, 0x1, R24, P0 ;  /* 0x000000010f117824 */ /* 0x040fe400000e0618 */
[----:B----4-:R-:W-:-:S05]  /*ee6d0*/  IMAD.X R19, R15, 0x1, R20, P1 ;  /* 0x000000010f137824 */ /* 0x010fca00008e0614 */
[----:B------:R1:W-:Y:S01]  /*ee6e0*/  STL [R1+0x49ac], R19 ;  /* 0x0049ac1301007387 */ /* 0x0003e20000100800 */
[C---:B------:R-:W-:Y:S01]  /*ee6f0*/  IADD3 R18, P1, R28.reuse, R27, RZ ;  /* 0x0000001b1c127210 */ /* 0x040fe20007f3e0ff */
[----:B-1----:R-:W-:Y:S02]  /*ee700*/  IMAD.MOV.U32 R19, RZ, RZ, R5 ;  /* 0x000000ffff137224 */ /* 0x002fe400078e0005 */
[----:B------:R-:W-:Y:S01]  /*ee710*/  IMAD.X R5, R15, 0x1, R22, P2 ;  /* 0x000000010f057824 */ /* 0x000fe200010e0616 */
[----:B------:R-:W-:-:S04]  /*ee720*/  IADD3 R20, P2, R28, R29, RZ ;  /* 0x0000001d1c147210 */ /* 0x000fc80007f5e0ff */
[----:B------:R1:W-:Y:S04]  /*ee730*/  STL.64 [R1+0x49a0], R4 ;  /* 0x0049a00401007387 */ /* 0x0003e80000100a00 */
[----:B-1----:R-:W4:Y:S04]  /*ee740*/  LDL.LU.64 R4, [R1+0x7d28] ;  /* 0x007d280001047983 */ /* 0x002f280000300a00 */
[----:B------:R-:W2:Y:S04]  /*ee750*/  LDL.LU R28, [R1+0x7d20] ;  /* 0x007d2000011c7983 */ /* 0x000ea80000300800 */
[----:B------:R1:W-:Y:S04]  /*ee760*/  STL.64 [R1+0x4998], R16 ;  /* 0x0049981001007387 */ /* 0x0003e80000100a00 */
[----:B-1----:R-:W3:Y:S04]  /*ee770*/  LDL.LU.64 R16, [R1+0x7d18] ;  /* 0x007d180001107983 */ /* 0x002ee80000300a00 */
[----:B------:R-:W-:Y:S01]  /*ee780*/  STL.64 [R1+0x7cf0], R24 ;  /* 0x007cf01801007387 */ /* 0x000fe20000100a00 */
[----:B---3--:R-:W-:Y:S01]  /*ee790*/  IADD3 R12, P0, R13, R16, RZ ;  /* 0x000000100d0c7210 */ /* 0x008fe20007f1e0ff */
[----:B------:R-:W-:-:S02]  /*ee7a0*/  IMAD.MOV.U32 R13, RZ, RZ, R19 ;  /* 0x000000ffff0d7224 */ /* 0x000fc400078e0013 */
[----:B------:R-:W-:-:S05]  /*ee7b0*/  IMAD.X R19, R15, 0x1, R26, P1 ;  /* 0x000000010f137824 */ /* 0x000fca00008e061a */
[----:B------:R1:W-:Y:S04]  /*ee7c0*/  STL.64 [R1+0x4990], R18 ;  /* 0x0049901201007387 */ /* 0x0003e80000100a00 */
[----:B-1----:R-:W3:Y:S04]  /*ee7d0*/  LDL.LU.64 R18, [R1+0x7d10] ;  /* 0x007d100001127983 */ /* 0x002ee80000300a00 */
[----:B------:R1:W-:Y:S04]  /*ee7e0*/  STL [R1+0x7ce0], R26 ;  /* 0x007ce01a01007387 */ /* 0x0003e80000100800 */
[----:B-1----:R-:W4:Y:S04]  /*ee7f0*/  LDL.LU R26, [R1+0x3c] ;  /* 0x00003c00011a7983 */ /* 0x002f280000300800 */
[----:B------:R-:W3:Y:S01]  /*ee800*/  LDL R25, [R1+0x460] ;  /* 0x0004600001197983 */ /* 0x000ee20000100800 */
[----:B--2---:R-:W-:-:S03]  /*ee810*/  IMAD.X R21, R15, 0x1, R28, P2 ;  /* 0x000000010f157824 */ /* 0x004fc600010e061c */
[----:B------:R-:W-:Y:S04]  /*ee820*/  STL.64 [R1+0x7cd0], R16 ;  /* 0x007cd01001007387 */ /* 0x000fe80000100a00 */
[----:B------:R-:W2:Y:S04]  /*ee830*/  LDL.LU R15, [R1+0x7d08] ;  /* 0x007d0800010f7983 */ /* 0x000ea80000300800 */
[----:B------:R1:W-:Y:S04]  /*ee840*/  STL.64 [R1+0x4988], R20 ;  /* 0x0049881401007387 */ /* 0x0003e80000100a00 */
[----:B-1----:R-:W2:Y:S04]  /*ee850*/  LDL.LU.64 R20, [R1+0x7d00] ;  /* 0x007d000001147983 */ /* 0x002ea80000300a00 */
[----:B------:R1:W-:Y:S02]  /*ee860*/  STL.64 [R1+0x7ce8], R28 ;  /* 0x007ce81c01007387 */ /* 0x0003e40000100a00 */
[----:B-1----:R-:W-:-:S02]  /*ee870*/  IMAD.MOV.U32 R28, RZ, RZ, R13 ;  /* 0x000000ffff1c7224 */ /* 0x002fc400078e000d */
[----:B---3--:R-:W-:-:S05]  /*ee880*/  IMAD.X R13, R25, 0x1, R14, P0 ;  /* 0x00000001190d7824 */ /* 0x008fca00000e060e */
[----:B------:R1:W-:Y:S04]  /*ee890*/  STL.64 [R1+0x4980], R12 ;  /* 0x0049800c01007387 */ /* 0x0003e80000100a00 */
[----:B-1----:R-:W3:Y:S01]  /*ee8a0*/  LDL.LU.64 R12, [R1+0x7cf8] ;  /* 0x007cf800010c7983 */ /* 0x002ee20000300a00 */
[----:B----4-:R-:W-:-:S05]  /*ee8b0*/  IADD3 R24, P1, R26, R17, RZ ;  /* 0x000000111a187210 */ /* 0x010fca0007f3e0ff */
[----:B--2---:R-:W-:Y:S01]  /*ee8c0*/  IMAD.X R25, R25, 0x1, R15, P1 ;  /* 0x0000000119197824 */ /* 0x004fe200008e060f */
[----:B---3--:R1:W-:Y:S04]  /*ee8d0*/  STL.64 [R1+0x7cd8], R12 ;  /* 0x007cd80c01007387 */ /* 0x0083e80000100a00 */
[----:B------:R2:W-:Y:S01]  /*ee8e0*/  STL.64 [R1+0x4978], R24 ;  /* 0x0049781801007387 */ /* 0x0005e20000100a00 */
[----:B-1----:R-:W-:Y:S01]  /*ee8f0*/  IMAD.MOV.U32 R12, RZ, RZ, R28 ;  /* 0x000000ffff0c7224 */ /* 0x002fe200078e001c */
[----:B------:R-:W-:-:S05]  /*ee900*/  IADD3 R28, P0, R26, R21, RZ ;  /* 0x000000151a1c7210 */ /* 0x000fca0007f1e0ff */
[----:B------:R-:W-:Y:S04]  /*ee910*/  STL [R1+0x4968], R28 ;  /* 0x0049681c01007387 */ /* 0x000fe80000100800 */
[----:B--2---:R-:W2:Y:S04]  /*ee920*/  LDL.LU.64 R24, [R1+0x7cf0] ;  /* 0x007cf00001187983 */ /* 0x004ea80000300a00 */
[----:B------:R1:W-:Y:S04]  /*ee930*/  STL [R1+0x7cc0], R15 ;  /* 0x007cc00f01007387 */ /* 0x0003e80000100800 */
[----:B-1----:R-:W3:Y:S01]  /*ee940*/  LDL.LU R15, [R1+0x460] ;  /* 0x00046000010f7983 */ /* 0x002ee20000300800 */
[----:B------:R-:W-:-:S03]  /*ee950*/  IADD3 R16, P2, R26, R19, RZ ;  /* 0x000000131a107210 */ /* 0x000fc60007f5e0ff */
[----:B------:R1:W-:Y:S02]  /*ee960*/  STL.64 [R1+0x7cc8], R18 ;  /* 0x007cc81201007387 */ /* 0x0003e40000100a00 */
[----:B---3--:R-:W-:Y:S02]  /*ee970*/  IMAD.X R17, R15, 0x1, R18, P2 ;  /* 0x000000010f117824 */ /* 0x008fe400010e0612 */
[----:B-1----:R0:W3:Y:S01]  /*ee980*/  LDL.64 R18, [R1+0x4968] ;  /* 0x0049680001127983 */ /* 0x0020e20000100a00 */
[----:B------:R-:W-:-:S03]  /*ee990*/  IADD3 R28, P1, R26, R23, RZ ;  /* 0x000000171a1c7210 */ /* 0x000fc60007f3e0ff */
[----:B------:R-:W-:Y:S02]  /*ee9a0*/  STL.64 [R1+0x4970], R16 ;  /* 0x0049701001007387 */ /* 0x000fe40000100a00 */
[C---:B------:R-:W-:Y:S02]  /*ee9b0*/  IMAD.X R29, R15.reuse, 0x1, R22, P1 ;  /* 0x000000010f1d7824 */ /* 0x040fe400008e0616 */
[----:B------:R-:W-:Y:S01]  /*ee9c0*/  STL.64 [R1+0x7cb8], R20 ;  /* 0x007cb81401007387 */ /* 0x000fe20000100a00 */
[----:B---3--:R-:W-:-:S05]  /*ee9d0*/  IMAD.X R19, R15, 0x1, R20, P0 ;  /* 0x000000010f137824 */ /* 0x008fca00000e0614 */
[----:B------:R-:W-:Y:S04]  /*ee9e0*/  STL [R1+0x496c], R19 ;  /* 0x00496c1301007387 */ /* 0x000fe80000100800 */
[----:B------:R1:W-:Y:S04]  /*ee9f0*/  STL.64 [R1+0x7ca8], R10 ;  /* 0x007ca80a01007387 */ /* 0x0003e80000100a00 */
[----:B-1----:R-:W3:Y:S04]  /*eea00*/  LDL R11, [R1+0x40] ;  /* 0x00004000010b7983 */ /* 0x002ee80000100800 */
[----:B------:R1:W-:Y:S04]  /*eea10*/  STL.64 [R1+0x4960], R28 ;  /* 0x0049601c01007387 */ /* 0x0003e80000100a00 */
[----:B-1----:R-:W4:Y:S01]  /*eea20*/  LDL.LU.64 R28, [R1+0x7ce8] ;  /* 0x007ce800011c7983 */ /* 0x002f220000300a00 */
[----:B------:R-:W-:Y:S01]  /*eea30*/  IMAD.MOV.U32 R21, RZ, RZ, R12 ;  /* 0x000000ffff157224 */ /* 0x000fe200078e000c */
[----:B--2---:R-:W-:-:S02]  /*eea40*/  IADD3 R16, P2, R26, R25, RZ ;  /* 0x000000191a107210 */ /* 0x004fc40007f5e0ff */
[----:B------:R1:W-:Y:S01]  /*eea50*/  STL.64 [R1+0x7cb0], R22 ;  /* 0x007cb01601007387 */ /* 0x0003e20000100a00 */
[----:B------:R-:W-:-:S03]  /*eea60*/  IADD3 R18, P0, R26, R27, RZ ;  /* 0x0000001b1a127210 */ /* 0x000fc60007f1e0ff */
[----:B-1----:R-:W2:Y:S01]  /*eea70*/  LDL R22, [R1+0x45c] ;  /* 0x00045c0001167983 */ /* 0x002ea20000100800 */
[----:B----4-:R-:W-:-:S03]  /*eea80*/  IADD3 R12, P1, R26, R29, RZ ;  /* 0x0000001d1a0c7210 */ /* 0x010fc60007f3e0ff */
[----:B------:R-:W4:Y:S04]  /*eea90*/  LDL.LU R26, [R1+0x7ce0] ;  /* 0x007ce000011a7983 */ /* 0x000f280000300800 */
[----:B------:R1:W-:Y:S04]  /*eeaa0*/  STL [R1+0x4948], R12 ;  /* 0x0049480c01007387 */ /* 0x0003e80000100800 */
[----:B-1----:R-:W3:Y:S01]  /*eeab0*/  LDL.LU.64 R12, [R1+0x7cd8] ;  /* 0x007cd800010c7983 */ /* 0x002ee20000300a00 */
[----:B------:R-:W-:-:S03]  /*eeac0*/  IMAD.X R17, R15, 0x1, R24, P2 ;  /* 0x000000010f117824 */ /* 0x000fc600010e0618 */
[----:B---3--:R1:W-:Y:S04]  /*eead0*/  STL.64 [R1+0x7c98], R12 ;  /* 0x007c980c01007387 */ /* 0x0083e80000100a00 */
[----:B-1----:R0:W3:Y:S04]  /*eeae0*/  LDL.64 R12, [R1+0x4948] ;  /* 0x00494800010c7983 */ /* 0x0020e80000100a00 */
[----:B------:R1:W-:Y:S04]  /*eeaf0*/  STL.64 [R1+0x4958], R16 ;  /* 0x0049581001007387 */ /* 0x0003e80000100a00 */
[----:B-1----:R-:W2:Y:S01]  /*eeb00*/  LDL.LU.64 R16, [R1+0x7cd0] ;  /* 0x007cd00001107983 */ /* 0x002ea20000300a00 */
[----:B----4-:R-:W-:-:S03]  /*eeb10*/  IMAD.X R19, R15, 0x1, R26, P0 ;  /* 0x000000010f137824 */ /* 0x010fc600000e061a */
[----:B------:R1:W-:Y:S04]  /*eeb20*/  STL.64 [R1+0x7ca0], R24 ;  /* 0x007ca01801007387 */ /* 0x0003e80000100a00 */
[----:B------:R4:W-:Y:S01]  /*eeb30*/  STL.64 [R1+0x4950], R18 ;  /* 0x0049501201007387 */ /* 0x0009e20000100a00 */
[----:B-1----:R-:W-:-:S03]  /*eeb40*/  IMAD.MOV.U32 R24, RZ, RZ, R21 ;  /* 0x000000ffff187224 */ /* 0x002fc600078e0015 */
[----:B----4-:R-:W4:Y:S01]  /*eeb50*/  LDL.LU.64 R18, [R1+0x7cc8] ;  /* 0x007cc80001127983 */ /* 0x010f220000300a00 */
[----:B---3--:R-:W-:Y:S01]  /*eeb60*/  IMAD.X R13, R15, 0x1, R28, P1 ;  /* 0x000000010f0d7824 */ /* 0x008fe200008e061c */
[C---:B--2---:R-:W-:Y:S02]  /*eeb70*/  IADD3 R20, P2, R11.reuse, R16, RZ ;  /* 0x000000100b147210 */ /* 0x044fe40007f5e0ff */
[----:B------:R1:W-:Y:S01]  /*eeb80*/  STL [R1+0x7c90], R17 ;  /* 0x007c901101007387 */ /* 0x0003e20000100800 */
[----:B------:R-:W-:Y:S02]  /*eeb90*/  IADD3 R10, P0, R11, R17, RZ ;  /* 0x000000110b0a7210 */ /* 0x000fe40007f1e0ff */
[----:B------:R-:W-:Y:S01]  /*eeba0*/  IMAD.X R21, R22, 0x1, R14, P2 ;  /* 0x0000000116157824 */ /* 0x000fe200010e060e */
[----:B-1----:R-:W2:Y:S04]  /*eebb0*/  LDL.LU R17, [R1+0x40] ;  /* 0x0000400001117983 */ /* 0x002ea80000300800 */
[----:B------:R-:W3:Y:S04]  /*eebc0*/  LDL.LU R15, [R1+0x7cc0] ;  /* 0x007cc000010f7983 */ /* 0x000ee80000300800 */
[----:B------:R-:W-:Y:S04]  /*eebd0*/  STL [R1+0x494c], R13 ;  /* 0x00494c0d01007387 */ /* 0x000fe80000100800 */
[----:B------:R1:W-:Y:S04]  /*eebe0*/  STL.64 [R1+0x4938], R20 ;  /* 0x0049381401007387 */ /* 0x0003e80000100a00 */
[----:B-1----:R-:W2:Y:S04]  /*eebf0*/  LDL.LU.64 R20, [R1+0x7cb8] ;  /* 0x007cb80001147983 */ /* 0x002ea80000300a00 */
[----:B------:R1:W-:Y:S04]  /*eec00*/  STL [R1+0x7c80], R14 ;  /* 0x007c800e01007387 */ /* 0x0003e80000100800 */
[----:B-1----:R-:W3:Y:S01]  /*eec10*/  LDL.LU R14, [R1+0x45c] ;  /* 0x00045c00010e7983 */ /* 0x002ee20000300800 */
[----:B--2---:R-:W-:-:S05]  /*eec20*/  IADD3 R22, P2, R17, R21, RZ ;  /* 0x0000001511167210 */ /* 0x004fca0007f5e0ff */
[----:B------:R1:W-:Y:S01]  /*eec30*/  STL [R1+0x4900], R22 ;  /* 0x0049001601007387 */ /* 0x0003e20000100800 */
[----:B---3--:R-:W-:-:S03]  /*eec40*/  IMAD.X R11, R14, 0x1, R15, P0 ;  /* 0x000000010e0b7824 */ /* 0x008fc600000e060f */
[----:B-1----:R-:W2:Y:S04]  /*eec50*/  LDL.LU.64 R22, [R1+0x7cb0] ;  /* 0x007cb00001167983 */ /* 0x002ea80000300a00 */
[----:B------:R1:W-:Y:S04]  /*eec60*/  STL.64 [R1+0x4928], R10 ;  /* 0x0049280a01007387 */ /* 0x0003e80000100a00 */
[----:B-1----:R-:W3:Y:S01]  /*eec70*/  LDL.LU.64 R10, [R1+0x7ca8] ;  /* 0x007ca800010a7983 */ /* 0x002ee20000300a00 */
[----:B----4-:R-:W-:-:S03]  /*eec80*/  IADD3 R12, P1, R17, R19, RZ ;  /* 0x00000013110c7210 */ /* 0x010fc60007f3e0ff */
[----:B---3--:R1:W-:Y:S04]  /*eec90*/  STL.64 [R1+0x7c88], R10 ;  /* 0x007c880a01007387 */ /* 0x0083e80000100a00 */
[----:B-1----:R0:W3:Y:S01]  /*eeca0*/  LDL.64 R10, [R1+0x4900] ;  /* 0x00490000010a7983 */ /* 0x0020e20000100a00 */
[----:B------:R-:W-:Y:S02]  /*eecb0*/  IMAD.X R13, R14, 0x1, R18, P1 ;  /* 0x000000010e0d7824 */ /* 0x000fe400008e0612 */
[----:B---3--:R-:W-:Y:S01]  /*eecc0*/  IMAD.MOV.U32 R11, RZ, RZ, R24 ;  /* 0x000000ffff0b7224 */ /* 0x008fe200078e0018 */
[----:B--2---:R-:W-:-:S05]  /*eecd0*/  IADD3 R24, P0, R17, R23, RZ ;  /* 0x0000001711187210 */ /* 0x004fca0007f1e0ff */
[----:B------:R1:W-:Y:S04]  /*eece0*/  STL [R1+0x48f0], R24 ;  /* 0x0048f01801007387 */ /* 0x0003e80000100800 */
[----:B-1----:R-:W2:Y:S04]  /*eecf0*/  LDL.LU.64 R24, [R1+0x7ca0] ;  /* 0x007ca00001187983 */ /* 0x002ea80000300a00 */
[----:B------:R1:W-:Y:S04]  /*eed00*/  STL.64 [R1+0x4910], R12 ;  /* 0x0049100c01007387 */ /* 0x0003e80000100a00 */
[----:B-1----:R-:W3:Y:S04]  /*eed10*/  LDL.LU.64 R12, [R1+0x7c98] ;  /* 0x007c9800010c7983 */ /* 0x002ee80000300a00 */
[----:B---3--:R1:W-:Y:S04]  /*eed20*/  STL.64 [R1+0x7c70], R12 ;  /* 0x007c700c01007387 */ /* 0x0083e80000100a00 */
[----:B------:R3:W-:Y:S01]  /*eed30*/  STL.64 [R1+0x7c78], R20 ;  /* 0x007c781401007387 */ /* 0x0007e20000100a00 */
[----:B-1----:R-:W-:-:S02]  /*eed40*/  IMAD.MOV.U32 R13, RZ, RZ, R11 ;  /* 0x000000ffff0d7224 */ /* 0x002fc400078e000b */
[----:B------:R-:W-:Y:S02]  /*eed50*/  IMAD.X R11, R14, 0x1, R20, P2 ;  /* 0x000000010e0b7824 */ /* 0x000fe400010e0614 */
[----:B---3--:R0:W3:Y:S01]  /*eed60*/  LDL.64 R20, [R1+0x48f0] ;  /* 0x0048f00001147983 */ /* 0x0080e20000100a00 */
[----:B--2---:R-:W-:-:S03]  /*eed70*/  IADD3 R12, P1, R17, R25, RZ ;  /* 0x00000019110c7210 */ /* 0x004fc60007f3e0ff */
[----:B------:R1:W-:Y:S01]  /*eed80*/  STL [R1+0x4904], R11 ;  /* 0x0049040b01007387 */ /* 0x0003e20000100800 */
[----:B------:R-:W-:-:S03]  /*eed90*/  IADD3 R10, P2, R17, R27, RZ ;  /* 0x0000001b110a7210 */ /* 0x000fc60007f5e0ff */
[----:B------:R-:W-:Y:S01]  /*eeda0*/  STL.64 [R1+0x7c60], R22 ;  /* 0x007c601601007387 */ /* 0x000fe20000100a00 */
[----:B-1----:R-:W-:Y:S02]  /*eedb0*/  IMAD.MOV.U32 R11, RZ, RZ, R13 ;  /* 0x000000ffff0b7224 */ /* 0x002fe400078e000d */
[C---:B------:R-:W-:Y:S02]  /*eedc0*/  IMAD.X R13, R14.reuse, 0x1, R24, P1 ;  /* 0x000000010e0d7824 */ /* 0x040fe400008e0618 */
[----:B---3--:R-:W-:Y:S01]  /*eedd0*/  IMAD.X R21, R14, 0x1, R22, P0 ;  /* 0x000000010e157824 */ /* 0x008fe200000e0616 */
[----:B------:R-:W-:-:S04]  /*eede0*/  IADD3 R20, P0, R17, R29, RZ ;  /* 0x0000001d11147210 */ /* 0x000fc80007f1e0ff */
[----:B------:R-:W-:Y:S04]  /*eedf0*/  STL [R1+0x48f4], R21 ;  /* 0x0048f41501007387 */ /* 0x000fe80000100800 */
[----:B------:R-:W2:Y:S04]  /*eee00*/  LDL.LU R17, [R1+0x7c90] ;  /* 0x007c900001117983 */ /* 0x000ea80000300800 */
[----:B------:R1:W-:Y:S04]  /*eee10*/  STL.64 [R1+0x7c68], R24 ;  /* 0x007c681801007387 */ /* 0x0003e80000100a00 */
[----:B-1----:R-:W3:Y:S04]  /*eee20*/  LDL R24, [R1+0x44] ;  /* 0x0000440001187983 */ /* 0x002ee80000100800 */
[----:B------:R1:W-:Y:S01]  /*eee30*/  STL.64 [R1+0x48e0], R12 ;  /* 0x0048e00c01007387 */ /* 0x0003e20000100a00 */
[----:B------:R-:W-:-:S02]  /*eee40*/  IMAD.X R21, R14, 0x1, R28, P0 ;  /* 0x000000010e157824 */ /* 0x000fc400000e061c */
[----:B-1----:R-:W-:Y:S02]  /*eee50*/  IMAD.MOV.U32 R13, RZ, RZ, R11 ;  /* 0x000000ffff0d7224 */ /* 0x002fe400078e000b */
[----:B------:R-:W-:-:S05]  /*eee60*/  IMAD.X R11, R14, 0x1, R26, P2 ;  /* 0x000000010e0b7824 */ /* 0x000fca00010e061a */
[----:B------:R1:W-:Y:S04]  /*eee70*/  STL.64 [R1+0x48c0], R10 ;  /* 0x0048c00a01007387 */ /* 0x0003e80000100a00 */
[----:B-1----:R-:W4:Y:S04]  /*eee80*/  LDL.LU.64 R10, [R1+0x7c88] ;  /* 0x007c8800010a7983 */ /* 0x002f280000300a00 */
[----:B--2---:R1:W-:Y:S04]  /*eee90*/  STL.64 [R1+0x7c50], R16 ;  /* 0x007c501001007387 */ /* 0x0043e80000100a00 */
[----:B------:R-:W2:Y:S04]  /*eeea0*/  LDL.LU R14, [R1+0x7c80] ;  /* 0x007c8000010e7983 */ /* 0x000ea80000300800 */
[----:B------:R0:W-:Y:S01]  /*eeeb0*/  STL.64 [R1+0x48a8], R20 ;  /* 0x0048a81401007387 */ /* 0x0001e20000100a00 */
[----:B---3--:R-:W-:-:S02]  /*eeec0*/  IADD3 R12, P1, R24, R16, RZ ;  /* 0x00000010180c7210 */ /* 0x008fc40007f3e0ff */
[----:B-1----:R-:W-:Y:S01]  /*eeed0*/  IADD3 R16, P0, R24, R19, RZ ;  /* 0x0000001318107210 */ /* 0x002fe20007f1e0ff */
[----:B0-----:R-:W3:Y:S04]  /*eeee0*/  LDL.LU.64 R20, [R1+0x7c78] ;  /* 0x007c780001147983 */ /* 0x001ee80000300a00 */
[----:B------:R-:W-:Y:S04]  /*eeef0*/  STL.64 [R1+0x7c58], R28 ;  /* 0x007c581c01007387 */ /* 0x000fe80000100a00 */
[----:B------:R0:W-:Y:S04]  /*eef00*/  STL [R1+0x7c38], R19 ;  /* 0x007c381301007387 */ /* 0x0001e80000100800 */
[----:B0-----:R-:W2:Y:S01]  /*eef10*/  LDL.LU R19, [R1+0x458] ;  /* 0x0004580001137983 */ /* 0x001ea20000300800 */
[----:B------:R-:W-:-:S02]  /*eef20*/  IMAD.MOV.U32 R29, RZ, RZ, R13 ;  /* 0x000000ffff1d7224 */ /* 0x000fc400078e000d */
[----:B--2---:R-:W-:-:S05]  /*eef30*/  IMAD.X R13, R19, 0x1, R14, P1 ;  /* 0x00000001130d7824 */ /* 0x004fca00008e060e */
[----:B------:R0:W-:Y:S04]  /*eef40*/  STL.64 [R1+0x4898], R12 ;  /* 0x0048980c01007387 */ /* 0x0001e80000100a00 */
[----:B0-----:R-:W2:Y:S01]  /*eef50*/  LDL.LU.64 R12, [R1+0x7c70] ;  /* 0x007c7000010c7983 */ /* 0x001ea20000300a00 */
[----:B------:R-:W-:-:S03]  /*eef60*/  IADD3 R22, P2, R24, R17, RZ ;  /* 0x0000001118167210 */ /* 0x000fc60007f5e0ff */
[----:B--2---:R0:W-:Y:S04]  /*eef70*/  STL.64 [R1+0x7c30], R12 ;  /* 0x007c300c01007387 */ /* 0x0041e80000100a00 */
[----:B0-----:R-:W3:Y:S01]  /*eef80*/  LDL.LU R13, [R1+0x44] ;  /* 0x00004400010d7983 */ /* 0x001ee20000300800 */
[----:B------:R-:W-:Y:S01]  /*eef90*/  IMAD.X R23, R19, 0x1, R15, P2 ;  /* 0x0000000113177824 */ /* 0x000fe200010e060f */
[----:B---3--:R-:W-:-:S05]  /*eefa0*/  IADD3 R24, P1, R13, R21, RZ ;  /* 0x000000150d187210 */ /* 0x008fca0007f3e0ff */
[----:B------:R0:W-:Y:S04]  /*eefb0*/  STL [R1+0x4850], R24 ;  /* 0x0048501801007387 */ /* 0x0001e80000100800 */
[----:B0-----:R-:W2:Y:S04]  /*eefc0*/  LDL.LU.64 R24, [R1+0x7c68] ;  /* 0x007c680001187983 */ /* 0x001ea80000300a00 */
[----:B------:R0:W-:Y:S04]  /*eefd0*/  STL.64 [R1+0x4888], R22 ;  /* 0x0048881601007387 */ /* 0x0001e80000100a00 */
[----:B0-----:R-:W3:Y:S04]  /*eefe0*/  LDL.LU.64 R22, [R1+0x7c60] ;  /* 0x007c600001167983 */ /* 0x001ee80000300a00 */
[----:B------:R0:W-:Y:S04]  /*eeff0*/  STL.64 [R1+0x7c40], R14 ;  /* 0x007c400e01007387 */ /* 0x0001e80000100a00 */
[----:B0-----:R0:W4:Y:S01]  /*ef000*/  LDL.64 R14, [R1+0x4850] ;  /* 0x00485000010e7983 */ /* 0x0011220000100a00 */
[----:B------:R-:W-:-:S03]  /*ef010*/  IMAD.X R17, R19, 0x1, R18, P0 ;  /* 0x0000000113117824 */ /* 0x000fc600000e0612 */
[----:B------:R1:W-:Y:S04]  /*ef020*/  STL.64 [R1+0x7c48], R2 ;  /* 0x007c480201007387 */ /* 0x0003e80000100a00 */
[----:B------:R2:W-:Y:S01]  /*ef030*/  STL.64 [R1+0x4860], R16 ;  /* 0x0048601001007387 */ /* 0x0005e20000100a00 */
[----:B-1----:R-:W-:Y:S01]  /*ef040*/  IMAD.MOV.U32 R2, RZ, RZ, R29 ;  /* 0x000000ffff027224 */ /* 0x002fe200078e001d */
[----:B--2---:R-:W-:-:S05]  /*ef050*/  IADD3 R16, P0, R13, R25, RZ ;  /* 0x000000190d107210 */ /* 0x004fca0007f1e0ff */
[----:B------:R-:W-:Y:S01]  /*ef060*/  IMAD.X R17, R19, 0x1, R24, P0 ;  /* 0x0000000113117824 */ /* 0x000fe200000e0618 */
[----:B---3--:R-:W-:-:S05]  /*ef070*/  IADD3 R28, P2, R13, R23, RZ ;  /* 0x000000170d1c7210 */ /* 0x008fca0007f5e0ff */
[C---:B------:R-:W-:Y:S02]  /*ef080*/  IMAD.X R29, R19.reuse, 0x1, R22, P2 ;  /* 0x00000001131d7824 */ /* 0x040fe400010e0616 */
[----:B----4-:R-:W-:-:S05]  /*ef090*/  IMAD.X R15, R19, 0x1, R20, P1 ;  /* 0x00000001130f7824 */ /* 0x010fca00008e0614 */
[----:B------:R-:W-:Y:S04]  /*ef0a0*/  STL [R1+0x4854], R15 ;  /* 0x0048540f01007387 */ /* 0x000fe80000100800 */
[----:B------:R1:W-:Y:S04]  /*ef0b0*/  STL.64 [R1+0x4840], R28 ;  /* 0x0048401c01007387 */ /* 0x0003e80000100a00 */
[----:B-1----:R-:W2:Y:S04]  /*ef0c0*/  LDL.LU.64 R28, [R1+0x7c58] ;  /* 0x007c5800011c7983 */ /* 0x002ea80000300a00 */
[----:B------:R1:W-:Y:S04]  /*ef0d0*/  STL.64 [R1+0x7c28], R22 ;  /* 0x007c281601007387 */ /* 0x0003e80000100a00 */
[----:B-1----:R-:W3:Y:S04]  /*ef0e0*/  LDL R23, [R1+0x48] ;  /* 0x0000480001177983 */ /* 0x002ee80000100800 */
[----:B------:R1:W-:Y:S04]  /*ef0f0*/  STL.64 [R1+0x4830], R16 ;  /* 0x0048301001007387 */ /* 0x0003e80000100a00 */
[----:B-1----:R-:W3:Y:S01]  /*ef100*/  LDL.LU.64 R16, [R1+0x7c50] ;  /* 0x007c500001107983 */ /* 0x002ee20000300a00 */
[----:B------:R-:W-:-:S05]  /*ef110*/  IADD3 R14, P1, R13, R27, RZ ;  /* 0x0000001b0d0e7210 */ /* 0x000fca0007f3e0ff */
[----:B------:R-:W-:Y:S01]  /*ef120*/  IMAD.X R15, R19, 0x1, R26, P1 ;  /* 0x00000001130f7824 */ /* 0x000fe200008e061a */
[----:B--2---:R-:W-:Y:S01]  /*ef130*/  IADD3 R12, P2, R13, R29, RZ ;  /* 0x0000001d0d0c7210 */ /* 0x004fe20007f5e0ff */
[----:B------:R-:W-:Y:S01]  /*ef140*/  IMAD.MOV.U32 R13, RZ, RZ, R2 ;  /* 0x000000ffff0d7224 */ /* 0x000fe200078e0002 */
[C---:B---3--:R-:W-:Y:S02]  /*ef150*/  IADD3 R2, P0, R23.reuse, R16, RZ ;  /* 0x0000001017027210 */ /* 0x048fe40007f1e0ff */
[----:B------:R-:W-:-:S03]  /*ef160*/  IADD3 R22, P1, R23, R17, RZ ;  /* 0x0000001117167210 */ /* 0x000fc60007f3e0ff */
[----:B------:R1:W-:Y:S04]  /*ef170*/  STL [R1+0x47f8], R2 ;  /* 0x0047f80201007387 */ /* 0x0003e80000100800 */
[----:B-1----:R-:W2:Y:S04]  /*ef180*/  LDL.LU.64 R2, [R1+0x7c48] ;  /* 0x007c480001027983 */ /* 0x002ea80000300a00 */
[----:B------:R1:W-:Y:S04]  /*ef190*/  STL.64 [R1+0x4820], R14 ;  /* 0x0048200e01007387 */ /* 0x0003e80000100a00 */
[----:B-1----:R-:W3:Y:S04]  /*ef1a0*/  LDL.LU.64 R14, [R1+0x7c40] ;  /* 0x007c4000010e7983 */ /* 0x002ee80000300a00 */
[----:B------:R-:W3:Y:S04]  /*ef1b0*/  LDL R23, [R1+0x454] ;  /* 0x0004540001177983 */ /* 0x000ee80000100800 */
[----:B------:R1:W-:Y:S02]  /*ef1c0*/  STL.64 [R1+0x7c10], R16 ;  /* 0x007c101001007387 */ /* 0x0003e40000100a00 */
[----:B-1----:R-:W-:-:S02]  /*ef1d0*/  IMAD.MOV.U32 R17, RZ, RZ, R13 ;  /* 0x000000ffff117224 */ /* 0x002fc400078e000d */
[----:B------:R-:W-:Y:S02]  /*ef1e0*/  IMAD.X R13, R19, 0x1, R28, P2 ;  /* 0x00000001130d7824 */ /* 0x000fe400010e061c */
[----:B------:R-:W4:Y:S04]  /*ef1f0*/  LDL.LU R19, [R1+0x7c38] ;  /* 0x007c380001137983 */ /* 0x000f280000300800 */
[----:B------:R1:W-:Y:S04]  /*ef200*/  STL.64 [R1+0x4808], R12 ;  /* 0x0048080c01007387 */ /* 0x0003e80000100a00 */
[----:B-1----:R-:W2:Y:S04]  /*ef210*/  LDL.LU.64 R12, [R1+0x7c30] ;  /* 0x007c3000010c7983 */ /* 0x002ea80000300a00 */
[----:B------:R-:W-:Y:S04]  /*ef220*/  STL.64 [R1+0x7c20], R28 ;  /* 0x007c201c01007387 */ /* 0x000fe80000100a00 */
[----:B--2---:R1:W-:Y:S04]  /*ef230*/  STL.64 [R1+0x7c08], R12 ;  /* 0x007c080c01007387 */ /* 0x0043e80000100a00 */
[----:B-1----:R0:W3:Y:S04]  /*ef240*/  LDL.64 R12, [R1+0x47f8] ;  /* 0x0047f800010c7983 */ /* 0x0020e80000100a00 */
[----:B------:R1:W-:Y:S04]  /*ef250*/  STL.64 [R1+0x7c18], R2 ;  /* 0x007c180201007387 */ /* 0x0003e80000100a00 */
[----:B-1----:R-:W2:Y:S01]  /*ef260*/  LDL.LU R2, [R1+0x48] ;  /* 0x0000480001027983 */ /* 0x002ea20000300800 */
[----:B---3--:R-:W-:-:S05]  /*ef270*/  IMAD.X R13, R23, 0x1, R14, P0 ;  /* 0x00000001170d7824 */ /* 0x008fca00000e060e */
[----:B------:R-:W-:Y:S04]  /*ef280*/  STL [R1+0x47fc], R13 ;  /* 0x0047fc0d01007387 */ /* 0x000fe80000100800 */
[----:B------:R1:W-:Y:S01]  /*ef290*/  STL [R1+0x7c00], R21 ;  /* 0x007c001501007387 */ /* 0x0003e20000100800 */
[----:B--2---:R-:W-:-:S03]  /*ef2a0*/  IADD3 R12, P0, R2, R21, RZ ;  /* 0x00000015020c7210 */ /* 0x004fc60007f1e0ff */
[----:B-1----:R-:W2:Y:S02]  /*ef2b0*/  LDL.LU R21, [R1+0x454] ;  /* 0x0004540001157983 */ /* 0x002ea40000300800 */
[----:B--2---:R-:W-:-:S05]  /*ef2c0*/  IMAD.X R23, R21, 0x1, R15, P1 ;  /* 0x0000000115177824 */ /* 0x004fca00008e060f */
[----:B------:R1:W-:Y:S04]  /*ef2d0*/  STL.64 [R1+0x47e8], R22 ;  /* 0x0047e81601007387 */ /* 0x0003e80000100a00 */
[----:B-1----:R-:W2:Y:S01]  /*ef2e0*/  LDL.LU.64 R22, [R1+0x7c28] ;  /* 0x007c280001167983 */ /* 0x002ea20000300a00 */
[----:B----4-:R-:W-:Y:S01]  /*ef2f0*/  IADD3 R16, P2, R2, R19, RZ ;  /* 0x0000001302107210 */ /* 0x010fe20007f5e0ff */
[----:B------:R-:W-:Y:S02]  /*ef300*/  IMAD.MOV.U32 R29, RZ, RZ, R17 ;  /* 0x000000ffff1d7224 */ /* 0x000fe400078e0011 */
[----:B------:R1:W-:Y:S01]  /*ef310*/  STL.64 [R1+0x7bf8], R10 ;  /* 0x007bf80a01007387 */ /* 0x0003e20000100a00 */
[C---:B------:R-:W-:Y:S02]  /*ef320*/  IMAD.X R13, R21.reuse, 0x1, R20, P0 ;  /* 0x00000001150d7824 */ /* 0x040fe400000e0614 */
[----:B------:R-:W-:-:S02]  /*ef330*/  IMAD.X R17, R21, 0x1, R18, P2 ;  /* 0x0000000115117824 */ /* 0x000fc400010e0612 */
[----:B-1----:R-:W-:Y:S01]  /*ef340*/  IMAD.MOV.U32 R10, RZ, RZ, R29 ;  /* 0x000000ffff0a7224 */ /* 0x002fe200078e001d */
[----:B------:R-:W3:Y:S04]  /*ef350*/  LDL R11, [R1+0x4c] ;  /* 0x00004c00010b7983 */ /* 0x000ee80000100800 */
[----:B------:R-:W-:Y:S04]  /*ef360*/  STL.64 [R1+0x47d0], R16 ;  /* 0x0047d01001007387 */ /* 0x000fe80000100a00 */
[----:B------:R-:W-:Y:S01]  /*ef370*/  STL.64 [R1+0x47c0], R12 ;  /* 0x0047c00c01007387 */ /* 0x000fe20000100a00 */
[----:B--2---:R-:W-:-:S05]  /*ef380*/  IADD3 R28, P1, R2, R23, RZ ;  /* 0x00000017021c7210 */ /* 0x004fca0007f3e0ff */
[----:B------:R-:W-:-:S05]  /*ef390*/  IMAD.X R29, R21, 0x1, R22, P1 ;  /* 0x00000001151d7824 */ /* 0x000fca00008e0616 */
[----:B------:R1:W-:Y:S04]  /*ef3a0*/  STL.64 [R1+0x47b0], R28 ;  /* 0x0047b01c01007387 */ /* 0x0003e80000100a00 */
[----:B-1----:R-:W2:Y:S01]  /*ef3b0*/  LDL.LU.64 R28, [R1+0x7c20] ;  /* 0x007c2000011c7983 */ /* 0x002ea20000300a00 */
[C---:B------:R-:W-:Y:S02]  /*ef3c0*/  IADD3 R16, P2, R2.reuse, R25, RZ ;  /* 0x0000001902107210 */ /* 0x040fe40007f5e0ff */
[----:B------:R-:W-:-:S03]  /*ef3d0*/  IADD3 R12, P0, R2, R27, RZ ;  /* 0x0000001b020c7210 */ /* 0x000fc60007f1e0ff */
[----:B------:R-:W-:Y:S01]  /*ef3e0*/  IMAD.X R17, R21, 0x1, R24, P2 ;  /* 0x0000000115117824 */ /* 0x000fe200010e0618 */
[----:B--2---:R-:W-:-:S05]  /*ef3f0*/  IADD3 R2, P1, R2, R29, RZ ;  /* 0x0000001d02027210 */ /* 0x004fca0007f3e0ff */
[----:B------:R1:W-:Y:S04]  /*ef400*/  STL [R1+0x4778], R2 ;  /* 0x0047780201007387 */ /* 0x0003e80000100800 */
[----:B-1----:R-:W2:Y:S04]  /*ef410*/  LDL.LU.64 R2, [R1+0x7c18] ;  /* 0x007c180001027983 */ /* 0x002ea80000300a00 */
[----:B------:R1:W-:Y:S04]  /*ef420*/  STL.64 [R1+0x47a8], R16 ;  /* 0x0047a81001007387 */ /* 0x0003e80000100a00 */
[----:B-1----:R-:W3:Y:S01]  /*ef430*/  LDL.LU.64 R16, [R1+0x7c10] ;  /* 0x007c100001107983 */ /* 0x002ee20000300a00 */
[----:B------:R-:W-:Y:S01]  /*ef440*/  IMAD.MOV.U32 R13, RZ, RZ, R10 ;  /* 0x000000ffff0d7224 */ /* 0x000fe200078e000a */
[----:B---3--:R-:W-:-:S03]  /*ef450*/  IADD3 R10, P2, R11, R16, RZ ;  /* 0x000000100b0a7210 */ /* 0x008fc60007f5e0ff */
[----:B------:R-:W-:Y:S02]  /*ef460*/  IMAD.MOV.U32 R11, RZ, RZ, R13 ;  /* 0x000000ffff0b7224 */ /* 0x000fe400078e000d */
[----:B------:R-:W-:-:S05]  /*ef470*/  IMAD.X R13, R21, 0x1, R26, P0 ;  /* 0x00000001150d7824 */ /* 0x000fca00000e061a */
[----:B------:R1:W-:Y:S04]  /*ef480*/  STL.64 [R1+0x4798], R12 ;  /* 0x0047980c01007387 */ /* 0x0003e80000100a00 */
[----:B-1----:R-:W3:Y:S04]  /*ef490*/  LDL.LU.64 R12, [R1+0x7c08] ;  /* 0x007c0800010c7983 */ /* 0x002ee80000300a00 */
[----:B---3--:R-:W-:Y:S04]  /*ef4a0*/  STL.64 [R1+0x7bf0], R12 ;  /* 0x007bf00c01007387 */ /* 0x008fe80000100a00 */
[----:B------:R1:W-:Y:S04]  /*ef4b0*/  STL [R1+0x7be8], R26 ;  /* 0x007be81a01007387 */ /* 0x0003e80000100800 */
[----:B-1----:R-:W3:Y:S04]  /*ef4c0*/  LDL.LU R26, [R1+0x4c] ;  /* 0x00004c00011a7983 */ /* 0x002ee80000300800 */
[----:B------:R1:W-:Y:S01]  /*ef4d0*/  STL.64 [R1+0x7be0], R16 ;  /* 0x007be01001007387 */ /* 0x0003e20000100a00 */
[----:B---3--:R-:W-:-:S03]  /*ef4e0*/  IADD3 R12, P0, R26, R17, RZ ;  /* 0x000000111a0c7210 */ /* 0x008fc60007f1e0ff */
[----:B-1----:R0:W3:Y:S02]  /*ef4f0*/  LDL.64 R16, [R1+0x4778] ;  /* 0x0047780001107983 */ /* 0x0020e40000100a00 */
[----:B---3--:R-:W-:Y:S02]  /*ef500*/  IMAD.X R17, R21, 0x1, R28, P1 ;  /* 0x0000000115117824 */ /* 0x008fe400008e061c */
[----:B------:R-:W3:Y:S04]  /*ef510*/  LDL.LU R21, [R1+0x7c00] ;  /* 0x007c000001157983 */ /* 0x000ee80000300800 */
[----:B------:R1:W-:Y:S02]  /*ef520*/  STL [R1+0x477c], R17 ;  /* 0x00477c1101007387 */ /* 0x0003e40000100800 */
[----:B-1----:R-:W-:-:S04]  /*ef530*/  IMAD.MOV.U32 R17, RZ, RZ, R11 ;  /* 0x000000ffff117224 */ /* 0x002fc800078e000b */
[----:B------:R-:W-:-:S05]  /*ef540*/  IMAD.X R11, R17, 0x1, R14, P2 ;  /* 0x00000001110b7824 */ /* 0x000fca00010e060e */
[----:B------:R1:W-:Y:S04]  /*ef550*/  STL.64 [R1+0x4768], R10 ;  /* 0x0047680a01007387 */ /* 0x0003e80000100a00 */
[----:B-1----:R-:W4:Y:S01]  /*ef560*/  LDL.LU.64 R10, [R1+0x7bf8] ;  /* 0x007bf800010a7983 */ /* 0x002f220000300a00 */
[----:B------:R-:W-:Y:S01]  /*ef570*/  IMAD.X R13, R17, 0x1, R15, P0 ;  /* 0x00000001110d7824 */ /* 0x000fe200000e060f */
[C---:B------:R-:W-:Y:S02]  /*ef580*/  IADD3 R16, P1, R26.reuse, R19, RZ ;  /* 0x000000131a107210 */ /* 0x040fe40007f3e0ff */
[----:B----4-:R3:W-:Y:S04]  /*ef590*/  STL.64 [R1+0x7bd8], R10 ;  /* 0x007bd80a01007387 */ /* 0x0107e80000100a00 */
[----:B------:R1:W-:Y:S01]  /*ef5a0*/  STL.64 [R1+0x4758], R12 ;  /* 0x0047580c01007387 */ /* 0x0003e20000100a00 */
[----:B---3--:R-:W-:Y:S01]  /*ef5b0*/  IADD3 R10, P2, R26, R21, RZ ;  /* 0x000000151a0a7210 */ /* 0x008fe20007f5e0ff */
[----:B-1----:R-:W-:-:S04]  /*ef5c0*/  IMAD.MOV.U32 R13, RZ, RZ, R17 ;  /* 0x000000ffff0d7224 */ /* 0x002fc800078e0011 */
[C---:B------:R-:W-:Y:S02]  /*ef5d0*/  IMAD.X R17, R13.reuse, 0x1, R18, P1 ;  /* 0x000000010d117824 */ /* 0x040fe400008e0612 */
[----:B------:R-:W-:Y:S01]  /*ef5e0*/  IMAD.X R11, R13, 0x1, R20, P2 ;  /* 0x000000010d0b7824 */ /* 0x000fe200010e0614 */
[----:B------:R-:W-:Y:S02]  /*ef5f0*/  IADD3 R12, P0, R26, R23, RZ ;  /* 0x000000171a0c7210 */ /* 0x000fe40007f1e0ff */
[----:B------:R-:W-:Y:S04]  /*ef600*/  STL.64 [R1+0x4740], R16 ;  /* 0x0047401001007387 */ /* 0x000fe80000100a00 */
[----:B------:R1:W-:Y:S02]  /*ef610*/  STL.64 [R1+0x4730], R10 ;  /* 0x0047300a01007387 */ /* 0x0003e40000100a00 */
[----:B-1----:R-:W-:-:S04]  /*ef620*/  IMAD.MOV.U32 R11, RZ, RZ, R13 ;  /* 0x000000ffff0b7224 */ /* 0x002fc800078e000d */
[----:B------:R-:W-:-:S05]  /*ef630*/  IMAD.X R13, R11, 0x1, R22, P0 ;  /* 0x000000010b0d7824 */ /* 0x000fca00000e0616 */
[----:B------:R1:W-:Y:S04]  /*ef640*/  STL.64 [R1+0x4720], R12 ;  /* 0x0047200c01007387 */ /* 0x0003e80000100a00 */
[----:B-1----:R-:W3:Y:S01]  /*ef650*/  LDL.LU.64 R12, [R1+0x7bf0] ;  /* 0x007bf000010c7983 */ /* 0x002ee20000300a00 */
[----:B------:R-:W-:-:S03]  /*ef660*/  IADD3 R16, P1, R26, R25, RZ ;  /* 0x000000191a107210 */ /* 0x000fc60007f3e0ff */
[----:B------:R1:W-:Y:S01]  /*ef670*/  STL.64 [R1+0x7bc8], R22 ;  /* 0x007bc81601007387 */ /* 0x0003e20000100a00 */
[C---:B------:R-:W-:Y:S01]  /*ef680*/  IADD3 R10, P2, R26.reuse, R27, RZ ;  /* 0x0000001b1a0a7210 */ /* 0x040fe20007f5e0ff */
[----:B------:R-:W-:Y:S02]  /*ef690*/  IMAD.X R17, R11, 0x1, R24, P1 ;  /* 0x000000010b117824 */ /* 0x000fe400008e0618 */
[----:B-1----:R-:W4:Y:S04]  /*ef6a0*/  LDL R23, [R1+0x50] ;  /* 0x0000500001177983 */ /* 0x002f280000100800 */
[----:B---3--:R1:W-:Y:S02]  /*ef6b0*/  STL.64 [R1+0x7bd0], R12 ;  /* 0x007bd00c01007387 */ /* 0x0083e40000100a00 */
[----:B-1----:R-:W-:-:S02]  /*ef6c0*/  IADD3 R12, P0, R26, R29, RZ ;  /* 0x0000001d1a0c7210 */ /* 0x002fc40007f1e0ff */
[----:B------:R-:W3:Y:S04]  /*ef6d0*/  LDL.LU R26, [R1+0x7be8] ;  /* 0x007be800011a7983 */ /* 0x000ee80000300800 */
[----:B------:R1:W-:Y:S04]  /*ef6e0*/  STL.64 [R1+0x4708], R16 ;  /* 0x0047081001007387 */ /* 0x0003e80000100a00 */
[----:B-1----:R-:W4:Y:S04]  /*ef6f0*/  LDL.LU.64 R16, [R1+0x7be0] ;  /* 0x007be00001107983 */ /* 0x002f280000300a00 */
[----:B------:R-:W-:Y:S04]  /*ef700*/  STL [R1+0x46d8], R12 ;  /* 0x0046d80c01007387 */ /* 0x000fe80000100800 */
[----:B------:R1:W-:Y:S02]  /*ef710*/  STL.64 [R1+0x7bc0], R4 ;  /* 0x007bc00401007387 */ /* 0x0003e40000100a00 */
[----:B-1----:R-:W-:-:S02]  /*ef720*/  IMAD.MOV.U32 R5, RZ, RZ, R13 ;  /* 0x000000ffff057224 */ /* 0x002fc400078e000d */
[----:B------:R-:W-:-:S04]  /*ef730*/  IMAD.MOV.U32 R5, RZ, RZ, R11 ;  /* 0x000000ffff057224 */ /* 0x000fc800078e000b */
[C---:B---3--:R-:W-:Y:S02]  /*ef740*/  IMAD.X R11, R5.reuse, 0x1, R26, P2 ;  /* 0x00000001050b7824 */ /* 0x048fe400010e061a */
[----:B------:R-:W-:-:S03]  /*ef750*/  IMAD.X R5, R5, 0x1, R28, P0 ;  /* 0x0000000105057824 */ /* 0x000fc600000e061c */
[----:B------:R1:W-:Y:S01]  /*ef760*/  STL.64 [R1+0x46f0], R10 ;  /* 0x0046f00a01007387 */ /* 0x0003e20000100a00 */
[----:B----4-:R-:W-:-:S03]  /*ef770*/  IADD3 R22, P2, R23, R17, RZ ;  /* 0x0000001117167210 */ /* 0x010fc60007f5e0ff */
[----:B-1----:R-:W3:Y:S04]  /*ef780*/  LDL.LU.64 R10, [R1+0x7bd8] ;  /* 0x007bd800010a7983 */ /* 0x002ee80000300a00 */
[----:B------:R1:W-:Y:S04]  /*ef790*/  STL [R1+0x7bb0], R17 ;  /* 0x007bb01101007387 */ /* 0x0003e80000100800 */
[----:B-1----:R-:W4:Y:S04]  /*ef7a0*/  LDL.LU R17, [R1+0x50] ;  /* 0x0000500001117983 */ /* 0x002f280000300800 */
[----:B------:R-:W-:Y:S04]  /*ef7b0*/  STL.64 [R1+0x7bb8], R28 ;  /* 0x007bb81c01007387 */ /* 0x000fe80000100a00 */
[----:B------:R1:W-:Y:S04]  /*ef7c0*/  STL [R1+0x46dc], R5 ;  /* 0x0046dc0501007387 */ /* 0x0003e80000100800 */
[----:B-1----:R-:W2:Y:S01]  /*ef7d0*/  LDL R5, [R1+0x44c] ;  /* 0x00044c0001057983 */ /* 0x002ea20000100800 */
[----:B------:R-:W-:Y:S01]  /*ef7e0*/  IMAD.MOV.U32 R4, RZ, RZ, R12 ;  /* 0x000000ffff047224 */ /* 0x000fe200078e000c */
[----:B------:R-:W-:-:S05]  /*ef7f0*/  IADD3 R12, P1, R23, R16, RZ ;  /* 0x00000010170c7210 */ /* 0x000fca0007f3e0ff */
[C---:B--2---:R-:W-:Y:S02]  /*ef800*/  IMAD.X R13, R5.reuse, 0x1, R14, P1 ;  /* 0x00000001050d7824 */ /* 0x044fe400008e060e */
[----:B------:R-:W-:-:S03]  /*ef810*/  IMAD.X R23, R5, 0x1, R15, P2 ;  /* 0x0000000105177824 */ /* 0x000fc600010e060f */
[----:B------:R1:W-:Y:S04]  /*ef820*/  STL.64 [R1+0x46c0], R12 ;  /* 0x0046c00c01007387 */ /* 0x0003e80000100a00 */
[----:B-1----:R-:W2:Y:S04]  /*ef830*/  LDL.LU.64 R12, [R1+0x7bd0] ;  /* 0x007bd000010c7983 */ /* 0x002ea80000300a00 */
[----:B------:R1:W-:Y:S04]  /*ef840*/  STL.64 [R1+0x46b0], R22 ;  /* 0x0046b01601007387 */ /* 0x0003e80000100a00 */
[----:B-1----:R-:W3:Y:S01]  /*ef850*/  LDL.LU.64 R22, [R1+0x7bc8] ;  /* 0x007bc80001167983 */ /* 0x002ee20000300a00 */
[----:B----4-:R-:W-:-:S03]  /*ef860*/  IADD3 R4, P0, R17, R19, RZ ;  /* 0x0000001311047210 */ /* 0x010fc60007f1e0ff */
[----:B------:R3:W-:Y:S02]  /*ef870*/  STL.64 [R1+0x7ba8], R14 ;  /* 0x007ba80e01007387 */ /* 0x0007e40000100a00 */
[----:B------:R-:W-:-:S05]  /*ef880*/  IMAD.X R5, R5, 0x1, R18, P0 ;  /* 0x0000000105057824 */ /* 0x000fca00000e0612 */
[----:B------:R1:W-:Y:S01]  /*ef890*/  STL.64 [R1+0x4688], R4 ;  /* 0x0046880401007387 */ /* 0x0003e20000100a00 */
[----:B---3--:R-:W-:-:S05]  /*ef8a0*/  IADD3 R14, P2, R17, R23, RZ ;  /* 0x00000017110e7210 */ /* 0x008fca0007f5e0ff */
[----:B------:R-:W-:Y:S04]  /*ef8b0*/  STL [R1+0x4668], R14 ;  /* 0x0046680e01007387 */ /* 0x000fe80000100800 */
[----:B-1----:R-:W3:Y:S04]  /*ef8c0*/  LDL.LU.64 R4, [R1+0x7bc0] ;  /* 0x007bc00001047983 */ /* 0x002ee80000300a00 */
[----:B------:R1:W-:Y:S04]  /*ef8d0*/  STL [R1+0x7ba0], R18 ;  /* 0x007ba01201007387 */ /* 0x0003e80000100800 */
[----:B-1----:R-:W4:Y:S01]  /*ef8e0*/  LDL.LU R18, [R1+0x44c] ;  /* 0x00044c0001127983 */ /* 0x002f220000300800 */
[----:B------:R-:W-:-:S03]  /*ef8f0*/  IADD3 R28, P1, R17, R21, RZ ;  /* 0x00000015111c7210 */ /* 0x000fc60007f3e0ff */
[----:B------:R-:W-:Y:S02]  /*ef900*/  STL.64 [R1+0x7b90], R2 ;  /* 0x007b900201007387 */ /* 0x000fe40000100a00 */
[----:B----4-:R-:W-:-:S05]  /*ef910*/  IMAD.X R29, R18, 0x1, R20, P1 ;  /* 0x00000001121d7824 */ /* 0x010fca00008e0614 */
[----:B------:R1:W-:Y:S04]  /*ef920*/  STL.64 [R1+0x4678], R28 ;  /* 0x0046781c01007387 */ /* 0x0003e80000100a00 */
[----:B-1----:R-:W4:Y:S04]  /*ef930*/  LDL.LU.64 R28, [R1+0x7bb8] ;  /* 0x007bb800011c7983 */ /* 0x002f280000300a00 */
[----:B---3--:R1:W-:Y:S04]  /*ef940*/  STL.64 [R1+0x7b80], R4 ;  /* 0x007b800401007387 */ /* 0x0083e80000100a00 */
[----:B------:R-:W3:Y:S04]  /*ef950*/  LDL R3, [R1+0x54] ;  /* 0x0000540001037983 */ /* 0x000ee80000100800 */
[----:B-1----:R0:W2:Y:S01]  /*ef960*/  LDL.64 R4, [R1+0x4668] ;  /* 0x0046680001047983 */ /* 0x0020a20000100a00 */
[----:B------:R-:W-:-:S03]  /*ef970*/  IADD3 R14, P0, R17, R25, RZ ;  /* 0x00000019110e7210 */ /* 0x000fc60007f1e0ff */
[----:B------:R3:W-:Y:S02]  /*ef980*/  STL.64 [R1+0x7b98], R22 ;  /* 0x007b981601007387 */ /* 0x0007e40000100a00 */
[C---:B------:R-:W-:Y:S01]  /*ef990*/  IMAD.X R15, R18.reuse, 0x1, R24, P0 ;  /* 0x00000001120f7824 */ /* 0x040fe200000e0618 */
[C---:B------:R-:W-:Y:S01]  /*ef9a0*/  IADD3 R2, P1, R17.reuse, R27, RZ ;  /* 0x0000001b11027210 */ /* 0x040fe20007f3e0ff */
[----:B--2---:R-:W-:Y:S01]  /*ef9b0*/  IMAD.X R5, R18, 0x1, R22, P2 ;  /* 0x0000000112057824 */ /* 0x004fe200010e0616 */
[----:B----4-:R-:W-:-:S04]  /*ef9c0*/  IADD3 R4, P2, R17, R29, RZ ;  /* 0x0000001d11047210 */ /* 0x010fc80007f5e0ff */
[----:B------:R-:W-:Y:S04]  /*ef9d0*/  STL [R1+0x466c], R5 ;  /* 0x00466c0501007387 */ /* 0x000fe80000100800 */
[----:B------:R1:W-:Y:S01]  /*ef9e0*/  STL.64 [R1+0x7b88], R10 ;  /* 0x007b880a01007387 */ /* 0x0003e20000100a00 */
[----:B---3--:R-:W-:-:S03]  /*ef9f0*/  IADD3 R22, P0, R3, R16, RZ ;  /* 0x0000001003167210 */ /* 0x008fc60007f1e0ff */
[----:B-1----:R-:W2:Y:S04]  /*efa00*/  LDL R10, [R1+0x448] ;  /* 0x00044800010a7983 */ /* 0x002ea80000100800 */
[----:B------:R-:W3:Y:S04]  /*efa10*/  LDL.LU R17, [R1+0x7bb0] ;  /* 0x007bb00001117983 */ /* 0x000ee80000300800 */
[----:B------:R1:W-:Y:S04]  /*efa20*/  STL.64 [R1+0x4650], R14 ;  /* 0x0046500e01007387 */ /* 0x0003e80000100a00 */
[----:B-1----:R-:W2:Y:S04]  /*efa30*/  LDL.LU.64 R14, [R1+0x7ba8] ;  /* 0x007ba800010e7983 */ /* 0x002ea80000300a00 */
[----:B------:R1:W-:Y:S04]  /*efa40*/  STL [R1+0x7b70], R16 ;  /* 0x007b701001007387 */ /* 0x0003e80000100800 */
[----:B-1----:R-:W3:Y:S01]  /*efa50*/  LDL.LU R16, [R1+0x54] ;  /* 0x0000540001107983 */ /* 0x002ee20000300800 */
[----:B------:R-:W-:-:S02]  /*efa60*/  IMAD.X R3, R18, 0x1, R26, P1 ;  /* 0x0000000112037824 */ /* 0x000fc400008e061a */
[----:B------:R-:W-:-:S03]  /*efa70*/  IMAD.X R5, R18, 0x1, R28, P2 ;  /* 0x0000000112057824 */ /* 0x000fc600010e061c */
[----:B------:R3:W-:Y:S04]  /*efa80*/  STL.64 [R1+0x4640], R2 ;  /* 0x0046400201007387 */ /* 0x0007e80000100a00 */
[----:B------:R-:W4:Y:S04]  /*efa90*/  LDL.LU R18, [R1+0x7ba0] ;  /* 0x007ba00001127983 */ /* 0x000f280000300800 */
[----:B------:R-:W-:Y:S04]  /*efaa0*/  STL.64 [R1+0x7b78], R28 ;  /* 0x007b781c01007387 */ /* 0x000fe80000100a00 */
[----:B------:R-:W-:Y:S01]  /*efab0*/  STL.64 [R1+0x4610], R4 ;  /* 0x0046100401007387 */ /* 0x000fe20000100a00 */
[----:B--2---:R-:W-:-:S05]  /*efac0*/  IMAD.X R23, R10, 0x1, R14, P0 ;  /* 0x000000010a177824 */ /* 0x004fca00000e060e */
[----:B------:R1:W-:Y:S01]  /*efad0*/  STL.64 [R1+0x4600], R22 ;  /* 0x0046001601007387 */ /* 0x0003e20000100a00 */
[----:B---3--:R-:W-:-:S03]  /*efae0*/  IADD3 R2, P1, R16, R17, RZ ;  /* 0x0000001110027210 */ /* 0x008fc60007f3e0ff */
[----:B-1----:R-:W2:Y:S02]  /*efaf0*/  LDL.LU.64 R22, [R1+0x7b98] ;  /* 0x007b980001167983 */ /* 0x002ea40000300a00 */
[----:B------:R-:W-:-:S05]  /*efb00*/  IMAD.X R3, R10, 0x1, R15, P1 ;  /* 0x000000010a037824 */ /* 0x000fca00008e060f */
[----:B------:R1:W-:Y:S04]  /*efb10*/  STL.64 [R1+0x45f0], R2 ;  /* 0x0045f00201007387 */ /* 0x0003e80000100a00 */
[----:B-1----:R-:W3:Y:S04]  /*efb20*/  LDL.LU.64 R2, [R1+0x7b90] ;  /* 0x007b900001027983 */ /* 0x002ee80000300a00 */
[----:B------:R1:W-:Y:S04]  /*efb30*/  STL [R1+0x7b60], R15 ;  /* 0x007b600f01007387 */ /* 0x0003e80000100800 */
[----:B-1----:R-:W4:Y:S01]  /*efb40*/  LDL.LU R15, [R1+0x448] ;  /* 0x00044800010f7983 */ /* 0x002f220000300800 */
[----:B------:R-:W-:-:S02]  /*efb50*/  IADD3 R4, P2, R16, R19, RZ ;  /* 0x0000001310047210 */ /* 0x000fc40007f5e0ff */
[----:B--2---:R-:W-:-:S05]  /*efb60*/  IADD3 R10, P1, R16, R23, RZ ;  /* 0x00000017100a7210 */ /* 0x004fca0007f3e0ff */
[----:B------:R1:W-:Y:S04]  /*efb70*/  STL [R1+0x4598], R10 ;  /* 0x0045980a01007387 */ /* 0x0003e80000100800 */
[----:B-1----:R-:W2:Y:S01]  /*efb80*/  LDL.LU.64 R10, [R1+0x7b88] ;  /* 0x007b8800010a7983 */ /* 0x002ea20000300a00 */
[----:B----4-:R-:W-:-:S05]  /*efb90*/  IMAD.X R5, R15, 0x1, R18, P2 ;  /* 0x000000010f057824 */ /* 0x010fca00010e0612 */
[----:B------:R1:W-:Y:S04]  /*efba0*/  STL.64 [R1+0x45d0], R4 ;  /* 0x0045d00401007387 */ /* 0x0003e80000100a00 */
[----:B-1----:R-:W4:Y:S01]  /*efbb0*/  LDL.LU.64 R4, [R1+0x7b80] ;  /* 0x007b800001047983 */ /* 0x002f220000300a00 */
[----:B------:R-:W-:-:S05]  /*efbc0*/  IADD3 R28, P0, R16, R21, RZ ;  /* 0x00000015101c7210 */ /* 0x000fca0007f1e0ff */
[----:B------:R-:W-:Y:S01]  /*efbd0*/  IMAD.X R29, R15, 0x1, R20, P0 ;  /* 0x000000010f1d7824 */ /* 0x000fe200000e0614 */
[----:B----4-:R-:W-:Y:S04]  /*efbe0*/  STL.64 [R1+0x7b50], R4 ;  /* 0x007b500401007387 */ /* 0x010fe80000100a00 */
[----:B--2---:R-:W-:Y:S04]  /*efbf0*/  STL.64 [R1+0x7b68], R10 ;  /* 0x007b680a01007387 */ /* 0x004fe80000100a00 */
[----:B------:R1:W-:Y:S04]  /*efc00*/  STL.64 [R1+0x45b8], R28 ;  /* 0x0045b81c01007387 */ /* 0x0003e80000100a00 */
[----:B-1----:R-:W2:Y:S04]  /*efc10*/  LDL.LU.64 R28, [R1+0x7b78] ;  /* 0x007b7800011c7983 */ /* 0x002ea80000300a00 */
[----:B------:R1:W-:Y:S04]  /*efc20*/  STL.64 [R1+0x7b58], R20 ;  /* 0x007b581401007387 */ /* 0x0003e80000100a00 */
[----:B-1----:R0:W4:Y:S01]  /*efc30*/  LDL.64 R20, [R1+0x4598] ;  /* 0x0045980001147983 */ /* 0x0021220000100a00 */
[----:B------:R-:W-:-:S03]  /*efc40*/  IADD3 R4, P2, R16, R25, RZ ;  /* 0x0000001910047210 */ /* 0x000fc60007f5e0ff */
[----:B------:R1:W-:Y:S01]  /*efc50*/  STL.64 [R1+0x7b40], R22 ;  /* 0x007b401601007387 */ /* 0x0003e20000100a00 */
[C---:B------:R-:W-:Y:S01]  /*efc60*/  IADD3 R10, P0, R16.reuse, R27, RZ ;  /* 0x0000001b100a7210 */ /* 0x040fe20007f1e0ff */
[C---:B------:R-:W-:Y:S02]  /*efc70*/  IMAD.X R5, R15.reuse, 0x1, R24, P2 ;  /* 0x000000010f057824 */ /* 0x040fe400010e0618 */
[----:B-1----:R-:W3:Y:S01]  /*efc80*/  LDL R23, [R1+0x8c] ;  /* 0x00008c0001177983 */ /* 0x002ee20000100800 */
[----:B----4-:R-:W-:Y:S01]  /*efc90*/  IMAD.X R21, R15, 0x1, R22, P1 ;  /* 0x000000010f157824 */ /* 0x010fe200008e0616 */
[----:B--2---:R-:W-:-:S04]  /*efca0*/  IADD3 R20, P1, R16, R29, RZ ;  /* 0x0000001d10147210 */ /* 0x004fc80007f3e0ff */
[----:B------:R-:W-:Y:S04]  /*efcb0*/  STL [R1+0x459c], R21 ;  /* 0x00459c1501007387 */ /* 0x000fe80000100800 */
[----:B------:R-:W2:Y:S04]  /*efcc0*/  LDL.LU R16, [R1+0x7b70] ;  /* 0x007b700001107983 */ /* 0x000ea80000300800 */
[----:B------:R-:W-:Y:S04]  /*efcd0*/  STL.64 [R1+0x7b30], R12 ;  /* 0x007b300c01007387 */ /* 0x000fe80000100a00 */
[----:B------:R1:W-:Y:S04]  /*efce0*/  STL.64 [R1+0x7b38], R24 ;  /* 0x007b381801007387 */ /* 0x0003e80000100a00 */
[----:B-1----:R-:W4:Y:S01]  /*efcf0*/  LDL R24, [R1+0x444] ;  /* 0x0004440001187983 */ /* 0x002f220000100800 */
[----:B------:R-:W-:-:S03]  /*efd00*/  IMAD.X R11, R15, 0x1, R26, P0 ;  /* 0x000000010f0b7824 */ /* 0x000fc600000e061a */
[----:B------:R-:W-:Y:S04]  /*efd10*/  STL [R1+0x7b48], R25 ;  /* 0x007b481901007387 */ /* 0x000fe80000100800 */
[----:B------:R-:W-:Y:S01]  /*efd20*/  STL.64 [R1+0x4588], R4 ;  /* 0x0045880401007387 */ /* 0x000fe20000100a00 */
[----:B------:R-:W-:Y:S01]  /*efd30*/  IMAD.X R21, R15, 0x1, R28, P1 ;  /* 0x000000010f157824 */ /* 0x000fe200008e061c */
[C---:B---3--:R-:W-:Y:S02]  /*efd40*/  IADD3 R22, P0, R23.reuse, R17, RZ ;  /* 0x0000001117167210 */ /* 0x048fe40007f1e0ff */
[----:B------:R1:W-:Y:S04]  /*efd50*/  STL.64 [R1+0x4568], R10 ;  /* 0x0045680a01007387 */ /* 0x0003e80000100a00 */
[----:B-1----:R-:W3:Y:S04]  /*efd60*/  LDL.LU.64 R10, [R1+0x7b68] ;  /* 0x007b6800010a7983 */ /* 0x002ee80000300a00 */
[----:B------:R1:W-:Y:S04]  /*efd70*/  STL [R1+0x7b28], R17 ;  /* 0x007b281101007387 */ /* 0x0003e80000100800 */
[----:B-1----:R-:W3:Y:S04]  /*efd80*/  LDL.LU R17, [R1+0x8c] ;  /* 0x00008c0001117983 */ /* 0x002ee80000300800 */
[----:B------:R-:W3:Y:S04]  /*efd90*/  LDL.LU R15, [R1+0x7b60] ;  /* 0x007b6000010f7983 */ /* 0x000ee80000300800 */
[----:B------:R1:W-:Y:S04]  /*efda0*/  STL.64 [R1+0x4538], R20 ;  /* 0x0045381401007387 */ /* 0x0003e80000100a00 */
[----:B-1----:R-:W3:Y:S01]  /*efdb0*/  LDL.LU.64 R20, [R1+0x7b58] ;  /* 0x007b580001147983 */ /* 0x002ee20000300a00 */
[----:B--2---:R-:W-:-:S05]  /*efdc0*/  IADD3 R4, P2, R23, R16, RZ ;  /* 0x0000001017047210 */ /* 0x004fca0007f5e0ff */
[----:B----4-:R-:W-:-:S05]  /*efdd0*/  IMAD.X R5, R24, 0x1, R14, P2 ;  /* 0x0000000118057824 */ /* 0x010fca00010e060e */
[----:B------:R1:W-:Y:S04]  /*efde0*/  STL.64 [R1+0x4520], R4 ;  /* 0x0045200401007387 */ /* 0x0003e80000100a00 */
[----:B-1----:R-:W2:Y:S04]  /*efdf0*/  LDL.LU.64 R4, [R1+0x7b50] ;  /* 0x007b500001047983 */ /* 0x002ea80000300a00 */
[----:B------:R1:W-:Y:S04]  /*efe00*/  STL [R1+0x7b18], R14 ;  /* 0x007b180e01007387 */ /* 0x0003e80000100800 */
[----:B-1----:R-:W4:Y:S01]  /*efe10*/  LDL.LU R14, [R1+0x444] ;  /* 0x00044400010e7983 */ /* 0x002f220000300800 */
[----:B---3--:R-:W-:-:S05]  /*efe20*/  IADD3 R24, P2, R17, R21, RZ ;  /* 0x0000001511187210 */ /* 0x008fca0007f5e0ff */
[----:B------:R-:W-:Y:S04]  /*efe30*/  STL [R1+0x44d8], R24 ;  /* 0x0044d81801007387 */ /* 0x000fe80000100800 */
[----:B------:R0:W3:Y:S01]  /*efe40*/  LDL.LU R25, [R1+0x7b48] ;  /* 0x007b480001197983 */ /* 0x0000e20000300800 */
[----:B----4-:R-:W-:-:S05]  /*efe50*/  IMAD.X R23, R14, 0x1, R15, P0 ;  /* 0x000000010e177824 */ /* 0x010fca00000e060f */
[----:B------:R1:W-:Y:S04]  /*efe60*/  STL.64 [R1+0x4510], R22 ;  /* 0x0045101601007387 */ /* 0x0003e80000100a00 */
[----:B-1----:R-:W4:Y:S01]  /*efe70*/  LDL.LU.64 R22, [R1+0x7b40] ;  /* 0x007b400001167983 */ /* 0x002f220000300a00 */
[----:B------:R-:W-:-:S05]  /*efe80*/  IADD3 R12, P1, R17, R19, RZ ;  /* 0x00000013110c7210 */ /* 0x000fca0007f3e0ff */
[----:B------:R-:W-:Y:S01]  /*efe90*/  IMAD.X R13, R14, 0x1, R18, P1 ;  /* 0x000000010e0d7824 */ /* 0x000fe200008e0612 */
[----:B----4-:R-:W-:-:S05]  /*efea0*/  IADD3 R24, P0, R17, R23, RZ ;  /* 0x0000001711187210 */ /* 0x010fca0007f1e0ff */
[----:B------:R3:W-:Y:S04]  /*efeb0*/  STL [R1+0x44c0], R24 ;  /* 0x0044c01801007387 */ /* 0x0007e80000100800 */
[----:B---3--:R-:W3:Y:S04]  /*efec0*/  LDL.LU.64 R24, [R1+0x7b38] ;  /* 0x007b380001187983 */ /* 0x008ee80000300a00 */
[----:B------:R1:W-:Y:S04]  /*efed0*/  STL.64 [R1+0x44f0], R12 ;  /* 0x0044f00c01007387 */ /* 0x0003e80000100a00 */
[----:B-1----:R-:W4:Y:S04]  /*efee0*/  LDL.LU.64 R12, [R1+0x7b30] ;  /* 0x007b3000010c7983 */ /* 0x002f280000300a00 */
[----:B------:R1:W-:Y:S04]  /*efef0*/  STL.64 [R1+0x7b20], R18 ;  /* 0x007b201201007387 */ /* 0x0003e80000100a00 */
[----:B-1----:R0:W2:Y:S04]  /*eff00*/  LDL.64 R18, [R1+0x44d8] ;  /* 0x0044d80001127983 */ /* 0x0020a80000100a00 */
[----:B--2---:R-:W2:Y:S04]  /*eff10*/  LDL.LU R19, [R1+0xec] ;  /* 0x0000ec0001137983 */ /* 0x004ea80000300800 */
[----:B----4-:R-:W-:Y:S04]  /*eff20*/  STL.64 [R1+0x7b08], R12 ;  /* 0x007b080c01007387 */ /* 0x010fe80000100a00 */
[----:B------:R1:W-:Y:S04]  /*eff30*/  STL.64 [R1+0x7b10], R2 ;  /* 0x007b100201007387 */ /* 0x0003e80000100a00 */
[----:B-1----:R0:W4:Y:S01]  /*eff40*/  LDL.64 R2, [R1+0x44c0] ;  /* 0x0044c00001027983 */ /* 0x0021220000100a00 */
[----:B---3--:R-:W-:Y:S01]  /*eff50*/  IADD3 R12, P1, R17, R25, RZ ;  /* 0x00000019110c7210 */ /* 0x008fe20007f3e0ff */
[----:B--2---:R-:W-:-:S02]  /*eff60*/  IMAD.MOV.U32 R13, RZ, RZ, R19 ;  /* 0x000000ffff0d7224 */ /* 0x004fc400078e0013 */
[----:B------:R-:W-:Y:S01]  /*eff70*/  IMAD.X R19, R14, 0x1, R20, P2 ;  /* 0x000000010e137824 */ /* 0x000fe200010e0614 */
[----:B------:R-:W-:-:S04]  /*eff80*/  IADD3 R18, P2, R17, R27, RZ ;  /* 0x0000001b11127210 */ /* 0x000fc80007f5e0ff */
[----:B------:R-:W-:Y:S04]  /*eff90*/  STL [R1+0x44dc], R19 ;  /* 0x0044dc1301007387 */ /* 0x000fe80000100800 */
[----:B------:R1:W-:Y:S01]  /*effa0*/  STL.64 [R1+0x7b00], R22 ;  /* 0x007b001601007387 */ /* 0x0003e20000100a00 */
[C---:B----4-:R-:W-:Y:S01]  /*effb0*/  IMAD.X R3, R14.reuse, 0x1, R22, P0 ;  /* 0x000000010e037824 */ /* 0x050fe200000e0616 */
[----:B------:R-:W-:Y:S02]  /*effc0*/  IADD3 R2, P0, R17, R29, RZ ;  /* 0x0000001d11027210 */ /* 0x000fe40007f1e0ff */
[----:B-1----:R-:W2:Y:S04]  /*effd0*/  LDL R23, [R1+0x90] ;  /* 0x0000900001177983 */ /* 0x002ea80000100800 */
[----:B------:R1:W-:Y:S04]  /*effe0*/  STL [R1+0x44c4], R3 ;  /* 0x0044c40301007387 */ /* 0x0003e80000100800 */
[----:B------:R-:W3:Y:S01]  /*efff0*/  LDL.LU R17, [R1+0x7b28] ;  /* 0x007b280001117983 */ /* 0x000ee20000300800 */
[----:B------:R-:W-:-:S02]  /*f0000*/  IMAD.X R19, R14, 0x1, R26, P2 ;  /* 0x000000010e137824 */ /* 0x000fc400010e061a */
[----:B-1----:R-:W-:Y:S02]  /*f0010*/  IMAD.MOV.U32 R3, RZ, RZ, R13 ;  /* 0x000000ffff037224 */ /* 0x002fe400078e000d */
[----:B------:R-:W-:-:S05]  /*f0020*/  IMAD.X R13, R14, 0x1, R24, P1 ;  /* 0x000000010e0d7824 */ /* 0x000fca00008e0618 */
[----:B------:R-:W-:Y:S04]  /*f0030*/  STL.64 [R1+0x44b8], R12 ;  /* 0x0044b80c01007387 */ /* 0x000fe80000100a00 */
[----:B------:R1:W-:Y:S04]  /*f0040*/  STL.64 [R1+0x44b0], R18 ;  /* 0x0044b01201007387 */ /* 0x0003e80000100a00 */
[----:B-1----:R-:W4:Y:S01]  /*f0050*/  LDL.LU.64 R18, [R1+0x7b20] ;  /* 0x007b200001127983 */ /* 0x002f220000300a00 */
[C---:B--2---:R-:W-:Y:S02]  /*f0060*/  IADD3 R12, P1, R23.reuse, R16, RZ ;  /* 0x00000010170c7210 */ /* 0x044fe40007f3e0ff */
[----:B---3--:R-:W-:Y:S01]  /*f0070*/  IADD3 R22, P2, R23, R17, RZ ;  /* 0x0000001117167210 */ /* 0x008fe20007f5e0ff */
[----:B------:R-:W-:-:S02]  /*f0080*/  IMAD.MOV.U32 R23, RZ, RZ, R3 ;  /* 0x000000ffff177224 */ /* 0x000fc400078e0003 */
[----:B------:R-:W-:Y:S01]  /*f0090*/  IMAD.X R3, R14, 0x1, R28, P0 ;  /* 0x000000010e037824 */ /* 0x000fe200000e061c */
[----:B------:R-:W-:Y:S04]  /*f00a0*/  STL.64 [R1+0x7af0], R16 ;  /* 0x007af01001007387 */ /* 0x000fe80000100a00 */
[----:B------:R-:W2:Y:S04]  /*f00b0*/  LDL.LU R14, [R1+0x7b18] ;  /* 0x007b1800010e7983 */ /* 0x000ea80000300800 */
[----:B------:R1:W-:Y:S04]  /*f00c0*/  STL.64 [R1+0x44a8], R2 ;  /* 0x0044a80201007387 */ /* 0x0003e80000100a00 */
[----:B-1----:R-:W3:Y:S04]  /*f00d0*/  LDL.LU.64 R2, [R1+0x7b10] ;  /* 0x007b100001027983 */ /* 0x002ee80000300a00 */
[----:B------:R1:W-:Y:S04]  /*f00e0*/  STL [R1+0x7af8], R28 ;  /* 0x007af81c01007387 */ /* 0x0003e80000100800 */
[----:B-1----:R-:W2:Y:S04]  /*f00f0*/  LDL.LU R28, [R1+0x90] ;  /* 0x00009000011c7983 */ /* 0x002ea80000300800 */
[----:B----4-:R1:W-:Y:S01]  /*f0100*/  STL [R1+0x7ae0], R19 ;  /* 0x007ae01301007387 */ /* 0x0103e20000100800 */
[----:B--2---:R-:W-:-:S03]  /*f0110*/  IADD3 R16, P0, R28, R19, RZ ;  /* 0x000000131c107210 */ /* 0x004fc60007f1e0ff */
[----:B-1----:R-:W2:Y:S02]  /*f0120*/  LDL.LU R19, [R1+0x440] ;  /* 0x0004400001137983 */ /* 0x002ea40000300800 */
[----:B--2---:R-:W-:-:S05]  /*f0130*/  IMAD.X R13, R19, 0x1, R14, P1 ;  /* 0x00000001130d7824 */ /* 0x004fca00008e060e */
[----:B------:R1:W-:Y:S04]  /*f0140*/  STL.64 [R1+0x44a0], R12 ;  /* 0x0044a00c01007387 */ /* 0x0003e80000100a00 */
[----:B-1----:R-:W2:Y:S04]  /*f0150*/  LDL.LU.64 R12, [R1+0x7b08] ;  /* 0x007b0800010c7983 */ /* 0x002ea80000300a00 */
[----:B--2---:R1:W-:Y:S02]  /*f0160*/  STL.64 [R1+0x7ae8], R12 ;  /* 0x007ae80c01007387 */ /* 0x0043e40000100a00 */
[----:B-1----:R-:W-:-:S02]  /*f0170*/  IMAD.MOV.U32 R13, RZ, RZ, R23 ;  /* 0x000000ffff0d7224 */ /* 0x002fc400078e0017 */
[----:B------:R-:W-:-:S05]  /*f0180*/  IMAD.X R23, R19, 0x1, R15, P2 ;  /* 0x0000000113177824 */ /* 0x000fca00010e060f */
[----:B------:R1:W-:Y:S04]  /*f0190*/  STL.64 [R1+0x4498], R22 ;  /* 0x0044981601007387 */ /* 0x0003e80000100a00 */
[----:B-1----:R-:W2:Y:S01]  /*f01a0*/  LDL.LU.64 R22, [R1+0x7b00] ;  /* 0x007b000001167983 */ /* 0x002ea20000300a00 */
[----:B------:R-:W-:Y:S01]  /*f01b0*/  IMAD.X R17, R19, 0x1, R18, P0 ;  /* 0x0000000113117824 */ /* 0x000fe200000e0612 */
[----:B------:R-:W-:Y:S02]  /*f01c0*/  IADD3 R12, P1, R28, R21, RZ ;  /* 0x000000151c0c7210 */ /* 0x000fe40007f3e0ff */
[----:B------:R-:W-:Y:S04]  /*f01d0*/  STL.64 [R1+0x7ad8], R14 ;  /* 0x007ad80e01007387 */ /* 0x000fe80000100a00 */
[----:B------:R1:W-:Y:S02]  /*f01e0*/  STL.64 [R1+0x4490], R16 ;  /* 0x0044901001007387 */ /* 0x0003e40000100a00 */
[----:B-1----:R-:W-:-:S02]  /*f01f0*/  IMAD.MOV.U32 R17, RZ, RZ, R13 ;  /* 0x000000ffff117224 */ /* 0x002fc400078e000d */
[----:B------:R-:W-:Y:S01]  /*f0200*/  IMAD.X R13, R19, 0x1, R20, P1 ;  /* 0x00000001130d7824 */ /* 0x000fe200008e0614 */
[----:B------:R-:W-:-:S04]  /*f0210*/  IADD3 R16, P0, R28, R25, RZ ;  /* 0x000000191c107210 */ /* 0x000fc80007f1e0ff */
[----:B------:R1:W-:Y:S04]  /*f0220*/  STL.64 [R1+0x4488], R12 ;  /* 0x0044880c01007387 */ /* 0x0003e80000100a00 */
[----:B-1----:R-:W4:Y:S01]  /*f0230*/  LDL R13, [R1+0x94] ;  /* 0x00009400010d7983 */ /* 0x002f220000100800 */
[C---:B------:R-:W-:Y:S02]  /*f0240*/  IADD3 R12, P1, R28.reuse, R27, RZ ;  /* 0x0000001b1c0c7210 */ /* 0x040fe40007f3e0ff */
[----:B--2---:R-:W-:Y:S01]  /*f0250*/  IADD3 R14, P2, R28, R23, RZ ;  /* 0x000000171c0e7210 */ /* 0x004fe20007f5e0ff */
[----:B------:R-:W-:Y:S04]  /*f0260*/  STL.64 [R1+0x7ad0], R22 ;  /* 0x007ad01601007387 */ /* 0x000fe80000100a00 */
[----:B------:R-:W-:-:S05]  /*f0270*/  IMAD.X R15, R19, 0x1, R22, P2 ;  /* 0x00000001130f7824 */ /* 0x000fca00010e0616 */
[----:B------:R1:W-:Y:S02]  /*f0280*/  STL.64 [R1+0x4480], R14 ;  /* 0x0044800e01007387 */ /* 0x0003e40000100a00 */
[----:B-1----:R-:W-:Y:S02]  /*f0290*/  IMAD.MOV.U32 R15, RZ, RZ, R17 ;  /* 0x000000ffff0f7224 */ /* 0x002fe400078e0011 */
[----:B------:R-:W-:Y:S01]  /*f02a0*/  IMAD.X R17, R19, 0x1, R24, P0 ;  /* 0x0000000113117824 */ /* 0x000fe200000e0618 */
[----:B------:R-:W-:Y:S02]  /*f02b0*/  IADD3 R14, P2, R28, R29, RZ ;  /* 0x0000001d1c0e7210 */ /* 0x000fe40007f5e0ff */
[----:B------:R-:W2:Y:S04]  /*f02c0*/  LDL.LU R28, [R1+0x7af8] ;  /* 0x007af800011c7983 */ /* 0x000ea80000300800 */
[----:B------:R1:W-:Y:S04]  /*f02d0*/  STL.64 [R1+0x4478], R16 ;  /* 0x0044781001007387 */ /* 0x0003e80000100a00 */
[----:B-1----:R-:W4:Y:S01]  /*f02e0*/  LDL.LU.64 R16, [R1+0x7af0] ;  /* 0x007af00001107983 */ /* 0x002f220000300a00 */
[----:B------:R-:W-:Y:S01]  /*f02f0*/  IMAD.MOV.U32 R23, RZ, RZ, R15 ;  /* 0x000000ffff177224 */ /* 0x000fe200078e000f */
[----:B----4-:R-:W-:Y:S01]  /*f0300*/  IADD3 R22, P0, R13, R16, RZ ;  /* 0x000000100d167210 */ /* 0x010fe20007f1e0ff */
[----:B------:R-:W-:-:S04]  /*f0310*/  IMAD.X R13, R19, 0x1, R26, P1 ;  /* 0x00000001130d7824 */ /* 0x000fc800008e061a */
[----:B------:R-:W-:Y:S04]  /*f0320*/  STL [R1+0x4460], R22 ;  /* 0x0044601601007387 */ /* 0x000fe80000100800 */
[----:B------:R1:W-:Y:S04]  /*f0330*/  STL.64 [R1+0x4470], R12 ;  /* 0x0044700c01007387 */ /* 0x0003e80000100a00 */
[----:B-1----:R-:W4:Y:S01]  /*f0340*/  LDL.LU.64 R12, [R1+0x7ae8] ;  /* 0x007ae800010c7983 */ /* 0x002f220000300a00 */
[----:B--2---:R-:W-:-:S03]  /*f0350*/  IMAD.X R15, R19, 0x1, R28, P2 ;  /* 0x00000001130f7824 */ /* 0x004fc600010e061c */
[----:B------:R1:W-:Y:S04]  /*f0360*/  STL [R1+0x7ac0], R26 ;  /* 0x007ac01a01007387 */ /* 0x0003e80000100800 */
[----:B-1----:R-:W2:Y:S04]  /*f0370*/  LDL.LU R26, [R1+0x94] ;  /* 0x00009400011a7983 */ /* 0x002ea80000300800 */
[----:B------:R-:W-:Y:S04]  /*f0380*/  STL.64 [R1+0x7ab8], R16 ;  /* 0x007ab81001007387 */ /* 0x000fe80000100a00 */
[----:B------:R-:W3:Y:S04]  /*f0390*/  LDL.LU R19, [R1+0x7ae0] ;  /* 0x007ae00001137983 */ /* 0x000ee80000300800 */
[----:B------:R1:W-:Y:S04]  /*f03a0*/  STL.64 [R1+0x4468], R14 ;  /* 0x0044680e01007387 */ /* 0x0003e80000100a00 */
[----:B-1----:R-:W2:Y:S04]  /*f03b0*/  LDL.LU.64 R14, [R1+0x7ad8] ;  /* 0x007ad800010e7983 */ /* 0x002ea80000300a00 */
[----:B----4-:R1:W-:Y:S04]  /*f03c0*/  STL.64 [R1+0x7ac8], R12 ;  /* 0x007ac80c01007387 */ /* 0x0103e80000100a00 */
[----:B-1----:R0:W4:Y:S04]  /*f03d0*/  LDL.64 R12, [R1+0x4460] ;  /* 0x00446000010c7983 */ /* 0x0021280000100a00 */
[----:B----4-:R-:W2:Y:S02]  /*f03e0*/  LDL R13, [R1+0x43c] ;  /* 0x00043c00010d7983 */ /* 0x010ea40000100800 */
[----:B--2---:R-:W-:Y:S01]  /*f03f0*/  IMAD.X R13, R13, 0x1, R14, P0 ;  /* 0x000000010d0d7824 */ /* 0x004fe200000e060e */
[----:B------:R-:W-:-:S04]  /*f0400*/  IADD3 R12, P0, R26, R21, RZ ;  /* 0x000000151a0c7210 */ /* 0x000fc80007f1e0ff */
[----:B------:R-:W-:Y:S04]  /*f0410*/  STL [R1+0x4464], R13 ;  /* 0x0044640d01007387 */ /* 0x000fe80000100800 */
[----:B------:R1:W-:Y:S04]  /*f0420*/  STL [R1+0x7aa8], R21 ;  /* 0x007aa81501007387 */ /* 0x0003e80000100800 */
[----:B-1----:R-:W2:Y:S01]  /*f0430*/  LDL.LU R21, [R1+0x43c] ;  /* 0x00043c0001157983 */ /* 0x002ea20000300800 */
[C---:B------:R-:W-:Y:S01]  /*f0440*/  IADD3 R22, P1, R26.reuse, R17, RZ ;  /* 0x000000111a167210 */ /* 0x040fe20007f3e0ff */
[----:B------:R-:W-:Y:S01]  /*f0450*/  IMAD.MOV.U32 R13, RZ, RZ, R23 ;  /* 0x000000ffff0d7224 */ /* 0x000fe200078e0017 */
[----:B---3--:R-:W-:-:S03]  /*f0460*/  IADD3 R16, P2, R26, R19, RZ ;  /* 0x000000131a107210 */ /* 0x008fc60007f5e0ff */
[C---:B--2---:R-:W-:Y:S02]  /*f0470*/  IMAD.X R23, R21.reuse, 0x1, R15, P1 ;  /* 0x0000000115177824 */ /* 0x044fe400008e060f */
[----:B------:R-:W-:-:S03]  /*f0480*/  IMAD.X R17, R21, 0x1, R18, P2 ;  /* 0x0000000115117824 */ /* 0x000fc600010e0612 */
[----:B------:R1:W-:Y:S04]  /*f0490*/  STL.64 [R1+0x4458], R22 ;  /* 0x0044581601007387 */ /* 0x0003e80000100a00 */
[----:B-1----:R-:W2:Y:S04]  /*f04a0*/  LDL.LU.64 R22, [R1+0x7ad0] ;  /* 0x007ad00001167983 */ /* 0x002ea80000300a00 */
[----:B------:R-:W-:Y:S04]  /*f04b0*/  STL.64 [R1+0x7aa0], R14 ;  /* 0x007aa00e01007387 */ /* 0x000fe80000100a00 */
[----:B------:R-:W-:Y:S04]  /*f04c0*/  STL.64 [R1+0x7ab0], R18 ;  /* 0x007ab01201007387 */ /* 0x000fe80000100a00 */
[----:B------:R1:W-:Y:S02]  /*f04d0*/  STL.64 [R1+0x4450], R16 ;  /* 0x0044501001007387 */ /* 0x0003e40000100a00 */
[----:B-1----:R-:W-:-:S02]  /*f04e0*/  IMAD.MOV.U32 R17, RZ, RZ, R13 ;  /* 0x000000ffff117224 */ /* 0x002fc400078e000d */
[----:B------:R-:W-:-:S05]  /*f04f0*/  IMAD.X R13, R21, 0x1, R20, P0 ;  /* 0x00000001150d7824 */ /* 0x000fca00000e0614 */
[----:B------:R1:W-:Y:S04]  /*f0500*/  STL.64 [R1+0x4448], R12 ;  /* 0x0044480c01007387 */ /* 0x0003e80000100a00 */
[----:B-1----:R-:W3:Y:S01]  /*f0510*/  LDL.LU.64 R12, [R1+0x7ac8] ;  /* 0x007ac800010c7983 */ /* 0x002ee20000300a00 */
[C---:B------:R-:W-:Y:S02]  /*f0520*/  IADD3 R16, P2, R26.reuse, R25, RZ ;  /* 0x000000191a107210 */ /* 0x040fe40007f5e0ff */
[C---:B------:R-:W-:Y:S02]  /*f0530*/  IADD3 R18, P0, R26.reuse, R27, RZ ;  /* 0x0000001b1a127210 */ /* 0x040fe40007f1e0ff */
[C---:B--2---:R-:W-:Y:S01]  /*f0540*/  IADD3 R14, P1, R26.reuse, R23, RZ ;  /* 0x000000171a0e7210 */ /* 0x044fe20007f3e0ff */
[----:B------:R1:W-:Y:S04]  /*f0550*/  STL.64 [R1+0x7a98], R22 ;  /* 0x007a981601007387 */ /* 0x0003e80000100a00 */
[----:B------:R-:W-:Y:S01]  /*f0560*/  IMAD.X R15, R21, 0x1, R22, P1 ;  /* 0x00000001150f7824 */ /* 0x000fe200008e0616 */
[----:B-1----:R-:W2:Y:S04]  /*f0570*/  LDL R23, [R1+0x98] ;  /* 0x0000980001177983 */ /* 0x002ea80000100800 */
[----:B------:R1:W-:Y:S02]  /*f0580*/  STL.64 [R1+0x4440], R14 ;  /* 0x0044400e01007387 */ /* 0x0003e40000100a00 */
[----:B-1----:R-:W-:-:S02]  /*f0590*/  IADD3 R14, P1, R26, R29, RZ ;  /* 0x0000001d1a0e7210 */ /* 0x002fc40007f3e0ff */
[----:B------:R-:W4:Y:S04]  /*f05a0*/  LDL.LU R26, [R1+0x7ac0] ;  /* 0x007ac000011a7983 */ /* 0x000f280000300800 */
[----:B---3--:R1:W-:Y:S02]  /*f05b0*/  STL.64 [R1+0x7a90], R12 ;  /* 0x007a900c01007387 */ /* 0x0083e40000100a00 */
[----:B-1----:R-:W-:Y:S02]  /*f05c0*/  IMAD.MOV.U32 R13, RZ, RZ, R17 ;  /* 0x000000ffff0d7224 */ /* 0x002fe400078e0011 */
[----:B------:R-:W-:-:S05]  /*f05d0*/  IMAD.X R17, R21, 0x1, R24, P2 ;  /* 0x0000000115117824 */ /* 0x000fca00010e0618 */
[----:B------:R1:W-:Y:S04]  /*f05e0*/  STL.64 [R1+0x4438], R16 ;  /* 0x0044381001007387 */ /* 0x0003e80000100a00 */
[----:B-1----:R-:W2:Y:S01]  /*f05f0*/  LDL.LU.64 R16, [R1+0x7ab8] ;  /* 0x007ab80001107983 */ /* 0x002ea20000300a00 */
[----:B------:R-:W-:-:S03]  /*f0600*/  IMAD.X R15, R21, 0x1, R28, P1 ;  /* 0x00000001150f7824 */ /* 0x000fc600008e061c */
[----:B------:R-:W-:Y:S04]  /*f0610*/  STL.64 [R1+0x7a80], R4 ;  /* 0x007a800401007387 */ /* 0x000fe80000100a00 */
[----:B------:R1:W-:Y:S04]  /*f0620*/  STL.64 [R1+0x7a88], R10 ;  /* 0x007a880a01007387 */ /* 0x0003e80000100a00 */
[----:B-1----:R-:W3:Y:S01]  /*f0630*/  LDL R10, [R1+0x438] ;  /* 0x00043800010a7983 */ /* 0x002ee20000100800 */
[----:B----4-:R-:W-:-:S05]  /*f0640*/  IMAD.X R19, R21, 0x1, R26, P0 ;  /* 0x0000000115137824 */ /* 0x010fca00000e061a */
[----:B------:R1:W-:Y:S04]  /*f0650*/  STL.64 [R1+0x4430], R18 ;  /* 0x0044301201007387 */ /* 0x0003e80000100a00 */
[----:B-1----:R-:W4:Y:S01]  /*f0660*/  LDL.LU.64 R18, [R1+0x7ab0] ;  /* 0x007ab00001127983 */ /* 0x002f220000300a00 */
[----:B--2---:R-:W-:-:S03]  /*f0670*/  IADD3 R4, P2, R23, R16, RZ ;  /* 0x0000001017047210 */ /* 0x004fc60007f5e0ff */
[----:B------:R1:W-:Y:S04]  /*f0680*/  STL.64 [R1+0x7a70], R16 ;  /* 0x007a701001007387 */ /* 0x0003e80000100a00 */
[----:B-1----:R-:W4:Y:S04]  /*f0690*/  LDL.LU R16, [R1+0x98] ;  /* 0x0000980001107983 */ /* 0x002f280000300800 */
[----:B------:R-:W2:Y:S04]  /*f06a0*/  LDL.LU R21, [R1+0x7aa8] ;  /* 0x007aa80001157983 */ /* 0x000ea80000300800 */
[----:B------:R1:W-:Y:S04]  /*f06b0*/  STL.64 [R1+0x4428], R14 ;  /* 0x0044280e01007387 */ /* 0x0003e80000100a00 */
[----:B-1----:R-:W2:Y:S01]  /*f06c0*/  LDL.LU.64 R14, [R1+0x7aa0] ;  /* 0x007aa000010e7983 */ /* 0x002ea20000300a00 */
[----:B------:R-:W-:-:S03]  /*f06d0*/  IADD3 R22, P0, R23, R17, RZ ;  /* 0x0000001117167210 */ /* 0x000fc60007f1e0ff */
[----:B------:R1:W-:Y:S02]  /*f06e0*/  STL.64 [R1+0x7a78], R28 ;  /* 0x007a781c01007387 */ /* 0x0003e40000100a00 */
[----:B-1----:R-:W-:Y:S01]  /*f06f0*/  IMAD.MOV.U32 R29, RZ, RZ, R13 ;  /* 0x000000ffff1d7224 */ /* 0x002fe200078e000d */
[----:B----4-:R-:W-:-:S05]  /*f0700*/  IADD3 R12, P1, R16, R19, RZ ;  /* 0x00000013100c7210 */ /* 0x010fca0007f3e0ff */
[C---:B---3--:R-:W-:Y:S02]  /*f0710*/  IMAD.X R13, R10.reuse, 0x1, R18, P1 ;  /* 0x000000010a0d7824 */ /* 0x048fe400008e0612 */
[C---:B--2---:R-:W-:Y:S02]  /*f0720*/  IMAD.X R5, R10.reuse, 0x1, R14, P2 ;  /* 0x000000010a057824 */ /* 0x044fe400010e060e */
[----:B------:R-:W-:-:S03]  /*f0730*/  IMAD.X R23, R10, 0x1, R15, P0 ;  /* 0x000000010a177824 */ /* 0x000fc600000e060f */
[----:B------:R-:W-:Y:S04]  /*f0740*/  STL.64 [R1+0x4420], R4 ;  /* 0x0044200401007387 */ /* 0x000fe80000100a00 */
[----:B------:R1:W-:Y:S04]  /*f0750*/  STL.64 [R1+0x4418], R22 ;  /* 0x0044181601007387 */ /* 0x0003e80000100a00 */
[----:B-1----:R-:W2:Y:S04]  /*f0760*/  LDL.LU.64 R22, [R1+0x7a98] ;  /* 0x007a980001167983 */ /* 0x002ea80000300a00 */
[----:B------:R-:W-:Y:S04]  /*f0770*/  STL.64 [R1+0x7a68], R14 ;  /* 0x007a680e01007387 */ /* 0x000fe80000100a00 */
[----:B------:R1:W-:Y:S04]  /*f0780*/  STL.64 [R1+0x4410], R12 ;  /* 0x0044100c01007387 */ /* 0x0003e80000100a00 */
[----:B-1----:R-:W3:Y:S04]  /*f0790*/  LDL.LU.64 R12, [R1+0x7a90] ;  /* 0x007a9000010c7983 */ /* 0x002ee80000300a00 */
[----:B------:R1:W-:Y:S04]  /*f07a0*/  STL [R1+0x7a60], R18 ;  /* 0x007a601201007387 */ /* 0x0003e80000100800 */
[----:B-1----:R-:W4:Y:S01]  /*f07b0*/  LDL.LU R18, [R1+0x438] ;  /* 0x0004380001127983 */ /* 0x002f220000300800 */
[----:B------:R-:W-:-:S02]  /*f07c0*/  IADD3 R4, P2, R16, R21, RZ ;  /* 0x0000001510047210 */ /* 0x000fc40007f5e0ff */
[----:B------:R-:W-:-:S05]  /*f07d0*/  IADD3 R10, P1, R16, R25, RZ ;  /* 0x00000019100a7210 */ /* 0x000fca0007f3e0ff */
[----:B------:R1:W-:Y:S04]  /*f07e0*/  STL [R1+0x43f8], R10 ;  /* 0x0043f80a01007387 */ /* 0x0003e80000100800 */
[----:B-1----:R-:W3:Y:S01]  /*f07f0*/  LDL.LU.64 R10, [R1+0x7a88] ;  /* 0x007a8800010a7983 */ /* 0x002ee20000300a00 */
[----:B----4-:R-:W-:-:S05]  /*f0800*/  IMAD.X R5, R18, 0x1, R20, P2 ;  /* 0x0000000112057824 */ /* 0x010fca00010e0614 */
[----:B------:R1:W-:Y:S04]  /*f0810*/  STL.64 [R1+0x4408], R4 ;  /* 0x0044080401007387 */ /* 0x0003e80000100a00 */
[----:B-1----:R-:W4:Y:S01]  /*f0820*/  LDL.LU.64 R4, [R1+0x7a80] ;  /* 0x007a800001047983 */ /* 0x002f220000300a00 */
[----:B--2---:R-:W-:Y:S01]  /*f0830*/  IADD3 R28, P0, R16, R23, RZ ;  /* 0x00000017101c7210 */ /* 0x004fe20007f1e0ff */
[----:B------:R-:W-:-:S04]  /*f0840*/  IMAD.MOV.U32 R15, RZ, RZ, R29 ;  /* 0x000000ffff0f7224 */ /* 0x000fc800078e001d */
[----:B------:R-:W-:Y:S01]  /*f0850*/  IMAD.X R29, R18, 0x1, R22, P0 ;  /* 0x00000001121d7824 */ /* 0x000fe200000e0616 */
[----:B----4-:R1:W-:Y:S04]  /*f0860*/  STL.64 [R1+0x7a50], R4 ;  /* 0x007a500401007387 */ /* 0x0103e80000100a00 */
[----:B-1----:R-:W2:Y:S04]  /*f0870*/  LDL R5, [R1+0x9c] ;  /* 0x00009c0001057983 */ /* 0x002ea80000100800 */
[----:B------:R1:W-:Y:S04]  /*f0880*/  STL.64 [R1+0x4400], R28 ;  /* 0x0044001c01007387 */ /* 0x0003e80000100a00 */
[----:B-1----:R-:W4:Y:S04]  /*f0890*/  LDL.LU.64 R28, [R1+0x7a78] ;  /* 0x007a7800011c7983 */ /* 0x002f280000300a00 */
[----:B------:R1:W-:Y:S04]  /*f08a0*/  STL.64 [R1+0x7a58], R22 ;  /* 0x007a581601007387 */ /* 0x0003e80000100a00 */
[----:B-1----:R0:W3:Y:S01]  /*f08b0*/  LDL.64 R22, [R1+0x43f8] ;  /* 0x0043f80001167983 */ /* 0x0020e20000100a00 */
[----:B------:R-:W-:Y:S01]  /*f08c0*/  IADD3 R14, P2, R16, R27, RZ ;  /* 0x0000001b100e7210 */ /* 0x000fe20007f5e0ff */
[----:B------:R-:W-:-:S04]  /*f08d0*/  IMAD.MOV.U32 R4, RZ, RZ, R15 ;  /* 0x000000ffff047224 */ /* 0x000fc800078e000f */
[----:B------:R-:W-:Y:S01]  /*f08e0*/  IMAD.X R15, R18, 0x1, R26, P2 ;  /* 0x00000001120f7824 */ /* 0x000fe200010e061a */
[----:B----4-:R-:W-:-:S05]  /*f08f0*/  IADD3 R16, P0, R16, R29, RZ ;  /* 0x0000001d10107210 */ /* 0x010fca0007f1e0ff */
[----:B------:R1:W-:Y:S04]  /*f0900*/  STL [R1+0x43e8], R16 ;  /* 0x0043e81001007387 */ /* 0x0003e80000100800 */
[----:B-1----:R-:W2:Y:S01]  /*f0910*/  LDL.LU.64 R16, [R1+0x7a70] ;  /* 0x007a700001107983 */ /* 0x002ea20000300a00 */
[----:B---3--:R-:W-:-:S03]  /*f0920*/  IMAD.X R23, R18, 0x1, R24, P1 ;  /* 0x0000000112177824 */ /* 0x008fc600008e0618 */
[----:B------:R1:W-:Y:S04]  /*f0930*/  STL.64 [R1+0x7a40], R24 ;  /* 0x007a401801007387 */ /* 0x0003e80000100a00 */
[----:B-1----:R0:W3:Y:S04]  /*f0940*/  LDL.64 R24, [R1+0x43e8] ;  /* 0x0043e80001187983 */ /* 0x0020e80000100a00 */
[----:B------:R-:W-:Y:S04]  /*f0950*/  STL [R1+0x43fc], R23 ;  /* 0x0043fc1701007387 */ /* 0x000fe80000100800 */
[----:B------:R1:W-:Y:S04]  /*f0960*/  STL.64 [R1+0x43f0], R14 ;  /* 0x0043f00e01007387 */ /* 0x0003e80000100a00 */
[----:B-1----:R-:W4:Y:S04]  /*f0970*/  LDL.LU.64 R14, [R1+0x7a68] ;  /* 0x007a6800010e7983 */ /* 0x002f280000300a00 */
[----:B------:R-:W-:Y:S04]  /*f0980*/  STL.64 [R1+0x7a30], R26 ;  /* 0x007a301a01007387 */ /* 0x000fe80000100a00 */
[----:B------:R1:W-:Y:S02]  /*f0990*/  STL.64 [R1+0x7a38], R2 ;  /* 0x007a380201007387 */ /* 0x0003e40000100a00 */
[----:B-1----:R-:W-:-:S05]  /*f09a0*/  IMAD.MOV.U32 R2, RZ, RZ, R4 ;  /* 0x000000ffff027224 */ /* 0x002fca00078e0004 */
[----:B------:R1:W-:Y:S04]  /*f09b0*/  STL.64 [R1+0x7a48], R2 ;  /* 0x007a480201007387 */ /* 0x0003e80000100a00 */
[----:B-1----:R-:W4:Y:S01]  /*f09c0*/  LDL R2, [R1+0x434] ;  /* 0x0004340001027983 */ /* 0x002f220000100800 */
[C---:B--2---:R-:W-:Y:S02]  /*f09d0*/  IADD3 R22, P1, R5.reuse, R16, RZ ;  /* 0x0000001005167210 */ /* 0x044fe40007f3e0ff */
[----:B------:R-:W-:Y:S01]  /*f09e0*/  IADD3 R4, P2, R5, R17, RZ ;  /* 0x0000001105047210 */ /* 0x000fe20007f5e0ff */
[----:B------:R1:W-:Y:S04]  /*f09f0*/  STL [R1+0x7a28], R17 ;  /* 0x007a281101007387 */ /* 0x0003e80000100800 */
[----:B-1----:R-:W2:Y:S01]  /*f0a00*/  LDL.LU R17, [R1+0x9c] ;  /* 0x00009c0001117983 */ /* 0x002ea20000300800 */
[----:B---3--:R-:W-:-:S03]  /*f0a10*/  IMAD.X R25, R18, 0x1, R28, P0 ;  /* 0x0000000112197824 */ /* 0x008fc600000e061c */
[----:B------:R-:W3:Y:S04]  /*f0a20*/  LDL.LU R18, [R1+0x7a60] ;  /* 0x007a600001127983 */ /* 0x000ee80000300800 */
[----:B------:R-:W-:Y:S01]  /*f0a30*/  STL [R1+0x43ec], R25 ;  /* 0x0043ec1901007387 */ /* 0x000fe20000100800 */
[C---:B----4-:R-:W-:Y:S02]  /*f0a40*/  IMAD.X R23, R2.reuse, 0x1, R14, P1 ;  /* 0x0000000102177824 */ /* 0x050fe400008e060e */
[----:B------:R-:W-:-:S03]  /*f0a50*/  IMAD.X R5, R2, 0x1, R15, P2 ;  /* 0x0000000102057824 */ /* 0x000fc600010e060f */
[----:B------:R1:W-:Y:S04]  /*f0a60*/  STL.64 [R1+0x43e0], R22 ;  /* 0x0043e01601007387 */ /* 0x0003e80000100a00 */
[----:B-1----:R-:W4:Y:S04]  /*f0a70*/  LDL.LU.64 R22, [R1+0x7a58] ;  /* 0x007a580001167983 */ /* 0x002f280000300a00 */
[----:B------:R1:W-:Y:S04]  /*f0a80*/  STL.64 [R1+0x43d8], R4 ;  /* 0x0043d80401007387 */ /* 0x0003e80000100a00 */
[----:B-1----:R-:W3:Y:S04]  /*f0a90*/  LDL.LU.64 R4, [R1+0x7a50] ;  /* 0x007a500001047983 */ /* 0x002ee80000300a00 */
[----:B------:R1:W-:Y:S04]  /*f0aa0*/  STL [R1+0x7a18], R15 ;  /* 0x007a180f01007387 */ /* 0x0003e80000100800 */
[----:B-1----:R-:W3:Y:S01]  /*f0ab0*/  LDL.LU R15, [R1+0x434] ;  /* 0x00043400010f7983 */ /* 0x002ee20000300800 */
[----:B--2---:R-:W-:-:S02]  /*f0ac0*/  IADD3 R24, P0, R17, R19, RZ ;  /* 0x0000001311187210 */ /* 0x004fc40007f1e0ff */
[----:B----4-:R-:W-:-:S05]  /*f0ad0*/  IADD3 R2, P2, R17, R23, RZ ;  /* 0x0000001711027210 */ /* 0x010fca0007f5e0ff */
[----:B------:R1:W-:Y:S04]  /*f0ae0*/  STL [R1+0x43c0], R2 ;  /* 0x0043c00201007387 */ /* 0x0003e80000100800 */
[----:B-1----:R-:W2:Y:S01]  /*f0af0*/  LDL.LU.64 R2, [R1+0x7a48] ;  /* 0x007a480001027983 */ /* 0x002ea20000300a00 */
[----:B---3--:R-:W-:-:S05]  /*f0b00*/  IMAD.X R25, R15, 0x1, R18, P0 ;  /* 0x000000010f197824 */ /* 0x008fca00000e0612 */
[----:B------:R1:W-:Y:S04]  /*f0b10*/  STL.64 [R1+0x43d0], R24 ;  /* 0x0043d01801007387 */ /* 0x0003e80000100a00 */
[----:B-1----:R-:W3:Y:S04]  /*f0b20*/  LDL.LU.64 R24, [R1+0x7a40] ;  /* 0x007a400001187983 */ /* 0x002ee80000300a00 */
[----:B------:R2:W-:Y:S02]  /*f0b30*/  STL.64 [R1+0x7a20], R18 ;  /* 0x007a201201007387 */ /* 0x0005e40000100a00 */
[----:B--2---:R-:W-:Y:S01]  /*f0b40*/  IMAD.MOV.U32 R19, RZ, RZ, R2 ;  /* 0x000000ffff137224 */ /* 0x004fe200078e0002 */
[----:B---3--:R-:W-:-:S05]  /*f0b50*/  IADD3 R2, P0, R17, R25, RZ ;  /* 0x0000001911027210 */ /* 0x008fca0007f1e0ff */
[----:B------:R1:W-:Y:S04]  /*f0b60*/  STL [R1+0x43b8], R2 ;  /* 0x0043b80201007387 */ /* 0x0003e80000100800 */
[----:B-1----:R-:W2:Y:S01]  /*f0b70*/  LDL.LU.64 R2, [R1+0x7a38] ;  /* 0x007a380001027983 */ /* 0x002ea20000300a00 */
[----:B------:R-:W-:-:S05]  /*f0b80*/  IADD3 R26, P1, R17, R21, RZ ;  /* 0x00000015111a7210 */ /* 0x000fca0007f3e0ff */
[----:B------:R-:W-:-:S05]  /*f0b90*/  IMAD.X R27, R15, 0x1, R20, P1 ;  /* 0x000000010f1b7824 */ /* 0x000fca00008e0614 */
[----:B------:R1:W-:Y:S04]  /*f0ba0*/  STL.64 [R1+0x43c8], R26 ;  /* 0x0043c81a01007387 */ /* 0x0003e80000100a00 */
[----:B-1----:R-:W3:Y:S04]  /*f0bb0*/  LDL.LU.64 R26, [R1+0x7a30] ;  /* 0x007a3000011a7983 */ /* 0x002ee80000300a00 */
[----:B------:R1:W-:Y:S04]  /*f0bc0*/  STL.64 [R1+0x7a08], R20 ;  /* 0x007a081401007387 */ /* 0x0003e80000100a00 */
[----:B-1----:R0:W4:Y:S04]  /*f0bd0*/  LDL.64 R20, [R1+0x43b8] ;  /* 0x0043b80001147983 */ /* 0x0021280000100a00 */
[----:B--2---:R1:W-:Y:S04]  /*f0be0*/  STL.64 [R1+0x7a10], R2 ;  /* 0x007a100201007387 */ /* 0x0043e80000100a00 */
[----:B-1----:R0:W2:Y:S04]  /*f0bf0*/  LDL.64 R2, [R1+0x43c0] ;  /* 0x0043c00001027983 */ /* 0x0020a80000100a00 */
[----:B------:R1:W-:Y:S01]  /*f0c00*/  STL.64 [R1+0x7a00], R22 ;  /* 0x007a001601007387 */ /* 0x0003e20000100a00 */
[----:B---3--:R-:W-:-:S03]  /*f0c10*/  IADD3 R18, P1, R17, R27, RZ ;  /* 0x0000001b11127210 */ /* 0x008fc60007f3e0ff */
[----:B-1----:R-:W3:Y:S01]  /*f0c20*/  LDL R23, [R1+0xb0] ;  /* 0x0000b00001177983 */ /* 0x002ee20000100800 */
[----:B--2---:R-:W-:Y:S01]  /*f0c30*/  IMAD.X R3, R15, 0x1, R22, P2 ;  /* 0x000000010f037824 */ /* 0x004fe200010e0616 */
[----:B------:R-:W-:-:S04]  /*f0c40*/  IADD3 R2, P2, R17, R29, RZ ;  /* 0x0000001d11027210 */ /* 0x000fc80007f5e0ff */
[----:B------:R1:W-:Y:S04]  /*f0c50*/  STL [R1+0x43c4], R3 ;  /* 0x0043c40301007387 */ /* 0x0003e80000100800 */
[----:B------:R-:W3:Y:S01]  /*f0c60*/  LDL.LU R17, [R1+0x7a28] ;  /* 0x007a280001117983 */ /* 0x000ee20000300800 */
[----:B----4-:R-:W-:-:S04]  /*f0c70*/  IMAD.MOV.U32 R21, RZ, RZ, R19 ;  /* 0x000000ffff157224 */ /* 0x010fc800078e0013 */
[----:B-1----:R-:W-:Y:S02]  /*f0c80*/  IMAD.MOV.U32 R3, RZ, RZ, R21 ;  /* 0x000000ffff037224 */ /* 0x002fe400078e0015 */
[C---:B------:R-:W-:Y:S01]  /*f0c90*/  IMAD.X R21, R15.reuse, 0x1, R24, P0 ;  /* 0x000000010f157824 */ /* 0x040fe200000e0618 */
[----:B------:R-:W-:Y:S01]  /*f0ca0*/  STL.64 [R1+0x79f0], R24 ;  /* 0x0079f01801007387 */ /* 0x000fe20000100a00 */
[----:B------:R-:W-:-:S03]  /*f0cb0*/  IMAD.X R19, R15, 0x1, R26, P1 ;  /* 0x000000010f137824 */ /* 0x000fc600008e061a */
[----:B------:R-:W-:Y:S04]  /*f0cc0*/  STL [R1+0x43bc], R21 ;  /* 0x0043bc1501007387 */ /* 0x000fe80000100800 */
[----:B------:R1:W-:Y:S04]  /*f0cd0*/  STL.64 [R1+0x79f8], R10 ;  /* 0x0079f80a01007387 */ /* 0x0003e80000100a00 */
[----:B-1----:R-:W2:Y:S04]  /*f0ce0*/  LDL R10, [R1+0x430] ;  /* 0x00043000010a7983 */ /* 0x002ea80000100800 */
[----:B------:R1:W-:Y:S04]  /*f0cf0*/  STL.64 [R1+0x43b0], R18 ;  /* 0x0043b01201007387 */ /* 0x0003e80000100a00 */
[----:B-1----:R-:W4:Y:S01]  /*f0d00*/  LDL.LU.64 R18, [R1+0x7a20] ;  /* 0x007a200001127983 */ /* 0x002f220000300a00 */
[----:B---3--:R-:W-:-:S03]  /*f0d10*/  IADD3 R22, P1, R23, R17, RZ ;  /* 0x0000001117167210 */ /* 0x008fc60007f3e0ff */
[----:B------:R1:W-:Y:S02]  /*f0d20*/  STL.64 [R1+0x79e0], R16 ;  /* 0x0079e01001007387 */ /* 0x0003e40000100a00 */
[----:B-1----:R-:W-:Y:S02]  /*f0d30*/  IMAD.MOV.U32 R17, RZ, RZ, R3 ;  /* 0x000000ffff117224 */ /* 0x002fe400078e0003 */
[----:B------:R-:W-:Y:S02]  /*f0d40*/  IMAD.X R3, R15, 0x1, R28, P2 ;  /* 0x000000010f037824 */ /* 0x000fe400010e061c */
[----:B------:R-:W3:Y:S01]  /*f0d50*/  LDL.LU R15, [R1+0x7a18] ;  /* 0x007a1800010f7983 */ /* 0x000ee20000300800 */
[----:B------:R-:W-:-:S03]  /*f0d60*/  IADD3 R20, P0, R23, R16, RZ ;  /* 0x0000001017147210 */ /* 0x000fc60007f1e0ff */
[----:B------:R1:W-:Y:S02]  /*f0d70*/  STL.64 [R1+0x43a8], R2 ;  /* 0x0043a80201007387 */ /* 0x0003e40000100a00 */
[C---:B--2---:R-:W-:Y:S02]  /*f0d80*/  IMAD.X R21, R10.reuse, 0x1, R14, P0 ;  /* 0x000000010a157824 */ /* 0x044fe400000e060e */
[----:B-1----:R-:W2:Y:S04]  /*f0d90*/  LDL.LU.64 R2, [R1+0x7a10] ;  /* 0x007a100001027983 */ /* 0x002ea80000300a00 */
[----:B------:R1:W-:Y:S04]  /*f0da0*/  STL [R1+0x79e8], R28 ;  /* 0x0079e81c01007387 */ /* 0x0003e80000100800 */
[----:B-1----:R-:W4:Y:S04]  /*f0db0*/  LDL.LU R28, [R1+0xb0] ;  /* 0x0000b000011c7983 */ /* 0x002f280000300800 */
[----:B------:R1:W-:Y:S04]  /*f0dc0*/  STL.64 [R1+0x43a0], R20 ;  /* 0x0043a01401007387 */ /* 0x0003e80000100a00 */
[----:B-1----:R-:W2:Y:S04]  /*f0dd0*/  LDL.LU.64 R20, [R1+0x7a08] ;  /* 0x007a080001147983 */ /* 0x002ea80000300a00 */
[----:B------:R-:W-:Y:S01]  /*f0de0*/  STL.64 [R1+0x79d8], R12 ;  /* 0x0079d80c01007387 */ /* 0x000fe20000100a00 */
[----:B---3--:R-:W-:-:S05]  /*f0df0*/  IMAD.X R23, R10, 0x1, R15, P1 ;  /* 0x000000010a177824 */ /* 0x008fca00008e060f */
[----:B------:R1:W-:Y:S04]  /*f0e00*/  STL.64 [R1+0x4398], R22 ;  /* 0x0043981601007387 */ /* 0x0003e80000100a00 */
[----:B-1----:R-:W4:Y:S04]  /*f0e10*/  LDL.LU.64 R22, [R1+0x7a00] ;  /* 0x007a000001167983 */ /* 0x002f280000300a00 */
[----:B------:R1:W-:Y:S04]  /*f0e20*/  STL [R1+0x79c8], R15 ;  /* 0x0079c80f01007387 */ /* 0x0003e80000100800 */
[----:B-1----:R-:W3:Y:S01]  /*f0e30*/  LDL.LU R15, [R1+0x430] ;  /* 0x00043000010f7983 */ /* 0x002ee20000300800 */
[----:B----4-:R-:W-:-:S05]  /*f0e40*/  IADD3 R10, P1, R28, R23, RZ ;  /* 0x000000171c0a7210 */ /* 0x010fca0007f3e0ff */
[----:B------:R1:W-:Y:S04]  /*f0e50*/  STL [R1+0x4380], R10 ;  /* 0x0043800a01007387 */ /* 0x0003e80000100800 */
[----:B-1----:R-:W4:Y:S01]  /*f0e60*/  LDL.LU.64 R10, [R1+0x79f8] ;  /* 0x0079f800010a7983 */ /* 0x002f220000300a00 */
[----:B------:R-:W-:-:S05]  /*f0e70*/  IADD3 R24, P2, R28, R19, RZ ;  /* 0x000000131c187210 */ /* 0x000fca0007f5e0ff */
[----:B---3--:R-:W-:Y:S01]  /*f0e80*/  IMAD.X R25, R15, 0x1, R18, P2 ;  /* 0x000000010f197824 */ /* 0x008fe200010e0612 */
[----:B--2---:R-:W-:-:S04]  /*f0e90*/  IADD3 R12, P0, R28, R21, RZ ;  /* 0x000000151c0c7210 */ /* 0x004fc80007f1e0ff */
[----:B------:R1:W-:Y:S01]  /*f0ea0*/  STL.64 [R1+0x4390], R24 ;  /* 0x0043901801007387 */ /* 0x0003e20000100a00 */
[----:B------:R-:W-:-:S03]  /*f0eb0*/  IMAD.X R13, R15, 0x1, R20, P0 ;  /* 0x000000010f0d7824 */ /* 0x000fc600000e0614 */
[----:B-1----:R-:W2:Y:S04]  /*f0ec0*/  LDL.LU.64 R24, [R1+0x79f0] ;  /* 0x0079f00001187983 */ /* 0x002ea80000300a00 */
[----:B------:R-:W-:Y:S04]  /*f0ed0*/  STL.64 [R1+0x79d0], R18 ;  /* 0x0079d01201007387 */ /* 0x000fe80000100a00 */
[----:B----4-:R1:W-:Y:S04]  /*f0ee0*/  STL.64 [R1+0x79b8], R10 ;  /* 0x0079b80a01007387 */ /* 0x0103e80000100a00 */
[----:B-1----:R-:W3:Y:S04]  /*f0ef0*/  LDL R11, [R1+0xb4] ;  /* 0x0000b400010b7983 */ /* 0x002ee80000100800 */
[----:B------:R1:W-:Y:S04]  /*f0f00*/  STL.64 [R1+0x79c0], R20 ;  /* 0x0079c01401007387 */ /* 0x0003e80000100a00 */
[----:B-1----:R0:W4:Y:S01]  /*f0f10*/  LDL.64 R20, [R1+0x4380] ;  /* 0x0043800001147983 */ /* 0x0021220000100a00 */
[----:B--2---:R-:W-:-:S03]  /*f0f20*/  IADD3 R16, P2, R28, R25, RZ ;  /* 0x000000191c107210 */ /* 0x004fc60007f5e0ff */
[----:B------:R1:W-:Y:S01]  /*f0f30*/  STL.64 [R1+0x4388], R12 ;  /* 0x0043880c01007387 */ /* 0x0003e20000100a00 */
[----:B------:R-:W-:Y:S02]  /*f0f40*/  IMAD.MOV.U32 R18, RZ, RZ, R17 ;  /* 0x000000ffff127224 */ /* 0x000fe400078e0011 */
[----:B------:R-:W-:Y:S01]  /*f0f50*/  IMAD.X R17, R15, 0x1, R24, P2 ;  /* 0x000000010f117824 */ /* 0x000fe200010e0618 */
[----:B-1----:R-:W-:-:S05]  /*f0f60*/  IADD3 R12, P0, R28, R27, RZ ;  /* 0x0000001b1c0c7210 */ /* 0x002fca0007f1e0ff */
[C---:B------:R-:W-:Y:S02]  /*f0f70*/  IMAD.X R13, R15.reuse, 0x1, R26, P0 ;  /* 0x000000010f0d7824 */ /* 0x040fe400000e061a */
[----:B----4-:R-:W-:Y:S01]  /*f0f80*/  IMAD.X R21, R15, 0x1, R22, P1 ;  /* 0x000000010f157824 */ /* 0x010fe200008e0616 */
[----:B------:R-:W-:-:S04]  /*f0f90*/  IADD3 R20, P1, R28, R29, RZ ;  /* 0x0000001d1c147210 */ /* 0x000fc80007f3e0ff */
[----:B------:R-:W-:Y:S04]  /*f0fa0*/  STL [R1+0x4384], R21 ;  /* 0x0043841501007387 */ /* 0x000fe80000100800 */
[----:B------:R-:W2:Y:S04]  /*f0fb0*/  LDL.LU R28, [R1+0x79e8] ;  /* 0x0079e800011c7983 */ /* 0x000ea80000300800 */
[----:B------:R1:W-:Y:S04]  /*f0fc0*/  STL.64 [R1+0x4378], R16 ;  /* 0x0043781001007387 */ /* 0x0003e80000100a00 */
[----:B-1----:R-:W3:Y:S04]  /*f0fd0*/  LDL.LU.64 R16, [R1+0x79e0] ;  /* 0x0079e00001107983 */ /* 0x002ee80000300a00 */
[----:B------:R1:W-:Y:S04]  /*f0fe0*/  STL.64 [R1+0x4370], R12 ;  /* 0x0043700c01007387 */ /* 0x0003e80000100a00 */
[----:B-1----:R-:W4:Y:S04]  /*f0ff0*/  LDL.LU.64 R12, [R1+0x79d8] ;  /* 0x0079d800010c7983 */ /* 0x002f280000300a00 */
[----:B------:R1:W-:Y:S04]  /*f1000*/  STL [R1+0x79a0], R26 ;  /* 0x0079a01a01007387 */ /* 0x0003e80000100800 */
[----:B-1----:R-:W4:Y:S01]  /*f1010*/  LDL.LU R26, [R1+0xb4] ;  /* 0x0000b400011a7983 */ /* 0x002f220000300800 */
[----:B--2---:R-:W-:Y:S01]  /*f1020*/  IMAD.X R21, R15, 0x1, R28, P1 ;  /* 0x000000010f157824 */ /* 0x004fe200008e061c */
[----:B---3--:R-:W-:Y:S01]  /*f1030*/  IADD3 R10, P2, R11, R16, RZ ;  /* 0x000000100b0a7210 */ /* 0x008fe20007f5e0ff */
[----:B------:R-:W-:Y:S01]  /*f1040*/  IMAD.MOV.U32 R11, RZ, RZ, R18 ;  /* 0x000000ffff0b7224 */ /* 0x000fe200078e0012 */
[----:B----4-:R-:W-:-:S05]  /*f1050*/  IADD3 R18, P0, R26, R17, RZ ;  /* 0x000000111a127210 */ /* 0x010fca0007f1e0ff */
[----:B------:R1:W-:Y:S04]  /*f1060*/  STL [R1+0x4358], R18 ;  /* 0x0043581201007387 */ /* 0x0003e80000100800 */
[----:B-1----:R-:W2:Y:S04]  /*f1070*/  LDL.LU.64 R18, [R1+0x79d0] ;  /* 0x0079d00001127983 */ /* 0x002ea80000300a00 */
[----:B------:R-:W-:Y:S04]  /*f1080*/  STL.64 [R1+0x7998], R16 ;  /* 0x0079981001007387 */ /* 0x000fe80000100a00 */
[----:B------:R-:W3:Y:S04]  /*f1090*/  LDL.LU R15, [R1+0x79c8] ;  /* 0x0079c800010f7983 */ /* 0x000ee80000300800 */
[----:B------:R1:W-:Y:S04]  /*f10a0*/  STL.64 [R1+0x4368], R20 ;  /* 0x0043681401007387 */ /* 0x0003e80000100a00 */
[----:B-1----:R-:W4:Y:S04]  /*f10b0*/  LDL.LU.64 R20, [R1+0x79c0] ;  /* 0x0079c00001147983 */ /* 0x002f280000300a00 */
[----:B------:R1:W-:Y:S04]  /*f10c0*/  STL.64 [R1+0x79b0], R28 ;  /* 0x0079b01c01007387 */ /* 0x0003e80000100a00 */
[----:B------:R-:W2:Y:S01]  /*f10d0*/  LDL R17, [R1+0x42c] ;  /* 0x00042c0001117983 */ /* 0x000ea20000100800 */
[----:B-1----:R-:W-:-:S02]  /*f10e0*/  IMAD.MOV.U32 R29, RZ, RZ, R11 ;  /* 0x000000ffff1d7224 */ /* 0x002fc400078e000b */
[----:B--2---:R-:W-:-:S05]  /*f10f0*/  IMAD.X R11, R17, 0x1, R14, P2 ;  /* 0x00000001110b7824 */ /* 0x004fca00010e060e */
[----:B------:R1:W-:Y:S04]  /*f1100*/  STL.64 [R1+0x4360], R10 ;  /* 0x0043600a01007387 */ /* 0x0003e80000100a00 */
[----:B-1----:R-:W2:Y:S04]  /*f1110*/  LDL.LU.64 R10, [R1+0x79b8] ;  /* 0x0079b800010a7983 */ /* 0x002ea80000300a00 */
[----:B------:R1:W-:Y:S04]  /*f1120*/  STL.64 [R1+0x79a8], R4 ;  /* 0x0079a80401007387 */ /* 0x0003e80000100a00 */
[----:B-1----:R0:W4:Y:S04]  /*f1130*/  LDL.64 R4, [R1+0x4358] ;  /* 0x0043580001047983 */ /* 0x0021280000100a00 */
[----:B---3--:R1:W-:Y:S01]  /*f1140*/  STL [R1+0x7988], R15 ;  /* 0x0079880f01007387 */ /* 0x0083e20000100800 */
[----:B----4-:R-:W-:-:S04]  /*f1150*/  IMAD.MOV.U32 R5, RZ, RZ, R29 ;  /* 0x000000ffff057224 */ /* 0x010fc800078e001d */
[----:B------:R-:W-:Y:S02]  /*f1160*/  IMAD.MOV.U32 R29, RZ, RZ, R5 ;  /* 0x000000ffff1d7224 */ /* 0x000fe400078e0005 */
[----:B------:R-:W-:Y:S02]  /*f1170*/  IMAD.X R5, R17, 0x1, R15, P0 ;  /* 0x0000000111057824 */ /* 0x000fe400000e060f */
[----:B-1----:R-:W3:Y:S01]  /*f1180*/  LDL.LU R15, [R1+0x42c] ;  /* 0x00042c00010f7983 */ /* 0x002ee20000300800 */
[C---:B------:R-:W-:Y:S02]  /*f1190*/  IADD3 R16, P1, R26.reuse, R19, RZ ;  /* 0x000000131a107210 */ /* 0x040fe40007f3e0ff */
[----:B------:R-:W-:Y:S01]  /*f11a0*/  IADD3 R28, P2, R26, R21, RZ ;  /* 0x000000151a1c7210 */ /* 0x000fe20007f5e0ff */
[----:B------:R-:W-:Y:S04]  /*f11b0*/  STL [R1+0x435c], R5 ;  /* 0x00435c0501007387 */ /* 0x000fe80000100800 */
[----:B------:R-:W-:Y:S01]  /*f11c0*/  STL.64 [R1+0x7990], R18 ;  /* 0x0079901201007387 */ /* 0x000fe20000100a00 */
[----:B---3--:R-:W-:-:S05]  /*f11d0*/  IMAD.X R17, R15, 0x1, R18, P1 ;  /* 0x000000010f117824 */ /* 0x008fca00008e0612 */
[----:B------:R1:W-:Y:S02]  /*f11e0*/  STL.64 [R1+0x4350], R16 ;  /* 0x0043501001007387 */ /* 0x0003e40000100a00 */
[----:B-1----:R-:W-:Y:S02]  /*f11f0*/  IMAD.MOV.U32 R17, RZ, RZ, R29 ;  /* 0x000000ffff117224 */ /* 0x002fe400078e001d */
[----:B------:R-:W-:-:S05]  /*f1200*/  IMAD.X R29, R15, 0x1, R20, P2 ;  /* 0x000000010f1d7824 */ /* 0x000fca00010e0614 */
[----:B------:R1:W-:Y:S04]  /*f1210*/  STL.64 [R1+0x4348], R28 ;  /* 0x0043481c01007387 */ /* 0x0003e80000100a00 */
[----:B-1----:R-:W3:Y:S01]  /*f1220*/  LDL.LU.64 R28, [R1+0x79b0] ;  /* 0x0079b000011c7983 */ /* 0x002ee20000300a00 */
[----:B------:R-:W-:-:S03]  /*f1230*/  IADD3 R4, P0, R26, R23, RZ ;  /* 0x000000171a047210 */ /* 0x000fc60007f1e0ff */
[----:B------:R1:W-:Y:S02]  /*f1240*/  STL.64 [R1+0x7978], R20 ;  /* 0x0079781401007387 */ /* 0x0003e40000100a00 */
[----:B------:R-:W-:Y:S01]  /*f1250*/  IMAD.X R5, R15, 0x1, R22, P0 ;  /* 0x000000010f057824 */ /* 0x000fe200000e0616 */
[C---:B------:R-:W-:Y:S02]  /*f1260*/  IADD3 R16, P1, R26.reuse, R25, RZ ;  /* 0x000000191a107210 */ /* 0x040fe40007f3e0ff */
[C---:B------:R-:W-:Y:S01]  /*f1270*/  IADD3 R18, P2, R26.reuse, R27, RZ ;  /* 0x0000001b1a127210 */ /* 0x040fe20007f5e0ff */
[----:B-1----:R-:W4:Y:S04]  /*f1280*/  LDL R21, [R1+0xb8] ;  /* 0x0000b80001157983 */ /* 0x002f280000100800 */
[----:B------:R-:W-:Y:S04]  /*f1290*/  STL.64 [R1+0x7980], R12 ;  /* 0x0079800c01007387 */ /* 0x000fe80000100a00 */
[----:B------:R1:W-:Y:S04]  /*f12a0*/  STL.64 [R1+0x4340], R4 ;  /* 0x0043400401007387 */ /* 0x0003e80000100a00 */
[----:B-1----:R-:W2:Y:S01]  /*f12b0*/  LDL.LU.64 R4, [R1+0x79a8] ;  /* 0x0079a80001047983 */ /* 0x002ea20000300a00 */
[----:B---3--:R-:W-:-:S03]  /*f12c0*/  IADD3 R12, P0, R26, R29, RZ ;  /* 0x0000001d1a0c7210 */ /* 0x008fc60007f1e0ff */
[----:B------:R-:W3:Y:S01]  /*f12d0*/  LDL.LU R26, [R1+0x79a0] ;  /* 0x0079a000011a7983 */ /* 0x000ee20000300800 */
[----:B------:R-:W-:Y:S02]  /*f12e0*/  IMAD.MOV.U32 R13, RZ, RZ, R17 ;  /* 0x000000ffff0d7224 */ /* 0x000fe400078e0011 */
[----:B------:R-:W-:-:S05]  /*f12f0*/  IMAD.X R17, R15, 0x1, R24, P1 ;  /* 0x000000010f117824 */ /* 0x000fca00008e0618 */
[----:B------:R1:W-:Y:S04]  /*f1300*/  STL.64 [R1+0x4338], R16 ;  /* 0x0043381001007387 */ /* 0x0003e80000100a00 */
[----:B-1----:R-:W4:Y:S04]  /*f1310*/  LDL.LU.64 R16, [R1+0x7998] ;  /* 0x0079980001107983 */ /* 0x002f280000300a00 */
[----:B------:R-:W-:Y:S01]  /*f1320*/  STL.64 [R1+0x7970], R24 ;  /* 0x0079701801007387 */ /* 0x000fe20000100a00 */
[----:B---3--:R-:W-:-:S05]  /*f1330*/  IMAD.X R19, R15, 0x1, R26, P2 ;  /* 0x000000010f137824 */ /* 0x008fca00010e061a */
[----:B------:R1:W-:Y:S04]  /*f1340*/  STL.64 [R1+0x4330], R18 ;  /* 0x0043301201007387 */ /* 0x0003e80000100a00 */
[----:B-1----:R-:W3:Y:S04]  /*f1350*/  LDL.LU.64 R18, [R1+0x7990] ;  /* 0x0079900001127983 */ /* 0x002ee80000300a00 */
[----:B------:R1:W-:Y:S04]  /*f1360*/  STL [R1+0x7960], R26 ;  /* 0x0079601a01007387 */ /* 0x0003e80000100800 */
[----:B-1----:R-:W2:Y:S01]  /*f1370*/  LDL.LU R26, [R1+0xb8] ;  /* 0x0000b800011a7983 */ /* 0x002ea20000300800 */
[----:B----4-:R-:W-:-:S03]  /*f1380*/  IADD3 R20, P1, R21, R16, RZ ;  /* 0x0000001015147210 */ /* 0x010fc60007f3e0ff */
[----:B------:R1:W-:Y:S02]  /*f1390*/  STL.64 [R1+0x7950], R16 ;  /* 0x0079501001007387 */ /* 0x0003e40000100a00 */
[----:B-1----:R-:W-:Y:S02]  /*f13a0*/  IMAD.MOV.U32 R16, RZ, RZ, R13 ;  /* 0x000000ffff107224 */ /* 0x002fe400078e000d */
[----:B------:R-:W-:Y:S01]  /*f13b0*/  IMAD.X R13, R15, 0x1, R28, P0 ;  /* 0x000000010f0d7824 */ /* 0x000fe200000e061c */
[----:B--2---:R-:W-:-:S05]  /*f13c0*/  IADD3 R24, P2, R26, R17, RZ ;  /* 0x000000111a187210 */ /* 0x004fca0007f5e0ff */
[----:B------:R-:W-:Y:S04]  /*f13d0*/  STL [R1+0x4318], R24 ;  /* 0x0043181801007387 */ /* 0x000fe80000100800 */
[----:B------:R-:W2:Y:S04]  /*f13e0*/  LDL.LU R15, [R1+0x7988] ;  /* 0x00798800010f7983 */ /* 0x000ea80000300800 */
[----:B------:R1:W-:Y:S04]  /*f13f0*/  STL.64 [R1+0x4328], R12 ;  /* 0x0043280c01007387 */ /* 0x0003e80000100a00 */
[----:B-1----:R-:W4:Y:S04]  /*f1400*/  LDL.LU.64 R12, [R1+0x7980] ;  /* 0x00798000010c7983 */ /* 0x002f280000300a00 */
[----:B------:R1:W-:Y:S04]  /*f1410*/  STL.64 [R1+0x7968], R28 ;  /* 0x0079681c01007387 */ /* 0x0003e80000100a00 */
[----:B-1----:R0:W3:Y:S04]  /*f1420*/  LDL.64 R28, [R1+0x4318] ;  /* 0x00431800011c7983 */ /* 0x0020e80000100a00 */
[----:B---3--:R-:W3:Y:S02]  /*f1430*/  LDL R29, [R1+0x428] ;  /* 0x00042800011d7983 */ /* 0x008ee40000100800 */
[----:B---3--:R-:W-:-:S02]  /*f1440*/  IMAD.X R21, R29, 0x1, R14, P1 ;  /* 0x000000011d157824 */ /* 0x008fc400008e060e */
[----:B--2---:R-:W-:-:S03]  /*f1450*/  IMAD.X R29, R29, 0x1, R15, P2 ;  /* 0x000000011d1d7824 */ /* 0x004fc600010e060f */
[----:B------:R1:W-:Y:S04]  /*f1460*/  STL.64 [R1+0x4320], R20 ;  /* 0x0043201401007387 */ /* 0x0003e80000100a00 */
[----:B-1----:R-:W2:Y:S04]  /*f1470*/  LDL.LU.64 R20, [R1+0x7978] ;  /* 0x0079780001147983 */ /* 0x002ea80000300a00 */
[----:B----4-:R-:W-:Y:S04]  /*f1480*/  STL.64 [R1+0x7958], R12 ;  /* 0x0079580c01007387 */ /* 0x010fe80000100a00 */
[----:B------:R1:W-:Y:S04]  /*f1490*/  STL [R1+0x7948], R15 ;  /* 0x0079480f01007387 */ /* 0x0003e80000100800 */
[----:B-1----:R-:W3:Y:S01]  /*f14a0*/  LDL.LU R15, [R1+0x428] ;  /* 0x00042800010f7983 */ /* 0x002ee20000300800 */
[C---:B------:R-:W-:Y:S01]  /*f14b0*/  IADD3 R24, P0, R26.reuse, R19, RZ ;  /* 0x000000131a187210 */ /* 0x040fe20007f1e0ff */
[----:B------:R-:W-:Y:S01]  /*f14c0*/  IMAD.MOV.U32 R12, RZ, RZ, R16 ;  /* 0x000000ffff0c7224 */ /* 0x000fe200078e0010 */
[----:B------:R-:W-:-:S02]  /*f14d0*/  IADD3 R28, P2, R26, R23, RZ ;  /* 0x000000171a1c7210 */ /* 0x000fc40007f5e0ff */
[----:B--2---:R-:W-:-:S05]  /*f14e0*/  IADD3 R16, P1, R26, R21, RZ ;  /* 0x000000151a107210 */ /* 0x004fca0007f3e0ff */
[----:B------:R-:W-:Y:S04]  /*f14f0*/  STL [R1+0x4308], R16 ;  /* 0x0043081001007387 */ /* 0x000fe80000100800 */
[----:B------:R1:W-:Y:S01]  /*f1500*/  STL [R1+0x431c], R29 ;  /* 0x00431c1d01007387 */ /* 0x0003e20000100800 */
[----:B---3--:R-:W-:-:S05]  /*f1510*/  IMAD.X R25, R15, 0x1, R18, P0 ;  /* 0x000000010f197824 */ /* 0x008fca00000e0612 */
[----:B------:R2:W-:Y:S01]  /*f1520*/  STL.64 [R1+0x4310], R24 ;  /* 0x0043101801007387 */ /* 0x0005e20000100a00 */
[----:B-1----:R-:W-:-:S03]  /*f1530*/  IMAD.X R29, R15, 0x1, R22, P2 ;  /* 0x000000010f1d7824 */ /* 0x002fc600010e0616 */
[----:B--2---:R-:W2:Y:S04]  /*f1540*/  LDL.LU.64 R24, [R1+0x7970] ;  /* 0x0079700001187983 */ /* 0x004ea80000300a00 */
[----:B------:R1:W-:Y:S04]  /*f1550*/  STL.64 [R1+0x7940], R4 ;  /* 0x0079400401007387 */ /* 0x0003e80000100a00 */
[----:B-1----:R-:W3:Y:S04]  /*f1560*/  LDL R5, [R1+0xbc] ;  /* 0x0000bc0001057983 */ /* 0x002ee80000100800 */
[----:B------:R1:W-:Y:S02]  /*f1570*/  STL.64 [R1+0x7930], R10 ;  /* 0x0079300a01007387 */ /* 0x0003e40000100a00 */
[----:B-1----:R-:W-:-:S02]  /*f1580*/  IMAD.MOV.U32 R11, RZ, RZ, R17 ;  /* 0x000000ffff0b7224 */ /* 0x002fc400078e0011 */
[----:B------:R-:W-:-:S05]  /*f1590*/  IMAD.X R11, R15, 0x1, R20, P1 ;  /* 0x000000010f0b7824 */ /* 0x000fca00008e0614 */
[----:B------:R-:W-:Y:S04]  /*f15a0*/  STL [R1+0x430c], R11 ;  /* 0x00430c0b01007387 */ /* 0x000fe80000100800 */
[----:B------:R1:W-:Y:S04]  /*f15b0*/  STL.64 [R1+0x4300], R28 ;  /* 0x0043001c01007387 */ /* 0x0003e80000100a00 */
[----:B-1----:R-:W4:Y:S01]  /*f15c0*/  LDL.LU.64 R28, [R1+0x7968] ;  /* 0x00796800011c7983 */ /* 0x002f220000300a00 */
[----:B------:R-:W-:Y:S02]  /*f15d0*/  IMAD.MOV.U32 R4, RZ, RZ, R12 ;  /* 0x000000ffff047224 */ /* 0x000fe400078e000c */
[----:B------:R-:W-:Y:S01]  /*f15e0*/  IMAD.MOV.U32 R10, RZ, RZ, R16 ;  /* 0x000000ffff0a7224 */ /* 0x000fe200078e0010 */
[C---:B------:R-:W-:Y:S01]  /*f15f0*/  IADD3 R10, P1, R26.reuse, R27, RZ ;  /* 0x0000001b1a0a7210 */ /* 0x040fe20007f3e0ff */
[----:B------:R-:W-:Y:S01]  /*f1600*/  STL.64 [R1+0x7938], R22 ;  /* 0x0079381601007387 */ /* 0x000fe20000100a00 */
[----:B--2---:R-:W-:-:S02]  /*f1610*/  IADD3 R16, P0, R26, R25, RZ ;  /* 0x000000191a107210 */ /* 0x004fc40007f1e0ff */
[----:B----4-:R-:W-:Y:S02]  /*f1620*/  IADD3 R12, P2, R26, R29, RZ ;  /* 0x0000001d1a0c7210 */ /* 0x010fe40007f5e0ff */
[----:B------:R-:W2:Y:S01]  /*f1630*/  LDL.LU R26, [R1+0x7960] ;  /* 0x00796000011a7983 */ /* 0x000ea20000300800 */
[----:B------:R-:W-:-:S03]  /*f1640*/  IMAD.X R17, R15, 0x1, R24, P0 ;  /* 0x000000010f117824 */ /* 0x000fc600000e0618 */
[----:B------:R1:W-:Y:S04]  /*f1650*/  STL [R1+0x42e8], R12 ;  /* 0x0042e80c01007387 */ /* 0x0003e80000100800 */
[----:B-1----:R-:W4:Y:S04]  /*f1660*/  LDL.LU.64 R12, [R1+0x7958] ;  /* 0x00795800010c7983 */ /* 0x002f280000300a00 */
[----:B------:R1:W-:Y:S04]  /*f1670*/  STL.64 [R1+0x42f8], R16 ;  /* 0x0042f81001007387 */ /* 0x0003e80000100a00 */
[----:B-1----:R-:W3:Y:S04]  /*f1680*/  LDL.LU.64 R16, [R1+0x7950] ;  /* 0x0079500001107983 */ /* 0x002ee80000300a00 */
[----:B------:R-:W-:Y:S01]  /*f1690*/  STL.64 [R1+0x7928], R24 ;  /* 0x0079281801007387 */ /* 0x000fe20000100a00 */
[----:B--2---:R-:W-:-:S03]  /*f16a0*/  IMAD.X R11, R15, 0x1, R26, P1 ;  /* 0x000000010f0b7824 */ /* 0x004fc600008e061a */
[----:B------:R1:W-:Y:S04]  /*f16b0*/  STL [R1+0x7920], R26 ;  /* 0x0079201a01007387 */ /* 0x0003e80000100800 */
[----:B-1----:R-:W2:Y:S01]  /*f16c0*/  LDL.LU R26, [R1+0xbc] ;  /* 0x0000bc00011a7983 */ /* 0x002ea20000300800 */
[----:B------:R-:W-:-:S03]  /*f16d0*/  IMAD.MOV.U32 R24, RZ, RZ, R4 ;  /* 0x000000ffff187224 */ /* 0x000fc600078e0004 */
[----:B------:R1:W-:Y:S04]  /*f16e0*/  STL.64 [R1+0x42f0], R10 ;  /* 0x0042f00a01007387 */ /* 0x0003e80000100a00 */
[----:B-1----:R-:W4:Y:S01]  /*f16f0*/  LDL R11, [R1+0x424] ;  /* 0x00042400010b7983 */ /* 0x002f220000100800 */
[----:B---3--:R-:W-:-:S03]  /*f1700*/  IADD3 R4, P0, R5, R16, RZ ;  /* 0x0000001005047210 */ /* 0x008fc60007f1e0ff */
[----:B------:R1:W-:Y:S01]  /*f1710*/  STL.64 [R1+0x7918], R16 ;  /* 0x0079181001007387 */ /* 0x0003e20000100a00 */
[----:B--2---:R-:W-:-:S03]  /*f1720*/  IADD3 R10, P1, R26, R17, RZ ;  /* 0x000000111a0a7210 */ /* 0x004fc60007f3e0ff */
[----:B-1----:R0:W2:Y:S02]  /*f1730*/  LDL.64 R16, [R1+0x42e8] ;  /* 0x0042e80001107983 */ /* 0x0020a40000100a00 */
[----:B--2---:R-:W-:Y:S02]  /*f1740*/  IMAD.X R17, R15, 0x1, R28, P2 ;  /* 0x000000010f117824 */ /* 0x004fe400010e061c */
[----:B------:R-:W2:Y:S01]  /*f1750*/  LDL.LU R15, [R1+0x7948] ;  /* 0x00794800010f7983 */ /* 0x000ea20000300800 */
[C---:B----4-:R-:W-:Y:S01]  /*f1760*/  IMAD.X R5, R11.reuse, 0x1, R14, P0 ;  /* 0x000000010b057824 */ /* 0x050fe200000e060e */
[----:B------:R-:W-:Y:S02]  /*f1770*/  IADD3 R22, P0, R26, R21, RZ ;  /* 0x000000151a167210 */ /* 0x000fe40007f1e0ff */
[----:B------:R-:W-:Y:S04]  /*f1780*/  STL [R1+0x42ec], R17 ;  /* 0x0042ec1101007387 */ /* 0x000fe80000100800 */
[----:B------:R1:W-:Y:S04]  /*f1790*/  STL.64 [R1+0x42e0], R4 ;  /* 0x0042e00401007387 */ /* 0x0003e80000100a00 */
[----:B-1----:R-:W3:Y:S04]  /*f17a0*/  LDL.LU.64 R4, [R1+0x7940] ;  /* 0x0079400001047983 */ /* 0x002ee80000300a00 */
[----:B------:R1:W-:Y:S04]  /*f17b0*/  STL [R1+0x42c8], R22 ;  /* 0x0042c81601007387 */ /* 0x0003e80000100800 */
[----:B-1----:R-:W4:Y:S01]  /*f17c0*/  LDL.LU.64 R22, [R1+0x7938] ;  /* 0x0079380001167983 */ /* 0x002f220000300a00 */
[----:B--2---:R-:W-:-:S05]  /*f17d0*/  IMAD.X R11, R11, 0x1, R15, P1 ;  /* 0x000000010b0b7824 */ /* 0x004fca00008e060f */
[----:B------:R1:W-:Y:S04]  /*f17e0*/  STL.64 [R1+0x42d8], R10 ;  /* 0x0042d80a01007387 */ /* 0x0003e80000100a00 */
[----:B-1----:R-:W2:Y:S01]  /*f17f0*/  LDL.LU.64 R10, [R1+0x7930] ;  /* 0x00793000010a7983 */ /* 0x002ea20000300a00 */
[----:B------:R-:W-:-:S03]  /*f1800*/  IADD3 R16, P2, R26, R19, RZ ;  /* 0x000000131a107210 */ /* 0x000fc60007f5e0ff */
[----:B--2---:R1:W-:Y:S04]  /*f1810*/  STL.64 [R1+0x7908], R10 ;  /* 0x0079080a01007387 */ /* 0x0043e80000100a00 */
[----:B-1----:R0:W2:Y:S04]  /*f1820*/  LDL.64 R10, [R1+0x42c8] ;  /* 0x0042c800010a7983 */ /* 0x0020a80000100a00 */
[----:B------:R1:W-:Y:S04]  /*f1830*/  STL [R1+0x7900], R15 ;  /* 0x0079000f01007387 */ /* 0x0003e80000100800 */
[----:B-1----:R-:W3:Y:S04]  /*f1840*/  LDL.LU R15, [R1+0x424] ;  /* 0x00042400010f7983 */ /* 0x002ee80000300800 */
[----:B------:R1:W-:Y:S02]  /*f1850*/  STL.64 [R1+0x7910], R8 ;  /* 0x0079100801007387 */ /* 0x0003e40000100a00 */
[----:B-1----:R-:W-:Y:S01]  /*f1860*/  IMAD.MOV.U32 R8, RZ, RZ, R24 ;  /* 0x000000ffff087224 */ /* 0x002fe200078e0018 */
[----:B----4-:R-:W-:-:S05]  /*f1870*/  IADD3 R24, P1, R26, R23, RZ ;  /* 0x000000171a187210 */ /* 0x010fca0007f3e0ff */
[----:B------:R1:W-:Y:S04]  /*f1880*/  STL [R1+0x42c0], R24 ;  /* 0x0042c01801007387 */ /* 0x0003e80000100800 */
[----:B-1----:R-:W4:Y:S01]  /*f1890*/  LDL.LU.64 R24, [R1+0x7928] ;  /* 0x0079280001187983 */ /* 0x002f220000300a00 */
[C---:B---3--:R-:W-:Y:S02]  /*f18a0*/  IMAD.X R17, R15.reuse, 0x1, R18, P2 ;  /* 0x000000010f117824 */ /* 0x048fe400010e0612 */
[----:B--2---:R-:W-:-:S03]  /*f18b0*/  IMAD.X R11, R15, 0x1, R20, P0 ;  /* 0x000000010f0b7824 */ /* 0x004fc600000e0614 */
[----:B------:R-:W-:Y:S04]  /*f18c0*/  STL.64 [R1+0x42d0], R16 ;  /* 0x0042d01001007387 */ /* 0x000fe80000100a00 */
[----:B------:R1:W-:Y:S04]  /*f18d0*/  STL.64 [R1+0x78f8], R20 ;  /* 0x0078f81401007387 */ /* 0x0003e80000100a00 */
[----:B-1----:R0:W2:Y:S01]  /*f18e0*/  LDL.64 R20, [R1+0x42c0] ;  /* 0x0042c00001147983 */ /* 0x0020a20000100a00 */
[----:B------:R-:W-:-:S03]  /*f18f0*/  IADD3 R10, P0, R26, R27, RZ ;  /* 0x0000001b1a0a7210 */ /* 0x000fc60007f1e0ff */
[----:B------:R-:W-:Y:S01]  /*f1900*/  STL [R1+0x42cc], R11 ;  /* 0x0042cc0b01007387 */ /* 0x000fe20000100800 */
[----:B----4-:R-:W-:-:S03]  /*f1910*/  IADD3 R16, P2, R26, R25, RZ ;  /* 0x000000191a107210 */ /* 0x010fc60007f5e0ff */
[----:B------:R1:W-:Y:S02]  /*f1920*/  STL.64 [R1+0x78f0], R22 ;  /* 0x0078f01601007387 */ /* 0x0003e40000100a00 */
[C---:B------:R-:W-:Y:S02]  /*f1930*/  IMAD.X R17, R15.reuse, 0x1, R24, P2 ;  /* 0x000000010f117824 */ /* 0x040fe400010e0618 */
[----:B-1----:R-:W3:Y:S01]  /*f1940*/  LDL R23, [R1+0xc0] ;  /* 0x0000c00001177983 */ /* 0x002ee20000100800 */
[----:B--2---:R-:W-:Y:S01]  /*f1950*/  IMAD.X R21, R15, 0x1, R22, P1 ;  /* 0x000000010f157824 */ /* 0x004fe200008e0616 */
[----:B------:R-:W-:-:S04]  /*f1960*/  IADD3 R20, P1, R26, R29, RZ ;  /* 0x0000001d1a147210 */ /* 0x000fc80007f3e0ff */
[----:B------:R-:W-:Y:S04]  /*f1970*/  STL [R1+0x42c4], R21 ;  /* 0x0042c41501007387 */ /* 0x000fe80000100800 */
[----:B------:R-:W2:Y:S04]  /*f1980*/  LDL.LU R26, [R1+0x7920] ;  /* 0x00792000011a7983 */ /* 0x000ea80000300800 */
[----:B------:R1:W-:Y:S04]  /*f1990*/  STL.64 [R1+0x42b8], R16 ;  /* 0x0042b81001007387 */ /* 0x0003e80000100a00 */
[----:B-1----:R-:W3:Y:S01]  /*f19a0*/  LDL.LU.64 R16, [R1+0x7918] ;  /* 0x0079180001107983 */ /* 0x002ee20000300a00 */
[----:B------:R-:W-:-:S02]  /*f19b0*/  IMAD.MOV.U32 R21, RZ, RZ, R8 ;  /* 0x000000ffff157224 */ /* 0x000fc400078e0008 */
[----:B--2---:R-:W-:Y:S01]  /*f19c0*/  IMAD.X R11, R15, 0x1, R26, P0 ;  /* 0x000000010f0b7824 */ /* 0x004fe200000e061a */
[----:B---3--:R-:W-:-:S05]  /*f19d0*/  IADD3 R8, P2, R23, R16, RZ ;  /* 0x0000001017087210 */ /* 0x008fca0007f5e0ff */
[----:B------:R1:W-:Y:S01]  /*f19e0*/  STL [R1+0x42a0], R8 ;  /* 0x0042a00801007387 */ /* 0x0003e20000100800 */
[----:B------:R-:W-:-:S03]  /*f19f0*/  IADD3 R22, P0, R23, R17, RZ ;  /* 0x0000001117167210 */ /* 0x000fc60007f1e0ff */
[----:B-1----:R-:W2:Y:S04]  /*f1a00*/  LDL.LU.64 R8, [R1+0x7910] ;  /* 0x0079100001087983 */ /* 0x002ea80000300a00 */
[----:B------:R1:W-:Y:S04]  /*f1a10*/  STL.64 [R1+0x42b0], R10 ;  /* 0x0042b00a01007387 */ /* 0x0003e80000100a00 */
[----:B-1----:R-:W3:Y:S04]  /*f1a20*/  LDL.LU.64 R10, [R1+0x7908] ;  /* 0x00790800010a7983 */ /* 0x002ee80000300a00 */
[----:B------:R-:W-:Y:S04]  /*f1a30*/  STL.64 [R1+0x78e8], R26 ;  /* 0x0078e81a01007387 */ /* 0x000fe80000100a00 */
[----:B------:R-:W4:Y:S04]  /*f1a40*/  LDL R23, [R1+0x420] ;  /* 0x0004200001177983 */ /* 0x000f280000100800 */
[----:B------:R1:W-:Y:S04]  /*f1a50*/  STL.64 [R1+0x78e0], R16 ;  /* 0x0078e01001007387 */ /* 0x0003e80000100a00 */
[----:B-1----:R0:W2:Y:S02]  /*f1a60*/  LDL.64 R16, [R1+0x42a0] ;  /* 0x0042a00001107983 */ /* 0x0020a40000100a00 */
[----:B--2---:R-:W-:-:S02]  /*f1a70*/  IMAD.MOV.U32 R17, RZ, RZ, R21 ;  /* 0x000000ffff117224 */ /* 0x004fc400078e0015 */
[----:B------:R-:W-:Y:S02]  /*f1a80*/  IMAD.X R21, R15, 0x1, R28, P1 ;  /* 0x000000010f157824 */ /* 0x000fe400008e061c */
[----:B------:R-:W2:Y:S04]  /*f1a90*/  LDL.LU R15, [R1+0x7900] ;  /* 0x00790000010f7983 */ /* 0x000ea80000300800 */
[----:B------:R1:W-:Y:S04]  /*f1aa0*/  STL.64 [R1+0x42a8], R20 ;  /* 0x0042a81401007387 */ /* 0x0003e80000100a00 */
[----:B-1----:R-:W3:Y:S04]  /*f1ab0*/  LDL.LU.64 R20, [R1+0x78f8] ;  /* 0x0078f80001147983 */ /* 0x002ee80000300a00 */
[----:B------:R1:W-:Y:S04]  /*f1ac0*/  STL [R1+0x78d8], R28 ;  /* 0x0078d81c01007387 */ /* 0x0003e80000100800 */
[----:B-1----:R-:W2:Y:S01]  /*f1ad0*/  LDL.LU R28, [R1+0xc0] ;  /* 0x0000c000011c7983 */ /* 0x002ea20000300800 */
[----:B------:R-:W-:-:S02]  /*f1ae0*/  IMAD.MOV.U32 R27, RZ, RZ, R17 ;  /* 0x000000ffff1b7224 */ /* 0x000fc400078e0011 */
[----:B----4-:R-:W-:Y:S01]  /*f1af0*/  IMAD.X R17, R23, 0x1, R14, P2 ;  /* 0x0000000117117824 */ /* 0x010fe200010e060e */
[----:B------:R1:W-:Y:S04]  /*f1b00*/  STL.64 [R1+0x78c8], R12 ;  /* 0x0078c80c01007387 */ /* 0x0003e80000100a00 */
[----:B------:R-:W-:Y:S04]  /*f1b10*/  STL [R1+0x42a4], R17 ;  /* 0x0042a41101007387 */ /* 0x000fe80000100800 */
[----:B-1----:R-:W4:Y:S04]  /*f1b20*/  LDL R12, [R1+0xc4] ;  /* 0x0000c400010c7983 */ /* 0x002f280000100800 */
[----:B---3--:R1:W-:Y:S01]  /*f1b30*/  STL [R1+0x78c0], R21 ;  /* 0x0078c01501007387 */ /* 0x0083e20000100800 */
[----:B--2---:R-:W-:-:S03]  /*f1b40*/  IADD3 R16, P2, R28, R21, RZ ;  /* 0x000000151c107210 */ /* 0x004fc60007f5e0ff */
[----:B-1----:R-:W2:Y:S01]  /*f1b50*/  LDL.LU R21, [R1+0x420] ;  /* 0x0004200001157983 */ /* 0x002ea20000300800 */
[----:B------:R-:W-:Y:S01]  /*f1b60*/  IADD3 R26, P1, R28, R19, RZ ;  /* 0x000000131c1a7210 */ /* 0x000fe20007f3e0ff */
[----:B--2---:R-:W-:-:S05]  /*f1b70*/  IMAD.X R23, R21, 0x1, R15, P0 ;  /* 0x0000000115177824 */ /* 0x004fca00000e060f */
[----:B------:R1:W-:Y:S04]  /*f1b80*/  STL.64 [R1+0x4298], R22 ;  /* 0x0042981601007387 */ /* 0x0003e80000100a00 */
[----:B-1----:R-:W2:Y:S04]  /*f1b90*/  LDL.LU.64 R22, [R1+0x78f0] ;  /* 0x0078f00001167983 */ /* 0x002ea80000300a00 */
[----:B------:R1:W-:Y:S02]  /*f1ba0*/  STL.64 [R1+0x78b0], R14 ;  /* 0x0078b00e01007387 */ /* 0x0003e40000100a00 */
[----:B-1----:R-:W-:-:S02]  /*f1bb0*/  IMAD.MOV.U32 R14, RZ, RZ, R27 ;  /* 0x000000ffff0e7224 */ /* 0x002fc400078e001b */
[----:B------:R-:W-:-:S03]  /*f1bc0*/  IMAD.X R27, R21, 0x1, R18, P1 ;  /* 0x00000001151b7824 */ /* 0x000fc600008e0612 */
[----:B------:R-:W-:Y:S04]  /*f1bd0*/  STL.64 [R1+0x78b8], R14 ;  /* 0x0078b80e01007387 */ /* 0x000fe80000100a00 */
[----:B------:R-:W-:Y:S04]  /*f1be0*/  STL.64 [R1+0x78a8], R4 ;  /* 0x0078a80401007387 */ /* 0x000fe80000100a00 */
[----:B------:R1:W-:Y:S04]  /*f1bf0*/  STL.64 [R1+0x4290], R26 ;  /* 0x0042901a01007387 */ /* 0x0003e80000100a00 */
[----:B-1----:R-:W3:Y:S01]  /*f1c00*/  LDL.LU.64 R26, [R1+0x78e8] ;  /* 0x0078e800011a7983 */ /* 0x002ee20000300a00 */
[----:B------:R-:W-:-:S03]  /*f1c10*/  IMAD.X R17, R21, 0x1, R20, P2 ;  /* 0x0000000115117824 */ /* 0x000fc600010e0614 */
[----:B------:R-:W-:Y:S04]  /*f1c20*/  STL.64 [R1+0x78d0], R18 ;  /* 0x0078d01201007387 */ /* 0x000fe80000100a00 */
[----:B------:R1:W-:Y:S01]  /*f1c30*/  STL.64 [R1+0x4288], R16 ;  /* 0x0042881001007387 */ /* 0x0003e20000100a00 */
[----:B------:R-:W-:-:S03]  /*f1c40*/  IADD3 R4, P1, R28, R25, RZ ;  /* 0x000000191c047210 */ /* 0x000fc60007f3e0ff */
[----:B-1----:R-:W4:Y:S01]  /*f1c50*/  LDL.LU.64 R16, [R1+0x78e0] ;  /* 0x0078e00001107983 */ /* 0x002f220000300a00 */
[----:B--2---:R-:W-:-:S05]  /*f1c60*/  IADD3 R14, P0, R28, R23, RZ ;  /* 0x000000171c0e7210 */ /* 0x004fca0007f1e0ff */
[----:B------:R-:W-:-:S05]  /*f1c70*/  IMAD.X R15, R21, 0x1, R22, P0 ;  /* 0x00000001150f7824 */ /* 0x000fca00000e0616 */
[----:B------:R1:W-:Y:S02]  /*f1c80*/  STL.64 [R1+0x4280], R14 ;  /* 0x0042800e01007387 */ /* 0x0003e40000100a00 */
[C---:B-1----:R-:W-:Y:S02]  /*f1c90*/  IADD3 R14, P0, R28.reuse, R29, RZ ;  /* 0x0000001d1c0e7210 */ /* 0x042fe40007f1e0ff */
[----:B---3--:R-:W-:Y:S02]  /*f1ca0*/  IADD3 R18, P2, R28, R27, RZ ;  /* 0x0000001b1c127210 */ /* 0x008fe40007f5e0ff */
[----:B------:R-:W2:Y:S01]  /*f1cb0*/  LDL.LU R28, [R1+0x78d8] ;  /* 0x0078d800011c7983 */ /* 0x000ea20000300800 */
[C---:B------:R-:W-:Y:S02]  /*f1cc0*/  IMAD.X R5, R21.reuse, 0x1, R24, P1 ;  /* 0x0000000115057824 */ /* 0x040fe400008e0618 */
[----:B------:R-:W-:-:S03]  /*f1cd0*/  IMAD.X R19, R21, 0x1, R26, P2 ;  /* 0x0000000115137824 */ /* 0x000fc600010e061a */
[----:B------:R4:W-:Y:S02]  /*f1ce0*/  STL.64 [R1+0x4278], R4 ;  /* 0x0042780401007387 */ /* 0x0009e40000100a00 */
[C---:B----4-:R-:W-:Y:S02]  /*f1cf0*/  IADD3 R4, P1, R12.reuse, R16, RZ ;  /* 0x000000100c047210 */ /* 0x050fe40007f3e0ff */
[----:B------:R-:W3:Y:S01]  /*f1d00*/  LDL R5, [R1+0x41c] ;  /* 0x00041c0001057983 */ /* 0x000ee20000100800 */
[----:B------:R-:W-:-:S03]  /*f1d10*/  IADD3 R12, P2, R12, R17, RZ ;  /* 0x000000110c0c7210 */ /* 0x000fc60007f5e0ff */
[----:B------:R1:W-:Y:S04]  /*f1d20*/  STL.64 [R1+0x4270], R18 ;  /* 0x0042701201007387 */ /* 0x0003e80000100a00 */
[----:B-1----:R-:W4:Y:S04]  /*f1d30*/  LDL.LU.64 R18, [R1+0x78d0] ;  /* 0x0078d00001127983 */ /* 0x002f280000300a00 */
[----:B------:R1:W-:Y:S04]  /*f1d40*/  STL [R1+0x4258], R12 ;  /* 0x0042580c01007387 */ /* 0x0003e80000100800 */
[----:B-1----:R-:W3:Y:S04]  /*f1d50*/  LDL.LU.64 R12, [R1+0x78c8] ;  /* 0x0078c800010c7983 */ /* 0x002ee80000300a00 */
[----:B------:R1:W-:Y:S04]  /*f1d60*/  STL [R1+0x7898], R17 ;  /* 0x0078981101007387 */ /* 0x0003e80000100800 */
[----:B-1----:R-:W4:Y:S01]  /*f1d70*/  LDL.LU R17, [R1+0xc4] ;  /* 0x0000c40001117983 */ /* 0x002f220000300800 */
[----:B--2---:R-:W-:-:S03]  /*f1d80*/  IMAD.X R15, R21, 0x1, R28, P0 ;  /* 0x00000001150f7824 */ /* 0x004fc600000e061c */
[----:B------:R-:W2:Y:S04]  /*f1d90*/  LDL.LU R21, [R1+0x78c0] ;  /* 0x0078c00001157983 */ /* 0x000ea80000300800 */
[----:B------:R1:W-:Y:S04]  /*f1da0*/  STL.64 [R1+0x4268], R14 ;  /* 0x0042680e01007387 */ /* 0x0003e80000100a00 */
[----:B-1----:R-:W3:Y:S04]  /*f1db0*/  LDL.LU.64 R14, [R1+0x78b8] ;  /* 0x0078b800010e7983 */ /* 0x002ee80000300a00 */
[----:B------:R1:W-:Y:S04]  /*f1dc0*/  STL.64 [R1+0x78a0], R28 ;  /* 0x0078a01c01007387 */ /* 0x0003e80000100a00 */
[----:B-1----:R0:W3:Y:S02]  /*f1dd0*/  LDL.64 R28, [R1+0x4258] ;  /* 0x00425800011c7983 */ /* 0x0020e40000100a00 */
[----:B---3--:R-:W-:Y:S01]  /*f1de0*/  IMAD.MOV.U32 R29, RZ, RZ, R14 ;  /* 0x000000ffff1d7224 */ /* 0x008fe200078e000e */
[----:B----4-:R-:W-:-:S05]  /*f1df0*/  IADD3 R14, P0, R17, R19, RZ ;  /* 0x00000013110e7210 */ /* 0x010fca0007f1e0ff */
[----:B------:R1:W-:Y:S04]  /*f1e00*/  STL [R1+0x4250], R14 ;  /* 0x0042500e01007387 */ /* 0x0003e80000100800 */
[----:B-1----:R-:W3:Y:S02]  /*f1e10*/  LDL.LU.64 R14, [R1+0x78b0] ;  /* 0x0078b000010e7983 */ /* 0x002ee40000300a00 */
[----:B---3--:R-:W-:-:S05]  /*f1e20*/  IMAD.X R5, R5, 0x1, R14, P1 ;  /* 0x0000000105057824 */ /* 0x008fca00008e060e */
[----:B------:R1:W-:Y:S04]  /*f1e30*/  STL.64 [R1+0x4260], R4 ;  /* 0x0042600401007387 */ /* 0x0003e80000100a00 */
[----:B-1----:R-:W3:Y:S04]  /*f1e40*/  LDL.LU.64 R4, [R1+0x78a8] ;  /* 0x0078a80001047983 */ /* 0x002ee80000300a00 */
[----:B---3--:R1:W-:Y:S04]  /*f1e50*/  STL.64 [R1+0x7880], R4 ;  /* 0x0078800401007387 */ /* 0x0083e80000100a00 */
[----:B-1----:R-:W3:Y:S04]  /*f1e60*/  LDL R4, [R1+0xc8] ;  /* 0x0000c80001047983 */ /* 0x002ee80000100800 */
[----:B------:R2:W-:Y:S04]  /*f1e70*/  STL.64 [R1+0x7888], R10 ;  /* 0x0078880a01007387 */ /* 0x0005e80000100a00 */
[----:B------:R1:W-:Y:S01]  /*f1e80*/  STL.64 [R1+0x7890], R8 ;  /* 0x0078900801007387 */ /* 0x0003e20000100a00 */
[----:B--2---:R-:W-:-:S03]  /*f1e90*/  IADD3 R10, P1, R17, R21, RZ ;  /* 0x00000015110a7210 */ /* 0x004fc60007f3e0ff */
[----:B-1----:R0:W2:Y:S04]  /*f1ea0*/  LDL.64 R8, [R1+0x4250] ;  /* 0x0042500001087983 */ /* 0x0020a80000100a00 */
[----:B------:R1:W-:Y:S04]  /*f1eb0*/  STL [R1+0x7878], R21 ;  /* 0x0078781501007387 */ /* 0x0003e80000100800 */
[----:B-1----:R-:W4:Y:S01]  /*f1ec0*/  LDL.LU R21, [R1+0x41c] ;  /* 0x00041c0001157983 */ /* 0x002f220000300800 */
[----:B--2---:R-:W-:Y:S02]  /*f1ed0*/  IMAD.MOV.U32 R9, RZ, RZ, R29 ;  /* 0x000000ffff097224 */ /* 0x004fe400078e001d */
[----:B----4-:R-:W-:-:S05]  /*f1ee0*/  IMAD.X R29, R21, 0x1, R15, P2 ;  /* 0x00000001151d7824 */ /* 0x010fca00010e060f */
[----:B------:R1:W-:Y:S01]  /*f1ef0*/  STL [R1+0x425c], R29 ;  /* 0x00425c1d01007387 */ /* 0x0003e20000100800 */
[----:B------:R-:W-:Y:S01]  /*f1f00*/  IMAD.X R11, R21, 0x1, R20, P1 ;  /* 0x00000001150b7824 */ /* 0x000fe200008e0614 */
[----:B------:R-:W-:Y:S01]  /*f1f10*/  IADD3 R28, P2, R17, R23, RZ ;  /* 0x00000017111c7210 */ /* 0x000fe20007f5e0ff */
[----:B-1----:R-:W-:Y:S02]  /*f1f20*/  IMAD.MOV.U32 R29, RZ, RZ, R9 ;  /* 0x000000ffff1d7224 */ /* 0x002fe400078e0009 */
[----:B------:R-:W-:-:S05]  /*f1f30*/  IMAD.X R9, R21, 0x1, R18, P0 ;  /* 0x0000000115097824 */ /* 0x000fca00000e0612 */
[----:B------:R-:W-:Y:S04]  /*f1f40*/  STL [R1+0x4254], R9 ;  /* 0x0042540901007387 */ /* 0x000fe80000100800 */
[----:B------:R-:W-:Y:S04]  /*f1f50*/  STL.64 [R1+0x7870], R12 ;  /* 0x0078700c01007387 */ /* 0x000fe80000100a00 */
[----:B------:R1:W-:Y:S04]  /*f1f60*/  STL.64 [R1+0x4248], R10 ;  /* 0x0042480a01007387 */ /* 0x0003e80000100a00 */
[----:B------:R2:W-:Y:S01]  /*f1f70*/  STL [R1+0x7868], R20 ;  /* 0x0078681401007387 */ /* 0x0005e20000100800 */
[----:B-1----:R-:W-:-:S02]  /*f1f80*/  IMAD.MOV.U32 R11, RZ, RZ, R29 ;  /* 0x000000ffff0b7224 */ /* 0x002fc400078e001d */
[----:B------:R-:W-:Y:S01]  /*f1f90*/  IMAD.X R29, R21, 0x1, R22, P2 ;  /* 0x00000001151d7824 */ /* 0x000fe200010e0616 */
[----:B--2---:R-:W2:Y:S04]  /*f1fa0*/  LDL R20, [R1+0x418] ;  /* 0x0004180001147983 */ /* 0x004ea80000100800 */
[----:B------:R1:W-:Y:S04]  /*f1fb0*/  STL.64 [R1+0x4240], R28 ;  /* 0x0042401c01007387 */ /* 0x0003e80000100a00 */
[----:B-1----:R-:W4:Y:S01]  /*f1fc0*/  LDL.LU.64 R28, [R1+0x78a0] ;  /* 0x0078a000011c7983 */ /* 0x002f220000300a00 */
[----:B------:R-:W-:-:S02]  /*f1fd0*/  IADD3 R8, P0, R17, R25, RZ ;  /* 0x0000001911087210 */ /* 0x000fc40007f1e0ff */
[----:B------:R-:W-:-:S03]  /*f1fe0*/  IADD3 R10, P1, R17, R27, RZ ;  /* 0x0000001b110a7210 */ /* 0x000fc60007f3e0ff */
[----:B------:R-:W-:Y:S01]  /*f1ff0*/  IMAD.X R9, R21, 0x1, R24, P0 ;  /* 0x0000000115097824 */ /* 0x000fe200000e0618 */
[----:B----4-:R-:W-:Y:S02]  /*f2000*/  IADD3 R12, P2, R17, R29, RZ ;  /* 0x0000001d110c7210 */ /* 0x010fe40007f5e0ff */
[----:B------:R-:W4:Y:S01]  /*f2010*/  LDL.LU R17, [R1+0x7898] ;  /* 0x0078980001117983 */ /* 0x000f220000300800 */
[----:B------:R-:W-:Y:S02]  /*f2020*/  IMAD.MOV.U32 R13, RZ, RZ, R11 ;  /* 0x000000ffff0d7224 */ /* 0x000fe400078e000b */
[----:B------:R-:W-:Y:S01]  /*f2030*/  IMAD.X R11, R21, 0x1, R26, P1 ;  /* 0x00000001150b7824 */ /* 0x000fe200008e061a */
[----:B------:R1:W-:Y:S04]  /*f2040*/  STL.64 [R1+0x4238], R8 ;  /* 0x0042380801007387 */ /* 0x0003e80000100a00 */
[----:B------:R3:W-:Y:S04]  /*f2050*/  STL [R1+0x4228], R12 ;  /* 0x0042280c01007387 */ /* 0x0007e80000100800 */
[----:B-1----:R-:W2:Y:S01]  /*f2060*/  LDL.LU.64 R8, [R1+0x7890] ;  /* 0x0078900001087983 */ /* 0x002ea20000300a00 */
[----:B---3--:R-:W-:-:S03]  /*f2070*/  IADD3 R12, P0, R4, R16, RZ ;  /* 0x00000010040c7210 */ /* 0x008fc60007f1e0ff */
[----:B------:R1:W-:Y:S04]  /*f2080*/  STL.64 [R1+0x4230], R10 ;  /* 0x0042300a01007387 */ /* 0x0003e80000100a00 */
[----:B-1----:R-:W3:Y:S04]  /*f2090*/  LDL.LU.64 R10, [R1+0x7888] ;  /* 0x00788800010a7983 */ /* 0x002ee80000300a00 */
[----:B------:R1:W-:Y:S04]  /*f20a0*/  STL.64 [R1+0x7860], R26 ;  /* 0x0078601a01007387 */ /* 0x0003e80000100a00 */
[----:B-1----:R-:W3:Y:S01]  /*f20b0*/  LDL.LU R27, [R1+0xd4] ;  /* 0x0000d400011b7983 */ /* 0x002ee20000300800 */
[----:B----4-:R-:W-:-:S05]  /*f20c0*/  IADD3 R4, P1, R4, R17, RZ ;  /* 0x0000001104047210 */ /* 0x010fca0007f3e0ff */
[----:B------:R1:W-:Y:S04]  /*f20d0*/  STL [R1+0x4218], R4 ;  /* 0x0042180401007387 */ /* 0x0003e80000100800 */
[----:B-1----:R-:W4:Y:S04]  /*f20e0*/  LDL.LU.64 R4, [R1+0x7880] ;  /* 0x0078800001047983 */ /* 0x002f280000300a00 */
[----:B------:R1:W-:Y:S04]  /*f20f0*/  STL.64 [R1+0x7848], R16 ;  /* 0x0078481001007387 */ /* 0x0003e80000100a00 */
[----:B-1----:R0:W2:Y:S02]  /*f2100*/  LDL.64 R16, [R1+0x4228] ;  /* 0x0042280001107983 */ /* 0x0020a40000100a00 */
[----:B--2---:R-:W-:-:S02]  /*f2110*/  IMAD.X R17, R21, 0x1, R28, P2 ;  /* 0x0000000115117824 */ /* 0x004fc400010e061c */
[----:B------:R-:W2:Y:S04]  /*f2120*/  LDL.LU R21, [R1+0x7878] ;  /* 0x0078780001157983 */ /* 0x000ea80000300800 */
[----:B------:R1:W-:Y:S04]  /*f2130*/  STL [R1+0x7850], R28 ;  /* 0x0078501c01007387 */ /* 0x0003e80000100800 */
[----:B-1----:R-:W4:Y:S04]  /*f2140*/  LDL.LU R28, [R1+0xc8] ;  /* 0x0000c800011c7983 */ /* 0x002f280000300800 */
[----:B------:R1:W-:Y:S02]  /*f2150*/  STL [R1+0x422c], R17 ;  /* 0x00422c1101007387 */ /* 0x0003e40000100800 */
[----:B-1----:R-:W-:-:S02]  /*f2160*/  IMAD.MOV.U32 R17, RZ, RZ, R13 ;  /* 0x000000ffff117224 */ /* 0x002fc400078e000d */
[----:B------:R-:W-:-:S05]  /*f2170*/  IMAD.X R13, R20, 0x1, R14, P0 ;  /* 0x00000001140d7824 */ /* 0x000fca00000e060e */
[----:B------:R1:W-:Y:S04]  /*f2180*/  STL.64 [R1+0x4220], R12 ;  /* 0x0042200c01007387 */ /* 0x0003e80000100a00 */
[----:B-1----:R-:W3:Y:S04]  /*f2190*/  LDL.LU.64 R12, [R1+0x7870] ;  /* 0x00787000010c7983 */ /* 0x002ee80000300a00 */
[----:B---3--:R1:W-:Y:S04]  /*f21a0*/  STL.64 [R1+0x7858], R12 ;  /* 0x0078580c01007387 */ /* 0x0083e80000100a00 */
[----:B-1----:R0:W3:Y:S02]  /*f21b0*/  LDL.64 R12, [R1+0x4218] ;  /* 0x00421800010c7983 */ /* 0x0020e40000100a00 */
[----:B---3--:R-:W-:-:S04]  /*f21c0*/  IMAD.MOV.U32 R13, RZ, RZ, R27 ;  /* 0x000000ffff0d7224 */ /* 0x008fc800078e001b */
[----:B------:R-:W-:Y:S02]  /*f21d0*/  IMAD.MOV.U32 R27, RZ, RZ, R13 ;  /* 0x000000ffff1b7224 */ /* 0x000fe400078e000d */
[----:B------:R-:W-:Y:S02]  /*f21e0*/  IMAD.X R13, R20, 0x1, R15, P1 ;  /* 0x00000001140d7824 */ /* 0x000fe400008e060f */
[----:B------:R-:W3:Y:S04]  /*f21f0*/  LDL.LU R20, [R1+0x7868] ;  /* 0x0078680001147983 */ /* 0x000ee80000300800 */
[----:B------:R1:W-:Y:S04]  /*f2200*/  STL [R1+0x7838], R15 ;  /* 0x0078380f01007387 */ /* 0x0003e80000100800 */
[----:B-1----:R-:W3:Y:S01]  /*f2210*/  LDL.LU R15, [R1+0x418] ;  /* 0x00041800010f7983 */ /* 0x002ee20000300800 */
[----:B----4-:R-:W-:-:S03]  /*f2220*/  IADD3 R16, P2, R28, R19, RZ ;  /* 0x000000131c107210 */ /* 0x010fc60007f5e0ff */
[----:B------:R1:W-:Y:S01]  /*f2230*/  STL [R1+0x421c], R13 ;  /* 0x00421c0d01007387 */ /* 0x0003e20000100800 */
[----:B--2---:R-:W-:-:S03]  /*f2240*/  IADD3 R26, P0, R28, R21, RZ ;  /* 0x000000151c1a7210 */ /* 0x004fc60007f1e0ff */
[----:B------:R-:W-:Y:S01]  /*f2250*/  STL.64 [R1+0x7840], R18 ;  /* 0x0078401201007387 */ /* 0x000fe20000100a00 */
[----:B-1----:R-:W-:Y:S02]  /*f2260*/  IMAD.MOV.U32 R13, RZ, RZ, R17 ;  /* 0x000000ffff0d7224 */ /* 0x002fe400078e0011 */
[----:B---3--:R-:W-:-:S05]  /*f2270*/  IMAD.X R17, R15, 0x1, R18, P2 ;  /* 0x000000010f117824 */ /* 0x008fca00010e0612 */
[----:B------:R1:W-:Y:S02]  /*f2280*/  STL.64 [R1+0x4210], R16 ;  /* 0x0042101001007387 */ /* 0x0003e40000100a00 */
[----:B-1----:R-:W-:Y:S02]  /*f2290*/  IMAD.MOV.U32 R17, RZ, RZ, R27 ;  /* 0x000000ffff117224 */ /* 0x002fe400078e001b */
[----:B------:R-:W-:-:S05]  /*f22a0*/  IMAD.X R27, R15, 0x1, R20, P0 ;  /* 0x000000010f1b7824 */ /* 0x000fca00000e0614 */
[----:B------:R1:W-:Y:S04]  /*f22b0*/  STL.64 [R1+0x4208], R26 ;  /* 0x0042081a01007387 */ /* 0x0003e80000100a00 */
[----:B-1----:R-:W2:Y:S01]  /*f22c0*/  LDL.LU.64 R26, [R1+0x7860] ;  /* 0x00786000011a7983 */ /* 0x002ea20000300a00 */
[----:B------:R-:W-:-:S03]  /*f22d0*/  IADD3 R12, P1, R28, R23, RZ ;  /* 0x000000171c0c7210 */ /* 0x000fc60007f3e0ff */
[----:B------:R1:W-:Y:S01]  /*f22e0*/  STL.64 [R1+0x7830], R20 ;  /* 0x0078301401007387 */ /* 0x0003e20000100a00 */
[----:B------:R-:W-:-:S03]  /*f22f0*/  IADD3 R16, P2, R28, R25, RZ ;  /* 0x000000191c107210 */ /* 0x000fc60007f5e0ff */
[----:B------:R-:W3:Y:S01]  /*f2300*/  LDL R19, [R1+0xcc] ;  /* 0x0000cc0001137983 */ /* 0x000ee20000100800 */
[----:B-1----:R-:W-:Y:S02]  /*f2310*/  IMAD.MOV.U32 R21, RZ, RZ, R13 ;  /* 0x000000ffff157224 */ /* 0x002fe400078e000d */
[----:B------:R-:W-:-:S05]  /*f2320*/  IMAD.X R13, R15, 0x1, R22, P1 ;  /* 0x000000010f0d7824 */ /* 0x000fca00008e0616 */
[----:B------:R1:W-:Y:S01]  /*f2330*/  STL.64 [R1+0x4200], R12 ;  /* 0x0042000c01007387 */ /* 0x0003e20000100a00 */
[----:B------:R-:W-:-:S03]  /*f2340*/  IADD3 R20, P1, R28, R29, RZ ;  /* 0x0000001d1c147210 */ /* 0x000fc60007f3e0ff */
[----:B-1----:R-:W4:Y:S04]  /*f2350*/  LDL.LU.64 R12, [R1+0x7858] ;  /* 0x00785800010c7983 */ /* 0x002f280000300a00 */
[----:B------:R1:W-:Y:S02]  /*f2360*/  STL.64 [R1+0x7828], R22 ;  /* 0x0078281601007387 */ /* 0x0003e40000100a00 */
[----:B-1----:R-:W-:Y:S02]  /*f2370*/  IMAD.MOV.U32 R22, RZ, RZ, R21 ;  /* 0x000000ffff167224 */ /* 0x002fe400078e0015 */
[----:B------:R-:W-:Y:S02]  /*f2380*/  IMAD.MOV.U32 R21, RZ, RZ, R17 ;  /* 0x000000ffff157224 */ /* 0x000fe400078e0011 */
[----:B------:R-:W-:Y:S01]  /*f2390*/  IMAD.X R17, R15, 0x1, R24, P2 ;  /* 0x000000010f117824 */ /* 0x000fe200010e0618 */
[----:B--2---:R-:W-:-:S02]  /*f23a0*/  IADD3 R18, P0, R28, R27, RZ ;  /* 0x0000001b1c127210 */ /* 0x004fc40007f1e0ff */
[----:B------:R-:W2:Y:S04]  /*f23b0*/  LDL.LU R28, [R1+0x7850] ;  /* 0x00785000011c7983 */ /* 0x000ea80000300800 */
[----:B------:R1:W-:Y:S04]  /*f23c0*/  STL.64 [R1+0x41f8], R16 ;  /* 0x0041f81001007387 */ /* 0x0003e80000100a00 */
[----:B-1----:R-:W3:Y:S04]  /*f23d0*/  LDL.LU.64 R16, [R1+0x7848] ;  /* 0x0078480001107983 */ /* 0x002ee80000300a00 */
[----:B------:R1:W-:Y:S02]  /*f23e0*/  STL.64 [R1+0x7820], R24 ;  /* 0x0078201801007387 */ /* 0x0003e40000100a00 */
[----:B-1----:R-:W-:Y:S01]  /*f23f0*/  IMAD.MOV.U32 R25, RZ, RZ, R22 ;  /* 0x000000ffff197224 */ /* 0x002fe200078e0016 */
[----:B---3--:R-:W-:Y:S01]  /*f2400*/  IADD3 R22, P2, R19, R16, RZ ;  /* 0x0000001013167210 */ /* 0x008fe20007f5e0ff */
[----:B------:R-:W-:-:S05]  /*f2410*/  IMAD.X R19, R15, 0x1, R26, P0 ;  /* 0x000000010f137824 */ /* 0x000fca00000e061a */
[----:B------:R1:W-:Y:S04]  /*f2420*/  STL.64 [R1+0x41f0], R18 ;  /* 0x0041f01201007387 */ /* 0x0003e80000100a00 */
[----:B------:R-:W-:Y:S04]  /*f2430*/  STL [R1+0x41e0], R22 ;  /* 0x0041e01601007387 */ /* 0x000fe80000100800 */
[----:B-1----:R-:W3:Y:S04]  /*f2440*/  LDL.LU.64 R18, [R1+0x7840] ;  /* 0x0078400001127983 */ /* 0x002ee80000300a00 */
[----:B----4-:R1:W-:Y:S04]  /*f2450*/  STL.64 [R1+0x7818], R12 ;  /* 0x0078180c01007387 */ /* 0x0103e80000100a00 */
[----:B-1----:R0:W4:Y:S04]  /*f2460*/  LDL.64 R12, [R1+0x41e0] ;  /* 0x0041e000010c7983 */ /* 0x0021280000100a00 */
[----:B------:R1:W-:Y:S04]  /*f2470*/  STL [R1+0x7810], R26 ;  /* 0x0078101a01007387 */ /* 0x0003e80000100800 */
[----:B-1----:R-:W2:Y:S04]  /*f2480*/  LDL.LU R26, [R1+0xcc] ;  /* 0x0000cc00011a7983 */ /* 0x002ea80000300800 */
[----:B------:R-:W4:Y:S04]  /*f2490*/  LDL R23, [R1+0x414] ;  /* 0x0004140001177983 */ /* 0x000f280000100800 */
[----:B------:R1:W-:Y:S01]  /*f24a0*/  STL.64 [R1+0x7808], R16 ;  /* 0x0078081001007387 */ /* 0x0003e20000100a00 */
[----:B--2---:R-:W-:Y:S01]  /*f24b0*/  IADD3 R22, P0, R26, R17, RZ ;  /* 0x000000111a167210 */ /* 0x004fe20007f1e0ff */
[----:B-1----:R-:W-:-:S02]  /*f24c0*/  IMAD.MOV.U32 R17, RZ, RZ, R21 ;  /* 0x000000ffff117224 */ /* 0x002fc400078e0015 */
[----:B------:R-:W-:Y:S02]  /*f24d0*/  IMAD.X R21, R15, 0x1, R28, P1 ;  /* 0x000000010f157824 */ /* 0x000fe400008e061c */
[----:B------:R-:W2:Y:S01]  /*f24e0*/  LDL.LU R15, [R1+0x7838] ;  /* 0x00783800010f7983 */ /* 0x000ea20000300800 */
[----:B----4-:R-:W-:-:S03]  /*f24f0*/  IMAD.X R13, R23, 0x1, R14, P2 ;  /* 0x00000001170d7824 */ /* 0x010fc600010e060e */
[----:B------:R1:W-:Y:S04]  /*f2500*/  STL.64 [R1+0x41e8], R20 ;  /* 0x0041e81401007387 */ /* 0x0003e80000100a00 */
[----:B-1----:R-:W4:Y:S04]  /*f2510*/  LDL.LU.64 R20, [R1+0x7830] ;  /* 0x0078300001147983 */ /* 0x002f280000300a00 */
[----:B------:R-:W-:Y:S01]  /*f2520*/  STL [R1+0x41e4], R13 ;  /* 0x0041e40d01007387 */ /* 0x000fe20000100800 */
[----:B--2---:R-:W-:-:S05]  /*f2530*/  IMAD.X R23, R23, 0x1, R15, P0 ;  /* 0x0000000117177824 */ /* 0x004fca00000e060f */
[----:B------:R1:W-:Y:S04]  /*f2540*/  STL.64 [R1+0x41d8], R22 ;  /* 0x0041d81601007387 */ /* 0x0003e80000100a00 */
[----:B-1----:R-:W2:Y:S04]  /*f2550*/  LDL.LU.64 R22, [R1+0x7828] ;  /* 0x0078280001167983 */ /* 0x002ea80000300a00 */
[----:B------:R2:W-:Y:S02]  /*f2560*/  STL.64 [R1+0x77f0], R14 ;  /* 0x0077f00e01007387 */ /* 0x0005e40000100a00 */
[----:B--2---:R-:W-:-:S02]  /*f2570*/  IADD3 R14, P0, R26, R23, RZ ;  /* 0x000000171a0e7210 */ /* 0x004fc40007f1e0ff */
[----:B------:R1:W-:Y:S04]  /*f2580*/  STL [R1+0x77f8], R23 ;  /* 0x0077f81701007387 */ /* 0x0003e80000100800 */
[----:B-1----:R-:W2:Y:S01]  /*f2590*/  LDL.LU R23, [R1+0x414] ;  /* 0x0004140001177983 */ /* 0x002ea20000300800 */
[C---:B---3--:R-:W-:Y:S01]  /*f25a0*/  IADD3 R24, P1, R26.reuse, R19, RZ ;  /* 0x000000131a187210 */ /* 0x048fe20007f3e0ff */
[----:B------:R-:W-:Y:S01]  /*f25b0*/  IMAD.MOV.U32 R16, RZ, RZ, R25 ;  /* 0x000000ffff107224 */ /* 0x000fe200078e0019 */
[----:B----4-:R-:W-:-:S03]  /*f25c0*/  IADD3 R12, P2, R26, R21, RZ ;  /* 0x000000151a0c7210 */ /* 0x010fc60007f5e0ff */
[----:B--2---:R-:W-:-:S05]  /*f25d0*/  IMAD.X R25, R23, 0x1, R18, P1 ;  /* 0x0000000117197824 */ /* 0x004fca00008e0612 */
[----:B------:R1:W-:Y:S04]  /*f25e0*/  STL.64 [R1+0x41d0], R24 ;  /* 0x0041d01801007387 */ /* 0x0003e80000100a00 */
[----:B-1----:R-:W2:Y:S01]  /*f25f0*/  LDL.LU.64 R24, [R1+0x7820] ;  /* 0x0078200001187983 */ /* 0x002ea20000300a00 */
[----:B------:R-:W-:-:S03]  /*f2600*/  IMAD.X R13, R23, 0x1, R20, P2 ;  /* 0x00000001170d7824 */ /* 0x000fc600010e0614 */
[----:B------:R1:W-:Y:S01]  /*f2610*/  STL.64 [R1+0x7800], R18 ;  /* 0x0078001201007387 */ /* 0x0003e20000100a00 */
[----:B------:R-:W-:-:S03]  /*f2620*/  IMAD.MOV.U32 R15, RZ, RZ, R16 ;  /* 0x000000ffff0f7224 */ /* 0x000fc600078e0010 */
[----:B------:R3:W-:Y:S01]  /*f2630*/  STL.64 [R1+0x41c8], R12 ;  /* 0x0041c80c01007387 */ /* 0x0007e20000100a00 */
[----:B-1----:R-:W-:-:S03]  /*f2640*/  IMAD.MOV.U32 R19, RZ, RZ, R17 ;  /* 0x000000ffff137224 */ /* 0x002fc600078e0011 */
[----:B---3--:R-:W3:Y:S04]  /*f2650*/  LDL.LU.64 R12, [R1+0x7818] ;  /* 0x00781800010c7983 */ /* 0x008ee80000300a00 */
[----:B------:R1:W-:Y:S01]  /*f2660*/  STL.64 [R1+0x77e8], R20 ;  /* 0x0077e81401007387 */ /* 0x0003e20000100a00 */
[----:B------:R-:W-:Y:S01]  /*f2670*/  IADD3 R18, P2, R26, R27, RZ ;  /* 0x0000001b1a127210 */ /* 0x000fe20007f5e0ff */
[----:B-1----:R-:W-:Y:S02]  /*f2680*/  IMAD.MOV.U32 R21, RZ, RZ, R19 ;  /* 0x000000ffff157224 */ /* 0x002fe400078e0013 */
[----:B------:R-:W-:Y:S02]  /*f2690*/  IMAD.MOV.U32 R19, RZ, RZ, R15 ;  /* 0x000000ffff137224 */ /* 0x000fe400078e000f */
[----:B------:R-:W-:-:S05]  /*f26a0*/  IMAD.X R15, R23, 0x1, R22, P0 ;  /* 0x00000001170f7824 */ /* 0x000fca00000e0616 */
[----:B------:R1:W-:Y:S02]  /*f26b0*/  STL.64 [R1+0x41c0], R14 ;  /* 0x0041c00e01007387 */ /* 0x0003e40000100a00 */
[C---:B-1----:R-:W-:Y:S02]  /*f26c0*/  IADD3 R14, P0, R26.reuse, R29, RZ ;  /* 0x0000001d1a0e7210 */ /* 0x042fe40007f1e0ff */
[----:B--2---:R-:W-:Y:S02]  /*f26d0*/  IADD3 R16, P1, R26, R25, RZ ;  /* 0x000000191a107210 */ /* 0x004fe40007f3e0ff */
[----:B------:R-:W2:Y:S03]  /*f26e0*/  LDL.LU R26, [R1+0x7810] ;  /* 0x00781000011a7983 */ /* 0x000ea60000300800 */
[----:B------:R-:W-:Y:S01]  /*f26f0*/  IMAD.X R17, R23, 0x1, R24, P1 ;  /* 0x0000000117117824 */ /* 0x000fe200008e0618 */
[----:B------:R-:W4:Y:S04]  /*f2700*/  LDL R15, [R1+0xd0] ;  /* 0x0000d000010f7983 */ /* 0x000f280000100800 */
[----:B------:R1:W-:Y:S04]  /*f2710*/  STL.64 [R1+0x41b8], R16 ;  /* 0x0041b81001007387 */ /* 0x0003e80000100a00 */
[----:B-1----:R-:W4:Y:S04]  /*f2720*/  LDL.LU.64 R16, [R1+0x7808] ;  /* 0x0078080001107983 */ /* 0x002f280000300a00 */
[----:B------:R1:W-:Y:S04]  /*f2730*/  STL.64 [R1+0x77d8], R24 ;  /* 0x0077d81801007387 */ /* 0x0003e80000100a00 */
[----:B------:R-:W-:Y:S01]  /*f2740*/  STL.64 [R1+0x77e0], R10 ;  /* 0x0077e00a01007387 */ /* 0x000fe20000100a00 */
[----:B-1----:R-:W-:-:S02]  /*f2750*/  IMAD.MOV.U32 R25, RZ, RZ, R21 ;  /* 0x000000ffff197224 */ /* 0x002fc400078e0015 */
[----:B------:R-:W-:Y:S02]  /*f2760*/  IMAD.MOV.U32 R21, RZ, RZ, R19 ;  /* 0x000000ffff157224 */ /* 0x000fe400078e0013 */
[----:B--2---:R-:W-:-:S05]  /*f2770*/  IMAD.X R19, R23, 0x1, R26, P2 ;  /* 0x0000000117137824 */ /* 0x004fca00010e061a */
[----:B------:R1:W-:Y:S04]  /*f2780*/  STL.64 [R1+0x41b0], R18 ;  /* 0x0041b01201007387 */ /* 0x0003e80000100a00 */
[----:B-1----:R-:W2:Y:S01]  /*f2790*/  LDL.LU.64 R18, [R1+0x7800] ;  /* 0x0078000001127983 */ /* 0x002ea20000300a00 */
[----:B----4-:R-:W-:-:S03]  /*f27a0*/  IADD3 R20, P1, R15, R16, RZ ;  /* 0x000000100f147210 */ /* 0x010fc60007f3e0ff */
[----:B------:R-:W4:Y:S01]  /*f27b0*/  LDL R11, [R1+0x410] ;  /* 0x00041000010b7983 */ /* 0x000f220000100800 */
[----:B------:R-:W-:Y:S01]  /*f27c0*/  IADD3 R10, P2, R15, R17, RZ ;  /* 0x000000110f0a7210 */ /* 0x000fe20007f5e0ff */
[----:B------:R-:W-:Y:S02]  /*f27d0*/  IMAD.X R15, R23, 0x1, R28, P0 ;  /* 0x00000001170f7824 */ /* 0x000fe400000e061c */
[----:B------:R1:W-:Y:S04]  /*f27e0*/  STL [R1+0x77c0], R17 ;  /* 0x0077c01101007387 */ /* 0x0003e80000100800 */
[----:B-1----:R-:W2:Y:S04]  /*f27f0*/  LDL.LU R17, [R1+0xd0] ;  /* 0x0000d00001117983 */ /* 0x002ea80000300800 */
[----:B------:R-:W2:Y:S04]  /*f2800*/  LDL.LU R23, [R1+0x77f8] ;  /* 0x0077f80001177983 */ /* 0x000ea80000300800 */
[----:B------:R1:W-:Y:S04]  /*f2810*/  STL.64 [R1+0x41a8], R14 ;  /* 0x0041a80e01007387 */ /* 0x0003e80000100a00 */
[----:B-1----:R-:W4:Y:S04]  /*f2820*/  LDL.LU.64 R14, [R1+0x77f0] ;  /* 0x0077f000010e7983 */ /* 0x002f280000300a00 */
[----:B------:R1:W-:Y:S02]  /*f2830*/  STL.64 [R1+0x77d0], R28 ;  /* 0x0077d01c01007387 */ /* 0x0003e40000100a00 */
[----:B-1----:R-:W-:-:S02]  /*f2840*/  IMAD.MOV.U32 R29, RZ, RZ, R25 ;  /* 0x000000ffff1d7224 */ /* 0x002fc400078e0019 */
[----:B------:R-:W-:Y:S02]  /*f2850*/  IMAD.MOV.U32 R25, RZ, RZ, R21 ;  /* 0x000000ffff197224 */ /* 0x000fe400078e0015 */
[C---:B----4-:R-:W-:Y:S02]  /*f2860*/  IMAD.X R21, R11.reuse, 0x1, R14, P1 ;  /* 0x000000010b157824 */ /* 0x050fe400008e060e */
[----:B------:R-:W-:-:S03]  /*f2870*/  IMAD.X R11, R11, 0x1, R15, P2 ;  /* 0x000000010b0b7824 */ /* 0x000fc600010e060f */
[----:B------:R1:W-:Y:S04]  /*f2880*/  STL.64 [R1+0x41a0], R20 ;  /* 0x0041a01401007387 */ /* 0x0003e80000100a00 */
[----:B-1----:R-:W4:Y:S04]  /*f2890*/  LDL.LU.64 R20, [R1+0x77e8] ;  /* 0x0077e80001147983 */ /* 0x002f280000300a00 */
[----:B---3--:R-:W-:Y:S04]  /*f28a0*/  STL.64 [R1+0x77c8], R12 ;  /* 0x0077c80c01007387 */ /* 0x008fe80000100a00 */
[----:B------:R1:W-:Y:S04]  /*f28b0*/  STL.64 [R1+0x4198], R10 ;  /* 0x0041980a01007387 */ /* 0x0003e80000100a00 */
[----:B-1----:R-:W3:Y:S04]  /*f28c0*/  LDL.LU.64 R10, [R1+0x77e0] ;  /* 0x0077e000010a7983 */ /* 0x002ee80000300a00 */
[----:B------:R1:W-:Y:S04]  /*f28d0*/  STL [R1+0x77b0], R15 ;  /* 0x0077b00f01007387 */ /* 0x0003e80000100800 */
[----:B-1----:R-:W4:Y:S01]  /*f28e0*/  LDL.LU R15, [R1+0x410] ;  /* 0x00041000010f7983 */ /* 0x002f220000300800 */
[----:B------:R-:W-:Y:S01]  /*f28f0*/  IMAD.MOV.U32 R13, RZ, RZ, R29 ;  /* 0x000000ffff0d7224 */ /* 0x000fe200078e001d */
[----:B--2---:R-:W-:-:S03]  /*f2900*/  IADD3 R24, P0, R17, R19, RZ ;  /* 0x0000001311187210 */ /* 0x004fc60007f1e0ff */
[----:B------:R-:W-:Y:S02]  /*f2910*/  IMAD.MOV.U32 R29, RZ, RZ, R13 ;  /* 0x000000ffff1d7224 */ /* 0x000fe400078e000d */
[----:B------:R-:W-:Y:S02]  /*f2920*/  IMAD.MOV.U32 R13, RZ, RZ, R25 ;  /* 0x000000ffff0d7224 */ /* 0x000fe400078e0019 */
[----:B----4-:R-:W-:-:S05]  /*f2930*/  IMAD.X R25, R15, 0x1, R18, P0 ;  /* 0x000000010f197824 */ /* 0x010fca00000e0612 */
[----:B------:R1:W-:Y:S04]  /*f2940*/  STL.64 [R1+0x4190], R24 ;  /* 0x0041901801007387 */ /* 0x0003e80000100a00 */
[----:B-1----:R-:W2:Y:S01]  /*f2950*/  LDL.LU.64 R24, [R1+0x77d8] ;  /* 0x0077d80001187983 */ /* 0x002ea20000300a00 */
[----:B------:R-:W-:-:S03]  /*f2960*/  IADD3 R28, P1, R17, R21, RZ ;  /* 0x00000015111c7210 */ /* 0x000fc60007f3e0ff */
[----:B------:R-:W-:Y:S01]  /*f2970*/  STL.64 [R1+0x77b8], R18 ;  /* 0x0077b81201007387 */ /* 0x000fe20000100a00 */
[----:B------:R-:W-:-:S03]  /*f2980*/  IADD3 R12, P2, R17, R23, RZ ;  /* 0x00000017110c7210 */ /* 0x000fc60007f5e0ff */
[----:B---3--:R1:W-:Y:S02]  /*f2990*/  STL.64 [R1+0x77a0], R10 ;  /* 0x0077a00a01007387 */ /* 0x0083e40000100a00 */
[----:B-1----:R-:W-:Y:S02]  /*f29a0*/  IMAD.MOV.U32 R11, RZ, RZ, R29 ;  /* 0x000000ffff0b7224 */ /* 0x002fe400078e001d */
[C---:B------:R-:W-:Y:S02]  /*f29b0*/  IMAD.X R29, R15.reuse, 0x1, R20, P1 ;  /* 0x000000010f1d7824 */ /* 0x040fe400008e0614 */
[----:B------:R-:W-:Y:S02]  /*f29c0*/  IMAD.MOV.U32 R10, RZ, RZ, R13 ;  /* 0x000000ffff0a7224 */ /* 0x000fe400078e000d */
[----:B------:R-:W-:Y:S01]  /*f29d0*/  IMAD.X R13, R15, 0x1, R22, P2 ;  /* 0x000000010f0d7824 */ /* 0x000fe200010e0616 */
[----:B------:R1:W-:Y:S01]  /*f29e0*/  STL.64 [R1+0x4188], R28 ;  /* 0x0041881c01007387 */ /* 0x0003e20000100a00 */
[----:B--2---:R-:W-:-:S05]  /*f29f0*/  IADD3 R18, P0, R17, R25, RZ ;  /* 0x0000001911127210 */ /* 0x004fca0007f1e0ff */
[----:B------:R-:W-:Y:S04]  /*f2a00*/  STL [R1+0x4178], R18 ;  /* 0x0041781201007387 */ /* 0x000fe80000100800 */
[----:B-1----:R-:W2:Y:S04]  /*f2a10*/  LDL.LU.64 R28, [R1+0x77d0] ;  /* 0x0077d000011c7983 */ /* 0x002ea80000300a00 */
[----:B------:R-:W-:Y:S04]  /*f2a20*/  STL.64 [R1+0x77a8], R20 ;  /* 0x0077a81401007387 */ /* 0x000fe80000100a00 */
[----:B------:R1:W-:Y:S04]  /*f2a30*/  STL.64 [R1+0x4180], R12 ;  /* 0x0041800c01007387 */ /* 0x0003e80000100a00 */
[----:B-1----:R-:W3:Y:S04]  /*f2a40*/  LDL.LU.64 R12, [R1+0x77c8] ;  /* 0x0077c800010c7983 */ /* 0x002ee80000300a00 */
[----:B------:R1:W-:Y:S04]  /*f2a50*/  STL.64 [R1+0x7798], R22 ;  /* 0x0077981601007387 */ /* 0x0003e80000100a00 */
[----:B-1----:R0:W4:Y:S01]  /*f2a60*/  LDL.64 R22, [R1+0x4178] ;  /* 0x0041780001167983 */ /* 0x0021220000100a00 */
[----:B------:R-:W-:-:S05]  /*f2a70*/  IADD3 R18, P1, R17, R27, RZ ;  /* 0x0000001b11127210 */ /* 0x000fca0007f3e0ff */
[----:B------:R-:W-:Y:S01]  /*f2a80*/  IMAD.X R19, R15, 0x1, R26, P1 ;  /* 0x000000010f137824 */ /* 0x000fe200008e061a */
[----:B--2---:R-:W-:Y:S02]  /*f2a90*/  IADD3 R20, P2, R17, R29, RZ ;  /* 0x0000001d11147210 */ /* 0x004fe40007f5e0ff */
[----:B------:R-:W2:Y:S04]  /*f2aa0*/  LDL.LU R17, [R1+0x77c0] ;  /* 0x0077c00001117983 */ /* 0x000ea80000300800 */
[----:B------:R-:W-:Y:S01]  /*f2ab0*/  STL.64 [R1+0x7790], R24 ;  /* 0x0077901801007387 */ /* 0x000fe20000100a00 */
[----:B----4-:R-:W-:-:S05]  /*f2ac0*/  IMAD.X R23, R15, 0x1, R24, P0 ;  /* 0x000000010f177824 */ /* 0x010fca00000e0618 */
[----:B------:R-:W-:Y:S04]  /*f2ad0*/  STL [R1+0x417c], R23 ;  /* 0x00417c1701007387 */ /* 0x000fe80000100800 */
[----:B------:R1:W-:Y:S04]  /*f2ae0*/  STL.64 [R1+0x4170], R18 ;  /* 0x0041701201007387 */ /* 0x0003e80000100a00 */
[----:B-1----:R-:W4:Y:S04]  /*f2af0*/  LDL.LU.64 R18, [R1+0x77b8] ;  /* 0x0077b80001127983 */ /* 0x002f280000300a00 */
[----:B------:R-:W3:Y:S01]  /*f2b00*/  LDL R23, [R1+0x40c] ;  /* 0x00040c0001177983 */ /* 0x000ee20000100800 */
[----:B------:R-:W-:-:S02]  /*f2b10*/  IMAD.MOV.U32 R25, RZ, RZ, R11 ;  /* 0x000000ffff197224 */ /* 0x000fc400078e000b */
[----:B------:R-:W-:-:S03]  /*f2b20*/  IMAD.MOV.U32 R21, RZ, RZ, R10 ;  /* 0x000000ffff157224 */ /* 0x000fc600078e000a */
[C---:B------:R-:W-:Y:S02]  /*f2b30*/  IADD3 R10, P0, R25.reuse, R16, RZ ;  /* 0x00000010190a7210 */ /* 0x040fe40007f1e0ff */
[----:B--2---:R-:W-:Y:S01]  /*f2b40*/  IADD3 R22, P1, R25, R17, RZ ;  /* 0x0000001119167210 */ /* 0x004fe20007f3e0ff */
[----:B------:R1:W-:Y:S02]  /*f2b50*/  STL.64 [R1+0x7780], R16 ;  /* 0x0077801001007387 */ /* 0x0003e40000100a00 */
[----:B-1----:R-:W-:Y:S02]  /*f2b60*/  IMAD.MOV.U32 R17, RZ, RZ, R21 ;  /* 0x000000ffff117224 */ /* 0x002fe400078e0015 */
[----:B------:R-:W-:Y:S02]  /*f2b70*/  IMAD.X R21, R15, 0x1, R28, P2 ;  /* 0x000000010f157824 */ /* 0x000fe400010e061c */
[----:B------:R-:W2:Y:S04]  /*f2b80*/  LDL.LU R15, [R1+0x77b0] ;  /* 0x0077b000010f7983 */ /* 0x000ea80000300800 */
[----:B------:R1:W-:Y:S04]  /*f2b90*/  STL.64 [R1+0x4168], R20 ;  /* 0x0041681401007387 */ /* 0x0003e80000100a00 */
[----:B-1----:R-:W4:Y:S04]  /*f2ba0*/  LDL.LU.64 R20, [R1+0x77a8] ;  /* 0x0077a80001147983 */ /* 0x002f280000300a00 */
[----:B------:R-:W-:Y:S01]  /*f2bb0*/  STL.64 [R1+0x7788], R28 ;  /* 0x0077881c01007387 */ /* 0x000fe20000100a00 */
[----:B---3--:R-:W-:-:S05]  /*f2bc0*/  IMAD.X R11, R23, 0x1, R14, P0 ;  /* 0x00000001170b7824 */ /* 0x008fca00000e060e */
[----:B------:R1:W-:Y:S04]  /*f2bd0*/  STL.64 [R1+0x4160], R10 ;  /* 0x0041600a01007387 */ /* 0x0003e80000100a00 */
[----:B-1----:R-:W3:Y:S01]  /*f2be0*/  LDL.LU.64 R10, [R1+0x77a0] ;  /* 0x0077a000010a7983 */ /* 0x002ee20000300a00 */
[----:B------:R-:W-:Y:S02]  /*f2bf0*/  IMAD.MOV.U32 R16, RZ, RZ, R25 ;  /* 0x000000ffff107224 */ /* 0x000fe400078e0019 */
[----:B--2---:R-:W-:-:S05]  /*f2c00*/  IMAD.X R23, R23, 0x1, R15, P1 ;  /* 0x0000000117177824 */ /* 0x004fca00008e060f */
[----:B------:R1:W-:Y:S01]  /*f2c10*/  STL.64 [R1+0x4158], R22 ;  /* 0x0041581601007387 */ /* 0x0003e20000100a00 */
[----:B----4-:R-:W-:-:S05]  /*f2c20*/  IADD3 R28, P0, R16, R21, RZ ;  /* 0x00000015101c7210 */ /* 0x010fca0007f1e0ff */
[----:B------:R-:W-:Y:S04]  /*f2c30*/  STL [R1+0x4148], R28 ;  /* 0x0041481c01007387 */ /* 0x000fe80000100800 */
[----:B-1----:R-:W2:Y:S04]  /*f2c40*/  LDL.LU.64 R22, [R1+0x7798] ;  /* 0x0077980001167983 */ /* 0x002ea80000300a00 */
[----:B---3--:R1:W-:Y:S04]  /*f2c50*/  STL.64 [R1+0x7770], R10 ;  /* 0x0077700a01007387 */ /* 0x0083e80000100a00 */
[----:B-1----:R0:W3:Y:S04]  /*f2c60*/  LDL.64 R10, [R1+0x4148] ;  /* 0x00414800010a7983 */ /* 0x0020e80000100a00 */
[----:B------:R1:W-:Y:S04]  /*f2c70*/  STL [R1+0x7768], R15 ;  /* 0x0077680f01007387 */ /* 0x0003e80000100800 */
[----:B-1----:R-:W4:Y:S01]  /*f2c80*/  LDL.LU R15, [R1+0x40c] ;  /* 0x00040c00010f7983 */ /* 0x002f220000300800 */
[----:B------:R-:W-:-:S05]  /*f2c90*/  IADD3 R24, P2, R16, R19, RZ ;  /* 0x0000001310187210 */ /* 0x000fca0007f5e0ff */
[----:B----4-:R-:W-:-:S05]  /*f2ca0*/  IMAD.X R25, R15, 0x1, R18, P2 ;  /* 0x000000010f197824 */ /* 0x010fca00010e0612 */
[----:B------:R1:W-:Y:S04]  /*f2cb0*/  STL.64 [R1+0x4150], R24 ;  /* 0x0041501801007387 */ /* 0x0003e80000100a00 */
[----:B-1----:R-:W4:Y:S01]  /*f2cc0*/  LDL.LU.64 R24, [R1+0x7790] ;  /* 0x0077900001187983 */ /* 0x002f220000300a00 */
[----:B---3--:R-:W-:-:S03]  /*f2cd0*/  IMAD.MOV.U32 R11, RZ, RZ, R16 ;  /* 0x000000ffff0b7224 */ /* 0x008fc600078e0010 */
[----:B------:R1:W-:Y:S02]  /*f2ce0*/  STL.64 [R1+0x7778], R18 ;  /* 0x0077781201007387 */ /* 0x0003e40000100a00 */
[----:B--2---:R-:W-:-:S05]  /*f2cf0*/  IADD3 R28, P1, R11, R23, RZ ;  /* 0x000000170b1c7210 */ /* 0x004fca0007f3e0ff */
[----:B------:R-:W-:Y:S02]  /*f2d00*/  IMAD.X R29, R15, 0x1, R22, P1 ;  /* 0x000000010f1d7824 */ /* 0x000fe400008e0616 */
[----:B-1----:R-:W-:Y:S02]  /*f2d10*/  IMAD.MOV.U32 R18, RZ, RZ, R17 ;  /* 0x000000ffff127224 */ /* 0x002fe400078e0011 */
[----:B------:R-:W-:Y:S01]  /*f2d20*/  IMAD.MOV.U32 R17, RZ, RZ, R11 ;  /* 0x000000ffff117224 */ /* 0x000fe200078e000b */
[----:B----4-:R-:W-:Y:S01]  /*f2d30*/  IADD3 R16, P2, R11, R25, RZ ;  /* 0x000000190b107210 */ /* 0x010fe20007f5e0ff */
[----:B------:R-:W-:-:S05]  /*f2d40*/  IMAD.X R11, R15, 0x1, R20, P0 ;  /* 0x000000010f0b7824 */ /* 0x000fca00000e0614 */
[----:B------:R-:W-:Y:S04]  /*f2d50*/  STL [R1+0x414c], R11 ;  /* 0x00414c0b01007387 */ /* 0x000fe80000100800 */
[----:B------:R1:W-:Y:S04]  /*f2d60*/  STL.64 [R1+0x4140], R28 ;  /* 0x0041401c01007387 */ /* 0x0003e80000100a00 */
[----:B-1----:R-:W2:Y:S01]  /*f2d70*/  LDL.LU.64 R28, [R1+0x7788] ;  /* 0x00778800011c7983 */ /* 0x002ea20000300a00 */
[----:B------:R-:W-:-:S03]  /*f2d80*/  IADD3 R10, P0, R17, R27, RZ ;  /* 0x0000001b110a7210 */ /* 0x000fc60007f1e0ff */
[----:B------:R1:W-:Y:S04]  /*f2d90*/  STL.64 [R1+0x7760], R22 ;  /* 0x0077601601007387 */ /* 0x0003e80000100a00 */
[----:B-1----:R-:W3:Y:S04]  /*f2da0*/  LDL R23, [R1+0xd8] ;  /* 0x0000d80001177983 */ /* 0x002ee80000100800 */
[----:B------:R2:W-:Y:S02]  /*f2db0*/  STL.64 [R1+0x7750], R8 ;  /* 0x0077500801007387 */ /* 0x0005e40000100a00 */
[----:B--2---:R-:W-:Y:S01]  /*f2dc0*/  IADD3 R8, P1, R17, R29, RZ ;  /* 0x0000001d11087210 */ /* 0x004fe20007f3e0ff */
[----:B------:R-:W-:-:S05]  /*f2dd0*/  IMAD.X R17, R15, 0x1, R24, P2 ;  /* 0x000000010f117824 */ /* 0x000fca00010e0618 */
[----:B------:R1:W-:Y:S04]  /*f2de0*/  STL.64 [R1+0x4138], R16 ;  /* 0x0041381001007387 */ /* 0x0003e80000100a00 */
[----:B-1----:R-:W3:Y:S04]  /*f2df0*/  LDL.LU.64 R16, [R1+0x7780] ;  /* 0x0077800001107983 */ /* 0x002ee80000300a00 */
[----:B------:R1:W-:Y:S01]  /*f2e00*/  STL.64 [R1+0x7758], R24 ;  /* 0x0077581801007387 */ /* 0x0003e20000100a00 */
[----:B------:R-:W-:Y:S02]  /*f2e10*/  IMAD.X R11, R15, 0x1, R26, P0 ;  /* 0x000000010f0b7824 */ /* 0x000fe400000e061a */
[----:B-1----:R-:W-:Y:S01]  /*f2e20*/  IMAD.MOV.U32 R24, RZ, RZ, R18 ;  /* 0x000000ffff187224 */ /* 0x002fe200078e0012 */
[----:B---3--:R-:W-:-:S05]  /*f2e30*/  IADD3 R18, P2, R23, R16, RZ ;  /* 0x0000001017127210 */ /* 0x008fca0007f5e0ff */
[----:B------:R1:W-:Y:S04]  /*f2e40*/  STL [R1+0x4120], R18 ;  /* 0x0041201201007387 */ /* 0x0003e80000100800 */
[----:B-1----:R-:W2:Y:S04]  /*f2e50*/  LDL.LU.64 R18, [R1+0x7778] ;  /* 0x0077780001127983 */ /* 0x002ea80000300a00 */
[----:B------:R1:W-:Y:S04]  /*f2e60*/  STL.64 [R1+0x4130], R10 ;  /* 0x0041300a01007387 */ /* 0x0003e80000100a00 */
[----:B-1----:R-:W3:Y:S01]  /*f2e70*/  LDL.LU.64 R10, [R1+0x7770] ;  /* 0x00777000010a7983 */ /* 0x002ee20000300a00 */
[----:B------:R-:W-:-:S03]  /*f2e80*/  IMAD.X R9, R15, 0x1, R28, P1 ;  /* 0x000000010f097824 */ /* 0x000fc600008e061c */
[----:B------:R1:W-:Y:S04]  /*f2e90*/  STL.64 [R1+0x7740], R26 ;  /* 0x0077401a01007387 */ /* 0x0003e80000100a00 */
[----:B-1----:R0:W4:Y:S04]  /*f2ea0*/  LDL.64 R26, [R1+0x4120] ;  /* 0x00412000011a7983 */ /* 0x0021280000100a00 */
[----:B---3--:R1:W-:Y:S04]  /*f2eb0*/  STL.64 [R1+0x7748], R10 ;  /* 0x0077480a01007387 */ /* 0x0083e80000100a00 */
[----:B-1----:R-:W4:Y:S04]  /*f2ec0*/  LDL R10, [R1+0x408] ;  /* 0x00040800010a7983 */ /* 0x002f280000100800 */
[----:B------:R-:W3:Y:S01]  /*f2ed0*/  LDL.LU R15, [R1+0x7768] ;  /* 0x00776800010f7983 */ /* 0x000ee20000300800 */
[----:B------:R-:W-:-:S03]  /*f2ee0*/  IADD3 R22, P0, R23, R17, RZ ;  /* 0x0000001117167210 */ /* 0x000fc60007f1e0ff */
[----:B------:R-:W-:Y:S04]  /*f2ef0*/  STL.64 [R1+0x4128], R8 ;  /* 0x0041280801007387 */ /* 0x000fe80000100a00 */
[----:B------:R1:W-:Y:S04]  /*f2f00*/  STL [R1+0x7738], R28 ;  /* 0x0077381c01007387 */ /* 0x0003e80000100800 */
[----:B-1----:R-:W2:Y:S01]  /*f2f10*/  LDL.LU R28, [R1+0xd8] ;  /* 0x0000d800011c7983 */ /* 0x002ea20000300800 */
[C---:B----4-:R-:W-:Y:S02]  /*f2f20*/  IMAD.X R27, R10.reuse, 0x1, R14, P2 ;  /* 0x000000010a1b7824 */ /* 0x050fe400010e060e */
[----:B---3--:R-:W-:-:S03]  /*f2f30*/  IMAD.X R23, R10, 0x1, R15, P0 ;  /* 0x000000010a177824 */ /* 0x008fc600000e060f */
[----:B------:R-:W-:Y:S04]  /*f2f40*/  STL [R1+0x4124], R27 ;  /* 0x0041241b01007387 */ /* 0x000fe80000100800 */
[----:B------:R1:W-:Y:S04]  /*f2f50*/  STL.64 [R1+0x4118], R22 ;  /* 0x0041181601007387 */ /* 0x0003e80000100a00 */
[----:B-1----:R-:W2:Y:S04]  /*f2f60*/  LDL.LU.64 R22, [R1+0x7760] ;  /* 0x0077600001167983 */ /* 0x002ea80000300a00 */
[----:B------:R1:W-:Y:S02]  /*f2f70*/  STL.64 [R1+0x7730], R14 ;  /* 0x0077300e01007387 */ /* 0x0003e40000100a00 */
[----:B-1----:R-:W-:Y:S01]  /*f2f80*/  IMAD.MOV.U32 R15, RZ, RZ, R24 ;  /* 0x000000ffff0f7224 */ /* 0x002fe200078e0018 */
[----:B--2---:R-:W-:-:S05]  /*f2f90*/  IADD3 R24, P0, R28, R23, RZ ;  /* 0x000000171c187210 */ /* 0x004fca0007f1e0ff */
[----:B------:R1:W-:Y:S04]  /*f2fa0*/  STL [R1+0x4100], R24 ;  /* 0x0041001801007387 */ /* 0x0003e80000100800 */
[----:B-1----:R-:W2:Y:S01]  /*f2fb0*/  LDL.LU.64 R24, [R1+0x7758] ;  /* 0x0077580001187983 */ /* 0x002ea20000300a00 */
[----:B------:R-:W-:-:S05]  /*f2fc0*/  IADD3 R8, P1, R28, R19, RZ ;  /* 0x000000131c087210 */ /* 0x000fca0007f3e0ff */
[----:B------:R-:W-:-:S05]  /*f2fd0*/  IMAD.X R9, R10, 0x1, R18, P1 ;  /* 0x000000010a097824 */ /* 0x000fca00008e0612 */
[----:B------:R1:W-:Y:S04]  /*f2fe0*/  STL.64 [R1+0x4110], R8 ;  /* 0x0041100801007387 */ /* 0x0003e80000100a00 */
[----:B-1----:R-:W3:Y:S04]  /*f2ff0*/  LDL.LU.64 R8, [R1+0x7750] ;  /* 0x0077500001087983 */ /* 0x002ee80000300a00 */
[----:B------:R1:W-:Y:S04]  /*f3000*/  STL [R1+0x7728], R18 ;  /* 0x0077281201007387 */ /* 0x0003e80000100800 */
[----:B-1----:R-:W4:Y:S01]  /*f3010*/  LDL.LU R18, [R1+0x408] ;  /* 0x0004080001127983 */ /* 0x002f220000300800 */
[----:B--2---:R-:W-:-:S05]  /*f3020*/  IADD3 R10, P1, R28, R25, RZ ;  /* 0x000000191c0a7210 */ /* 0x004fca0007f3e0ff */
[----:B------:R1:W-:Y:S04]  /*f3030*/  STL [R1+0x40f8], R10 ;  /* 0x0040f80a01007387 */ /* 0x0003e80000100800 */
[----:B-1----:R-:W2:Y:S01]  /*f3040*/  LDL.LU.64 R10, [R1+0x7748] ;  /* 0x00774800010a7983 */ /* 0x002ea20000300a00 */
[----:B------:R-:W-:-:S05]  /*f3050*/  IADD3 R26, P2, R28, R21, RZ ;  /* 0x000000151c1a7210 */ /* 0x000fca0007f5e0ff */
[----:B----4-:R-:W-:-:S05]  /*f3060*/  IMAD.X R27, R18, 0x1, R20, P2 ;  /* 0x00000001121b7824 */ /* 0x010fca00010e0614 */
[----:B------:R1:W-:Y:S04]  /*f3070*/  STL.64 [R1+0x4108], R26 ;  /* 0x0041081a01007387 */ /* 0x0003e80000100a00 */
[----:B-1----:R-:W4:Y:S04]  /*f3080*/  LDL.LU.64 R26, [R1+0x7740] ;  /* 0x00774000011a7983 */ /* 0x002f280000300a00 */
[----:B------:R1:W-:Y:S04]  /*f3090*/  STL.64 [R1+0x7718], R20 ;  /* 0x0077181401007387 */ /* 0x0003e80000100a00 */
[----:B-1----:R0:W3:Y:S04]  /*f30a0*/  LDL.64 R20, [R1+0x40f8] ;  /* 0x0040f80001147983 */ /* 0x0020e80000100a00 */
[----:B--2---:R1:W-:Y:S04]  /*f30b0*/  STL.64 [R1+0x7720], R10 ;  /* 0x0077200a01007387 */ /* 0x0043e80000100a00 */
[----:B-1----:R0:W2:Y:S04]  /*f30c0*/  LDL.64 R10, [R1+0x4100] ;  /* 0x00410000010a7983 */ /* 0x0020a80000100a00 */
[----:B------:R1:W-:Y:S04]  /*f30d0*/  STL.64 [R1+0x7710], R22 ;  /* 0x0077101601007387 */ /* 0x0003e80000100a00 */
[----:B-1----:R-:W2:Y:S01]  /*f30e0*/  LDL R23, [R1+0xdc] ;  /* 0x0000dc0001177983 */ /* 0x002ea20000100800 */
[----:B----4-:R-:W-:Y:S01]  /*f30f0*/  IADD3 R14, P2, R28, R27, RZ ;  /* 0x0000001b1c0e7210 */ /* 0x010fe20007f5e0ff */
[----:B---3--:R-:W-:-:S04]  /*f3100*/  IMAD.MOV.U32 R21, RZ, RZ, R15 ;  /* 0x000000ffff157224 */ /* 0x008fc800078e000f */
[C---:B------:R-:W-:Y:S02]  /*f3110*/  IMAD.X R15, R18.reuse, 0x1, R26, P2 ;  /* 0x00000001120f7824 */ /* 0x040fe400010e061a */
[C---:B--2---:R-:W-:Y:S02]  /*f3120*/  IMAD.X R11, R18.reuse, 0x1, R22, P0 ;  /* 0x00000001120b7824 */ /* 0x044fe400000e0616 */
[----:B------:R-:W-:Y:S02]  /*f3130*/  IMAD.MOV.U32 R22, RZ, RZ, R21 ;  /* 0x000000ffff167224 */ /* 0x000fe400078e0015 */
[----:B------:R-:W-:Y:S01]  /*f3140*/  IMAD.X R21, R18, 0x1, R24, P1 ;  /* 0x0000000112157824 */ /* 0x000fe200008e0618 */
[----:B------:R-:W-:Y:S01]  /*f3150*/  STL [R1+0x4104], R11 ;  /* 0x0041040b01007387 */ /* 0x000fe20000100800 */
[----:B------:R-:W-:-:S03]  /*f3160*/  IADD3 R10, P0, R28, R29, RZ ;  /* 0x0000001d1c0a7210 */ /* 0x000fc60007f1e0ff */
[----:B------:R-:W2:Y:S04]  /*f3170*/  LDL.LU R28, [R1+0x7738] ;  /* 0x00773800011c7983 */ /* 0x000ea80000300800 */
[----:B------:R-:W-:Y:S04]  /*f3180*/  STL.64 [R1+0x7708], R24 ;  /* 0x0077081801007387 */ /* 0x000fe80000100a00 */
[----:B------:R-:W-:Y:S04]  /*f3190*/  STL [R1+0x40fc], R21 ;  /* 0x0040fc1501007387 */ /* 0x000fe80000100800 */
[----:B------:R1:W-:Y:S01]  /*f31a0*/  STL.64 [R1+0x40f0], R14 ;  /* 0x0040f00e01007387 */ /* 0x0003e20000100a00 */
[----:B------:R-:W-:-:S03]  /*f31b0*/  IADD3 R20, P1, R23, R16, RZ ;  /* 0x0000001017147210 */ /* 0x000fc60007f3e0ff */
[----:B-1----:R-:W3:Y:S04]  /*f31c0*/  LDL.LU.64 R14, [R1+0x7730] ;  /* 0x00773000010e7983 */ /* 0x002ee80000300a00 */
[----:B------:R1:W-:Y:S02]  /*f31d0*/  STL.64 [R1+0x7700], R26 ;  /* 0x0077001a01007387 */ /* 0x0003e40000100a00 */
[----:B-1----:R-:W-:Y:S01]  /*f31e0*/  IMAD.MOV.U32 R26, RZ, RZ, R22 ;  /* 0x000000ffff1a7224 */ /* 0x002fe200078e0016 */
[----:B------:R-:W-:Y:S02]  /*f31f0*/  IADD3 R22, P2, R23, R17, RZ ;  /* 0x0000001117167210 */ /* 0x000fe40007f5e0ff */
[----:B------:R-:W3:Y:S04]  /*f3200*/  LDL R23, [R1+0x404] ;  /* 0x0004040001177983 */ /* 0x000ee80000100800 */
[----:B------:R1:W-:Y:S04]  /*f3210*/  STL.64 [R1+0x76f0], R16 ;  /* 0x0076f01001007387 */ /* 0x0003e80000100a00 */
[----:B-1----:R-:W4:Y:S01]  /*f3220*/  LDL.LU R16, [R1+0xdc] ;  /* 0x0000dc0001107983 */ /* 0x002f220000300800 */
[----:B--2---:R-:W-:-:S03]  /*f3230*/  IMAD.X R11, R18, 0x1, R28, P0 ;  /* 0x00000001120b7824 */ /* 0x004fc600000e061c */
[----:B------:R-:W2:Y:S04]  /*f3240*/  LDL.LU R18, [R1+0x7728] ;  /* 0x0077280001127983 */ /* 0x000ea80000300800 */
[----:B------:R1:W-:Y:S04]  /*f3250*/  STL.64 [R1+0x40e8], R10 ;  /* 0x0040e80a01007387 */ /* 0x0003e80000100a00 */
[----:B-1----:R-:W2:Y:S04]  /*f3260*/  LDL.LU.64 R10, [R1+0x7720] ;  /* 0x00772000010a7983 */ /* 0x002ea80000300a00 */
[----:B------:R-:W-:Y:S01]  /*f3270*/  STL.64 [R1+0x76f8], R28 ;  /* 0x0076f81c01007387 */ /* 0x000fe20000100a00 */
[----:B---3--:R-:W-:-:S05]  /*f3280*/  IMAD.X R21, R23, 0x1, R14, P1 ;  /* 0x0000000117157824 */ /* 0x008fca00008e060e */
[----:B------:R1:W-:Y:S04]  /*f3290*/  STL.64 [R1+0x40e0], R20 ;  /* 0x0040e01401007387 */ /* 0x0003e80000100a00 */
[----:B-1----:R-:W4:Y:S01]  /*f32a0*/  LDL.LU.64 R20, [R1+0x7718] ;  /* 0x0077180001147983 */ /* 0x002f220000300a00 */
[----:B------:R-:W-:-:S05]  /*f32b0*/  IMAD.X R23, R23, 0x1, R15, P2 ;  /* 0x0000000117177824 */ /* 0x000fca00010e060f */
[----:B------:R1:W-:Y:S01]  /*f32c0*/  STL.64 [R1+0x40d8], R22 ;  /* 0x0040d81601007387 */ /* 0x0003e20000100a00 */
[----:B----4-:R-:W-:-:S05]  /*f32d0*/  IADD3 R28, P1, R16, R21, RZ ;  /* 0x00000015101c7210 */ /* 0x010fca0007f3e0ff */
[----:B------:R-:W-:Y:S04]  /*f32e0*/  STL [R1+0x40c8], R28 ;  /* 0x0040c81c01007387 */ /* 0x000fe80000100800 */
[----:B-1----:R-:W3:Y:S04]  /*f32f0*/  LDL.LU.64 R22, [R1+0x7710] ;  /* 0x0077100001167983 */ /* 0x002ee80000300a00 */
[----:B------:R1:W-:Y:S04]  /*f3300*/  STL.64 [R1+0x76e0], R12 ;  /* 0x0076e00c01007387 */ /* 0x0003e80000100a00 */
[----:B-1----:R-:W4:Y:S04]  /*f3310*/  LDL R12, [R1+0xe0] ;  /* 0x0000e000010c7983 */ /* 0x002f280000100800 */
[----:B------:R1:W-:Y:S04]  /*f3320*/  STL [R1+0x76d8], R15 ;  /* 0x0076d80f01007387 */ /* 0x0003e80000100800 */
[----:B-1----:R-:W2:Y:S01]  /*f3330*/  LDL.LU R15, [R1+0x404] ;  /* 0x00040400010f7983 */ /* 0x002ea20000300800 */
[----:B------:R-:W-:-:S05]  /*f3340*/  IADD3 R24, P0, R16, R19, RZ ;  /* 0x0000001310187210 */ /* 0x000fca0007f1e0ff */
[----:B--2---:R-:W-:-:S05]  /*f3350*/  IMAD.X R25, R15, 0x1, R18, P0 ;  /* 0x000000010f197824 */ /* 0x004fca00000e0612 */
[----:B------:R1:W-:Y:S04]  /*f3360*/  STL.64 [R1+0x40d0], R24 ;  /* 0x0040d01801007387 */ /* 0x0003e80000100a00 */
[----:B-1----:R-:W2:Y:S04]  /*f3370*/  LDL.LU.64 R24, [R1+0x7708] ;  /* 0x0077080001187983 */ /* 0x002ea80000300a00 */
[----:B------:R1:W-:Y:S04]  /*f3380*/  STL.64 [R1+0x76e8], R18 ;  /* 0x0076e81201007387 */ /* 0x0003e80000100a00 */
[----:B-1----:R0:W3:Y:S01]  /*f3390*/  LDL.64 R18, [R1+0x40c8] ;  /* 0x0040c80001127983 */ /* 0x0020e20000100a00 */
[----:B------:R-:W-:Y:S01]  /*f33a0*/  IMAD.MOV.U32 R29, RZ, RZ, R26 ;  /* 0x000000ffff1d7224 */ /* 0x000fe200078e001a */
[----:B--2---:R-:W-:-:S05]  /*f33b0*/  IADD3 R26, P0, R16, R25, RZ ;  /* 0x00000019101a7210 */ /* 0x004fca0007f1e0ff */
[----:B------:R1:W-:Y:S04]  /*f33c0*/  STL [R1+0x40b8], R26 ;  /* 0x0040b81a01007387 */ /* 0x0003e80000100800 */
[----:B-1----:R-:W2:Y:S01]  /*f33d0*/  LDL.LU.64 R26, [R1+0x7700] ;  /* 0x00770000011a7983 */ /* 0x002ea20000300a00 */
[----:B---3--:R-:W-:-:S03]  /*f33e0*/  IMAD.X R19, R15, 0x1, R20, P1 ;  /* 0x000000010f137824 */ /* 0x008fc600008e0614 */
[----:B------:R1:W-:Y:S04]  /*f33f0*/  STL.64 [R1+0x76d0], R20 ;  /* 0x0076d01401007387 */ /* 0x0003e80000100a00 */
[----:B-1----:R0:W3:Y:S01]  /*f3400*/  LDL.64 R20, [R1+0x40b8] ;  /* 0x0040b80001147983 */ /* 0x0020e20000100a00 */
[----:B------:R-:W-:-:S03]  /*f3410*/  IADD3 R28, P2, R16, R23, RZ ;  /* 0x00000017101c7210 */ /* 0x000fc60007f5e0ff */
[----:B------:R-:W-:Y:S01]  /*f3420*/  STL [R1+0x40cc], R19 ;  /* 0x0040cc1301007387 */ /* 0x000fe20000100800 */
[----:B---3--:R-:W-:Y:S02]  /*f3430*/  IMAD.MOV.U32 R21, RZ, RZ, R29 ;  /* 0x000000ffff157224 */ /* 0x008fe400078e001d */
[----:B------:R-:W-:-:S05]  /*f3440*/  IMAD.X R29, R15, 0x1, R22, P2 ;  /* 0x000000010f1d7824 */ /* 0x000fca00010e0616 */
[----:B------:R1:W-:Y:S04]  /*f3450*/  STL.64 [R1+0x40c0], R28 ;  /* 0x0040c01c01007387 */ /* 0x0003e80000100a00 */
[----:B-1----:R-:W3:Y:S01]  /*f3460*/  LDL.LU.64 R28, [R1+0x76f8] ;  /* 0x0076f800011c7983 */ /* 0x002ee20000300a00 */
[----:B--2---:R-:W-:-:S03]  /*f3470*/  IADD3 R18, P1, R16, R27, RZ ;  /* 0x0000001b10127210 */ /* 0x004fc60007f3e0ff */
[----:B------:R1:W-:Y:S02]  /*f3480*/  STL.64 [R1+0x76c8], R22 ;  /* 0x0076c81601007387 */ /* 0x0003e40000100a00 */
[C---:B------:R-:W-:Y:S02]  /*f3490*/  IMAD.X R19, R15.reuse, 0x1, R26, P1 ;  /* 0x000000010f137824 */ /* 0x040fe400008e061a */
[----:B-1----:R-:W-:Y:S02]  /*f34a0*/  IMAD.MOV.U32 R22, RZ, RZ, R21 ;  /* 0x000000ffff167224 */ /* 0x002fe400078e0015 */
[----:B------:R-:W-:Y:S01]  /*f34b0*/  IMAD.X R21, R15, 0x1, R24, P0 ;  /* 0x000000010f157824 */ /* 0x000fe200000e0618 */
[----:B---3--:R-:W-:-:S05]  /*f34c0*/  IADD3 R16, P2, R16, R29, RZ ;  /* 0x0000001d10107210 */ /* 0x008fca0007f5e0ff */
[----:B------:R1:W-:Y:S04]  /*f34d0*/  STL [R1+0x40a8], R16 ;  /* 0x0040a81001007387 */ /* 0x0003e80000100800 */
[----:B-1----:R-:W4:Y:S04]  /*f34e0*/  LDL.LU.64 R16, [R1+0x76f0] ;  /* 0x0076f00001107983 */ /* 0x002f280000300a00 */
[----:B------:R1:W-:Y:S04]  /*f34f0*/  STL.64 [R1+0x76c0], R24 ;  /* 0x0076c01801007387 */ /* 0x0003e80000100a00 */
[----:B-1----:R0:W2:Y:S04]  /*f3500*/  LDL.64 R24, [R1+0x40a8] ;  /* 0x0040a80001187983 */ /* 0x0020a80000100a00 */
[----:B------:R-:W-:Y:S04]  /*f3510*/  STL [R1+0x40bc], R21 ;  /* 0x0040bc1501007387 */ /* 0x000fe80000100800 */
[----:B------:R1:W-:Y:S04]  /*f3520*/  STL.64 [R1+0x40b0], R18 ;  /* 0x0040b01201007387 */ /* 0x0003e80000100a00 */
[----:B-1----:R-:W3:Y:S04]  /*f3530*/  LDL.LU.64 R18, [R1+0x76e8] ;  /* 0x0076e80001127983 */ /* 0x002ee80000300a00 */
[----:B------:R1:W-:Y:S04]  /*f3540*/  STL.64 [R1+0x76b8], R26 ;  /* 0x0076b81a01007387 */ /* 0x0003e80000100a00 */
[----:B-1----:R-:W3:Y:S01]  /*f3550*/  LDL R26, [R1+0x400] ;  /* 0x00040000011a7983 */ /* 0x002ee20000100800 */
[----:B----4-:R-:W-:-:S02]  /*f3560*/  IADD3 R20, P0, R12, R16, RZ ;  /* 0x000000100c147210 */ /* 0x010fc40007f1e0ff */
[----:B------:R-:W-:-:S05]  /*f3570*/  IADD3 R12, P1, R12, R17, RZ ;  /* 0x000000110c0c7210 */ /* 0x000fca0007f3e0ff */
[----:B------:R1:W-:Y:S01]  /*f3580*/  STL [R1+0x4098], R12 ;  /* 0x0040980c01007387 */ /* 0x0003e20000100800 */
[----:B--2---:R-:W-:-:S03]  /*f3590*/  IMAD.X R25, R15, 0x1, R28, P2 ;  /* 0x000000010f197824 */ /* 0x004fc600010e061c */
[----:B-1----:R-:W2:Y:S04]  /*f35a0*/  LDL.LU.64 R12, [R1+0x76e0] ;  /* 0x0076e000010c7983 */ /* 0x002ea80000300a00 */
[----:B------:R1:W-:Y:S04]  /*f35b0*/  STL.64 [R1+0x76a8], R16 ;  /* 0x0076a81001007387 */ /* 0x0003e80000100a00 */
[----:B-1----:R-:W4:Y:S04]  /*f35c0*/  LDL.LU R16, [R1+0xe0] ;  /* 0x0000e00001107983 */ /* 0x002f280000300800 */
[----:B------:R-:W2:Y:S04]  /*f35d0*/  LDL.LU R15, [R1+0x76d8] ;  /* 0x0076d800010f7983 */ /* 0x000ea80000300800 */
[----:B------:R1:W-:Y:S01]  /*f35e0*/  STL.64 [R1+0x76b0], R28 ;  /* 0x0076b01c01007387 */ /* 0x0003e20000100a00 */
[----:B---3--:R-:W-:-:S03]  /*f35f0*/  IMAD.X R21, R26, 0x1, R14, P0 ;  /* 0x000000011a157824 */ /* 0x008fc600000e060e */
[----:B-1----:R0:W2:Y:S04]  /*f3600*/  LDL.64 R28, [R1+0x4098] ;  /* 0x00409800011c7983 */ /* 0x0020a80000100a00 */
[----:B------:R-:W-:Y:S04]  /*f3610*/  STL [R1+0x40ac], R25 ;  /* 0x0040ac1901007387 */ /* 0x000fe80000100800 */
[----:B------:R1:W-:Y:S04]  /*f3620*/  STL.64 [R1+0x40a0], R20 ;  /* 0x0040a01401007387 */ /* 0x0003e80000100a00 */
[----:B-1----:R-:W3:Y:S01]  /*f3630*/  LDL.LU.64 R20, [R1+0x76d0] ;  /* 0x0076d00001147983 */ /* 0x002ee20000300a00 */
[----:B------:R-:W-:-:S03]  /*f3640*/  IMAD.MOV.U32 R25, RZ, RZ, R22 ;  /* 0x000000ffff197224 */ /* 0x000fc600078e0016 */
[----:B------:R1:W-:Y:S04]  /*f3650*/  STL.64 [R1+0x7698], R8 ;  /* 0x0076980801007387 */ /* 0x0003e80000100a00 */
[----:B-1----:R-:W3:Y:S01]  /*f3660*/  LDL R8, [R1+0xe4] ;  /* 0x0000e40001087983 */ /* 0x002ee20000100800 */
[----:B----4-:R-:W-:Y:S01]  /*f3670*/  IADD3 R24, P2, R16, R19, RZ ;  /* 0x0000001310187210 */ /* 0x010fe20007f5e0ff */
[----:B--2---:R-:W-:Y:S01]  /*f3680*/  IMAD.X R29, R26, 0x1, R15, P1 ;  /* 0x000000011a1d7824 */ /* 0x004fe200008e060f */
[----:B---3--:R-:W-:-:S05]  /*f3690*/  IADD3 R22, P0, R16, R21, RZ ;  /* 0x0000001510167210 */ /* 0x008fca0007f1e0ff */
[----:B------:R1:W-:Y:S04]  /*f36a0*/  STL [R1+0x4088], R22 ;  /* 0x0040881601007387 */ /* 0x0003e80000100800 */
[----:B-1----:R-:W2:Y:S04]  /*f36b0*/  LDL.LU.64 R22, [R1+0x76c8] ;  /* 0x0076c80001167983 */ /* 0x002ea80000300a00 */
[----:B------:R1:W-:Y:S04]  /*f36c0*/  STL.64 [R1+0x76a0], R14 ;  /* 0x0076a00e01007387 */ /* 0x0003e80000100a00 */
[----:B-1----:R0:W3:Y:S04]  /*f36d0*/  LDL.64 R14, [R1+0x4088] ;  /* 0x00408800010e7983 */ /* 0x0020e80000100a00 */
[----:B------:R1:W-:Y:S02]  /*f36e0*/  STL [R1+0x409c], R29 ;  /* 0x00409c1d01007387 */ /* 0x0003e40000100800 */
[----:B-1----:R-:W-:-:S02]  /*f36f0*/  IMAD.MOV.U32 R29, RZ, RZ, R25 ;  /* 0x000000ffff1d7224 */ /* 0x002fc400078e0019 */
[----:B------:R-:W-:-:S05]  /*f3700*/  IMAD.X R25, R26, 0x1, R18, P2 ;  /* 0x000000011a197824 */ /* 0x000fca00010e0612 */
[----:B------:R1:W-:Y:S04]  /*f3710*/  STL.64 [R1+0x4090], R24 ;  /* 0x0040901801007387 */ /* 0x0003e80000100a00 */
[----:B-1----:R-:W4:Y:S04]  /*f3720*/  LDL.LU.64 R24, [R1+0x76c0] ;  /* 0x0076c00001187983 */ /* 0x002f280000300a00 */
[----:B------:R1:W-:Y:S04]  /*f3730*/  STL [R1+0x7690], R18 ;  /* 0x0076901201007387 */ /* 0x0003e80000100800 */
[----:B-1----:R-:W3:Y:S01]  /*f3740*/  LDL.LU R18, [R1+0x400] ;  /* 0x0004000001127983 */ /* 0x002ee20000300800 */
[----:B--2---:R-:W-:-:S02]  /*f3750*/  IADD3 R28, P1, R16, R23, RZ ;  /* 0x00000017101c7210 */ /* 0x004fc40007f3e0ff */
[----:B----4-:R-:W-:-:S05]  /*f3760*/  IADD3 R26, P2, R16, R25, RZ ;  /* 0x00000019101a7210 */ /* 0x010fca0007f5e0ff */
[----:B------:R1:W-:Y:S01]  /*f3770*/  STL [R1+0x4078], R26 ;  /* 0x0040781a01007387 */ /* 0x0003e20000100800 */
[----:B---3--:R-:W-:-:S03]  /*f3780*/  IMAD.X R15, R18, 0x1, R20, P0 ;  /* 0x00000001120f7824 */ /* 0x008fc600000e0614 */
[----:B-1----:R-:W2:Y:S04]  /*f3790*/  LDL.LU.64 R26, [R1+0x76b8] ;  /* 0x0076b800011a7983 */ /* 0x002ea80000300a00 */
[----:B------:R1:W-:Y:S02]  /*f37a0*/  STL [R1+0x408c], R15 ;  /* 0x00408c0f01007387 */ /* 0x0003e40000100800 */
[----:B-1----:R-:W-:Y:S02]  /*f37b0*/  IMAD.MOV.U32 R15, RZ, RZ, R29 ;  /* 0x000000ffff0f7224 */ /* 0x002fe400078e001d */
[----:B------:R-:W-:-:S05]  /*f37c0*/  IMAD.X R29, R18, 0x1, R22, P1 ;  /* 0x00000001121d7824 */ /* 0x000fca00008e0616 */
[----:B------:R1:W-:Y:S04]  /*f37d0*/  STL.64 [R1+0x4080], R28 ;  /* 0x0040801c01007387 */ /* 0x0003e80000100a00 */
[----:B-1----:R-:W3:Y:S04]  /*f37e0*/  LDL.LU.64 R28, [R1+0x76b0] ;  /* 0x0076b000011c7983 */ /* 0x002ee80000300a00 */
[----:B------:R1:W-:Y:S04]  /*f37f0*/  STL.64 [R1+0x7688], R22 ;  /* 0x0076881601007387 */ /* 0x0003e80000100a00 */
[----:B-1----:R0:W4:Y:S01]  /*f3800*/  LDL.64 R22, [R1+0x4078] ;  /* 0x0040780001167983 */ /* 0x0021220000100a00 */
[----:B--2---:R-:W-:-:S02]  /*f3810*/  IADD3 R14, P0, R16, R27, RZ ;  /* 0x0000001b100e7210 */ /* 0x004fc40007f1e0ff */
[----:B---3--:R-:W-:-:S05]  /*f3820*/  IADD3 R16, P1, R16, R29, RZ ;  /* 0x0000001d10107210 */ /* 0x008fca0007f3e0ff */
[----:B------:R1:W-:Y:S04]  /*f3830*/  STL [R1+0x4068], R16 ;  /* 0x0040681001007387 */ /* 0x0003e80000100800 */
[----:B-1----:R-:W2:Y:S01]  /*f3840*/  LDL.LU.64 R16, [R1+0x76a8] ;  /* 0x0076a80001107983 */ /* 0x002ea20000300a00 */
[----:B----4-:R-:W-:-:S03]  /*f3850*/  IMAD.X R23, R18, 0x1, R24, P2 ;  /* 0x0000000112177824 */ /* 0x010fc600010e0618 */
[----:B------:R1:W-:Y:S04]  /*f3860*/  STL.64 [R1+0x7680], R24 ;  /* 0x0076801801007387 */ /* 0x0003e80000100a00 */
[----:B-1----:R0:W3:Y:S04]  /*f3870*/  LDL.64 R24, [R1+0x4068] ;  /* 0x0040680001187983 */ /* 0x0020e80000100a00 */
[----:B------:R1:W-:Y:S02]  /*f3880*/  STL [R1+0x407c], R23 ;  /* 0x00407c1701007387 */ /* 0x0003e40000100800 */
[----:B-1----:R-:W-:-:S02]  /*f3890*/  IMAD.MOV.U32 R23, RZ, RZ, R15 ;  /* 0x000000ffff177224 */ /* 0x002fc400078e000f */
[----:B------:R-:W-:-:S05]  /*f38a0*/  IMAD.X R15, R18, 0x1, R26, P0 ;  /* 0x00000001120f7824 */ /* 0x000fca00000e061a */
[----:B------:R1:W-:Y:S04]  /*f38b0*/  STL.64 [R1+0x4070], R14 ;  /* 0x0040700e01007387 */ /* 0x0003e80000100a00 */
[----:B-1----:R-:W4:Y:S01]  /*f38c0*/  LDL.LU.64 R14, [R1+0x76a0] ;  /* 0x0076a000010e7983 */ /* 0x002f220000300a00 */
[C---:B--2---:R-:W-:Y:S02]  /*f38d0*/  IADD3 R22, P2, R8.reuse, R16, RZ ;  /* 0x0000001008167210 */ /* 0x044fe40007f5e0ff */
[----:B------:R-:W-:-:S05]  /*f38e0*/  IADD3 R8, P0, R8, R17, RZ ;  /* 0x0000001108087210 */ /* 0x000fca0007f1e0ff */
[----:B------:R1:W-:Y:S04]  /*f38f0*/  STL [R1+0x4058], R8 ;  /* 0x0040580801007387 */ /* 0x0003e80000100800 */
[----:B-1----:R-:W2:Y:S04]  /*f3900*/  LDL.LU.64 R8, [R1+0x7698] ;  /* 0x0076980001087983 */ /* 0x002ea80000300a00 */
[----:B--2---:R1:W-:Y:S04]  /*f3910*/  STL.64 [R1+0x7670], R8 ;  /* 0x0076700801007387 */ /* 0x0043e80000100a00 */
[----:B-1----:R0:W2:Y:S01]  /*f3920*/  LDL.64 R8, [R1+0x4058] ;  /* 0x0040580001087983 */ /* 0x0020a20000100a00 */
[----:B---3--:R-:W-:-:S03]  /*f3930*/  IMAD.X R25, R18, 0x1, R28, P1 ;  /* 0x0000000112197824 */ /* 0x008fc600008e061c */
[----:B--2---:R-:W4:Y:S04]  /*f3940*/  LDL R9, [R1+0x3fc] ;  /* 0x0003fc0001097983 */ /* 0x004f280000100800 */
[----:B------:R1:W-:Y:S04]  /*f3950*/  STL.64 [R1+0x7668], R16 ;  /* 0x0076681001007387 */ /* 0x0003e80000100a00 */
[----:B-1----:R-:W2:Y:S04]  /*f3960*/  LDL.LU R16, [R1+0xe4] ;  /* 0x0000e40001107983 */ /* 0x002ea80000300800 */
[----:B------:R-:W3:Y:S04]  /*f3970*/  LDL.LU R18, [R1+0x7690] ;  /* 0x0076900001127983 */ /* 0x000ee80000300800 */
[----:B------:R-:W-:Y:S04]  /*f3980*/  STL.64 [R1+0x7678], R28 ;  /* 0x0076781c01007387 */ /* 0x000fe80000100a00 */
[----:B------:R1:W-:Y:S02]  /*f3990*/  STL [R1+0x406c], R25 ;  /* 0x00406c1901007387 */ /* 0x0003e40000100800 */
[----:B-1----:R-:W-:-:S02]  /*f39a0*/  IMAD.MOV.U32 R25, RZ, RZ, R23 ;  /* 0x000000ffff197224 */ /* 0x002fc400078e0017 */
[C---:B----4-:R-:W-:Y:S02]  /*f39b0*/  IMAD.X R23, R9.reuse, 0x1, R14, P2 ;  /* 0x0000000109177824 */ /* 0x050fe400010e060e */
[----:B------:R-:W-:-:S03]  /*f39c0*/  IMAD.X R9, R9, 0x1, R15, P0 ;  /* 0x0000000109097824 */ /* 0x000fc600000e060f */
[----:B------:R1:W-:Y:S04]  /*f39d0*/  STL.64 [R1+0x4060], R22 ;  /* 0x0040601601007387 */ /* 0x0003e80000100a00 */
[----:B-1----:R-:W4:Y:S04]  /*f39e0*/  LDL.LU.64 R22, [R1+0x7688] ;  /* 0x0076880001167983 */ /* 0x002f280000300a00 */
[----:B------:R-:W-:Y:S04]  /*f39f0*/  STL [R1+0x405c], R9 ;  /* 0x00405c0901007387 */ /* 0x000fe80000100800 */
[----:B------:R-:W-:Y:S04]  /*f3a00*/  STL.64 [R1+0x7660], R12 ;  /* 0x0076600c01007387 */ /* 0x000fe80000100a00 */
[----:B------:R1:W-:Y:S04]  /*f3a10*/  STL [R1+0x7658], R15 ;  /* 0x0076580f01007387 */ /* 0x0003e80000100800 */
[----:B-1----:R-:W3:Y:S01]  /*f3a20*/  LDL.LU R15, [R1+0x3fc] ;  /* 0x0003fc00010f7983 */ /* 0x002ee20000300800 */
[----:B--2---:R-:W-:Y:S01]  /*f3a30*/  IADD3 R24, P1, R16, R19, RZ ;  /* 0x0000001310187210 */ /* 0x004fe20007f3e0ff */
[----:B------:R-:W-:-:S04]  /*f3a40*/  IMAD.MOV.U32 R9, RZ, RZ, R25 ;  /* 0x000000ffff097224 */ /* 0x000fc800078e0019 */
[----:B---3--:R-:W-:-:S05]  /*f3a50*/  IMAD.X R25, R15, 0x1, R18, P1 ;  /* 0x000000010f197824 */ /* 0x008fca00008e0612 */
[----:B------:R1:W-:Y:S04]  /*f3a60*/  STL.64 [R1+0x4050], R24 ;  /* 0x0040501801007387 */ /* 0x0003e80000100a00 */
[----:B-1----:R-:W2:Y:S01]  /*f3a70*/  LDL.LU.64 R24, [R1+0x7680] ;  /* 0x0076800001187983 */ /* 0x002ea20000300a00 */
[C---:B------:R-:W-:Y:S02]  /*f3a80*/  IADD3 R28, P2, R16.reuse, R21, RZ ;  /* 0x00000015101c7210 */ /* 0x040fe40007f5e0ff */
[----:B----4-:R-:W-:Y:S01]  /*f3a90*/  IADD3 R8, P0, R16, R23, RZ ;  /* 0x0000001710087210 */ /* 0x010fe20007f1e0ff */
[----:B------:R-:W-:Y:S02]  /*f3aa0*/  IMAD.MOV.U32 R13, RZ, RZ, R9 ;  /* 0x000000ffff0d7224 */ /* 0x000fe400078e0009 */
[----:B------:R-:W-:-:S02]  /*f3ab0*/  IMAD.X R29, R15, 0x1, R20, P2 ;  /* 0x000000010f1d7824 */ /* 0x000fc400010e0614 */
[----:B------:R-:W-:-:S03]  /*f3ac0*/  IMAD.X R9, R15, 0x1, R22, P0 ;  /* 0x000000010f097824 */ /* 0x000fc600000e0616 */
[----:B------:R1:W-:Y:S01]  /*f3ad0*/  STL.64 [R1+0x4048], R28 ;  /* 0x0040481c01007387 */ /* 0x0003e20000100a00 */
[----:B--2---:R-:W-:-:S05]  /*f3ae0*/  IADD3 R12, P1, R16, R25, RZ ;  /* 0x00000019100c7210 */ /* 0x004fca0007f3e0ff */
[----:B------:R-:W-:Y:S04]  /*f3af0*/  STL [R1+0x4038], R12 ;  /* 0x0040380c01007387 */ /* 0x000fe80000100800 */
[----:B-1----:R-:W2:Y:S04]  /*f3b00*/  LDL.LU.64 R28, [R1+0x7678] ;  /* 0x00767800011c7983 */ /* 0x002ea80000300a00 */
[----:B------:R1:W-:Y:S04]  /*f3b10*/  STL.64 [R1+0x4040], R8 ;  /* 0x0040400801007387 */ /* 0x0003e80000100a00 */
[----:B-1----:R-:W3:Y:S04]  /*f3b20*/  LDL.LU.64 R8, [R1+0x7670] ;  /* 0x0076700001087983 */ /* 0x002ee80000300a00 */
[----:B------:R1:W-:Y:S01]  /*f3b30*/  STL.64 [R1+0x7648], R22 ;  /* 0x0076481601007387 */ /* 0x0003e20000100a00 */
[----:B------:R-:W-:-:S03]  /*f3b40*/  IADD3 R12, P2, R16, R27, RZ ;  /* 0x0000001b100c7210 */ /* 0x000fc60007f5e0ff */
[----:B-1----:R-:W4:Y:S04]  /*f3b50*/  LDL.LU R22, [R1+0x104] ;  /* 0x0001040001167983 */ /* 0x002f280000300800 */
[----:B------:R-:W4:Y:S01]  /*f3b60*/  LDL R23, [R1+0xe8] ;  /* 0x0000e80001177983 */ /* 0x000f220000100800 */
[----:B--2---:R-:W-:-:S03]  /*f3b70*/  IADD3 R16, P0, R16, R29, RZ ;  /* 0x0000001d10107210 */ /* 0x004fc60007f1e0ff */
[----:B---3--:R1:W-:Y:S04]  /*f3b80*/  STL.64 [R1+0x7650], R8 ;  /* 0x0076500801007387 */ /* 0x0083e80000100a00 */
[----:B-1----:R0:W2:Y:S04]  /*f3b90*/  LDL.64 R8, [R1+0x4038] ;  /* 0x0040380001087983 */ /* 0x0020a80000100a00 */
[----:B------:R1:W-:Y:S04]  /*f3ba0*/  STL [R1+0x4028], R16 ;  /* 0x0040281001007387 */ /* 0x0003e80000100800 */
[----:B-1----:R-:W3:Y:S04]  /*f3bb0*/  LDL.LU.64 R16, [R1+0x7668] ;  /* 0x0076680001107983 */ /* 0x002ee80000300a00 */
[----:B------:R1:W-:Y:S02]  /*f3bc0*/  STL.64 [R1+0x7640], R24 ;  /* 0x0076401801007387 */ /* 0x0003e40000100a00 */
[----:B-1----:R-:W-:-:S02]  /*f3bd0*/  IMAD.MOV.U32 R25, RZ, RZ, R13 ;  /* 0x000000ffff197224 */ /* 0x002fc400078e000d */
[C---:B------:R-:W-:Y:S02]  /*f3be0*/  IMAD.X R13, R15.reuse, 0x1, R26, P2 ;  /* 0x000000010f0d7824 */ /* 0x040fe400010e061a */
[----:B--2---:R-:W-:-:S05]  /*f3bf0*/  IMAD.X R9, R15, 0x1, R24, P1 ;  /* 0x000000010f097824 */ /* 0x004fca00008e0618 */
[----:B------:R-:W-:Y:S01]  /*f3c00*/  STL [R1+0x403c], R9 ;  /* 0x00403c0901007387 */ /* 0x000fe20000100800 */
[----:B----4-:R-:W-:-:S03]  /*f3c10*/  IMAD.MOV.U32 R24, RZ, RZ, R22 ;  /* 0x000000ffff187224 */ /* 0x010fc600078e0016 */
[----:B------:R1:W-:Y:S01]  /*f3c20*/  STL.64 [R1+0x4030], R12 ;  /* 0x0040300c01007387 */ /* 0x0003e20000100a00 */
[C---:B---3--:R-:W-:Y:S02]  /*f3c30*/  IADD3 R8, P1, R23.reuse, R16, RZ ;  /* 0x0000001017087210 */ /* 0x048fe40007f3e0ff */
[----:B------:R-:W-:Y:S01]  /*f3c40*/  IADD3 R22, P2, R23, R17, RZ ;  /* 0x0000001117167210 */ /* 0x000fe20007f5e0ff */
[----:B-1----:R-:W2:Y:S04]  /*f3c50*/  LDL.LU.64 R12, [R1+0x7660] ;  /* 0x00766000010c7983 */ /* 0x002ea80000300a00 */
[----:B------:R1:W-:Y:S04]  /*f3c60*/  STL.64 [R1+0x7630], R26 ;  /* 0x0076301a01007387 */ /* 0x0003e80000100a00 */
[----:B------:R-:W3:Y:S04]  /*f3c70*/  LDL R23, [R1+0x3f8] ;  /* 0x0003f80001177983 */ /* 0x000ee80000100800 */
[----:B-1----:R0:W4:Y:S04]  /*f3c80*/  LDL.64 R26, [R1+0x4028] ;  /* 0x00402800011a7983 */ /* 0x0021280000100a00 */
[----:B--2---:R-:W-:Y:S04]  /*f3c90*/  STL.64 [R1+0x7638], R12 ;  /* 0x0076380c01007387 */ /* 0x004fe80000100a00 */
[----:B------:R1:W-:Y:S01]  /*f3ca0*/  STL [R1+0x7620], R17 ;  /* 0x0076201101007387 */ /* 0x0003e20000100800 */
[----:B---3--:R-:W-:-:S03]  /*f3cb0*/  IMAD.X R9, R23, 0x1, R14, P1 ;  /* 0x0000000117097824 */ /* 0x008fc600008e060e */
[----:B-1----:R-:W2:Y:S01]  /*f3cc0*/  LDL.LU R17, [R1+0xe8] ;  /* 0x0000e80001117983 */ /* 0x002ea20000300800 */
[----:B----4-:R-:W-:-:S03]  /*f3cd0*/  IMAD.X R27, R15, 0x1, R28, P0 ;  /* 0x000000010f1b7824 */ /* 0x010fc600000e061c */
[----:B------:R-:W3:Y:S04]  /*f3ce0*/  LDL.LU R15, [R1+0x7658] ;  /* 0x00765800010f7983 */ /* 0x000ee80000300800 */
[----:B------:R-:W-:Y:S04]  /*f3cf0*/  STL.64 [R1+0x7628], R28 ;  /* 0x0076281c01007387 */ /* 0x000fe80000100a00 */
[----:B------:R-:W-:Y:S04]  /*f3d00*/  STL [R1+0x402c], R27 ;  /* 0x00402c1b01007387 */ /* 0x000fe80000100800 */
[----:B------:R1:W-:Y:S04]  /*f3d10*/  STL.64 [R1+0x4020], R8 ;  /* 0x0040200801007387 */ /* 0x0003e80000100a00 */
[----:B-1----:R-:W4:Y:S01]  /*f3d20*/  LDL.LU.64 R8, [R1+0x7650] ;  /* 0x0076500001087983 */ /* 0x002f220000300a00 */
[----:B---3--:R-:W-:-:S05]  /*f3d30*/  IMAD.X R23, R23, 0x1, R15, P2 ;  /* 0x0000000117177824 */ /* 0x008fca00010e060f */
[----:B------:R1:W-:Y:S04]  /*f3d40*/  STL.64 [R1+0x4018], R22 ;  /* 0x0040181601007387 */ /* 0x0003e80000100a00 */
[----:B-1----:R-:W3:Y:S04]  /*f3d50*/  LDL.LU.64 R22, [R1+0x7648] ;  /* 0x0076480001167983 */ /* 0x002ee80000300a00 */
[----:B----4-:R-:W-:Y:S04]  /*f3d60*/  STL.64 [R1+0x7618], R8 ;  /* 0x0076180801007387 */ /* 0x010fe80000100a00 */
[----:B------:R1:W-:Y:S04]  /*f3d70*/  STL.64 [R1+0x7610], R14 ;  /* 0x0076100e01007387 */ /* 0x0003e80000100a00 */
[----:B-1----:R-:W4:Y:S01]  /*f3d80*/  LDL.LU R14, [R1+0x3f8] ;  /* 0x0003f800010e7983 */ /* 0x002f220000300800 */
[----:B------:R-:W-:Y:S01]  /*f3d90*/  IMAD.MOV.U32 R12, RZ, RZ, R24 ;  /* 0x000000ffff0c7224 */ /* 0x000fe200078e0018 */
[----:B--2---:R-:W-:Y:S01]  /*f3da0*/  IADD3 R24, P0, R17, R19, RZ ;  /* 0x0000001311187210 */ /* 0x004fe20007f1e0ff */
[----:B------:R-:W-:-:S04]  /*f3db0*/  IMAD.MOV.U32 R29, RZ, RZ, R25 ;  /* 0x000000ffff1d7224 */ /* 0x000fc800078e0019 */
[----:B----4-:R-:W-:-:S05]  /*f3dc0*/  IMAD.X R25, R14, 0x1, R18, P0 ;  /* 0x000000010e197824 */ /* 0x010fca00000e0612 */
[----:B------:R1:W-:Y:S04]  /*f3dd0*/  STL.64 [R1+0x4010], R24 ;  /* 0x0040101801007387 */ /* 0x0003e80000100a00 */
[----:B-1----:R-:W2:Y:S01]  /*f3de0*/  LDL.LU.64 R24, [R1+0x7640] ;  /* 0x0076400001187983 */ /* 0x002ea20000300a00 */
[----:B------:R-:W-:Y:S01]  /*f3df0*/  IMAD.MOV.U32 R9, RZ, RZ, R12 ;  /* 0x000000ffff097224 */ /* 0x000fe200078e000c */
[C---:B------:R-:W-:Y:S02]  /*f3e00*/  IADD3 R26, P1, R17.reuse, R21, RZ ;  /* 0x00000015111a7210 */ /* 0x040fe40007f3e0ff */
[----:B--2---:R-:W-:-:S05]  /*f3e10*/  IADD3 R12, P0, R17, R25, RZ ;  /* 0x00000019110c7210 */ /* 0x004fca0007f1e0ff */
[----:B------:R1:W-:Y:S04]  /*f3e20*/  STL [R1+0x3ff8], R12 ;  /* 0x003ff80c01007387 */ /* 0x0003e80000100800 */
[----:B-1----:R-:W2:Y:S01]  /*f3e30*/  LDL.LU.64 R12, [R1+0x7638] ;  /* 0x00763800010c7983 */ /* 0x002ea20000300a00 */
[C---:B---3--:R-:W-:Y:S01]  /*f3e40*/  IADD3 R28, P2, R17.reuse, R23, RZ ;  /* 0x00000017111c7210 */ /* 0x048fe20007f5e0ff */
[C---:B------:R-:W-:Y:S02]  /*f3e50*/  IMAD.X R27, R14.reuse, 0x1, R20, P1 ;  /* 0x000000010e1b7824 */ /* 0x040fe400008e0614 */
[----:B------:R-:W-:Y:S02]  /*f3e60*/  IMAD.MOV.U32 R8, RZ, RZ, R29 ;  /* 0x000000ffff087224 */ /* 0x000fe400078e001d */
[----:B------:R-:W-:Y:S01]  /*f3e70*/  IMAD.X R29, R14, 0x1, R22, P2 ;  /* 0x000000010e1d7824 */ /* 0x000fe200010e0616 */
[----:B------:R1:W-:Y:S04]  /*f3e80*/  STL.64 [R1+0x4008], R26 ;  /* 0x0040081a01007387 */ /* 0x0003e80000100a00 */
[----:B-1----:R-:W3:Y:S04]  /*f3e90*/  LDL.LU.64 R26, [R1+0x7630] ;  /* 0x00763000011a7983 */ /* 0x002ee80000300a00 */
[----:B------:R1:W-:Y:S04]  /*f3ea0*/  STL.64 [R1+0x7608], R20 ;  /* 0x0076081401007387 */ /* 0x0003e80000100a00 */
[----:B-1----:R0:W4:Y:S04]  /*f3eb0*/  LDL.64 R20, [R1+0x3ff8] ;  /* 0x003ff80001147983 */ /* 0x0021280000100a00 */
[----:B--2---:R-:W-:Y:S04]  /*f3ec0*/  STL.64 [R1+0x75f8], R12 ;  /* 0x0075f80c01007387 */ /* 0x004fe80000100a00 */
[----:B------:R1:W-:Y:S04]  /*f3ed0*/  STL.64 [R1+0x4000], R28 ;  /* 0x0040001c01007387 */ /* 0x0003e80000100a00 */
[----:B-1----:R-:W2:Y:S01]  /*f3ee0*/  LDL.LU.64 R28, [R1+0x7628] ;  /* 0x00762800011c7983 */ /* 0x002ea20000300a00 */
[----:B---3--:R-:W-:-:S03]  /*f3ef0*/  IADD3 R12, P1, R17, R27, RZ ;  /* 0x0000001b110c7210 */ /* 0x008fc60007f3e0ff */
[----:B------:R1:W-:Y:S01]  /*f3f00*/  STL.64 [R1+0x7600], R22 ;  /* 0x0076001601007387 */ /* 0x0003e20000100a00 */
[----:B----4-:R-:W-:Y:S01]  /*f3f10*/  IMAD.MOV.U32 R21, RZ, RZ, R8 ;  /* 0x000000ffff157224 */ /* 0x010fe200078e0008 */
[----:B--2---:R-:W-:Y:S02]  /*f3f20*/  IADD3 R8, P2, R17, R29, RZ ;  /* 0x0000001d11087210 */ /* 0x004fe40007f5e0ff */
[----:B------:R-:W2:Y:S01]  /*f3f30*/  LDL.LU R17, [R1+0x7620] ;  /* 0x0076200001117983 */ /* 0x000ea20000300800 */
[----:B-1----:R-:W-:Y:S02]  /*f3f40*/  IMAD.MOV.U32 R22, RZ, RZ, R9 ;  /* 0x000000ffff167224 */ /* 0x002fe400078e0009 */
[----:B------:R-:W-:Y:S02]  /*f3f50*/  IMAD.MOV.U32 R9, RZ, RZ, R21 ;  /* 0x000000ffff097224 */ /* 0x000fe400078e0015 */
[C---:B------:R-:W-:Y:S02]  /*f3f60*/  IMAD.X R21, R14.reuse, 0x1, R24, P0 ;  /* 0x000000010e157824 */ /* 0x040fe400000e0618 */
[----:B------:R-:W-:-:S03]  /*f3f70*/  IMAD.X R13, R14, 0x1, R26, P1 ;  /* 0x000000010e0d7824 */ /* 0x000fc600008e061a */
[----:B------:R-:W-:Y:S04]  /*f3f80*/  STL [R1+0x3ffc], R21 ;  /* 0x003ffc1501007387 */ /* 0x000fe80000100800 */
[----:B------:R1:W-:Y:S01]  /*f3f90*/  STL.64 [R1+0x3ff0], R12 ;  /* 0x003ff00c01007387 */ /* 0x0003e20000100a00 */
[----:B------:R-:W-:-:S03]  /*f3fa0*/  IADD3 R20, P0, R9, R16, RZ ;  /* 0x0000001009147210 */ /* 0x000fc60007f1e0ff */
[----:B-1----:R-:W3:Y:S04]  /*f3fb0*/  LDL R13, [R1+0x3f4] ;  /* 0x0003f400010d7983 */ /* 0x002ee80000100800 */
[----:B--2---:R1:W-:Y:S01]  /*f3fc0*/  STL.64 [R1+0x75f0], R16 ;  /* 0x0075f01001007387 */ /* 0x0043e20000100a00 */
[----:B------:R-:W-:Y:S01]  /*f3fd0*/  IADD3 R12, P1, R9, R17, RZ ;  /* 0x00000011090c7210 */ /* 0x000fe20007f3e0ff */
[----:B-1----:R-:W-:Y:S02]  /*f3fe0*/  IMAD.MOV.U32 R16, RZ, RZ, R9 ;  /* 0x000000ffff107224 */ /* 0x002fe400078e0009 */
[----:B------:R-:W-:-:S03]  /*f3ff0*/  IMAD.X R9, R14, 0x1, R28, P2 ;  /* 0x000000010e097824 */ /* 0x000fc600010e061c */
[----:B------:R-:W-:Y:S02]  /*f4000*/  IADD3 R14, P2, R16, R19, RZ ;  /* 0x00000013100e7210 */ /* 0x000fe40007f5e0ff */
[----:B------:R1:W-:Y:S04]  /*f4010*/  STL.64 [R1+0x3fe8], R8 ;  /* 0x003fe80801007387 */ /* 0x0003e80000100a00 */
[----:B-1----:R-:W2:Y:S04]  /*f4020*/  LDL.LU.64 R8, [R1+0x7618] ;  /* 0x0076180001087983 */ /* 0x002ea80000300a00 */
[----:B------:R1:W-:Y:S04]  /*f4030*/  STL [R1+0x3fd0], R14 ;  /* 0x003fd00e01007387 */ /* 0x0003e80000100800 */
[----:B-1----:R-:W3:Y:S02]  /*f4040*/  LDL.LU.64 R14, [R1+0x7610] ;  /* 0x00761000010e7983 */ /* 0x002ee40000300a00 */
[----:B---3--:R-:W-:-:S05]  /*f4050*/  IMAD.X R21, R13, 0x1, R14, P0 ;  /* 0x000000010d157824 */ /* 0x008fca00000e060e */
[----:B------:R1:W-:Y:S04]  /*f4060*/  STL.64 [R1+0x3fe0], R20 ;  /* 0x003fe01401007387 */ /* 0x0003e80000100a00 */
[----:B-1----:R-:W3:Y:S01]  /*f4070*/  LDL.LU.64 R20, [R1+0x7608] ;  /* 0x0076080001147983 */ /* 0x002ee20000300a00 */
[----:B------:R-:W-:Y:S02]  /*f4080*/  IMAD.MOV.U32 R17, RZ, RZ, R22 ;  /* 0x000000ffff117224 */ /* 0x000fe400078e0016 */
[----:B------:R-:W-:Y:S01]  /*f4090*/  IMAD.X R13, R13, 0x1, R15, P1 ;  /* 0x000000010d0d7824 */ /* 0x000fe200008e060f */
[----:B---3--:R-:W-:-:S05]  /*f40a0*/  IADD3 R22, P0, R16, R21, RZ ;  /* 0x0000001510167210 */ /* 0x008fca0007f1e0ff */
[----:B------:R1:W-:Y:S04]  /*f40b0*/  STL [R1+0x3fc8], R22 ;  /* 0x003fc81601007387 */ /* 0x0003e80000100800 */
[----:B-1----:R-:W3:Y:S04]  /*f40c0*/  LDL.LU.64 R22, [R1+0x7600] ;  /* 0x0076000001167983 */ /* 0x002ee80000300a00 */
[----:B------:R1:W-:Y:S04]  /*f40d0*/  STL [R1+0x75d0], R21 ;  /* 0x0075d01501007387 */ /* 0x0003e80000100800 */
[----:B-1----:R-:W4:Y:S04]  /*f40e0*/  LDL R21, [R1+0xf0] ;  /* 0x0000f00001157983 */ /* 0x002f280000100800 */
[----:B------:R1:W-:Y:S04]  /*f40f0*/  STL.64 [R1+0x3fd8], R12 ;  /* 0x003fd80c01007387 */ /* 0x0003e80000100a00 */
[----:B-1----:R-:W2:Y:S04]  /*f4100*/  LDL.LU.64 R12, [R1+0x75f8] ;  /* 0x0075f800010c7983 */ /* 0x002ea80000300a00 */
[----:B------:R1:W-:Y:S04]  /*f4110*/  STL [R1+0x75e0], R15 ;  /* 0x0075e00f01007387 */ /* 0x0003e80000100800 */
[----:B-1----:R-:W4:Y:S04]  /*f4120*/  LDL.LU R15, [R1+0x3f4] ;  /* 0x0003f400010f7983 */ /* 0x002f280000300800 */
[----:B--2---:R1:W-:Y:S04]  /*f4130*/  STL.64 [R1+0x75e8], R12 ;  /* 0x0075e80c01007387 */ /* 0x0043e80000100a00 */
[----:B-1----:R0:W2:Y:S04]  /*f4140*/  LDL.64 R12, [R1+0x3fc8] ;  /* 0x003fc800010c7983 */ /* 0x0020a80000100a00 */
[----:B------:R1:W-:Y:S04]  /*f4150*/  STL.64 [R1+0x75c8], R2 ;  /* 0x0075c80201007387 */ /* 0x0003e80000100a00 */
[----:B-1----:R0:W4:Y:S04]  /*f4160*/  LDL.64 R2, [R1+0x3fd0] ;  /* 0x003fd00001027983 */ /* 0x0021280000100a00 */
[----:B------:R1:W-:Y:S01]  /*f4170*/  STL.64 [R1+0x75d8], R6 ;  /* 0x0075d80601007387 */ /* 0x0003e20000100a00 */
[----:B--2---:R-:W-:-:S04]  /*f4180*/  IMAD.MOV.U32 R13, RZ, RZ, R16 ;  /* 0x000000ffff0d7224 */ /* 0x004fc800078e0010 */
[----:B-1----:R-:W-:Y:S01]  /*f4190*/  IMAD.MOV.U32 R7, RZ, RZ, R13 ;  /* 0x000000ffff077224 */ /* 0x002fe200078e000d */
[----:B---3--:R-:W-:Y:S01]  /*f41a0*/  IADD3 R16, P1, R13, R23, RZ ;  /* 0x000000170d107210 */ /* 0x008fe20007f3e0ff */
[----:B----4-:R-:W-:Y:S02]  /*f41b0*/  IMAD.X R13, R15, 0x1, R20, P0 ;  /* 0x000000010f0d7824 */ /* 0x010fe400000e0614 */
[----:B------:R-:W-:-:S04]  /*f41c0*/  IMAD.MOV.U32 R3, RZ, RZ, R17 ;  /* 0x000000ffff037224 */ /* 0x000fc800078e0011 */
[----:B------:R-:W-:Y:S02]  /*f41d0*/  IMAD.MOV.U32 R17, RZ, RZ, R3 ;  /* 0x000000ffff117224 */ /* 0x000fe400078e0003 */
[----:B------:R-:W-:Y:S01]  /*f41e0*/  IMAD.X R3, R15, 0x1, R18, P2 ;  /* 0x000000010f037824 */ /* 0x000fe200010e0612 */
[----:B------:R-:W-:-:S04]  /*f41f0*/  IADD3 R2, P2, R7, R25, RZ ;  /* 0x0000001907027210 */ /* 0x000fc80007f5e0ff */
[----:B------:R-:W-:Y:S04]  /*f4200*/  STL [R1+0x3fd4], R3 ;  /* 0x003fd40301007387 */ /* 0x000fe80000100800 */
[----:B------:R1:W-:Y:S01]  /*f4210*/  STL [R1+0x3fcc], R13 ;  /* 0x003fcc0d01007387 */ /* 0x0003e20000100800 */
[----:B------:R-:W-:Y:S01]  /*f4220*/  IADD3 R12, P0, R7, R27, RZ ;  /* 0x0000001b070c7210 */ /* 0x000fe20007f1e0ff */
[----:B-1----:R-:W-:Y:S02]  /*f4230*/  IMAD.MOV.U32 R13, RZ, RZ, R17 ;  /* 0x000000ffff0d7224 */ /* 0x002fe400078e0011 */
[C---:B------:R-:W-:Y:S02]  /*f4240*/  IMAD.X R17, R15.reuse, 0x1, R22, P1 ;  /* 0x000000010f117824 */ /* 0x040fe400008e0616 */
[----:B------:R-:W-:-:S03]  /*f4250*/  IMAD.X R3, R15, 0x1, R24, P2 ;  /* 0x000000010f037824 */ /* 0x000fc600010e0618 */
[----:B------:R1:W-:Y:S04]  /*f4260*/  STL.64 [R1+0x3fc0], R16 ;  /* 0x003fc01001007387 */ /* 0x0003e80000100a00 */
[----:B-1----:R-:W2:Y:S04]  /*f4270*/  LDL.LU.64 R16, [R1+0x75f0] ;  /* 0x0075f00001107983 */ /* 0x002ea80000300a00 */
[----:B------:R-:W-:Y:S04]  /*f4280*/  STL.64 [R1+0x75c0], R24 ;  /* 0x0075c01801007387 */ /* 0x000fe80000100a00 */
[----:B------:R1:W-:Y:S02]  /*f4290*/  STL.64 [R1+0x3fb8], R2 ;  /* 0x003fb80201007387 */ /* 0x0003e40000100a00 */
[----:B-1----:R-:W-:-:S02]  /*f42a0*/  IMAD.MOV.U32 R3, RZ, RZ, R13 ;  /* 0x000000ffff037224 */ /* 0x002fc400078e000d */
[----:B------:R-:W-:-:S05]  /*f42b0*/  IMAD.X R13, R15, 0x1, R26, P0 ;  /* 0x000000010f0d7824 */ /* 0x000fca00000e061a */
[----:B------:R1:W-:Y:S04]  /*f42c0*/  STL.64 [R1+0x3fb0], R12 ;  /* 0x003fb00c01007387 */ /* 0x0003e80000100a00 */
[----:B-1----:R-:W3:Y:S04]  /*f42d0*/  LDL.LU.64 R12, [R1+0x75e8] ;  /* 0x0075e800010c7983 */ /* 0x002ee80000300a00 */
[----:B------:R-:W4:Y:S01]  /*f42e0*/  LDL R25, [R1+0x3f0] ;  /* 0x0003f00001197983 */ /* 0x000f220000100800 */
[----:B------:R-:W-:-:S05]  /*f42f0*/  IADD3 R6, P1, R7, R29, RZ ;  /* 0x0000001d07067210 */ /* 0x000fca0007f3e0ff */
[----:B------:R-:W-:Y:S01]  /*f4300*/  IMAD.X R7, R15, 0x1, R28, P1 ;  /* 0x000000010f077824 */ /* 0x000fe200008e061c */
[C---:B--2---:R-:W-:Y:S02]  /*f4310*/  IADD3 R2, P2, R21.reuse, R16, RZ ;  /* 0x0000001015027210 */ /* 0x044fe40007f5e0ff */
[C---:B------:R-:W-:Y:S01]  /*f4320*/  IADD3 R24, P0, R21.reuse, R17, RZ ;  /* 0x0000001115187210 */ /* 0x040fe20007f1e0ff */
[----:B------:R1:W-:Y:S04]  /*f4330*/  STL.64 [R1+0x75a8], R16 ;  /* 0x0075a81001007387 */ /* 0x0003e80000100a00 */
[----:B------:R-:W2:Y:S04]  /*f4340*/  LDL.LU R15, [R1+0x75e0] ;  /* 0x0075e000010f7983 */ /* 0x000ea80000300800 */
[----:B------:R0:W-:Y:S01]  /*f4350*/  STL.64 [R1+0x3fa8], R6 ;  /* 0x003fa80601007387 */ /* 0x0001e20000100a00 */
[----:B-1----:R-:W-:Y:S01]  /*f4360*/  IMAD.MOV.U32 R17, RZ, RZ, R3 ;  /* 0x000000ffff117224 */ /* 0x002fe200078e0003 */
[----:B------:R-:W-:-:S02]  /*f4370*/  IADD3 R16, P1, R21, R19, RZ ;  /* 0x0000001315107210 */ /* 0x000fc40007f3e0ff */
[----:B0-----:R-:W3:Y:S04]  /*f4380*/  LDL.LU.64 R6, [R1+0x75d8] ;  /* 0x0075d80001067983 */ /* 0x001ee80000300a00 */
[----:B------:R-:W-:Y:S04]  /*f4390*/  STL.64 [R1+0x75b8], R28 ;  /* 0x0075b81c01007387 */ /* 0x000fe80000100a00 */
[----:B------:R-:W3:Y:S01]  /*f43a0*/  LDL.LU R21, [R1+0x75d0] ;  /* 0x0075d00001157983 */ /* 0x000ee20000300800 */
[----:B----4-:R-:W-:-:S05]  /*f43b0*/  IMAD.X R3, R25, 0x1, R14, P2 ;  /* 0x0000000119037824 */ /* 0x010fca00010e060e */
[----:B------:R0:W-:Y:S04]  /*f43c0*/  STL.64 [R1+0x3fa0], R2 ;  /* 0x003fa00201007387 */ /* 0x0001e80000100a00 */
[----:B0-----:R-:W4:Y:S04]  /*f43d0*/  LDL.LU.64 R2, [R1+0x75c8] ;  /* 0x0075c80001027983 */ /* 0x001f280000300a00 */
[----:B----4-:R0:W-:Y:S04]  /*f43e0*/  STL.64 [R1+0x75b0], R2 ;  /* 0x0075b00201007387 */ /* 0x0101e80000100a00 */
[----:B0-----:R-:W3:Y:S01]  /*f43f0*/  LDL.LU R2, [R1+0xf0] ;  /* 0x0000f00001027983 */ /* 0x001ee20000300800 */
[----:B--2---:R-:W-:-:S05]  /*f4400*/  IMAD.X R25, R25, 0x1, R15, P0 ;  /* 0x0000000119197824 */ /* 0x004fca00000e060f */
[----:B------:R0:W-:Y:S01]  /*f4410*/  STL.64 [R1+0x3f98], R24 ;  /* 0x003f981801007387 */ /* 0x0001e20000100a00 */
[----:B---3--:R-:W-:-:S05]  /*f4420*/  IADD3 R28, P2, R2, R21, RZ ;  /* 0x00000015021c7210 */ /* 0x008fca0007f5e0ff */
[----:B------:R-:W-:Y:S04]  /*f4430*/  STL [R1+0x3f88], R28 ;  /* 0x003f881c01007387 */ /* 0x000fe80000100800 */
[----:B0-----:R-:W2:Y:S04]  /*f4440*/  LDL.LU.64 R24, [R1+0x75c0] ;  /* 0x0075c00001187983 */ /* 0x001ea80000300a00 */
[----:B------:R0:W-:Y:S04]  /*f4450*/  STL [R1+0x75a0], R15 ;  /* 0x0075a00f01007387 */ /* 0x0001e80000100800 */
[----:B0-----:R-:W3:Y:S01]  /*f4460*/  LDL.LU R15, [R1+0x3f0] ;  /* 0x0003f000010f7983 */ /* 0x001ee20000300800 */
[----:B------:R-:W-:-:S02]  /*f4470*/  IMAD.MOV.U32 R29, RZ, RZ, R17 ;  /* 0x000000ffff1d7224 */ /* 0x000fc400078e0011 */
[----:B---3--:R-:W-:-:S05]  /*f4480*/  IMAD.X R17, R15, 0x1, R18, P1 ;  /* 0x000000010f117824 */ /* 0x008fca00008e0612 */
[----:B------:R-:W-:Y:S04]  /*f4490*/  STL.64 [R1+0x3f90], R16 ;  /* 0x003f901001007387 */ /* 0x000fe80000100a00 */
[----:B------:R0:W-:Y:S04]  /*f44a0*/  STL.64 [R1+0x7588], R8 ;  /* 0x0075880801007387 */ /* 0x0001e80000100a00 */
[----:B0-----:R0:W3:Y:S01]  /*f44b0*/  LDL.64 R8, [R1+0x3f88] ;  /* 0x003f880001087983 */ /* 0x0010e20000100a00 */
[----:B------:R-:W-:Y:S01]  /*f44c0*/  IADD3 R28, P0, R2, R23, RZ ;  /* 0x00000017021c7210 */ /* 0x000fe20007f1e0ff */
[----:B------:R-:W-:-:S02]  /*f44d0*/  IMAD.MOV.U32 R17, RZ, RZ, R29 ;  /* 0x000000ffff117224 */ /* 0x000fc400078e001d */
[----:B------:R1:W-:Y:S02]  /*f44e0*/  STL.64 [R1+0x7598], R20 ;  /* 0x0075981401007387 */ /* 0x0003e40000100a00 */
[C---:B------:R-:W-:Y:S02]  /*f44f0*/  IMAD.X R29, R15.reuse, 0x1, R22, P0 ;  /* 0x000000010f1d7824 */ /* 0x040fe400000e0616 */
[----:B-1----:R-:W4:Y:S01]  /*f4500*/  LDL R21, [R1+0xf4] ;  /* 0x0000f40001157983 */ /* 0x002f220000100800 */
[----:B---3--:R-:W-:-:S05]  /*f4510*/  IMAD.X R9, R15, 0x1, R20, P2 ;  /* 0x000000010f097824 */ /* 0x008fca00010e0614 */
[----:B------:R-:W-:Y:S04]  /*f4520*/  STL [R1+0x3f8c], R9 ;  /* 0x003f8c0901007387 */ /* 0x000fe80000100800 */
[----:B------:R1:W-:Y:S04]  /*f4530*/  STL.64 [R1+0x3f80], R28 ;  /* 0x003f801c01007387 */ /* 0x0003e80000100a00 */
[----:B-1----:R-:W3:Y:S01]  /*f4540*/  LDL.LU.64 R28, [R1+0x75b8] ;  /* 0x0075b800011c7983 */ /* 0x002ee20000300a00 */
[C---:B--2---:R-:W-:Y:S02]  /*f4550*/  IADD3 R16, P1, R2.reuse, R25, RZ ;  /* 0x0000001902107210 */ /* 0x044fe40007f3e0ff */
[----:B------:R-:W-:Y:S01]  /*f4560*/  IADD3 R8, P2, R2, R27, RZ ;  /* 0x0000001b02087210 */ /* 0x000fe20007f5e0ff */
[----:B------:R1:W-:Y:S04]  /*f4570*/  STL.64 [R1+0x7590], R22 ;  /* 0x0075901601007387 */ /* 0x0003e80000100a00 */
[----:B------:R-:W-:-:S02]  /*f4580*/  IMAD.X R9, R15, 0x1, R26, P2 ;  /* 0x000000010f097824 */ /* 0x000fc400010e061a */
[----:B-1----:R-:W-:Y:S02]  /*f4590*/  IMAD.MOV.U32 R22, RZ, RZ, R17 ;  /* 0x000000ffff167224 */ /* 0x002fe400078e0011 */
[----:B------:R-:W-:Y:S01]  /*f45a0*/  IMAD.X R17, R15, 0x1, R24, P1 ;  /* 0x000000010f117824 */ /* 0x000fe200008e0618 */
[----:B---3--:R-:W-:-:S05]  /*f45b0*/  IADD3 R2, P0, R2, R29, RZ ;  /* 0x0000001d02027210 */ /* 0x008fca0007f1e0ff */
[----:B------:R1:W-:Y:S04]  /*f45c0*/  STL [R1+0x3f68], R2 ;  /* 0x003f680201007387 */ /* 0x0003e80000100800 */
[----:B-1----:R-:W2:Y:S04]  /*f45d0*/  LDL.LU.64 R2, [R1+0x75b0] ;  /* 0x0075b00001027983 */ /* 0x002ea80000300a00 */
[----:B------:R1:W-:Y:S04]  /*f45e0*/  STL.64 [R1+0x3f78], R16 ;  /* 0x003f781001007387 */ /* 0x0003e80000100a00 */
[----:B-1----:R-:W4:Y:S04]  /*f45f0*/  LDL.LU.64 R16, [R1+0x75a8] ;  /* 0x0075a80001107983 */ /* 0x002f280000300a00 */
[----:B------:R-:W-:Y:S04]  /*f4600*/  STL.64 [R1+0x3f70], R8 ;  /* 0x003f700801007387 */ /* 0x000fe80000100a00 */
[----:B------:R1:W-:Y:S04]  /*f4610*/  STL [R1+0x7570], R26 ;  /* 0x0075701a01007387 */ /* 0x0003e80000100800 */
[----:B-1----:R-:W3:Y:S04]  /*f4620*/  LDL.LU R26, [R1+0xf4] ;  /* 0x0000f400011a7983 */ /* 0x002ee80000300800 */
[----:B------:R-:W2:Y:S01]  /*f4630*/  LDL R9, [R1+0x3ec] ;  /* 0x0003ec0001097983 */ /* 0x000ea20000100800 */
[----:B----4-:R-:W-:-:S03]  /*f4640*/  IADD3 R20, P1, R21, R16, RZ ;  /* 0x0000001015147210 */ /* 0x010fc60007f3e0ff */
[----:B------:R1:W-:Y:S01]  /*f4650*/  STL.64 [R1+0x7560], R16 ;  /* 0x0075601001007387 */ /* 0x0003e20000100a00 */
[----:B---3--:R-:W-:-:S03]  /*f4660*/  IADD3 R8, P2, R26, R17, RZ ;  /* 0x000000111a087210 */ /* 0x008fc60007f5e0ff */
[----:B-1----:R0:W3:Y:S01]  /*f4670*/  LDL.64 R16, [R1+0x3f68] ;  /* 0x003f680001107983 */ /* 0x0020e20000100a00 */
[----:B--2---:R-:W-:Y:S02]  /*f4680*/  IMAD.X R21, R9, 0x1, R14, P1 ;  /* 0x0000000109157824 */ /* 0x004fe400008e060e */
[----:B---3--:R-:W-:Y:S02]  /*f4690*/  IMAD.X R17, R15, 0x1, R28, P0 ;  /* 0x000000010f117824 */ /* 0x008fe400000e061c */
[----:B------:R-:W2:Y:S04]  /*f46a0*/  LDL.LU R15, [R1+0x75a0] ;  /* 0x0075a000010f7983 */ /* 0x000ea80000300800 */
[----:B------:R-:W-:Y:S04]  /*f46b0*/  STL.64 [R1+0x7578], R28 ;  /* 0x0075781c01007387 */ /* 0x000fe80000100a00 */
[----:B------:R-:W-:Y:S04]  /*f46c0*/  STL [R1+0x3f6c], R17 ;  /* 0x003f6c1101007387 */ /* 0x000fe80000100800 */
[----:B------:R1:W-:Y:S04]  /*f46d0*/  STL.64 [R1+0x3f60], R20 ;  /* 0x003f601401007387 */ /* 0x0003e80000100a00 */
[----:B-1----:R-:W3:Y:S01]  /*f46e0*/  LDL.LU.64 R20, [R1+0x7598] ;  /* 0x0075980001147983 */ /* 0x002ee20000300a00 */
[----:B------:R-:W-:-:S02]  /*f46f0*/  IMAD.MOV.U32 R29, RZ, RZ, R22 ;  /* 0x000000ffff1d7224 */ /* 0x000fc400078e0016 */
[----:B--2---:R-:W-:Y:S01]  /*f4700*/  IMAD.X R9, R9, 0x1, R15, P2 ;  /* 0x0000000109097824 */ /* 0x004fe200010e060f */
[----:B---3--:R-:W-:-:S05]  /*f4710*/  IADD3 R22, P1, R26, R21, RZ ;  /* 0x000000151a167210 */ /* 0x008fca0007f3e0ff */
[----:B------:R1:W-:Y:S04]  /*f4720*/  STL [R1+0x3f48], R22 ;  /* 0x003f481601007387 */ /* 0x0003e80000100800 */
[----:B-1----:R-:W2:Y:S04]  /*f4730*/  LDL.LU.64 R22, [R1+0x7590] ;  /* 0x0075900001167983 */ /* 0x002ea80000300a00 */
[----:B------:R1:W-:Y:S04]  /*f4740*/  STL.64 [R1+0x3f58], R8 ;  /* 0x003f580801007387 */ /* 0x0003e80000100a00 */
[----:B-1----:R-:W3:Y:S04]  /*f4750*/  LDL.LU.64 R8, [R1+0x7588] ;  /* 0x0075880001087983 */ /* 0x002ee80000300a00 */
[----:B---3--:R1:W-:Y:S02]  /*f4760*/  STL.64 [R1+0x7558], R8 ;  /* 0x0075580801007387 */ /* 0x0083e40000100a00 */
[----:B-1----:R-:W-:-:S05]  /*f4770*/  IMAD.MOV.U32 R9, RZ, RZ, R29 ;  /* 0x000000ffff097224 */ /* 0x002fca00078e001d */
[----:B------:R1:W-:Y:S04]  /*f4780*/  STL [R1+0x7580], R9 ;  /* 0x0075800901007387 */ /* 0x0003e80000100800 */
[----:B-1----:R0:W3:Y:S04]  /*f4790*/  LDL.64 R8, [R1+0x3f48] ;  /* 0x003f480001087983 */ /* 0x0020e80000100a00 */
[----:B------:R1:W-:Y:S04]  /*f47a0*/  STL.64 [R1+0x7550], R10 ;  /* 0x0075500a01007387 */ /* 0x0003e80000100a00 */
[----:B-1----:R-:W4:Y:S01]  /*f47b0*/  LDL R10, [R1+0xf8] ;  /* 0x0000f800010a7983 */ /* 0x002f220000100800 */
[----:B------:R-:W-:-:S03]  /*f47c0*/  IADD3 R16, P0, R26, R19, RZ ;  /* 0x000000131a107210 */ /* 0x000fc60007f1e0ff */
[----:B----4-:R-:W-:Y:S04]  /*f47d0*/  STL.64 [R1+0x7568], R10 ;  /* 0x0075680a01007387 */ /* 0x010fe80000100a00 */
[----:B------:R1:W-:Y:S04]  /*f47e0*/  STL [R1+0x7548], R15 ;  /* 0x0075480f01007387 */ /* 0x0003e80000100800 */
[----:B-1----:R-:W4:Y:S01]  /*f47f0*/  LDL.LU R15, [R1+0x3ec] ;  /* 0x0003ec00010f7983 */ /* 0x002f220000300800 */
[----:B--2---:R-:W-:Y:S01]  /*f4800*/  IADD3 R28, P2, R26, R23, RZ ;  /* 0x000000171a1c7210 */ /* 0x004fe20007f5e0ff */
[----:B----4-:R-:W-:-:S02]  /*f4810*/  IMAD.X R17, R15, 0x1, R18, P0 ;  /* 0x000000010f117824 */ /* 0x010fc400000e0612 */
[C---:B---3--:R-:W-:Y:S02]  /*f4820*/  IMAD.X R9, R15.reuse, 0x1, R20, P1 ;  /* 0x000000010f097824 */ /* 0x048fe400008e0614 */
[----:B------:R-:W-:Y:S01]  /*f4830*/  IMAD.X R29, R15, 0x1, R22, P2 ;  /* 0x000000010f1d7824 */ /* 0x000fe200010e0616 */
[----:B------:R-:W-:Y:S04]  /*f4840*/  STL.64 [R1+0x3f50], R16 ;  /* 0x003f501001007387 */ /* 0x000fe80000100a00 */
[----:B------:R1:W-:Y:S04]  /*f4850*/  STL [R1+0x3f4c], R9 ;  /* 0x003f4c0901007387 */ /* 0x0003e80000100800 */
[----:B-1----:R-:W2:Y:S04]  /*f4860*/  LDL.LU R9, [R1+0x7580] ;  /* 0x0075800001097983 */ /* 0x002ea80000300800 */
[----:B------:R-:W-:Y:S04]  /*f4870*/  STL.64 [R1+0x7540], R20 ;  /* 0x0075401401007387 */ /* 0x000fe80000100a00 */
[----:B------:R1:W-:Y:S04]  /*f4880*/  STL.64 [R1+0x3f40], R28 ;  /* 0x003f401c01007387 */ /* 0x0003e80000100a00 */
[----:B-1----:R-:W3:Y:S01]  /*f4890*/  LDL.LU.64 R28, [R1+0x7578] ;  /* 0x00757800011c7983 */ /* 0x002ee20000300a00 */
[----:B------:R-:W-:-:S02]  /*f48a0*/  IADD3 R16, P0, R26, R25, RZ ;  /* 0x000000191a107210 */ /* 0x000fc40007f1e0ff */
[----:B------:R-:W-:-:S03]  /*f48b0*/  IADD3 R8, P1, R26, R27, RZ ;  /* 0x0000001b1a087210 */ /* 0x000fc60007f3e0ff */
[----:B------:R-:W-:Y:S01]  /*f48c0*/  IMAD.X R17, R15, 0x1, R24, P0 ;  /* 0x000000010f117824 */ /* 0x000fe200000e0618 */
[----:B---3--:R-:W-:Y:S02]  /*f48d0*/  IADD3 R10, P2, R26, R29, RZ ;  /* 0x0000001d1a0a7210 */ /* 0x008fe40007f5e0ff */
[----:B------:R-:W3:Y:S04]  /*f48e0*/  LDL.LU R26, [R1+0x7570] ;  /* 0x00757000011a7983 */ /* 0x000ee80000300800 */
[----:B------:R1:W-:Y:S04]  /*f48f0*/  STL [R1+0x3f28], R10 ;  /* 0x003f280a01007387 */ /* 0x0003e80000100800 */
[----:B-1----:R-:W4:Y:S04]  /*f4900*/  LDL.LU.64 R10, [R1+0x7568] ;  /* 0x00756800010a7983 */ /* 0x002f280000300a00 */
[----:B------:R1:W-:Y:S04]  /*f4910*/  STL.64 [R1+0x3f38], R16 ;  /* 0x003f381001007387 */ /* 0x0003e80000100a00 */
[----:B-1----:R-:W4:Y:S04]  /*f4920*/  LDL.LU.64 R16, [R1+0x7560] ;  /* 0x0075600001107983 */ /* 0x002f280000300a00 */
[----:B------:R1:W-:Y:S04]  /*f4930*/  STL.64 [R1+0x7538], R24 ;  /* 0x0075381801007387 */ /* 0x0003e80000100a00 */
[----:B-1----:R0:W4:Y:S01]  /*f4940*/  LDL.64 R24, [R1+0x3f28] ;  /* 0x003f280001187983 */ /* 0x0021220000100a00 */
[----:B--2---:R-:W-:-:S02]  /*f4950*/  IMAD.MOV.U32 R21, RZ, RZ, R9 ;  /* 0x000000ffff157224 */ /* 0x004fc400078e0009 */
[----:B---3--:R-:W-:Y:S01]  /*f4960*/  IMAD.X R9, R15, 0x1, R26, P1 ;  /* 0x000000010f097824 */ /* 0x008fe200008e061a */
[C---:B----4-:R-:W-:Y:S02]  /*f4970*/  IADD3 R20, P0, R10.reuse, R16, RZ ;  /* 0x000000100a147210 */ /* 0x050fe40007f1e0ff */
[----:B------:R-:W-:Y:S01]  /*f4980*/  IADD3 R10, P1, R10, R17, RZ ;  /* 0x000000110a0a7210 */ /* 0x000fe20007f3e0ff */
[----:B------:R-:W-:Y:S02]  /*f4990*/  IMAD.MOV.U32 R25, RZ, RZ, R21 ;  /* 0x000000ffff197224 */ /* 0x000fe400078e0015 */
[----:B------:R-:W2:Y:S04]  /*f49a0*/  LDL R21, [R1+0x3e8] ;  /* 0x0003e80001157983 */ /* 0x000ea80000100800 */
[----:B------:R1:W-:Y:S04]  /*f49b0*/  STL.64 [R1+0x3f30], R8 ;  /* 0x003f300801007387 */ /* 0x0003e80000100a00 */
[----:B-1----:R-:W3:Y:S04]  /*f49c0*/  LDL.LU.64 R8, [R1+0x7558] ;  /* 0x0075580001087983 */ /* 0x002ee80000300a00 */
[----:B------:R1:W-:Y:S04]  /*f49d0*/  STL.64 [R1+0x7528], R26 ;  /* 0x0075281a01007387 */ /* 0x0003e80000100a00 */
[----:B-1----:R-:W4:Y:S04]  /*f49e0*/  LDL.LU R27, [R1+0x108] ;  /* 0x00010800011b7983 */ /* 0x002f280000300800 */
[----:B------:R1:W-:Y:S04]  /*f49f0*/  STL [R1+0x3f18], R10 ;  /* 0x003f180a01007387 */ /* 0x0003e80000100800 */
[----:B-1----:R-:W3:Y:S01]  /*f4a00*/  LDL.LU.64 R10, [R1+0x7550] ;  /* 0x00755000010a7983 */ /* 0x002ee20000300a00 */
[----:B--2---:R-:W-:-:S03]  /*f4a10*/  IMAD.X R21, R21, 0x1, R14, P0 ;  /* 0x0000000115157824 */ /* 0x004fc600000e060e */
[----:B---3--:R-:W-:Y:S04]  /*f4a20*/  STL.64 [R1+0x7530], R10 ;  /* 0x0075300a01007387 */ /* 0x008fe80000100a00 */
[----:B------:R1:W-:Y:S04]  /*f4a30*/  STL [R1+0x7518], R17 ;  /* 0x0075181101007387 */ /* 0x0003e80000100800 */
[----:B-1----:R-:W2:Y:S01]  /*f4a40*/  LDL.LU R17, [R1+0xf8] ;  /* 0x0000f80001117983 */ /* 0x002ea20000300800 */
[----:B------:R-:W-:Y:S02]  /*f4a50*/  IMAD.MOV.U32 R10, RZ, RZ, R25 ;  /* 0x000000ffff0a7224 */ /* 0x000fe400078e0019 */
[----:B------:R-:W-:-:S02]  /*f4a60*/  IMAD.X R25, R15, 0x1, R28, P2 ;  /* 0x000000010f197824 */ /* 0x000fc400010e061c */
[----:B------:R-:W3:Y:S04]  /*f4a70*/  LDL.LU R15, [R1+0x7548] ;  /* 0x00754800010f7983 */ /* 0x000ee80000300800 */
[----:B------:R-:W-:Y:S04]  /*f4a80*/  STL [R1+0x3f2c], R25 ;  /* 0x003f2c1901007387 */ /* 0x000fe80000100800 */
[----:B------:R1:W-:Y:S04]  /*f4a90*/  STL.64 [R1+0x3f20], R20 ;  /* 0x003f201401007387 */ /* 0x0003e80000100a00 */
[----:B-1----:R-:W3:Y:S04]  /*f4aa0*/  LDL.LU.64 R20, [R1+0x7540] ;  /* 0x0075400001147983 */ /* 0x002ee80000300a00 */
[----:B------:R1:W-:Y:S04]  /*f4ab0*/  STL.64 [R1+0x7520], R2 ;  /* 0x0075200201007387 */ /* 0x0003e80000100a00 */
[----:B-1----:R0:W3:Y:S04]  /*f4ac0*/  LDL.64 R2, [R1+0x3f18] ;  /* 0x003f180001027983 */ /* 0x0020e80000100a00 */
[----:B------:R1:W-:Y:S04]  /*f4ad0*/  STL [R1+0x7508], R14 ;  /* 0x0075080e01007387 */ /* 0x0003e80000100800 */
[----:B-1----:R-:W3:Y:S01]  /*f4ae0*/  LDL.LU R14, [R1+0x3e8] ;  /* 0x0003e800010e7983 */ /* 0x002ee20000300800 */
[----:B----4-:R-:W-:Y:S01]  /*f4af0*/  IMAD.MOV.U32 R25, RZ, RZ, R27 ;  /* 0x000000ffff197224 */ /* 0x010fe200078e001b */
[----:B--2---:R-:W-:Y:S01]  /*f4b00*/  IADD3 R24, P2, R17, R19, RZ ;  /* 0x0000001311187210 */ /* 0x004fe20007f5e0ff */
[----:B---3--:R-:W-:-:S05]  /*f4b10*/  IMAD.X R3, R14, 0x1, R15, P1 ;  /* 0x000000010e037824 */ /* 0x008fca00008e060f */
[----:B------:R1:W-:Y:S02]  /*f4b20*/  STL [R1+0x3f1c], R3 ;  /* 0x003f1c0301007387 */ /* 0x0003e40000100800 */
[----:B-1----:R-:W-:Y:S02]  /*f4b30*/  IMAD.MOV.U32 R3, RZ, RZ, R25 ;  /* 0x000000ffff037224 */ /* 0x002fe400078e0019 */
[----:B------:R-:W-:-:S05]  /*f4b40*/  IMAD.X R25, R14, 0x1, R18, P2 ;  /* 0x000000010e197824 */ /* 0x000fca00010e0612 */
        /* <DEDUP_REMOVED lines=8> */
[----:B------:R-:W-:Y:S01]  /*f4bd0*/  IMAD.X R27, R14, 0x1, R20, P0 ;  /* 0x000000010e1b7824 */ /* 0x000fe200000e0614 */
[----:B------:R-:W-:-:S04]  /*f4be0*/  IADD3 R2, P1, R17, R23, RZ ;  /* 0x0000001711027210 */ /* 0x000fc80007f3e0ff */
[----:B------:R1:W-:Y:S04]  /*f4bf0*/  STL.64 [R1+0x3f08], R26 ;  /* 0x003f081a01007387 */ /* 0x0003e80000100a00 */
[----:B-1----:R-:W3:Y:S04]  /*f4c00*/  LDL.LU.64 R26, [R1+0x7528] ;  /* 0x00752800011a7983 */ /* 0x002ee80000300a00 */
[----:B------:R1:W-:Y:S02]  /*f4c10*/  STL.64 [R1+0x74f8], R20 ;  /* 0x0074f81401007387 */ /* 0x0003e40000100a00 */
[----:B-1----:R-:W-:-:S02]  /*f4c20*/  IMAD.MOV.U32 R20, RZ, RZ, R19 ;  /* 0x000000ffff147224 */ /* 0x002fc400078e0013 */
[----:B------:R-:W-:Y:S02]  /*f4c30*/  IMAD.MOV.U32 R19, RZ, RZ, R3 ;  /* 0x000000ffff137224 */ /* 0x000fe400078e0003 */
[----:B------:R-:W-:Y:S01]  /*f4c40*/  IMAD.X R3, R14, 0x1, R22, P1 ;  /* 0x000000010e037824 */ /* 0x000fe200008e0616 */
[----:B------:R-:W4:Y:S04]  /*f4c50*/  LDL R21, [R1+0xfc] ;  /* 0x0000fc0001157983 */ /* 0x000f280000100800 */
[----:B--2---:R-:W-:Y:S04]  /*f4c60*/  STL.64 [R1+0x7500], R10 ;  /* 0x0075000a01007387 */ /* 0x004fe80000100a00 */
[----:B------:R1:W-:Y:S04]  /*f4c70*/  STL.64 [R1+0x3f00], R2 ;  /* 0x003f000201007387 */ /* 0x0003e80000100a00 */
[----:B-1----:R-:W2:Y:S04]  /*f4c80*/  LDL.LU.64 R2, [R1+0x7520] ;  /* 0x0075200001027983 */ /* 0x002ea80000300a00 */
[----:B------:R1:W-:Y:S04]  /*f4c90*/  STL.64 [R1+0x74e8], R22 ;  /* 0x0074e81601007387 */ /* 0x0003e80000100a00 */
[----:B-1----:R0:W4:Y:S01]  /*f4ca0*/  LDL.64 R22, [R1+0x3ef8] ;  /* 0x003ef80001167983 */ /* 0x0021220000100a00 */
[----:B---3--:R-:W-:-:S02]  /*f4cb0*/  IADD3 R18, P0, R17, R27, RZ ;  /* 0x0000001b11127210 */ /* 0x008fc40007f1e0ff */
[----:B------:R-:W-:Y:S02]  /*f4cc0*/  IADD3 R10, P1, R17, R29, RZ ;  /* 0x0000001d110a7210 */ /* 0x000fe40007f3e0ff */
[----:B------:R-:W3:Y:S04]  /*f4cd0*/  LDL.LU R17, [R1+0x7518] ;  /* 0x0075180001117983 */ /* 0x000ee80000300800 */
[----:B------:R1:W-:Y:S01]  /*f4ce0*/  STL.64 [R1+0x74f0], R24 ;  /* 0x0074f01801007387 */ /* 0x0003e20000100a00 */
[----:B----4-:R-:W-:Y:S02]  /*f4cf0*/  IMAD.X R23, R14, 0x1, R24, P2 ;  /* 0x000000010e177824 */ /* 0x010fe400010e0618 */
[----:B-1----:R-:W-:Y:S01]  /*f4d00*/  IMAD.MOV.U32 R24, RZ, RZ, R20 ;  /* 0x000000ffff187224 */ /* 0x002fe200078e0014 */
[----:B------:R-:W-:Y:S01]  /*f4d10*/  IADD3 R20, P2, R21, R16, RZ ;  /* 0x0000001015147210 */ /* 0x000fe20007f5e0ff */
[----:B------:R-:W-:-:S02]  /*f4d20*/  IMAD.MOV.U32 R21, RZ, RZ, R19 ;  /* 0x000000ffff157224 */ /* 0x000fc400078e0013 */
[C---:B------:R-:W-:Y:S01]  /*f4d30*/  IMAD.X R19, R14.reuse, 0x1, R26, P0 ;  /* 0x000000010e137824 */ /* 0x040fe200000e061a */
[----:B------:R-:W-:Y:S04]  /*f4d40*/  STL [R1+0x3efc], R23 ;  /* 0x003efc1701007387 */ /* 0x000fe80000100800 */
[----:B------:R1:W-:Y:S04]  /*f4d50*/  STL.64 [R1+0x3ef0], R18 ;  /* 0x003ef01201007387 */ /* 0x0003e80000100a00 */
[----:B-1----:R-:W4:Y:S04]  /*f4d60*/  LDL.LU.64 R18, [R1+0x7510] ;  /* 0x0075100001127983 */ /* 0x002f280000300a00 */
[----:B------:R1:W-:Y:S04]  /*f4d70*/  STL [R1+0x74d8], R26 ;  /* 0x0074d81a01007387 */ /* 0x0003e80000100800 */
[----:B-1----:R-:W2:Y:S01]  /*f4d80*/  LDL.LU R26, [R1+0xfc] ;  /* 0x0000fc00011a7983 */ /* 0x002ea20000300800 */
[----:B------:R-:W-:-:S03]  /*f4d90*/  IMAD.X R11, R14, 0x1, R28, P1 ;  /* 0x000000010e0b7824 */ /* 0x000fc600008e061c */
[----:B---3--:R-:W-:Y:S04]  /*f4da0*/  STL.64 [R1+0x74d0], R16 ;  /* 0x0074d01001007387 */ /* 0x008fe80000100a00 */
[----:B------:R-:W3:Y:S04]  /*f4db0*/  LDL.LU R14, [R1+0x7508] ;  /* 0x00750800010e7983 */ /* 0x000ee80000300800 */
[----:B------:R1:W-:Y:S04]  /*f4dc0*/  STL.64 [R1+0x3ee8], R10 ;  /* 0x003ee80a01007387 */ /* 0x0003e80000100a00 */
[----:B-1----:R-:W4:Y:S04]  /*f4dd0*/  LDL.LU.64 R10, [R1+0x7500] ;  /* 0x00750000010a7983 */ /* 0x002f280000300a00 */
[----:B------:R1:W-:Y:S01]  /*f4de0*/  STL.64 [R1+0x74e0], R28 ;  /* 0x0074e01c01007387 */ /* 0x0003e20000100a00 */
[----:B--2---:R-:W-:-:S03]  /*f4df0*/  IADD3 R22, P0, R26, R17, RZ ;  /* 0x000000111a167210 */ /* 0x004fc60007f1e0ff */
[----:B------:R-:W3:Y:S01]  /*f4e00*/  LDL R17, [R1+0x3e4] ;  /* 0x0003e40001117983 */ /* 0x000ee20000100800 */
[----:B-1----:R-:W-:Y:S02]  /*f4e10*/  IMAD.MOV.U32 R28, RZ, RZ, R21 ;  /* 0x000000ffff1c7224 */ /* 0x002fe400078e0015 */
[----:B---3--:R-:W-:-:S05]  /*f4e20*/  IMAD.X R21, R17, 0x1, R14, P2 ;  /* 0x0000000111157824 */ /* 0x008fca00010e060e */
[----:B------:R1:W-:Y:S04]  /*f4e30*/  STL.64 [R1+0x3ee0], R20 ;  /* 0x003ee01401007387 */ /* 0x0003e80000100a00 */
[----:B-1----:R-:W2:Y:S01]  /*f4e40*/  LDL.LU.64 R20, [R1+0x74f8] ;  /* 0x0074f80001147983 */ /* 0x002ea20000300a00 */
[----:B------:R-:W-:Y:S01]  /*f4e50*/  IMAD.MOV.U32 R29, RZ, RZ, R24 ;  /* 0x000000ffff1d7224 */ /* 0x000fe200078e0018 */
[----:B----4-:R-:W-:Y:S01]  /*f4e60*/  IADD3 R16, P1, R26, R19, RZ ;  /* 0x000000131a107210 */ /* 0x010fe20007f3e0ff */
[----:B------:R-:W-:-:S04]  /*f4e70*/  IMAD.X R23, R17, 0x1, R15, P0 ;  /* 0x0000000111177824 */ /* 0x000fc800000e060f */
[----:B------:R-:W-:Y:S01]  /*f4e80*/  IMAD.X R17, R17, 0x1, R18, P1 ;  /* 0x0000000111117824 */ /* 0x000fe200008e0612 */
[----:B--2---:R-:W-:-:S05]  /*f4e90*/  IADD3 R24, P2, R26, R21, RZ ;  /* 0x000000151a187210 */ /* 0x004fca0007f5e0ff */
[----:B------:R1:W-:Y:S04]  /*f4ea0*/  STL [R1+0x3ec8], R24 ;  /* 0x003ec81801007387 */ /* 0x0003e80000100800 */
[----:B-1----:R-:W2:Y:S04]  /*f4eb0*/  LDL.LU.64 R24, [R1+0x74f0] ;  /* 0x0074f00001187983 */ /* 0x002ea80000300a00 */
[----:B------:R1:W-:Y:S04]  /*f4ec0*/  STL.64 [R1+0x3ed8], R22 ;  /* 0x003ed81601007387 */ /* 0x0003e80000100a00 */
[----:B-1----:R-:W3:Y:S04]  /*f4ed0*/  LDL.LU.64 R22, [R1+0x74e8] ;  /* 0x0074e80001167983 */ /* 0x002ee80000300a00 */
[----:B------:R-:W-:Y:S04]  /*f4ee0*/  STL.64 [R1+0x74b8], R14 ;  /* 0x0074b80e01007387 */ /* 0x000fe80000100a00 */
[----:B------:R-:W-:Y:S04]  /*f4ef0*/  STL [R1+0x74c0], R15 ;  /* 0x0074c00f01007387 */ /* 0x000fe80000100800 */
[----:B------:R1:W-:Y:S04]  /*f4f00*/  STL.64 [R1+0x74c8], R6 ;  /* 0x0074c80601007387 */ /* 0x0003e80000100a00 */
[----:B------:R-:W-:Y:S04]  /*f4f10*/  STL.64 [R1+0x3ed0], R16 ;  /* 0x003ed01001007387 */ /* 0x000fe80000100a00 */
[----:B-1----:R0:W4:Y:S04]  /*f4f20*/  LDL.64 R6, [R1+0x3ec8] ;  /* 0x003ec80001067983 */ /* 0x0021280000100a00 */
[----:B------:R1:W-:Y:S04]  /*f4f30*/  STL [R1+0x74c4], R18 ;  /* 0x0074c41201007387 */ /* 0x0003e80000100800 */
[----:B-1----:R-:W4:Y:S01]  /*f4f40*/  LDL.LU R18, [R1+0x3e4] ;  /* 0x0003e40001127983 */ /* 0x002f220000300800 */
[----:B------:R-:W-:-:S02]  /*f4f50*/  IMAD.MOV.U32 R14, RZ, RZ, R28 ;  /* 0x000000ffff0e7224 */ /* 0x000fc400078e001c */
[----:B------:R-:W-:Y:S01]  /*f4f60*/  IMAD.MOV.U32 R15, RZ, RZ, R29 ;  /* 0x000000ffff0f7224 */ /* 0x000fe200078e001d */
[----:B------:R1:W-:Y:S04]  /*f4f70*/  STL.64 [R1+0x74b0], R20 ;  /* 0x0074b01401007387 */ /* 0x0003e80000100a00 */
[----:B-1----:R-:W2:Y:S01]  /*f4f80*/  LDL R21, [R1+0x100] ;  /* 0x0001000001157983 */ /* 0x002ea20000100800 */
[----:B---3--:R-:W-:Y:S01]  /*f4f90*/  IADD3 R28, P0, R26, R23, RZ ;  /* 0x000000171a1c7210 */ /* 0x008fe20007f1e0ff */
[----:B----4-:R-:W-:-:S04]  /*f4fa0*/  IMAD.X R7, R18, 0x1, R20, P2 ;  /* 0x0000000112077824 */ /* 0x010fc800010e0614 */
[----:B------:R-:W-:Y:S01]  /*f4fb0*/  IMAD.X R29, R18, 0x1, R22, P0 ;  /* 0x00000001121d7824 */ /* 0x000fe200000e0616 */
[----:B------:R-:W-:Y:S04]  /*f4fc0*/  STL [R1+0x3ecc], R7 ;  /* 0x003ecc0701007387 */ /* 0x000fe80000100800 */
[----:B------:R1:W-:Y:S04]  /*f4fd0*/  STL.64 [R1+0x3ec0], R28 ;  /* 0x003ec01c01007387 */ /* 0x0003e80000100a00 */
[----:B-1----:R-:W3:Y:S01]  /*f4fe0*/  LDL.LU.64 R28, [R1+0x74e0] ;  /* 0x0074e000011c7983 */ /* 0x002ee20000300a00 */
[----:B--2---:R-:W-:-:S03]  /*f4ff0*/  IADD3 R16, P1, R26, R25, RZ ;  /* 0x000000191a107210 */ /* 0x004fc60007f3e0ff */
[----:B------:R1:W-:Y:S01]  /*f5000*/  STL.64 [R1+0x74a8], R22 ;  /* 0x0074a81601007387 */ /* 0x0003e20000100a00 */
[----:B------:R-:W-:Y:S01]  /*f5010*/  IADD3 R6, P2, R26, R27, RZ ;  /* 0x0000001b1a067210 */ /* 0x000fe20007f5e0ff */
[----:B------:R-:W-:Y:S02]  /*f5020*/  IMAD.X R17, R18, 0x1, R24, P1 ;  /* 0x0000000112117824 */ /* 0x000fe400008e0618 */
[----:B-1----:R-:W-:Y:S01]  /*f5030*/  IMAD.MOV.U32 R23, RZ, RZ, R14 ;  /* 0x000000ffff177224 */ /* 0x002fe200078e000e */
[----:B---3--:R-:W-:Y:S02]  /*f5040*/  IADD3 R14, P0, R26, R29, RZ ;  /* 0x0000001d1a0e7210 */ /* 0x008fe40007f1e0ff */
[----:B------:R-:W2:Y:S04]  /*f5050*/  LDL.LU R26, [R1+0x74d8] ;  /* 0x0074d800011a7983 */ /* 0x000ea80000300800 */
[----:B------:R1:W-:Y:S04]  /*f5060*/  STL.64 [R1+0x3eb8], R16 ;  /* 0x003eb81001007387 */ /* 0x0003e80000100a00 */
[----:B-1----:R-:W3:Y:S04]  /*f5070*/  LDL.LU.64 R16, [R1+0x74d0] ;  /* 0x0074d00001107983 */ /* 0x002ee80000300a00 */
[----:B------:R1:W-:Y:S01]  /*f5080*/  STL.64 [R1+0x74a0], R24 ;  /* 0x0074a01801007387 */ /* 0x0003e20000100a00 */
[----:B------:R-:W-:-:S02]  /*f5090*/  IMAD.MOV.U32 R22, RZ, RZ, R15 ;  /* 0x000000ffff167224 */ /* 0x000fc400078e000f */
[C---:B------:R-:W-:Y:S01]  /*f50a0*/  IMAD.X R15, R18.reuse, 0x1, R28, P0 ;  /* 0x00000001120f7824 */ /* 0x040fe200000e061c */
[----:B-1----:R-:W4:Y:S01]  /*f50b0*/  LDL R24, [R1+0x3e0] ;  /* 0x0003e00001187983 */ /* 0x002f220000100800 */
[----:B--2---:R-:W-:Y:S01]  /*f50c0*/  IMAD.X R7, R18, 0x1, R26, P2 ;  /* 0x0000000112077824 */ /* 0x004fe200010e061a */
[----:B---3--:R-:W-:Y:S02]  /*f50d0*/  IADD3 R20, P1, R21, R16, RZ ;  /* 0x0000001015147210 */ /* 0x008fe40007f3e0ff */
[----:B------:R1:W-:Y:S04]  /*f50e0*/  STL [R1+0x7490], R16 ;  /* 0x0074901001007387 */ /* 0x0003e80000100800 */
[----:B-1----:R-:W2:Y:S04]  /*f50f0*/  LDL.LU R16, [R1+0x100] ;  /* 0x0001000001107983 */ /* 0x002ea80000300800 */
[----:B------:R1:W-:Y:S04]  /*f5100*/  STL.64 [R1+0x3eb0], R6 ;  /* 0x003eb00601007387 */ /* 0x0003e80000100a00 */
[----:B-1----:R-:W3:Y:S04]  /*f5110*/  LDL.LU.64 R6, [R1+0x74c8] ;  /* 0x0074c80001067983 */ /* 0x002ee80000300a00 */
[----:B------:R-:W-:Y:S04]  /*f5120*/  STL.64 [R1+0x7498], R26 ;  /* 0x0074981a01007387 */ /* 0x000fe80000100a00 */
[----:B------:R-:W3:Y:S04]  /*f5130*/  LDL.LU R18, [R1+0x74c4] ;  /* 0x0074c40001127983 */ /* 0x000ee80000300800 */
[----:B------:R1:W-:Y:S04]  /*f5140*/  STL.64 [R1+0x3ea8], R14 ;  /* 0x003ea80e01007387 */ /* 0x0003e80000100a00 */
[----:B-1----:R0:W4:Y:S01]  /*f5150*/  LDL.LU R15, [R1+0x74c0] ;  /* 0x0074c000010f7983 */ /* 0x0021220000300800 */
[----:B--2---:R-:W-:-:S05]  /*f5160*/  IADD3 R14, P0, R16, R19, RZ ;  /* 0x00000013100e7210 */ /* 0x004fca0007f1e0ff */
[----:B------:R4:W-:Y:S04]  /*f5170*/  STL [R1+0x3e90], R14 ;  /* 0x003e900e01007387 */ /* 0x0009e80000100800 */
[----:B----4-:R-:W2:Y:S01]  /*f5180*/  LDL.LU.64 R14, [R1+0x74b8] ;  /* 0x0074b800010e7983 */ /* 0x010ea20000300a00 */
[----:B------:R-:W-:Y:S01]  /*f5190*/  IMAD.MOV.U32 R26, RZ, RZ, R22 ;  /* 0x000000ffff1a7224 */ /* 0x000fe200078e0016 */
[----:B------:R-:W-:Y:S01]  /*f51a0*/  IADD3 R22, P2, R16, R17, RZ ;  /* 0x0000001110167210 */ /* 0x000fe20007f5e0ff */
[----:B------:R-:W-:Y:S02]  /*f51b0*/  IMAD.MOV.U32 R27, RZ, RZ, R23 ;  /* 0x000000ffff1b7224 */ /* 0x000fe400078e0017 */
[C---:B--2---:R-:W-:Y:S02]  /*f51c0*/  IMAD.X R21, R24.reuse, 0x1, R14, P1 ;  /* 0x0000000118157824 */ /* 0x044fe400008e060e */
[----:B------:R-:W-:-:S03]  /*f51d0*/  IMAD.X R23, R24, 0x1, R15, P2 ;  /* 0x0000000118177824 */ /* 0x000fc600010e060f */
[----:B------:R1:W-:Y:S04]  /*f51e0*/  STL.64 [R1+0x3ea0], R20 ;  /* 0x003ea01401007387 */ /* 0x0003e80000100a00 */
[----:B-1----:R-:W2:Y:S04]  /*f51f0*/  LDL.LU.64 R20, [R1+0x74b0] ;  /* 0x0074b00001147983 */ /* 0x002ea80000300a00 */
[----:B------:R-:W-:Y:S04]  /*f5200*/  STL.64 [R1+0x7480], R8 ;  /* 0x0074800801007387 */ /* 0x000fe80000100a00 */
[----:B------:R1:W-:Y:S04]  /*f5210*/  STL.64 [R1+0x3e98], R22 ;  /* 0x003e981601007387 */ /* 0x0003e80000100a00 */
[----:B-1----:R-:W4:Y:S04]  /*f5220*/  LDL.LU.64 R22, [R1+0x74a8] ;  /* 0x0074a80001167983 */ /* 0x002f280000300a00 */
[----:B------:R1:W-:Y:S04]  /*f5230*/  STL [R1+0x7478], R15 ;  /* 0x0074780f01007387 */ /* 0x0003e80000100800 */
[----:B-1----:R-:W3:Y:S04]  /*f5240*/  LDL.LU R15, [R1+0x3e0] ;  /* 0x0003e000010f7983 */ /* 0x002ee80000300800 */
[----:B------:R1:W-:Y:S04]  /*f5250*/  STL.64 [R1+0x7488], R10 ;  /* 0x0074880a01007387 */ /* 0x0003e80000100a00 */
[----:B-1----:R0:W3:Y:S01]  /*f5260*/  LDL.64 R10, [R1+0x3e90] ;  /* 0x003e9000010a7983 */ /* 0x0020e20000100a00 */
[----:B------:R-:W-:-:S02]  /*f5270*/  IMAD.MOV.U32 R8, RZ, RZ, R26 ;  /* 0x000000ffff087224 */ /* 0x000fc400078e001a */
[----:B------:R-:W-:Y:S01]  /*f5280*/  IMAD.MOV.U32 R9, RZ, RZ, R27 ;  /* 0x000000ffff097224 */ /* 0x000fe200078e001b */
[C---:B--2---:R-:W-:Y:S02]  /*f5290*/  IADD3 R26, P1, R16.reuse, R21, RZ ;  /* 0x00000015101a7210 */ /* 0x044fe40007f3e0ff */
[----:B----4-:R-:W-:-:S05]  /*f52a0*/  IADD3 R24, P2, R16, R23, RZ ;  /* 0x0000001710187210 */ /* 0x010fca0007f5e0ff */
[----:B------:R1:W-:Y:S01]  /*f52b0*/  STL [R1+0x3e80], R24 ;  /* 0x003e801801007387 */ /* 0x0003e20000100800 */
[----:B---3--:R-:W-:-:S03]  /*f52c0*/  IMAD.X R27, R15, 0x1, R20, P1 ;  /* 0x000000010f1b7824 */ /* 0x008fc600008e0614 */
[----:B-1----:R-:W2:Y:S01]  /*f52d0*/  LDL.LU.64 R24, [R1+0x74a0] ;  /* 0x0074a00001187983 */ /* 0x002ea20000300a00 */
[----:B------:R-:W-:-:S05]  /*f52e0*/  IMAD.X R11, R15, 0x1, R18, P0 ;  /* 0x000000010f0b7824 */ /* 0x000fca00000e0612 */
[----:B------:R-:W-:Y:S04]  /*f52f0*/  STL [R1+0x3e94], R11 ;  /* 0x003e940b01007387 */ /* 0x000fe80000100800 */
[----:B------:R1:W-:Y:S04]  /*f5300*/  STL.64 [R1+0x3e88], R26 ;  /* 0x003e881a01007387 */ /* 0x0003e80000100a00 */
[----:B-1----:R-:W3:Y:S04]  /*f5310*/  LDL.LU.64 R26, [R1+0x7498] ;  /* 0x00749800011a7983 */ /* 0x002ee80000300a00 */
[----:B------:R1:W-:Y:S04]  /*f5320*/  STL.64 [R1+0x7470], R20 ;  /* 0x0074701401007387 */ /* 0x0003e80000100a00 */
[----:B-1----:R0:W4:Y:S01]  /*f5330*/  LDL.64 R20, [R1+0x3e80] ;  /* 0x003e800001147983 */ /* 0x0021220000100a00 */
[----:B------:R-:W-:-:S03]  /*f5340*/  IMAD.MOV.U32 R11, RZ, RZ, R8 ;  /* 0x000000ffff0b7224 */ /* 0x000fc600078e0008 */
[----:B------:R-:W-:Y:S01]  /*f5350*/  STL.64 [R1+0x7468], R22 ;  /* 0x0074681601007387 */ /* 0x000fe20000100a00 */
[----:B--2---:R-:W-:Y:S01]  /*f5360*/  IADD3 R10, P0, R16, R25, RZ ;  /* 0x00000019100a7210 */ /* 0x004fe20007f1e0ff */
[----:B----4-:R-:W-:-:S04]  /*f5370*/  IMAD.MOV.U32 R21, RZ, RZ, R9 ;  /* 0x000000ffff157224 */ /* 0x010fc800078e0009 */
[----:B------:R-:W-:Y:S02]  /*f5380*/  IMAD.MOV.U32 R9, RZ, RZ, R21 ;  /* 0x000000ffff097224 */ /* 0x000fe400078e0015 */
[----:B------:R-:W-:-:S05]  /*f5390*/  IMAD.X R21, R15, 0x1, R22, P2 ;  /* 0x000000010f157824 */ /* 0x000fca00010e0616 */
[----:B------:R1:W-:Y:S01]  /*f53a0*/  STL [R1+0x3e84], R21 ;  /* 0x003e841501007387 */ /* 0x0003e20000100800 */
[C---:B---3--:R-:W-:Y:S02]  /*f53b0*/  IADD3 R8, P1, R16.reuse, R27, RZ ;  /* 0x0000001b10087210 */ /* 0x048fe40007f3e0ff */
[----:B------:R-:W-:Y:S02]  /*f53c0*/  IADD3 R20, P2, R16, R29, RZ ;  /* 0x0000001d10147210 */ /* 0x000fe40007f5e0ff */
[----:B------:R-:W2:Y:S01]  /*f53d0*/  LDL.LU R16, [R1+0x7490] ;  /* 0x0074900001107983 */ /* 0x000ea20000300800 */
[----:B-1----:R-:W-:Y:S02]  /*f53e0*/  IMAD.MOV.U32 R21, RZ, RZ, R11 ;  /* 0x000000ffff157224 */ /* 0x002fe400078e000b */
[----:B------:R-:W-:-:S05]  /*f53f0*/  IMAD.X R11, R15, 0x1, R24, P0 ;  /* 0x000000010f0b7824 */ /* 0x000fca00000e0618 */
[----:B------:R1:W-:Y:S04]  /*f5400*/  STL.64 [R1+0x3e78], R10 ;  /* 0x003e780a01007387 */ /* 0x0003e80000100a00 */
[----:B-1----:R-:W3:Y:S04]  /*f5410*/  LDL.LU.64 R10, [R1+0x7488] ;  /* 0x00748800010a7983 */ /* 0x002ee80000300a00 */
[----:B------:R1:W-:Y:S02]  /*f5420*/  STL.64 [R1+0x7460], R24 ;  /* 0x0074601801007387 */ /* 0x0003e40000100a00 */
[----:B-1----:R-:W-:-:S02]  /*f5430*/  IMAD.MOV.U32 R25, RZ, RZ, R9 ;  /* 0x000000ffff197224 */ /* 0x002fc400078e0009 */
[----:B------:R-:W-:-:S05]  /*f5440*/  IMAD.X R9, R15, 0x1, R26, P1 ;  /* 0x000000010f097824 */ /* 0x000fca00008e061a */
[----:B------:R1:W-:Y:S04]  /*f5450*/  STL.64 [R1+0x3e70], R8 ;  /* 0x003e700801007387 */ /* 0x0003e80000100a00 */
[----:B-1----:R-:W4:Y:S01]  /*f5460*/  LDL.LU.64 R8, [R1+0x7480] ;  /* 0x0074800001087983 */ /* 0x002f220000300a00 */
[----:B--2---:R-:W-:-:S03]  /*f5470*/  IADD3 R22, P0, R21, R16, RZ ;  /* 0x0000001015167210 */ /* 0x004fc60007f1e0ff */
[----:B----4-:R1:W-:Y:S04]  /*f5480*/  STL.64 [R1+0x7450], R8 ;  /* 0x0074500801007387 */ /* 0x0103e80000100a00 */
[----:B------:R2:W-:Y:S01]  /*f5490*/  STL.64 [R1+0x7458], R16 ;  /* 0x0074581001007387 */ /* 0x0005e20000100a00 */
[----:B-1----:R-:W-:Y:S02]  /*f54a0*/  IMAD.MOV.U32 R9, RZ, RZ, R21 ;  /* 0x000000ffff097224 */ /* 0x002fe400078e0015 */
[----:B------:R-:W-:Y:S02]  /*f54b0*/  IMAD.X R21, R15, 0x1, R28, P2 ;  /* 0x000000010f157824 */ /* 0x000fe400010e061c */
[----:B------:R-:W4:Y:S04]  /*f54c0*/  LDL.LU R15, [R1+0x7478] ;  /* 0x00747800010f7983 */ /* 0x000f280000300800 */
[----:B------:R1:W-:Y:S01]  /*f54d0*/  STL.64 [R1+0x3e68], R20 ;  /* 0x003e681401007387 */ /* 0x0003e20000100a00 */
[----:B--2---:R-:W-:-:S03]  /*f54e0*/  IADD3 R16, P2, R9, R19, RZ ;  /* 0x0000001309107210 */ /* 0x004fc60007f5e0ff */
[----:B-1----:R-:W2:Y:S04]  /*f54f0*/  LDL.LU.64 R20, [R1+0x7470] ;  /* 0x0074700001147983 */ /* 0x002ea80000300a00 */
[----:B---3--:R-:W-:Y:S04]  /*f5500*/  STL.64 [R1+0x7440], R10 ;  /* 0x0074400a01007387 */ /* 0x008fe80000100a00 */
[----:B------:R1:W-:Y:S04]  /*f5510*/  STL [R1+0x7438], R19 ;  /* 0x0074381301007387 */ /* 0x0003e80000100800 */
[----:B-1----:R-:W3:Y:S01]  /*f5520*/  LDL.LU R19, [R1+0x3dc] ;  /* 0x0003dc0001137983 */ /* 0x002ee20000300800 */
[----:B------:R-:W-:Y:S01]  /*f5530*/  IADD3 R24, P1, R9, R17, RZ ;  /* 0x0000001109187210 */ /* 0x000fe20007f3e0ff */
[----:B------:R-:W-:-:S02]  /*f5540*/  IMAD.MOV.U32 R8, RZ, RZ, R25 ;  /* 0x000000ffff087224 */ /* 0x000fc400078e0019 */
[----:B---3--:R-:W-:-:S05]  /*f5550*/  IMAD.X R23, R19, 0x1, R14, P0 ;  /* 0x0000000113177824 */ /* 0x008fca00000e060e */
[----:B------:R1:W-:Y:S04]  /*f5560*/  STL.64 [R1+0x3e60], R22 ;  /* 0x003e601601007387 */ /* 0x0003e80000100a00 */
[----:B-1----:R-:W3:Y:S01]  /*f5570*/  LDL.LU.64 R22, [R1+0x7468] ;  /* 0x0074680001167983 */ /* 0x002ee20000300a00 */
[----:B----4-:R-:W-:-:S03]  /*f5580*/  IMAD.X R25, R19, 0x1, R15, P1 ;  /* 0x0000000113197824 */ /* 0x010fc600008e060f */
[----:B------:R-:W-:Y:S04]  /*f5590*/  STL.64 [R1+0x7448], R6 ;  /* 0x0074480601007387 */ /* 0x000fe80000100a00 */
[----:B------:R1:W-:Y:S01]  /*f55a0*/  STL.64 [R1+0x3e58], R24 ;  /* 0x003e581801007387 */ /* 0x0003e20000100a00 */
[----:B--2---:R-:W-:Y:S01]  /*f55b0*/  IADD3 R10, P0, R9, R21, RZ ;  /* 0x00000015090a7210 */ /* 0x004fe20007f1e0ff */
[C---:B------:R-:W-:Y:S02]  /*f55c0*/  IMAD.X R17, R19.reuse, 0x1, R18, P2 ;  /* 0x0000000113117824 */ /* 0x040fe400010e0612 */
[----:B-1----:R-:W2:Y:S04]  /*f55d0*/  LDL.LU.64 R24, [R1+0x7460] ;  /* 0x0074600001187983 */ /* 0x002ea80000300a00 */
[----:B------:R1:W-:Y:S01]  /*f55e0*/  STL.64 [R1+0x7430], R14 ;  /* 0x0074300e01007387 */ /* 0x0003e20000100a00 */
[----:B------:R-:W-:-:S02]  /*f55f0*/  IMAD.X R11, R19, 0x1, R20, P0 ;  /* 0x00000001130b7824 */ /* 0x000fc400000e0614 */
[----:B-1----:R-:W-:Y:S02]  /*f5600*/  IMAD.MOV.U32 R15, RZ, RZ, R9 ;  /* 0x000000ffff0f7224 */ /* 0x002fe400078e0009 */
[----:B------:R-:W-:Y:S01]  /*f5610*/  IMAD.MOV.U32 R14, RZ, RZ, R8 ;  /* 0x000000ffff0e7224 */ /* 0x000fe200078e0008 */
[----:B------:R1:W-:Y:S04]  /*f5620*/  STL.64 [R1+0x3e50], R16 ;  /* 0x003e501001007387 */ /* 0x0003e80000100a00 */
[----:B-1----:R-:W4:Y:S04]  /*f5630*/  LDL.LU.64 R16, [R1+0x7458] ;  /* 0x0074580001107983 */ /* 0x002f280000300a00 */
[----:B------:R-:W-:Y:S01]  /*f5640*/  STL.64 [R1+0x3e48], R10 ;  /* 0x003e480a01007387 */ /* 0x000fe20000100a00 */
[----:B---3--:R-:W-:-:S05]  /*f5650*/  IADD3 R8, P1, R15, R23, RZ ;  /* 0x000000170f087210 */ /* 0x008fca0007f3e0ff */
[----:B------:R-:W-:-:S05]  /*f5660*/  IMAD.X R9, R19, 0x1, R22, P1 ;  /* 0x0000000113097824 */ /* 0x000fca00008e0616 */
[----:B------:R1:W-:Y:S04]  /*f5670*/  STL.64 [R1+0x3e40], R8 ;  /* 0x003e400801007387 */ /* 0x0003e80000100a00 */
[----:B-1----:R-:W3:Y:S01]  /*f5680*/  LDL.LU.64 R8, [R1+0x7450] ;  /* 0x0074500001087983 */ /* 0x002ee20000300a00 */
[C---:B--2---:R-:W-:Y:S01]  /*f5690*/  IADD3 R6, P2, R15.reuse, R25, RZ ;  /* 0x000000190f067210 */ /* 0x044fe20007f5e0ff */
[----:B------:R-:W-:Y:S01]  /*f56a0*/  IMAD.MOV.U32 R11, RZ, RZ, R14 ;  /* 0x000000ffff0b7224 */ /* 0x000fe200078e000e */
[----:B------:R-:W-:-:S03]  /*f56b0*/  IADD3 R10, P0, R15, R27, RZ ;  /* 0x0000001b0f0a7210 */ /* 0x000fc60007f1e0ff */
[----:B------:R-:W-:Y:S01]  /*f56c0*/  IMAD.X R7, R19, 0x1, R24, P2 ;  /* 0x0000000113077824 */ /* 0x000fe200010e0618 */
[----:B---3--:R4:W-:Y:S04]  /*f56d0*/  STL.64 [R1+0x7428], R8 ;  /* 0x0074280801007387 */ /* 0x0089e80000100a00 */
[----:B------:R1:W-:Y:S01]  /*f56e0*/  STL.64 [R1+0x3e38], R6 ;  /* 0x003e380601007387 */ /* 0x0003e20000100a00 */
[----:B----4-:R-:W-:Y:S01]  /*f56f0*/  IADD3 R8, P2, R11, R16, RZ ;  /* 0x000000100b087210 */ /* 0x010fe20007f5e0ff */
[----:B------:R-:W-:Y:S02]  /*f5700*/  IMAD.MOV.U32 R9, RZ, RZ, R11 ;  /* 0x000000ffff097224 */ /* 0x000fe400078e000b */
[----:B------:R-:W-:Y:S01]  /*f5710*/  IMAD.X R11, R19, 0x1, R26, P0 ;  /* 0x00000001130b7824 */ /* 0x000fe200000e061a */
[----:B-1----:R-:W2:Y:S04]  /*f5720*/  LDL.LU.64 R6, [R1+0x7448] ;  /* 0x0074480001067983 */ /* 0x002ea80000300a00 */
[----:B------:R1:W-:Y:S04]  /*f5730*/  STL.64 [R1+0x3e30], R10 ;  /* 0x003e300a01007387 */ /* 0x0003e80000100a00 */
[----:B-1----:R-:W3:Y:S01]  /*f5740*/  LDL.LU.64 R10, [R1+0x7440] ;  /* 0x00744000010a7983 */ /* 0x002ee20000300a00 */
[----:B------:R-:W-:-:S05]  /*f5750*/  IADD3 R14, P1, R15, R29, RZ ;  /* 0x0000001d0f0e7210 */ /* 0x000fca0007f3e0ff */
[----:B------:R-:W-:Y:S01]  /*f5760*/  IMAD.X R15, R19, 0x1, R28, P1 ;  /* 0x00000001130f7824 */ /* 0x000fe200008e061c */
[----:B---3--:R1:W-:Y:S04]  /*f5770*/  STL.64 [R1+0x7418], R10 ;  /* 0x0074180a01007387 */ /* 0x0083e80000100a00 */
[----:B-1----:R-:W3:Y:S04]  /*f5780*/  LDL R11, [R1+0x3d8] ;  /* 0x0003d800010b7983 */ /* 0x002ee80000100800 */
[----:B------:R-:W-:Y:S04]  /*f5790*/  STL.64 [R1+0x7410], R16 ;  /* 0x0074101001007387 */ /* 0x000fe80000100a00 */
[----:B------:R-:W4:Y:S04]  /*f57a0*/  LDL.LU R19, [R1+0x7438] ;  /* 0x0074380001137983 */ /* 0x000f280000300800 */
[----:B------:R1:W-:Y:S04]  /*f57b0*/  STL.64 [R1+0x3e28], R14 ;  /* 0x003e280e01007387 */ /* 0x0003e80000100a00 */
[----:B-1----:R-:W3:Y:S01]  /*f57c0*/  LDL.LU.64 R14, [R1+0x7430] ;  /* 0x00743000010e7983 */ /* 0x002ee20000300a00 */
[----:B------:R-:W-:Y:S01]  /*f57d0*/  IADD3 R10, P0, R9, R17, RZ ;  /* 0x00000011090a7210 */ /* 0x000fe20007f1e0ff */
[----:B------:R-:W-:-:S02]  /*f57e0*/  IMAD.MOV.U32 R17, RZ, RZ, R9 ;  /* 0x000000ffff117224 */ /* 0x000fc400078e0009 */
[----:B--2---:R-:W-:Y:S01]  /*f57f0*/  STL.64 [R1+0x7420], R6 ;  /* 0x0074200601007387 */ /* 0x004fe20000100a00 */
[----:B----4-:R-:W-:Y:S01]  /*f5800*/  IADD3 R16, P1, R9, R19, RZ ;  /* 0x0000001309107210 */ /* 0x010fe20007f3e0ff */
[C---:B---3--:R-:W-:Y:S02]  /*f5810*/  IMAD.X R9, R11.reuse, 0x1, R14, P2 ;  /* 0x000000010b097824 */ /* 0x048fe400010e060e */
[----:B------:R-:W-:-:S03]  /*f5820*/  IMAD.X R11, R11, 0x1, R15, P0 ;  /* 0x000000010b0b7824 */ /* 0x000fc600000e060f */
[----:B------:R1:W-:Y:S04]  /*f5830*/  STL.64 [R1+0x3e20], R8 ;  /* 0x003e200801007387 */ /* 0x0003e80000100a00 */
[----:B-1----:R-:W2:Y:S04]  /*f5840*/  LDL.LU.64 R8, [R1+0x7428] ;  /* 0x0074280001087983 */ /* 0x002ea80000300a00 */
[----:B------:R1:W-:Y:S04]  /*f5850*/  STL [R1+0x7400], R15 ;  /* 0x0074000f01007387 */ /* 0x0003e80000100800 */
[----:B-1----:R-:W3:Y:S01]  /*f5860*/  LDL.LU R15, [R1+0x3d8] ;  /* 0x0003d800010f7983 */ /* 0x002ee20000300800 */
[----:B------:R-:W-:Y:S01]  /*f5870*/  IADD3 R6, P2, R17, R21, RZ ;  /* 0x0000001511067210 */ /* 0x000fe20007f5e0ff */
[----:B------:R-:W-:-:S02]  /*f5880*/  IMAD.MOV.U32 R7, RZ, RZ, R17 ;  /* 0x000000ffff077224 */ /* 0x000fc400078e0011 */
[----:B------:R1:W-:Y:S04]  /*f5890*/  STL.64 [R1+0x3e18], R10 ;  /* 0x003e180a01007387 */ /* 0x0003e80000100a00 */
[----:B------:R-:W-:Y:S01]  /*f58a0*/  STL.64 [R1+0x7408], R18 ;  /* 0x0074081201007387 */ /* 0x000fe20000100a00 */
[----:B-1----:R-:W-:Y:S01]  /*f58b0*/  IADD3 R10, P0, R7, R23, RZ ;  /* 0x00000017070a7210 */ /* 0x002fe20007f1e0ff */
[----:B---3--:R-:W-:-:S05]  /*f58c0*/  IMAD.X R17, R15, 0x1, R18, P1 ;  /* 0x000000010f117824 */ /* 0x008fca00008e0612 */
[----:B------:R1:W-:Y:S01]  /*f58d0*/  STL.64 [R1+0x3e10], R16 ;  /* 0x003e101001007387 */ /* 0x0003e20000100a00 */
[----:B------:R-:W-:Y:S01]  /*f58e0*/  IMAD.X R11, R15, 0x1, R22, P0 ;  /* 0x000000010f0b7824 */ /* 0x000fe200000e0616 */
[----:B-1----:R-:W-:Y:S01]  /*f58f0*/  IADD3 R16, P1, R7, R25, RZ ;  /* 0x0000001907107210 */ /* 0x002fe20007f3e0ff */
[----:B------:R-:W-:Y:S02]  /*f5900*/  IMAD.MOV.U32 R17, RZ, RZ, R7 ;  /* 0x000000ffff117224 */ /* 0x000fe400078e0007 */
[----:B------:R-:W-:-:S05]  /*f5910*/  IMAD.X R7, R15, 0x1, R20, P2 ;  /* 0x000000010f077824 */ /* 0x000fca00010e0614 */
[----:B------:R1:W-:Y:S04]  /*f5920*/  STL.64 [R1+0x3e08], R6 ;  /* 0x003e080601007387 */ /* 0x0003e80000100a00 */
[----:B-1----:R-:W3:Y:S04]  /*f5930*/  LDL.LU.64 R6, [R1+0x7420] ;  /* 0x0074200001067983 */ /* 0x002ee80000300a00 */
[----:B------:R1:W-:Y:S04]  /*f5940*/  STL.64 [R1+0x73f8], R20 ;  /* 0x0073f81401007387 */ /* 0x0003e80000100a00 */
[----:B-1----:R-:W4:Y:S04]  /*f5950*/  LDL R21, [R1+0x10c] ;  /* 0x00010c0001157983 */ /* 0x002f280000100800 */
[----:B------:R1:W-:Y:S04]  /*f5960*/  STL.64 [R1+0x3e00], R10 ;  /* 0x003e000a01007387 */ /* 0x0003e80000100a00 */
[----:B-1----:R-:W2:Y:S01]  /*f5970*/  LDL.LU.64 R10, [R1+0x7418] ;  /* 0x00741800010a7983 */ /* 0x002ea20000300a00 */
[----:B------:R-:W-:-:S05]  /*f5980*/  IADD3 R18, P2, R17, R27, RZ ;  /* 0x0000001b11127210 */ /* 0x000fca0007f5e0ff */
[----:B------:R-:W-:Y:S01]  /*f5990*/  IMAD.X R19, R15, 0x1, R26, P2 ;  /* 0x000000010f137824 */ /* 0x000fe200010e061a */
[----:B--2---:R1:W-:Y:S02]  /*f59a0*/  STL.64 [R1+0x73e8], R10 ;  /* 0x0073e80a01007387 */ /* 0x0043e40000100a00 */
[----:B-1----:R-:W-:Y:S01]  /*f59b0*/  IADD3 R10, P0, R17, R29, RZ ;  /* 0x0000001d110a7210 */ /* 0x002fe20007f1e0ff */
[----:B------:R-:W-:-:S05]  /*f59c0*/  IMAD.X R17, R15, 0x1, R24, P1 ;  /* 0x000000010f117824 */ /* 0x000fca00008e0618 */
[----:B------:R1:W-:Y:S04]  /*f59d0*/  STL.64 [R1+0x3df8], R16 ;  /* 0x003df81001007387 */ /* 0x0003e80000100a00 */
[----:B-1----:R-:W4:Y:S04]  /*f59e0*/  LDL.LU.64 R16, [R1+0x7410] ;  /* 0x0074100001107983 */ /* 0x002f280000300a00 */
[----:B------:R-:W-:Y:S04]  /*f59f0*/  STL.64 [R1+0x73f0], R24 ;  /* 0x0073f01801007387 */ /* 0x000fe80000100a00 */
[----:B------:R1:W-:Y:S04]  /*f5a00*/  STL.64 [R1+0x3df0], R18 ;  /* 0x003df01201007387 */ /* 0x0003e80000100a00 */
[----:B-1----:R-:W2:Y:S04]  /*f5a10*/  LDL.LU.64 R18, [R1+0x7408] ;  /* 0x0074080001127983 */ /* 0x002ea80000300a00 */
[----:B------:R1:W-:Y:S04]  /*f5a20*/  STL [R1+0x73d0], R26 ;  /* 0x0073d01a01007387 */ /* 0x0003e80000100800 */
[----:B-1----:R-:W3:Y:S04]  /*f5a30*/  LDL.LU R26, [R1+0x10c] ;  /* 0x00010c00011a7983 */ /* 0x002ee80000300800 */
[----:B------:R-:W2:Y:S01]  /*f5a40*/  LDL R25, [R1+0x3d4] ;  /* 0x0003d40001197983 */ /* 0x000ea20000100800 */
[----:B------:R-:W-:Y:S01]  /*f5a50*/  IMAD.X R11, R15, 0x1, R28, P0 ;  /* 0x000000010f0b7824 */ /* 0x000fe200000e061c */
[----:B----4-:R-:W-:-:S02]  /*f5a60*/  IADD3 R20, P1, R21, R16, RZ ;  /* 0x0000001015147210 */ /* 0x010fc40007f3e0ff */
[----:B------:R-:W-:Y:S04]  /*f5a70*/  STL.64 [R1+0x73d8], R16 ;  /* 0x0073d81001007387 */ /* 0x000fe80000100a00 */
[----:B------:R-:W4:Y:S04]  /*f5a80*/  LDL.LU R15, [R1+0x7400] ;  /* 0x00740000010f7983 */ /* 0x000f280000300800 */
[----:B------:R-:W-:Y:S04]  /*f5a90*/  STL.64 [R1+0x73e0], R28 ;  /* 0x0073e01c01007387 */ /* 0x000fe80000100a00 */
[----:B------:R-:W-:Y:S01]  /*f5aa0*/  STL.64 [R1+0x3de8], R10 ;  /* 0x003de80a01007387 */ /* 0x000fe20000100a00 */
[----:B--2---:R-:W-:-:S05]  /*f5ab0*/  IMAD.X R21, R25, 0x1, R14, P1 ;  /* 0x0000000119157824 */ /* 0x004fca00008e060e */
[----:B------:R1:W-:Y:S04]  /*f5ac0*/  STL.64 [R1+0x3de0], R20 ;  /* 0x003de01401007387 */ /* 0x0003e80000100a00 */
[----:B-1----:R-:W2:Y:S01]  /*f5ad0*/  LDL.LU.64 R20, [R1+0x73f8] ;  /* 0x0073f80001147983 */ /* 0x002ea20000300a00 */
[----:B---3--:R-:W-:-:S05]  /*f5ae0*/  IADD3 R24, P2, R26, R17, RZ ;  /* 0x000000111a187210 */ /* 0x008fca0007f5e0ff */
[----:B----4-:R-:W-:-:S05]  /*f5af0*/  IMAD.X R25, R25, 0x1, R15, P2 ;  /* 0x0000000119197824 */ /* 0x010fca00010e060f */
[----:B------:R1:W-:Y:S01]  /*f5b00*/  STL.64 [R1+0x3dd8], R24 ;  /* 0x003dd81801007387 */ /* 0x0003e20000100a00 */
[----:B--2---:R-:W-:-:S05]  /*f5b10*/  IADD3 R16, P1, R26, R21, RZ ;  /* 0x000000151a107210 */ /* 0x004fca0007f3e0ff */
[----:B------:R-:W-:Y:S04]  /*f5b20*/  STL [R1+0x3dc8], R16 ;  /* 0x003dc81001007387 */ /* 0x000fe80000100800 */
[----:B-1----:R-:W2:Y:S04]  /*f5b30*/  LDL.LU.64 R24, [R1+0x73f0] ;  /* 0x0073f00001187983 */ /* 0x002ea80000300a00 */
[----:B------:R1:W-:Y:S04]  /*f5b40*/  STL [R1+0x73c0], R15 ;  /* 0x0073c00f01007387 */ /* 0x0003e80000100800 */
[----:B-1----:R-:W3:Y:S01]  /*f5b50*/  LDL.LU R15, [R1+0x3d4] ;  /* 0x0003d400010f7983 */ /* 0x002ee20000300800 */
[----:B------:R-:W-:-:S05]  /*f5b60*/  IADD3 R10, P0, R26, R19, RZ ;  /* 0x000000131a0a7210 */ /* 0x000fca0007f1e0ff */
[----:B---3--:R-:W-:-:S05]  /*f5b70*/  IMAD.X R11, R15, 0x1, R18, P0 ;  /* 0x000000010f0b7824 */ /* 0x008fca00000e0612 */
[----:B------:R1:W-:Y:S04]  /*f5b80*/  STL.64 [R1+0x3dd0], R10 ;  /* 0x003dd00a01007387 */ /* 0x0003e80000100a00 */
[----:B-1----:R-:W3:Y:S01]  /*f5b90*/  LDL.LU.64 R10, [R1+0x73e8] ;  /* 0x0073e800010a7983 */ /* 0x002ee20000300a00 */
[----:B--2---:R-:W-:-:S03]  /*f5ba0*/  IADD3 R28, P0, R26, R25, RZ ;  /* 0x000000191a1c7210 */ /* 0x004fc60007f1e0ff */
[----:B---3--:R1:W-:Y:S04]  /*f5bb0*/  STL.64 [R1+0x73b0], R10 ;  /* 0x0073b00a01007387 */ /* 0x0083e80000100a00 */
[----:B-1----:R-:W2:Y:S04]  /*f5bc0*/  LDL R11, [R1+0x110] ;  /* 0x00011000010b7983 */ /* 0x002ea80000100800 */
[----:B------:R1:W-:Y:S04]  /*f5bd0*/  STL.64 [R1+0x73c8], R6 ;  /* 0x0073c80601007387 */ /* 0x0003e80000100a00 */
[----:B-1----:R0:W3:Y:S04]  /*f5be0*/  LDL.64 R6, [R1+0x3dc8] ;  /* 0x003dc80001067983 */ /* 0x0020e80000100a00 */
[----:B------:R1:W-:Y:S04]  /*f5bf0*/  STL [R1+0x3db8], R28 ;  /* 0x003db81c01007387 */ /* 0x0003e80000100800 */
[----:B-1----:R-:W4:Y:S01]  /*f5c00*/  LDL.LU.64 R28, [R1+0x73e0] ;  /* 0x0073e000011c7983 */ /* 0x002f220000300a00 */
[----:B------:R-:W-:-:S03]  /*f5c10*/  IADD3 R16, P2, R26, R23, RZ ;  /* 0x000000171a107210 */ /* 0x000fc60007f5e0ff */
[----:B------:R4:W-:Y:S02]  /*f5c20*/  STL.64 [R1+0x73b8], R20 ;  /* 0x0073b81401007387 */ /* 0x0009e40000100a00 */
[C---:B------:R-:W-:Y:S02]  /*f5c30*/  IMAD.X R17, R15.reuse, 0x1, R22, P2 ;  /* 0x000000010f117824 */ /* 0x040fe400010e0616 */
[----:B---3--:R-:W-:-:S05]  /*f5c40*/  IMAD.X R7, R15, 0x1, R20, P1 ;  /* 0x000000010f077824 */ /* 0x008fca00008e0614 */
[----:B------:R-:W-:Y:S04]  /*f5c50*/  STL [R1+0x3dcc], R7 ;  /* 0x003dcc0701007387 */ /* 0x000fe80000100800 */
[----:B------:R1:W-:Y:S01]  /*f5c60*/  STL.64 [R1+0x3dc0], R16 ;  /* 0x003dc01001007387 */ /* 0x0003e20000100a00 */
[C---:B------:R-:W-:Y:S02]  /*f5c70*/  IADD3 R6, P1, R26.reuse, R27, RZ ;  /* 0x0000001b1a067210 */ /* 0x040fe40007f3e0ff */
[----:B----4-:R-:W-:Y:S01]  /*f5c80*/  IADD3 R20, P2, R26, R29, RZ ;  /* 0x0000001d1a147210 */ /* 0x010fe20007f5e0ff */
[----:B-1----:R-:W2:Y:S04]  /*f5c90*/  LDL.LU.64 R16, [R1+0x73d8] ;  /* 0x0073d80001107983 */ /* 0x002ea80000300a00 */
[----:B------:R1:W-:Y:S04]  /*f5ca0*/  STL.64 [R1+0x73a0], R22 ;  /* 0x0073a01601007387 */ /* 0x0003e80000100a00 */
[----:B-1----:R0:W3:Y:S04]  /*f5cb0*/  LDL.64 R22, [R1+0x3db8] ;  /* 0x003db80001167983 */ /* 0x0020e80000100a00 */
[----:B------:R-:W4:Y:S04]  /*f5cc0*/  LDL.LU R26, [R1+0x73d0] ;  /* 0x0073d000011a7983 */ /* 0x000f280000300800 */
[----:B------:R-:W-:Y:S04]  /*f5cd0*/  STL.64 [R1+0x73a8], R4 ;  /* 0x0073a80401007387 */ /* 0x000fe80000100a00 */
[----:B------:R-:W-:Y:S04]  /*f5ce0*/  STL.64 [R1+0x7390], R8 ;  /* 0x0073900801007387 */ /* 0x000fe80000100a00 */
[----:B------:R1:W-:Y:S01]  /*f5cf0*/  STL.64 [R1+0x7398], R24 ;  /* 0x0073981801007387 */ /* 0x0003e20000100a00 */
[----:B------:R-:W-:-:S02]  /*f5d00*/  IMAD.X R21, R15, 0x1, R28, P2 ;  /* 0x000000010f157824 */ /* 0x000fc400010e061c */
[C---:B---3--:R-:W-:Y:S02]  /*f5d10*/  IMAD.X R23, R15.reuse, 0x1, R24, P0 ;  /* 0x000000010f177824 */ /* 0x048fe400000e0618 */
[----:B----4-:R-:W-:Y:S01]  /*f5d20*/  IMAD.X R7, R15, 0x1, R26, P1 ;  /* 0x000000010f077824 */ /* 0x010fe200008e061a */
[----:B-1----:R-:W3:Y:S04]  /*f5d30*/  LDL R24, [R1+0x3d0] ;  /* 0x0003d00001187983 */ /* 0x002ee80000100800 */
[----:B------:R-:W-:Y:S01]  /*f5d40*/  STL [R1+0x3dbc], R23 ;  /* 0x003dbc1701007387 */ /* 0x000fe20000100800 */
[----:B--2---:R-:W-:-:S03]  /*f5d50*/  IADD3 R10, P0, R11, R16, RZ ;  /* 0x000000100b0a7210 */ /* 0x004fc60007f1e0ff */
[----:B------:R1:W-:Y:S04]  /*f5d60*/  STL [R1+0x7388], R16 ;  /* 0x0073881001007387 */ /* 0x0003e80000100800 */
[----:B-1----:R-:W2:Y:S04]  /*f5d70*/  LDL.LU R16, [R1+0x110] ;  /* 0x0001100001107983 */ /* 0x002ea80000300800 */
[----:B------:R1:W-:Y:S04]  /*f5d80*/  STL.64 [R1+0x3db0], R6 ;  /* 0x003db00601007387 */ /* 0x0003e80000100a00 */
[----:B-1----:R-:W4:Y:S04]  /*f5d90*/  LDL.LU.64 R6, [R1+0x73c8] ;  /* 0x0073c80001067983 */ /* 0x002f280000300a00 */
[----:B------:R-:W4:Y:S04]  /*f5da0*/  LDL.LU R15, [R1+0x73c0] ;  /* 0x0073c000010f7983 */ /* 0x000f280000300800 */
[----:B------:R1:W-:Y:S04]  /*f5db0*/  STL.64 [R1+0x3da8], R20 ;  /* 0x003da81401007387 */ /* 0x0003e80000100a00 */
[----:B-1----:R-:W4:Y:S01]  /*f5dc0*/  LDL.LU.64 R20, [R1+0x73b8] ;  /* 0x0073b80001147983 */ /* 0x002f220000300a00 */
[----:B---3--:R-:W-:-:S05]  /*f5dd0*/  IMAD.X R11, R24, 0x1, R14, P0 ;  /* 0x00000001180b7824 */ /* 0x008fca00000e060e */
[----:B------:R1:W-:Y:S01]  /*f5de0*/  STL.64 [R1+0x3da0], R10 ;  /* 0x003da00a01007387 */ /* 0x0003e20000100a00 */
[----:B--2---:R-:W-:-:S03]  /*f5df0*/  IADD3 R22, P1, R16, R17, RZ ;  /* 0x0000001110167210 */ /* 0x004fc60007f3e0ff */
[----:B-1----:R-:W2:Y:S02]  /*f5e00*/  LDL.LU.64 R10, [R1+0x73b0] ;  /* 0x0073b000010a7983 */ /* 0x002ea40000300a00 */
[----:B----4-:R-:W-:Y:S01]  /*f5e10*/  IMAD.X R23, R24, 0x1, R15, P1 ;  /* 0x0000000118177824 */ /* 0x010fe200008e060f */
[----:B------:R-:W-:-:S05]  /*f5e20*/  IADD3 R4, P0, R16, R21, RZ ;  /* 0x0000001510047210 */ /* 0x000fca0007f1e0ff */
[----:B------:R1:W-:Y:S04]  /*f5e30*/  STL [R1+0x3d88], R4 ;  /* 0x003d880401007387 */ /* 0x0003e80000100800 */
[----:B-1----:R-:W3:Y:S04]  /*f5e40*/  LDL.LU.64 R4, [R1+0x73a8] ;  /* 0x0073a80001047983 */ /* 0x002ee80000300a00 */
[----:B------:R1:W-:Y:S04]  /*f5e50*/  STL.64 [R1+0x3d98], R22 ;  /* 0x003d981601007387 */ /* 0x0003e80000100a00 */
[----:B-1----:R-:W4:Y:S04]  /*f5e60*/  LDL.LU.64 R22, [R1+0x73a0] ;  /* 0x0073a00001167983 */ /* 0x002f280000300a00 */
[----:B------:R1:W-:Y:S04]  /*f5e70*/  STL [R1+0x7378], R15 ;  /* 0x0073780f01007387 */ /* 0x0003e80000100800 */
[----:B-1----:R-:W2:Y:S01]  /*f5e80*/  LDL.LU R15, [R1+0x3d0] ;  /* 0x0003d000010f7983 */ /* 0x002ea20000300800 */
[----:B------:R-:W-:-:S02]  /*f5e90*/  IADD3 R8, P2, R16, R19, RZ ;  /* 0x0000001310087210 */ /* 0x000fc40007f5e0ff */
[----:B----4-:R-:W-:-:S05]  /*f5ea0*/  IADD3 R24, P1, R16, R23, RZ ;  /* 0x0000001710187210 */ /* 0x010fca0007f3e0ff */
[----:B------:R1:W-:Y:S01]  /*f5eb0*/  STL [R1+0x3d80], R24 ;  /* 0x003d801801007387 */ /* 0x0003e20000100800 */
[----:B--2---:R-:W-:-:S03]  /*f5ec0*/  IMAD.X R9, R15, 0x1, R18, P2 ;  /* 0x000000010f097824 */ /* 0x004fc600010e0612 */
[----:B-1----:R-:W2:Y:S04]  /*f5ed0*/  LDL.LU.64 R24, [R1+0x7398] ;  /* 0x0073980001187983 */ /* 0x002ea80000300a00 */
[----:B------:R1:W-:Y:S04]  /*f5ee0*/  STL.64 [R1+0x3d90], R8 ;  /* 0x003d900801007387 */ /* 0x0003e80000100a00 */
[----:B-1----:R-:W4:Y:S04]  /*f5ef0*/  LDL.LU.64 R8, [R1+0x7390] ;  /* 0x0073900001087983 */ /* 0x002f280000300a00 */
[----:B------:R1:W-:Y:S04]  /*f5f00*/  STL.64 [R1+0x7380], R18 ;  /* 0x0073801201007387 */ /* 0x0003e80000100a00 */
[----:B-1----:R0:W3:Y:S04]  /*f5f10*/  LDL.64 R18, [R1+0x3d88] ;  /* 0x003d880001127983 */ /* 0x0020e80000100a00 */
[----:B---3--:R-:W3:Y:S04]  /*f5f20*/  LDL.LU R19, [R1+0x134] ;  /* 0x0001340001137983 */ /* 0x008ee80000300800 */
[----:B----4-:R3:W-:Y:S04]  /*f5f30*/  STL.64 [R1+0x7368], R8 ;  /* 0x0073680801007387 */ /* 0x0107e80000100a00 */
[----:B------:R1:W-:Y:S01]  /*f5f40*/  STL.64 [R1+0x7370], R20 ;  /* 0x0073701401007387 */ /* 0x0003e20000100a00 */
[----:B---3--:R-:W-:-:S02]  /*f5f50*/  IMAD.MOV.U32 R9, RZ, RZ, R19 ;  /* 0x000000ffff097224 */ /* 0x008fc400078e0013 */
[----:B------:R-:W-:Y:S02]  /*f5f60*/  IMAD.X R19, R15, 0x1, R20, P0 ;  /* 0x000000010f137824 */ /* 0x000fe400000e0614 */
[----:B-1----:R0:W3:Y:S04]  /*f5f70*/  LDL.64 R20, [R1+0x3d80] ;  /* 0x003d800001147983 */ /* 0x0020e80000100a00 */
[----:B------:R-:W-:Y:S04]  /*f5f80*/  STL [R1+0x3d8c], R19 ;  /* 0x003d8c1301007387 */ /* 0x000fe80000100800 */
[----:B------:R-:W-:Y:S01]  /*f5f90*/  STL.64 [R1+0x7360], R22 ;  /* 0x0073601601007387 */ /* 0x000fe20000100a00 */
[----:B--2---:R-:W-:-:S02]  /*f5fa0*/  IADD3 R8, P2, R16, R25, RZ ;  /* 0x0000001910087210 */ /* 0x004fc40007f5e0ff */
[C---:B------:R-:W-:Y:S01]  /*f5fb0*/  IADD3 R18, P0, R16.reuse, R27, RZ ;  /* 0x0000001b10127210 */ /* 0x040fe20007f1e0ff */
[----:B---3--:R-:W-:Y:S01]  /*f5fc0*/  IMAD.X R21, R15, 0x1, R22, P1 ;  /* 0x000000010f157824 */ /* 0x008fe200008e0616 */
[----:B------:R-:W-:-:S04]  /*f5fd0*/  IADD3 R20, P1, R16, R29, RZ ;  /* 0x0000001d10147210 */ /* 0x000fc80007f3e0ff */
[----:B------:R1:W-:Y:S04]  /*f5fe0*/  STL [R1+0x3d84], R21 ;  /* 0x003d841501007387 */ /* 0x0003e80000100800 */
[----:B------:R-:W2:Y:S04]  /*f5ff0*/  LDL.LU R16, [R1+0x7388] ;  /* 0x0073880001107983 */ /* 0x000ea80000300800 */
[----:B-1----:R-:W3:Y:S01]  /*f6000*/  LDL R21, [R1+0x114] ;  /* 0x0001140001157983 */ /* 0x002ee20000100800 */
[----:B------:R-:W-:Y:S02]  /*f6010*/  IMAD.MOV.U32 R22, RZ, RZ, R9 ;  /* 0x000000ffff167224 */ /* 0x000fe400078e0009 */
[----:B------:R-:W-:-:S02]  /*f6020*/  IMAD.X R9, R15, 0x1, R24, P2 ;  /* 0x000000010f097824 */ /* 0x000fc400010e0618 */
[----:B------:R-:W-:Y:S01]  /*f6030*/  IMAD.X R19, R15, 0x1, R26, P0 ;  /* 0x000000010f137824 */ /* 0x000fe200000e061a */
[----:B------:R-:W-:Y:S04]  /*f6040*/  STL.64 [R1+0x7358], R24 ;  /* 0x0073581801007387 */ /* 0x000fe80000100a00 */
[----:B------:R-:W-:Y:S04]  /*f6050*/  STL.64 [R1+0x3d78], R8 ;  /* 0x003d780801007387 */ /* 0x000fe80000100a00 */
[----:B------:R1:W-:Y:S04]  /*f6060*/  STL.64 [R1+0x3d70], R18 ;  /* 0x003d701201007387 */ /* 0x0003e80000100a00 */
[----:B-1----:R-:W4:Y:S01]  /*f6070*/  LDL.LU.64 R18, [R1+0x7380] ;  /* 0x0073800001127983 */ /* 0x002f220000300a00 */
[----:B---3--:R-:W-:-:S02]  /*f6080*/  IADD3 R24, P0, R21, R17, RZ ;  /* 0x0000001115187210 */ /* 0x008fc40007f1e0ff */
[----:B--2---:R-:W-:-:S03]  /*f6090*/  IADD3 R8, P2, R21, R16, RZ ;  /* 0x0000001015087210 */ /* 0x004fc60007f5e0ff */
[----:B------:R-:W-:Y:S04]  /*f60a0*/  STL [R1+0x3d58], R24 ;  /* 0x003d581801007387 */ /* 0x000fe80000100800 */
[----:B------:R1:W-:Y:S04]  /*f60b0*/  STL.64 [R1+0x7340], R16 ;  /* 0x0073401001007387 */ /* 0x0003e80000100a00 */
[----:B-1----:R-:W2:Y:S01]  /*f60c0*/  LDL R16, [R1+0x3cc] ;  /* 0x0003cc0001107983 */ /* 0x002ea20000100800 */
[----:B------:R-:W-:-:S03]  /*f60d0*/  IMAD.X R21, R15, 0x1, R28, P1 ;  /* 0x000000010f157824 */ /* 0x000fc600008e061c */
[----:B------:R-:W3:Y:S04]  /*f60e0*/  LDL.LU R15, [R1+0x7378] ;  /* 0x00737800010f7983 */ /* 0x000ee80000300800 */
[----:B------:R1:W-:Y:S04]  /*f60f0*/  STL.64 [R1+0x3d68], R20 ;  /* 0x003d681401007387 */ /* 0x0003e80000100a00 */
[----:B-1----:R-:W4:Y:S04]  /*f6100*/  LDL.LU.64 R20, [R1+0x7370] ;  /* 0x0073700001147983 */ /* 0x002f280000300a00 */
[----:B------:R1:W-:Y:S04]  /*f6110*/  STL [R1+0x7348], R28 ;  /* 0x0073481c01007387 */ /* 0x0003e80000100800 */
[----:B-1----:R-:W4:Y:S01]  /*f6120*/  LDL.LU R28, [R1+0x114] ;  /* 0x00011400011c7983 */ /* 0x002f220000300800 */
[----:B--2---:R-:W-:-:S05]  /*f6130*/  IMAD.X R9, R16, 0x1, R14, P2 ;  /* 0x0000000110097824 */ /* 0x004fca00010e060e */
[----:B------:R1:W-:Y:S04]  /*f6140*/  STL.64 [R1+0x3d60], R8 ;  /* 0x003d600801007387 */ /* 0x0003e80000100a00 */
[----:B-1----:R-:W2:Y:S01]  /*f6150*/  LDL.LU.64 R8, [R1+0x7368] ;  /* 0x0073680001087983 */ /* 0x002ea20000300a00 */
[----:B------:R-:W-:-:S03]  /*f6160*/  IMAD.MOV.U32 R17, RZ, RZ, R22 ;  /* 0x000000ffff117224 */ /* 0x000fc600078e0016 */
[----:B--2---:R1:W-:Y:S04]  /*f6170*/  STL.64 [R1+0x7350], R8 ;  /* 0x0073500801007387 */ /* 0x0043e80000100a00 */
[----:B-1----:R0:W2:Y:S01]  /*f6180*/  LDL.64 R8, [R1+0x3d58] ;  /* 0x003d580001087983 */ /* 0x0020a20000100a00 */
[----:B----4-:R-:W-:-:S05]  /*f6190*/  IADD3 R22, P2, R28, R21, RZ ;  /* 0x000000151c167210 */ /* 0x010fca0007f5e0ff */
[----:B------:R1:W-:Y:S04]  /*f61a0*/  STL [R1+0x3d48], R22 ;  /* 0x003d481601007387 */ /* 0x0003e80000100800 */
[----:B-1----:R-:W4:Y:S04]  /*f61b0*/  LDL.LU.64 R22, [R1+0x7360] ;  /* 0x0073600001167983 */ /* 0x002f280000300a00 */
[----:B---3--:R1:W-:Y:S01]  /*f61c0*/  STL [R1+0x7330], R15 ;  /* 0x0073300f01007387 */ /* 0x0083e20000100800 */
[----:B--2---:R-:W-:-:S03]  /*f61d0*/  IMAD.X R9, R16, 0x1, R15, P0 ;  /* 0x0000000110097824 */ /* 0x004fc600000e060f */
[----:B-1----:R-:W2:Y:S01]  /*f61e0*/  LDL.LU R15, [R1+0x3cc] ;  /* 0x0003cc00010f7983 */ /* 0x002ea20000300800 */
[----:B------:R-:W-:-:S03]  /*f61f0*/  IADD3 R24, P1, R28, R19, RZ ;  /* 0x000000131c187210 */ /* 0x000fc60007f3e0ff */
[----:B------:R-:W-:Y:S02]  /*f6200*/  STL [R1+0x3d5c], R9 ;  /* 0x003d5c0901007387 */ /* 0x000fe40000100800 */
[----:B--2---:R-:W-:-:S05]  /*f6210*/  IMAD.X R25, R15, 0x1, R18, P1 ;  /* 0x000000010f197824 */ /* 0x004fca00008e0612 */
[----:B------:R1:W-:Y:S04]  /*f6220*/  STL.64 [R1+0x3d50], R24 ;  /* 0x003d501801007387 */ /* 0x0003e80000100a00 */
[----:B-1----:R-:W2:Y:S04]  /*f6230*/  LDL.LU.64 R24, [R1+0x7358] ;  /* 0x0073580001187983 */ /* 0x002ea80000300a00 */
[----:B------:R1:W-:Y:S04]  /*f6240*/  STL.64 [R1+0x7338], R18 ;  /* 0x0073381201007387 */ /* 0x0003e80000100a00 */
[----:B-1----:R0:W3:Y:S01]  /*f6250*/  LDL.64 R18, [R1+0x3d48] ;  /* 0x003d480001127983 */ /* 0x0020e20000100a00 */
[----:B----4-:R-:W-:-:S03]  /*f6260*/  IADD3 R8, P0, R28, R23, RZ ;  /* 0x000000171c087210 */ /* 0x010fc60007f1e0ff */
[----:B------:R1:W-:Y:S02]  /*f6270*/  STL.64 [R1+0x7320], R6 ;  /* 0x0073200601007387 */ /* 0x0003e40000100a00 */
[----:B------:R-:W-:Y:S02]  /*f6280*/  IMAD.X R9, R15, 0x1, R22, P0 ;  /* 0x000000010f097824 */ /* 0x000fe400000e0616 */
[----:B-1----:R-:W-:Y:S01]  /*f6290*/  IMAD.MOV.U32 R6, RZ, RZ, R17 ;  /* 0x000000ffff067224 */ /* 0x002fe200078e0011 */
[----:B------:R-:W4:Y:S04]  /*f62a0*/  LDL R7, [R1+0x118] ;  /* 0x0001180001077983 */ /* 0x000f280000100800 */
[----:B------:R1:W-:Y:S01]  /*f62b0*/  STL.64 [R1+0x7328], R20 ;  /* 0x0073281401007387 */ /* 0x0003e20000100a00 */
[----:B--2---:R-:W-:-:S05]  /*f62c0*/  IADD3 R16, P1, R28, R25, RZ ;  /* 0x000000191c107210 */ /* 0x004fca0007f3e0ff */
[C---:B------:R-:W-:Y:S02]  /*f62d0*/  IMAD.X R17, R15.reuse, 0x1, R24, P1 ;  /* 0x000000010f117824 */ /* 0x040fe400008e0618 */
[----:B---3--:R-:W-:Y:S01]  /*f62e0*/  IMAD.X R19, R15, 0x1, R20, P2 ;  /* 0x000000010f137824 */ /* 0x008fe200010e0614 */
[C---:B------:R-:W-:Y:S02]  /*f62f0*/  IADD3 R18, P2, R28.reuse, R27, RZ ;  /* 0x0000001b1c127210 */ /* 0x040fe40007f5e0ff */
[----:B-1----:R-:W-:Y:S02]  /*f6300*/  IADD3 R20, P0, R28, R29, RZ ;  /* 0x0000001d1c147210 */ /* 0x002fe40007f1e0ff */
[----:B------:R-:W-:Y:S04]  /*f6310*/  STL [R1+0x3d4c], R19 ;  /* 0x003d4c1301007387 */ /* 0x000fe80000100800 */
[----:B------:R1:W-:Y:S04]  /*f6320*/  STL.64 [R1+0x3d40], R8 ;  /* 0x003d400801007387 */ /* 0x0003e80000100a00 */
[----:B-1----:R-:W2:Y:S04]  /*f6330*/  LDL.LU.64 R8, [R1+0x7350] ;  /* 0x0073500001087983 */ /* 0x002ea80000300a00 */
[----:B------:R-:W3:Y:S04]  /*f6340*/  LDL.LU R28, [R1+0x7348] ;  /* 0x00734800011c7983 */ /* 0x000ee80000300800 */
[----:B------:R1:W-:Y:S04]  /*f6350*/  STL.64 [R1+0x3d38], R16 ;  /* 0x003d381001007387 */ /* 0x0003e80000100a00 */
[----:B-1----:R-:W4:Y:S01]  /*f6360*/  LDL.LU.64 R16, [R1+0x7340] ;  /* 0x0073400001107983 */ /* 0x002f220000300a00 */
[----:B------:R-:W-:-:S03]  /*f6370*/  IMAD.MOV.U32 R21, RZ, RZ, R6 ;  /* 0x000000ffff157224 */ /* 0x000fc600078e0006 */
[----:B------:R1:W-:Y:S01]  /*f6380*/  STL.64 [R1+0x7318], R24 ;  /* 0x0073181801007387 */ /* 0x0003e20000100a00 */
[----:B------:R-:W-:Y:S01]  /*f6390*/  IMAD.X R19, R15, 0x1, R26, P2 ;  /* 0x000000010f137824 */ /* 0x000fe200010e061a */
[----:B----4-:R-:W-:Y:S02]  /*f63a0*/  IADD3 R6, P1, R7, R16, RZ ;  /* 0x0000001007067210 */ /* 0x010fe40007f3e0ff */
[----:B------:R-:W4:Y:S04]  /*f63b0*/  LDL R7, [R1+0x3c8] ;  /* 0x0003c80001077983 */ /* 0x000f280000100800 */
[----:B------:R0:W-:Y:S01]  /*f63c0*/  STL.64 [R1+0x3d30], R18 ;  /* 0x003d301201007387 */ /* 0x0001e20000100a00 */
[----:B-1----:R-:W-:Y:S02]  /*f63d0*/  IMAD.MOV.U32 R25, RZ, RZ, R21 ;  /* 0x000000ffff197224 */ /* 0x002fe400078e0015 */
[----:B---3--:R-:W-:Y:S01]  /*f63e0*/  IMAD.X R21, R15, 0x1, R28, P0 ;  /* 0x000000010f157824 */ /* 0x008fe200000e061c */
[----:B0-----:R-:W3:Y:S04]  /*f63f0*/  LDL.LU.64 R18, [R1+0x7338] ;  /* 0x0073380001127983 */ /* 0x001ee80000300a00 */
[----:B------:R0:W-:Y:S04]  /*f6400*/  STL [R1+0x7308], R26 ;  /* 0x0073081a01007387 */ /* 0x0001e80000100800 */
[----:B0-----:R-:W2:Y:S04]  /*f6410*/  LDL.LU R26, [R1+0x118] ;  /* 0x00011800011a7983 */ /* 0x001ea80000300800 */
[----:B------:R-:W-:Y:S04]  /*f6420*/  STL.64 [R1+0x72f8], R16 ;  /* 0x0072f81001007387 */ /* 0x000fe80000100a00 */
[----:B------:R-:W3:Y:S04]  /*f6430*/  LDL.LU R15, [R1+0x7330] ;  /* 0x00733000010f7983 */ /* 0x000ee80000300800 */
[----:B------:R0:W-:Y:S04]  /*f6440*/  STL.64 [R1+0x3d28], R20 ;  /* 0x003d281401007387 */ /* 0x0001e80000100a00 */
[----:B0-----:R-:W2:Y:S04]  /*f6450*/  LDL.LU.64 R20, [R1+0x7328] ;  /* 0x0073280001147983 */ /* 0x001ea80000300a00 */
[----:B------:R-:W-:Y:S01]  /*f6460*/  STL.64 [R1+0x7310], R28 ;  /* 0x0073101c01007387 */ /* 0x000fe20000100a00 */
[----:B----4-:R-:W-:-:S05]  /*f6470*/  IMAD.X R7, R7, 0x1, R14, P1 ;  /* 0x0000000107077824 */ /* 0x010fca00008e060e */
[----:B------:R0:W-:Y:S04]  /*f6480*/  STL.64 [R1+0x3d20], R6 ;  /* 0x003d200601007387 */ /* 0x0001e80000100a00 */
[----:B0-----:R-:W4:Y:S01]  /*f6490*/  LDL.LU.64 R6, [R1+0x7320] ;  /* 0x0073200001067983 */ /* 0x001f220000300a00 */
[----:B--2---:R-:W-:-:S03]  /*f64a0*/  IADD3 R28, P1, R26, R21, RZ ;  /* 0x000000151a1c7210 */ /* 0x004fc60007f3e0ff */
[----:B----4-:R-:W-:Y:S04]  /*f64b0*/  STL.64 [R1+0x7300], R6 ;  /* 0x0073000601007387 */ /* 0x010fe80000100a00 */
[----:B------:R0:W-:Y:S04]  /*f64c0*/  STL [R1+0x72e0], R21 ;  /* 0x0072e01501007387 */ /* 0x0001e80000100800 */
[----:B0-----:R-:W2:Y:S01]  /*f64d0*/  LDL.LU R21, [R1+0x3c8] ;  /* 0x0003c80001157983 */ /* 0x001ea20000300800 */
[C---:B------:R-:W-:Y:S01]  /*f64e0*/  IADD3 R24, P2, R26.reuse, R17, RZ ;  /* 0x000000111a187210 */ /* 0x040fe20007f5e0ff */
[----:B------:R-:W-:Y:S01]  /*f64f0*/  IMAD.MOV.U32 R6, RZ, RZ, R25 ;  /* 0x000000ffff067224 */ /* 0x000fe200078e0019 */
[----:B---3--:R-:W-:Y:S01]  /*f6500*/  IADD3 R16, P0, R26, R19, RZ ;  /* 0x000000131a107210 */ /* 0x008fe20007f1e0ff */
[----:B------:R-:W-:Y:S02]  /*f6510*/  STL [R1+0x3d08], R28 ;  /* 0x003d081c01007387 */ /* 0x000fe40000100800 */
[----:B--2---:R-:W-:-:S02]  /*f6520*/  IMAD.X R25, R21, 0x1, R15, P2 ;  /* 0x0000000115197824 */ /* 0x004fc400010e060f */
[----:B------:R-:W-:-:S03]  /*f6530*/  IMAD.X R17, R21, 0x1, R18, P0 ;  /* 0x0000000115117824 */ /* 0x000fc600000e0612 */
[----:B------:R0:W-:Y:S04]  /*f6540*/  STL.64 [R1+0x3d18], R24 ;  /* 0x003d181801007387 */ /* 0x0001e80000100a00 */
[----:B0-----:R-:W2:Y:S04]  /*f6550*/  LDL.LU.64 R24, [R1+0x7318] ;  /* 0x0073180001187983 */ /* 0x001ea80000300a00 */
[----:B------:R0:W-:Y:S04]  /*f6560*/  STL.64 [R1+0x72e8], R14 ;  /* 0x0072e80e01007387 */ /* 0x0001e80000100a00 */
[----:B0-----:R-:W3:Y:S04]  /*f6570*/  LDL R14, [R1+0x11c] ;  /* 0x00011c00010e7983 */ /* 0x001ee80000100800 */
[----:B------:R0:W-:Y:S04]  /*f6580*/  STL.64 [R1+0x72f0], R18 ;  /* 0x0072f01201007387 */ /* 0x0001e80000100a00 */
[----:B0-----:R0:W4:Y:S01]  /*f6590*/  LDL.64 R18, [R1+0x3d08] ;  /* 0x003d080001127983 */ /* 0x0011220000100a00 */
[----:B------:R-:W-:-:S03]  /*f65a0*/  IADD3 R28, P2, R26, R23, RZ ;  /* 0x000000171a1c7210 */ /* 0x000fc60007f5e0ff */
[----:B------:R-:W-:Y:S02]  /*f65b0*/  STL.64 [R1+0x3d10], R16 ;  /* 0x003d101001007387 */ /* 0x000fe40000100a00 */
[C---:B------:R-:W-:Y:S02]  /*f65c0*/  IMAD.X R29, R21.reuse, 0x1, R22, P2 ;  /* 0x00000001151d7824 */ /* 0x040fe400010e0616 */
[----:B----4-:R-:W-:-:S05]  /*f65d0*/  IMAD.X R19, R21, 0x1, R20, P1 ;  /* 0x0000000115137824 */ /* 0x010fca00008e0614 */
[----:B------:R-:W-:Y:S04]  /*f65e0*/  STL [R1+0x3d0c], R19 ;  /* 0x003d0c1301007387 */ /* 0x000fe80000100800 */
[----:B------:R1:W-:Y:S04]  /*f65f0*/  STL.64 [R1+0x3d00], R28 ;  /* 0x003d001c01007387 */ /* 0x0003e80000100a00 */
[----:B-1----:R-:W4:Y:S01]  /*f6600*/  LDL.LU.64 R28, [R1+0x7310] ;  /* 0x00731000011c7983 */ /* 0x002f220000300a00 */
[C---:B--2---:R-:W-:Y:S01]  /*f6610*/  IADD3 R16, P0, R26.reuse, R25, RZ ;  /* 0x000000191a107210 */ /* 0x044fe20007f1e0ff */
[----:B------:R-:W-:Y:S01]  /*f6620*/  IMAD.MOV.U32 R19, RZ, RZ, R6 ;  /* 0x000000ffff137224 */ /* 0x000fe200078e0006 */
[----:B------:R-:W-:-:S03]  /*f6630*/  IADD3 R18, P1, R26, R27, RZ ;  /* 0x0000001b1a127210 */ /* 0x000fc60007f3e0ff */
[----:B------:R-:W-:Y:S01]  /*f6640*/  IMAD.X R17, R21, 0x1, R24, P0 ;  /* 0x0000000115117824 */ /* 0x000fe200000e0618 */
[----:B----4-:R-:W-:Y:S02]  /*f6650*/  IADD3 R6, P2, R26, R29, RZ ;  /* 0x0000001d1a067210 */ /* 0x010fe40007f5e0ff */
[----:B------:R-:W2:Y:S04]  /*f6660*/  LDL.LU R26, [R1+0x7308] ;  /* 0x00730800011a7983 */ /* 0x000ea80000300800 */
[----:B------:R1:W-:Y:S04]  /*f6670*/  STL [R1+0x3ce8], R6 ;  /* 0x003ce80601007387 */ /* 0x0003e80000100800 */
[----:B-1----:R-:W4:Y:S04]  /*f6680*/  LDL.LU.64 R6, [R1+0x7300] ;  /* 0x0073000001067983 */ /* 0x002f280000300a00 */
[----:B------:R1:W-:Y:S04]  /*f6690*/  STL.64 [R1+0x3cf8], R16 ;  /* 0x003cf81001007387 */ /* 0x0003e80000100a00 */
[----:B-1----:R-:W3:Y:S04]  /*f66a0*/  LDL.LU.64 R16, [R1+0x72f8] ;  /* 0x0072f80001107983 */ /* 0x002ee80000300a00 */
[----:B------:R1:W-:Y:S04]  /*f66b0*/  STL.64 [R1+0x72d8], R24 ;  /* 0x0072d81801007387 */ /* 0x0003e80000100a00 */
[----:B-1----:R0:W2:Y:S04]  /*f66c0*/  LDL.64 R24, [R1+0x3ce8] ;  /* 0x003ce80001187983 */ /* 0x0020a80000100a00 */
[----:B----4-:R1:W-:Y:S04]  /*f66d0*/  STL.64 [R1+0x72c8], R6 ;  /* 0x0072c80601007387 */ /* 0x0103e80000100a00 */
[----:B-1----:R-:W4:Y:S01]  /*f66e0*/  LDL R7, [R1+0x3c4] ;  /* 0x0003c40001077983 */ /* 0x002f220000100800 */
[----:B---3--:R-:W-:Y:S01]  /*f66f0*/  IADD3 R6, P0, R14, R16, RZ ;  /* 0x000000100e067210 */ /* 0x008fe20007f1e0ff */
[----:B--2---:R-:W-:-:S02]  /*f6700*/  IMAD.MOV.U32 R25, RZ, RZ, R19 ;  /* 0x000000ffff197224 */ /* 0x004fc400078e0013 */
[----:B------:R-:W-:Y:S01]  /*f6710*/  IMAD.X R19, R21, 0x1, R26, P1 ;  /* 0x0000000115137824 */ /* 0x000fe200008e061a */
[----:B------:R-:W-:-:S04]  /*f6720*/  IADD3 R14, P1, R14, R17, RZ ;  /* 0x000000110e0e7210 */ /* 0x000fc80007f3e0ff */
[----:B------:R1:W-:Y:S04]  /*f6730*/  STL.64 [R1+0x3cf0], R18 ;  /* 0x003cf01201007387 */ /* 0x0003e80000100a00 */
[----:B-1----:R-:W2:Y:S04]  /*f6740*/  LDL.LU.64 R18, [R1+0x72f0] ;  /* 0x0072f00001127983 */ /* 0x002ea80000300a00 */
[----:B------:R-:W-:Y:S04]  /*f6750*/  STL.64 [R1+0x72d0], R26 ;  /* 0x0072d01a01007387 */ /* 0x000fe80000100a00 */
[----:B------:R1:W-:Y:S04]  /*f6760*/  STL [R1+0x3cd8], R14 ;  /* 0x003cd80e01007387 */ /* 0x0003e80000100800 */
[----:B-1----:R-:W4:Y:S01]  /*f6770*/  LDL.LU.64 R14, [R1+0x72e8] ;  /* 0x0072e800010e7983 */ /* 0x002f220000300a00 */
[----:B------:R-:W-:-:S03]  /*f6780*/  IMAD.MOV.U32 R26, RZ, RZ, R25 ;  /* 0x000000ffff1a7224 */ /* 0x000fc600078e0019 */
[----:B------:R1:W-:Y:S01]  /*f6790*/  STL.64 [R1+0x72b8], R16 ;  /* 0x0072b81001007387 */ /* 0x0003e20000100a00 */
[----:B------:R-:W-:-:S03]  /*f67a0*/  IMAD.X R25, R21, 0x1, R28, P2 ;  /* 0x0000000115197824 */ /* 0x000fc600010e061c */
[----:B-1----:R-:W3:Y:S04]  /*f67b0*/  LDL.LU R16, [R1+0x11c] ;  /* 0x00011c0001107983 */ /* 0x002ee80000300800 */
[----:B------:R-:W2:Y:S04]  /*f67c0*/  LDL.LU R21, [R1+0x72e0] ;  /* 0x0072e00001157983 */ /* 0x000ea80000300800 */
[----:B------:R1:W-:Y:S04]  /*f67d0*/  STL.64 [R1+0x72c0], R28 ;  /* 0x0072c01c01007387 */ /* 0x0003e80000100a00 */
[----:B-1----:R0:W3:Y:S04]  /*f67e0*/  LDL.64 R28, [R1+0x3cd8] ;  /* 0x003cd800011c7983 */ /* 0x0020e80000100a00 */
[----:B------:R-:W-:Y:S01]  /*f67f0*/  STL [R1+0x3cec], R25 ;  /* 0x003cec1901007387 */ /* 0x000fe20000100800 */
[----:B----4-:R-:W-:-:S05]  /*f6800*/  IMAD.X R7, R7, 0x1, R14, P0 ;  /* 0x0000000107077824 */ /* 0x010fca00000e060e */
[----:B------:R3:W-:Y:S04]  /*f6810*/  STL.64 [R1+0x3ce0], R6 ;  /* 0x003ce00601007387 */ /* 0x0007e80000100a00 */
[----:B--2---:R1:W-:Y:S01]  /*f6820*/  STL [R1+0x72a8], R21 ;  /* 0x0072a81501007387 */ /* 0x0043e20000100800 */
[----:B---3--:R-:W-:-:S03]  /*f6830*/  IADD3 R6, P0, R16, R21, RZ ;  /* 0x0000001510067210 */ /* 0x008fc60007f1e0ff */
[----:B-1----:R-:W2:Y:S01]  /*f6840*/  LDL.LU R21, [R1+0x3c4] ;  /* 0x0003c40001157983 */ /* 0x002ea20000300800 */
[----:B------:R-:W-:-:S03]  /*f6850*/  IADD3 R24, P2, R16, R19, RZ ;  /* 0x0000001310187210 */ /* 0x000fc60007f5e0ff */
[----:B------:R-:W-:Y:S01]  /*f6860*/  STL.64 [R1+0x72b0], R14 ;  /* 0x0072b00e01007387 */ /* 0x000fe20000100a00 */
[C---:B--2---:R-:W-:Y:S02]  /*f6870*/  IMAD.X R29, R21.reuse, 0x1, R15, P1 ;  /* 0x00000001151d7824 */ /* 0x044fe400008e060f */
[----:B------:R-:W-:-:S03]  /*f6880*/  IMAD.X R25, R21, 0x1, R18, P2 ;  /* 0x0000000115197824 */ /* 0x000fc600010e0612 */
[----:B------:R-:W-:Y:S04]  /*f6890*/  STL [R1+0x3cdc], R29 ;  /* 0x003cdc1d01007387 */ /* 0x000fe80000100800 */
[----:B------:R1:W-:Y:S04]  /*f68a0*/  STL.64 [R1+0x3cd0], R24 ;  /* 0x003cd01801007387 */ /* 0x0003e80000100a00 */
[----:B-1----:R-:W2:Y:S01]  /*f68b0*/  LDL.LU.64 R24, [R1+0x72d8] ;  /* 0x0072d80001187983 */ /* 0x002ea20000300a00 */
[----:B------:R-:W-:Y:S02]  /*f68c0*/  IMAD.MOV.U32 R15, RZ, RZ, R26 ;  /* 0x000000ffff0f7224 */ /* 0x000fe400078e001a */
[----:B------:R-:W-:Y:S01]  /*f68d0*/  IMAD.X R7, R21, 0x1, R20, P0 ;  /* 0x0000000115077824 */ /* 0x000fe200000e0614 */
[----:B--2---:R-:W-:-:S05]  /*f68e0*/  IADD3 R26, P2, R16, R25, RZ ;  /* 0x00000019101a7210 */ /* 0x004fca0007f5e0ff */
[----:B------:R1:W-:Y:S04]  /*f68f0*/  STL [R1+0x3cb8], R26 ;  /* 0x003cb81a01007387 */ /* 0x0003e80000100800 */
[----:B-1----:R-:W2:Y:S04]  /*f6900*/  LDL.LU.64 R26, [R1+0x72d0] ;  /* 0x0072d000011a7983 */ /* 0x002ea80000300a00 */
[----:B------:R1:W-:Y:S04]  /*f6910*/  STL.64 [R1+0x3cc8], R6 ;  /* 0x003cc80601007387 */ /* 0x0003e80000100a00 */
[----:B-1----:R-:W3:Y:S01]  /*f6920*/  LDL.LU.64 R6, [R1+0x72c8] ;  /* 0x0072c80001067983 */ /* 0x002ee20000300a00 */
[----:B------:R-:W-:-:S05]  /*f6930*/  IADD3 R28, P1, R16, R23, RZ ;  /* 0x00000017101c7210 */ /* 0x000fca0007f3e0ff */
[----:B------:R-:W-:Y:S01]  /*f6940*/  IMAD.X R29, R21, 0x1, R22, P1 ;  /* 0x00000001151d7824 */ /* 0x000fe200008e0616 */
[----:B---3--:R1:W-:Y:S04]  /*f6950*/  STL.64 [R1+0x7298], R6 ;  /* 0x0072980601007387 */ /* 0x0083e80000100a00 */
[----:B-1----:R-:W3:Y:S04]  /*f6960*/  LDL R7, [R1+0x120] ;  /* 0x0001200001077983 */ /* 0x002ee80000100800 */
[----:B------:R1:W-:Y:S04]  /*f6970*/  STL.64 [R1+0x3cc0], R28 ;  /* 0x003cc01c01007387 */ /* 0x0003e80000100a00 */
[----:B-1----:R-:W4:Y:S04]  /*f6980*/  LDL.LU.64 R28, [R1+0x72c0] ;  /* 0x0072c000011c7983 */ /* 0x002f280000300a00 */
[----:B------:R1:W-:Y:S04]  /*f6990*/  STL.64 [R1+0x72a0], R22 ;  /* 0x0072a01601007387 */ /* 0x0003e80000100a00 */
[----:B-1----:R0:W3:Y:S01]  /*f69a0*/  LDL.64 R22, [R1+0x3cb8] ;  /* 0x003cb80001167983 */ /* 0x0020e20000100a00 */
[----:B--2---:R-:W-:Y:S01]  /*f69b0*/  IADD3 R14, P0, R16, R27, RZ ;  /* 0x0000001b100e7210 */ /* 0x004fe20007f1e0ff */
[----:B------:R-:W-:-:S04]  /*f69c0*/  IMAD.MOV.U32 R6, RZ, RZ, R15 ;  /* 0x000000ffff067224 */ /* 0x000fc800078e000f */
[----:B------:R-:W-:Y:S01]  /*f69d0*/  IMAD.X R15, R21, 0x1, R26, P0 ;  /* 0x00000001150f7824 */ /* 0x000fe200000e061a */
[----:B----4-:R-:W-:-:S05]  /*f69e0*/  IADD3 R16, P1, R16, R29, RZ ;  /* 0x0000001d10107210 */ /* 0x010fca0007f3e0ff */
[----:B------:R1:W-:Y:S01]  /*f69f0*/  STL [R1+0x3ca8], R16 ;  /* 0x003ca81001007387 */ /* 0x0003e20000100800 */
[----:B---3--:R-:W-:-:S03]  /*f6a00*/  IMAD.X R23, R21, 0x1, R24, P2 ;  /* 0x0000000115177824 */ /* 0x008fc600010e0618 */
[----:B-1----:R-:W2:Y:S04]  /*f6a10*/  LDL.LU.64 R16, [R1+0x72b8] ;  /* 0x0072b80001107983 */ /* 0x002ea80000300a00 */
[----:B------:R1:W-:Y:S04]  /*f6a20*/  STL.64 [R1+0x7288], R8 ;  /* 0x0072880801007387 */ /* 0x0003e80000100a00 */
[----:B-1----:R0:W3:Y:S04]  /*f6a30*/  LDL.64 R8, [R1+0x3ca8] ;  /* 0x003ca80001087983 */ /* 0x0020e80000100a00 */
[----:B------:R1:W-:Y:S04]  /*f6a40*/  STL.64 [R1+0x7290], R24 ;  /* 0x0072901801007387 */ /* 0x0003e80000100a00 */
[----:B-1----:R-:W4:Y:S04]  /*f6a50*/  LDL R24, [R1+0x3c0] ;  /* 0x0003c00001187983 */ /* 0x002f280000100800 */
[----:B------:R-:W-:Y:S04]  /*f6a60*/  STL [R1+0x3cbc], R23 ;  /* 0x003cbc1701007387 */ /* 0x000fe80000100800 */
[----:B------:R1:W-:Y:S04]  /*f6a70*/  STL.64 [R1+0x3cb0], R14 ;  /* 0x003cb00e01007387 */ /* 0x0003e80000100a00 */
[----:B-1----:R-:W4:Y:S01]  /*f6a80*/  LDL.LU.64 R14, [R1+0x72b0] ;  /* 0x0072b000010e7983 */ /* 0x002f220000300a00 */
[----:B--2---:R-:W-:-:S03]  /*f6a90*/  IADD3 R22, P2, R7, R16, RZ ;  /* 0x0000001007167210 */ /* 0x004fc60007f5e0ff */
[----:B------:R1:W-:Y:S01]  /*f6aa0*/  STL [R1+0x7278], R17 ;  /* 0x0072781101007387 */ /* 0x0003e20000100800 */
[----:B---3--:R-:W-:Y:S01]  /*f6ab0*/  IMAD.MOV.U32 R9, RZ, RZ, R6 ;  /* 0x000000ffff097224 */ /* 0x008fe200078e0006 */
[----:B------:R-:W-:Y:S02]  /*f6ac0*/  IADD3 R6, P0, R7, R17, RZ ;  /* 0x0000001107067210 */ /* 0x000fe40007f1e0ff */
[----:B-1----:R-:W2:Y:S01]  /*f6ad0*/  LDL.LU R17, [R1+0x120] ;  /* 0x0001200001117983 */ /* 0x002ea20000300800 */
[----:B------:R-:W-:Y:S02]  /*f6ae0*/  IMAD.MOV.U32 R7, RZ, RZ, R9 ;  /* 0x000000ffff077224 */ /* 0x000fe400078e0009 */
[----:B------:R-:W-:Y:S02]  /*f6af0*/  IMAD.X R9, R21, 0x1, R28, P1 ;  /* 0x0000000115097824 */ /* 0x000fe400008e061c */
[----:B------:R-:W3:Y:S04]  /*f6b00*/  LDL.LU R21, [R1+0x72a8] ;  /* 0x0072a80001157983 */ /* 0x000ee80000300800 */
[----:B------:R1:W-:Y:S04]  /*f6b10*/  STL.64 [R1+0x7280], R28 ;  /* 0x0072801c01007387 */ /* 0x0003e80000100a00 */
[----:B------:R-:W-:Y:S01]  /*f6b20*/  STL [R1+0x3cac], R9 ;  /* 0x003cac0901007387 */ /* 0x000fe20000100800 */
[----:B-1----:R-:W-:-:S02]  /*f6b30*/  IMAD.MOV.U32 R29, RZ, RZ, R7 ;  /* 0x000000ffff1d7224 */ /* 0x002fc400078e0007 */
        /* <DEDUP_REMOVED lines=14> */
[----:B-1----:R-:W3:Y:S01]  /*f6c20*/  LDL.LU.64 R8, [R1+0x7288] ;  /* 0x0072880001087983 */ /* 0x002ee20000300a00 */
[----:B------:R-:W-:-:S03]  /*f6c30*/  IADD3 R28, P2, R17, R21, RZ ;  /* 0x00000015111c7210 */ /* 0x000fc60007f5e0ff */
[----:B------:R-:W-:Y:S04]  /*f6c40*/  STL.64 [R1+0x7270], R18 ;  /* 0x0072701201007387 */ /* 0x000fe80000100a00 */
[----:B---3--:R1:W-:Y:S02]  /*f6c50*/  STL.64 [R1+0x7258], R8 ;  /* 0x0072580801007387 */ /* 0x0083e40000100a00 */
[----:B-1----:R-:W-:Y:S02]  /*f6c60*/  IMAD.MOV.U32 R9, RZ, RZ, R29 ;  /* 0x000000ffff097224 */ /* 0x002fe400078e001d */
[----:B------:R-:W-:-:S05]  /*f6c70*/  IMAD.X R29, R15, 0x1, R20, P2 ;  /* 0x000000010f1d7824 */ /* 0x000fca00010e0614 */
[----:B------:R1:W-:Y:S04]  /*f6c80*/  STL.64 [R1+0x3c88], R28 ;  /* 0x003c881c01007387 */ /* 0x0003e80000100a00 */
[----:B-1----:R-:W3:Y:S04]  /*f6c90*/  LDL.LU.64 R28, [R1+0x7280] ;  /* 0x00728000011c7983 */ /* 0x002ee80000300a00 */
[----:B------:R1:W-:Y:S04]  /*f6ca0*/  STL.64 [R1+0x7260], R20 ;  /* 0x0072601401007387 */ /* 0x0003e80000100a00 */
[----:B-1----:R0:W4:Y:S01]  /*f6cb0*/  LDL.64 R20, [R1+0x3c80] ;  /* 0x003c800001147983 */ /* 0x0021220000100a00 */
[----:B--2---:R-:W-:-:S03]  /*f6cc0*/  IADD3 R8, P1, R17, R25, RZ ;  /* 0x0000001911087210 */ /* 0x004fc60007f3e0ff */
[----:B------:R1:W-:Y:S01]  /*f6cd0*/  STL.64 [R1+0x7250], R22 ;  /* 0x0072501601007387 */ /* 0x0003e20000100a00 */
[----:B------:R-:W-:-:S03]  /*f6ce0*/  IADD3 R18, P2, R17, R27, RZ ;  /* 0x0000001b11127210 */ /* 0x000fc60007f5e0ff */
[----:B-1----:R-:W2:Y:S01]  /*f6cf0*/  LDL R23, [R1+0x124] ;  /* 0x0001240001177983 */ /* 0x002ea20000100800 */
[----:B----4-:R-:W-:Y:S01]  /*f6d00*/  IMAD.X R21, R15, 0x1, R22, P0 ;  /* 0x000000010f157824 */ /* 0x010fe200000e0616 */
[----:B---3--:R-:W-:-:S04]  /*f6d10*/  IADD3 R20, P0, R17, R29, RZ ;  /* 0x0000001d11147210 */ /* 0x008fc80007f1e0ff */
[----:B------:R1:W-:Y:S04]  /*f6d20*/  STL [R1+0x3c84], R21 ;  /* 0x003c841501007387 */ /* 0x0003e80000100800 */
[----:B------:R-:W3:Y:S04]  /*f6d30*/  LDL.LU R17, [R1+0x7278] ;  /* 0x0072780001117983 */ /* 0x000ee80000300800 */
[----:B------:R-:W-:Y:S01]  /*f6d40*/  STL.64 [R1+0x7248], R24 ;  /* 0x0072481801007387 */ /* 0x000fe20000100a00 */
[----:B-1----:R-:W-:Y:S02]  /*f6d50*/  IMAD.MOV.U32 R21, RZ, RZ, R9 ;  /* 0x000000ffff157224 */ /* 0x002fe400078e0009 */
[----:B------:R-:W-:-:S05]  /*f6d60*/  IMAD.X R9, R15, 0x1, R24, P1 ;  /* 0x000000010f097824 */ /* 0x000fca00008e0618 */
[----:B------:R1:W-:Y:S04]  /*f6d70*/  STL.64 [R1+0x3c78], R8 ;  /* 0x003c780801007387 */ /* 0x0003e80000100a00 */
[----:B-1----:R-:W4:Y:S01]  /*f6d80*/  LDL R9, [R1+0x3bc] ;  /* 0x0003bc0001097983 */ /* 0x002f220000100800 */
[----:B------:R-:W-:Y:S01]  /*f6d90*/  IMAD.X R19, R15, 0x1, R26, P2 ;  /* 0x000000010f137824 */ /* 0x000fe200010e061a */
[----:B--2---:R-:W-:-:S04]  /*f6da0*/  IADD3 R8, P1, R23, R16, RZ ;  /* 0x0000001017087210 */ /* 0x004fc80007f3e0ff */
[----:B------:R1:W-:Y:S04]  /*f6db0*/  STL.64 [R1+0x3c70], R18 ;  /* 0x003c701201007387 */ /* 0x0003e80000100a00 */
[----:B-1----:R-:W2:Y:S01]  /*f6dc0*/  LDL.LU.64 R18, [R1+0x7270] ;  /* 0x0072700001127983 */ /* 0x002ea20000300a00 */
[----:B---3--:R-:W-:-:S03]  /*f6dd0*/  IADD3 R22, P2, R23, R17, RZ ;  /* 0x0000001117167210 */ /* 0x008fc60007f5e0ff */
[----:B------:R1:W-:Y:S02]  /*f6de0*/  STL.64 [R1+0x7238], R16 ;  /* 0x0072381001007387 */ /* 0x0003e40000100a00 */
[----:B-1----:R-:W-:Y:S02]  /*f6df0*/  IMAD.MOV.U32 R17, RZ, RZ, R21 ;  /* 0x000000ffff117224 */ /* 0x002fe400078e0015 */
[----:B------:R-:W-:Y:S02]  /*f6e00*/  IMAD.X R21, R15, 0x1, R28, P0 ;  /* 0x000000010f157824 */ /* 0x000fe400000e061c */
[----:B------:R-:W3:Y:S04]  /*f6e10*/  LDL.LU R15, [R1+0x7268] ;  /* 0x00726800010f7983 */ /* 0x000ee80000300800 */
[----:B------:R1:W-:Y:S01]  /*f6e20*/  STL.64 [R1+0x3c68], R20 ;  /* 0x003c681401007387 */ /* 0x0003e20000100a00 */
[----:B----4-:R-:W-:-:S03]  /*f6e30*/  IMAD.X R9, R9, 0x1, R14, P1 ;  /* 0x0000000109097824 */ /* 0x010fc600008e060e */
[----:B-1----:R-:W4:Y:S04]  /*f6e40*/  LDL.LU.64 R20, [R1+0x7260] ;  /* 0x0072600001147983 */ /* 0x002f280000300a00 */
[----:B------:R1:W-:Y:S04]  /*f6e50*/  STL [R1+0x7240], R28 ;  /* 0x0072401c01007387 */ /* 0x0003e80000100800 */
[----:B-1----:R-:W2:Y:S04]  /*f6e60*/  LDL.LU R28, [R1+0x124] ;  /* 0x00012400011c7983 */ /* 0x002ea80000300800 */
[----:B------:R1:W-:Y:S04]  /*f6e70*/  STL.64 [R1+0x3c60], R8 ;  /* 0x003c600801007387 */ /* 0x0003e80000100a00 */
[----:B-1----:R-:W3:Y:S04]  /*f6e80*/  LDL.LU.64 R8, [R1+0x7258] ;  /* 0x0072580001087983 */ /* 0x002ee80000300a00 */
[----:B---3--:R2:W-:Y:S04]  /*f6e90*/  STL.64 [R1+0x7228], R8 ;  /* 0x0072280801007387 */ /* 0x0085e80000100a00 */
[----:B----4-:R1:W-:Y:S01]  /*f6ea0*/  STL [R1+0x7224], R21 ;  /* 0x0072241501007387 */ /* 0x0103e20000100800 */
[----:B--2---:R-:W-:-:S03]  /*f6eb0*/  IADD3 R8, P1, R28, R21, RZ ;  /* 0x000000151c087210 */ /* 0x004fc60007f3e0ff */
[----:B-1----:R-:W2:Y:S01]  /*f6ec0*/  LDL.LU R21, [R1+0x3bc] ;  /* 0x0003bc0001157983 */ /* 0x002ea20000300800 */
[----:B------:R-:W-:Y:S01]  /*f6ed0*/  IADD3 R24, P0, R28, R19, RZ ;  /* 0x000000131c187210 */ /* 0x000fe20007f1e0ff */
[----:B--2---:R-:W-:-:S04]  /*f6ee0*/  IMAD.X R23, R21, 0x1, R15, P2 ;  /* 0x0000000115177824 */ /* 0x004fc800010e060f */
[C---:B------:R-:W-:Y:S01]  /*f6ef0*/  IMAD.X R25, R21.reuse, 0x1, R18, P0 ;  /* 0x0000000115197824 */ /* 0x040fe200000e0612 */
[----:B------:R1:W-:Y:S04]  /*f6f00*/  STL.64 [R1+0x3c58], R22 ;  /* 0x003c581601007387 */ /* 0x0003e80000100a00 */
[----:B-1----:R-:W2:Y:S04]  /*f6f10*/  LDL.LU.64 R22, [R1+0x7250] ;  /* 0x0072500001167983 */ /* 0x002ea80000300a00 */
[----:B------:R-:W-:Y:S04]  /*f6f20*/  STL.64 [R1+0x7218], R14 ;  /* 0x0072180e01007387 */ /* 0x000fe80000100a00 */
[----:B------:R-:W-:Y:S04]  /*f6f30*/  STL [R1+0x7220], R15 ;  /* 0x0072200f01007387 */ /* 0x000fe80000100800 */
[----:B------:R1:W-:Y:S04]  /*f6f40*/  STL.64 [R1+0x3c50], R24 ;  /* 0x003c501801007387 */ /* 0x0003e80000100a00 */
[----:B-1----:R-:W3:Y:S01]  /*f6f50*/  LDL.LU.64 R24, [R1+0x7248] ;  /* 0x0072480001187983 */ /* 0x002ee20000300a00 */
[----:B------:R-:W-:-:S03]  /*f6f60*/  IMAD.X R9, R21, 0x1, R20, P1 ;  /* 0x0000000115097824 */ /* 0x000fc600008e0614 */
[----:B------:R1:W-:Y:S04]  /*f6f70*/  STL.64 [R1+0x7230], R18 ;  /* 0x0072301201007387 */ /* 0x0003e80000100a00 */
[----:B------:R4:W-:Y:S01]  /*f6f80*/  STL.64 [R1+0x3c48], R8 ;  /* 0x003c480801007387 */ /* 0x0009e20000100a00 */
[----:B-1----:R-:W-:Y:S01]  /*f6f90*/  IMAD.MOV.U32 R18, RZ, RZ, R17 ;  /* 0x000000ffff127224 */ /* 0x002fe200078e0011 */
[C---:B----4-:R-:W-:Y:S02]  /*f6fa0*/  IADD3 R8, P1, R28.reuse, R27, RZ ;  /* 0x0000001b1c087210 */ /* 0x050fe40007f3e0ff */
[C---:B--2---:R-:W-:Y:S01]  /*f6fb0*/  IADD3 R14, P2, R28.reuse, R23, RZ ;  /* 0x000000171c0e7210 */ /* 0x044fe20007f5e0ff */
[----:B------:R1:W-:Y:S04]  /*f6fc0*/  STL.64 [R1+0x7210], R22 ;  /* 0x0072101601007387 */ /* 0x0003e80000100a00 */
[----:B------:R-:W-:Y:S01]  /*f6fd0*/  IMAD.X R15, R21, 0x1, R22, P2 ;  /* 0x00000001150f7824 */ /* 0x000fe200010e0616 */
[----:B-1----:R-:W2:Y:S01]  /*f6fe0*/  LDL R23, [R1+0x128] ;  /* 0x0001280001177983 */ /* 0x002ea20000100800 */
[----:B---3--:R-:W-:-:S03]  /*f6ff0*/  IADD3 R16, P0, R28, R25, RZ ;  /* 0x000000191c107210 */ /* 0x008fc60007f1e0ff */
[----:B------:R1:W-:Y:S02]  /*f7000*/  STL.64 [R1+0x3c40], R14 ;  /* 0x003c400e01007387 */ /* 0x0003e40000100a00 */
[----:B------:R-:W-:Y:S01]  /*f7010*/  IMAD.X R17, R21, 0x1, R24, P0 ;  /* 0x0000000115117824 */ /* 0x000fe200000e0618 */
[----:B-1----:R-:W-:Y:S02]  /*f7020*/  IADD3 R14, P2, R28, R29, RZ ;  /* 0x0000001d1c0e7210 */ /* 0x002fe40007f5e0ff */
[----:B------:R-:W3:Y:S04]  /*f7030*/  LDL.LU R28, [R1+0x7240] ;  /* 0x00724000011c7983 */ /* 0x000ee80000300800 */
[----:B------:R1:W-:Y:S04]  /*f7040*/  STL.64 [R1+0x3c38], R16 ;  /* 0x003c381001007387 */ /* 0x0003e80000100a00 */
[----:B-1----:R-:W2:Y:S01]  /*f7050*/  LDL.LU.64 R16, [R1+0x7238] ;  /* 0x0072380001107983 */ /* 0x002ea20000300a00 */
[----:B------:R-:W-:-:S02]  /*f7060*/  IMAD.MOV.U32 R15, RZ, RZ, R18 ;  /* 0x000000ffff0f7224 */ /* 0x000fc400078e0012 */
[----:B------:R-:W-:Y:S01]  /*f7070*/  IMAD.X R9, R21, 0x1, R26, P1 ;  /* 0x0000000115097824 */ /* 0x000fe200008e061a */
[----:B--2---:R-:W-:-:S05]  /*f7080*/  IADD3 R18, P0, R23, R16, RZ ;  /* 0x0000001017127210 */ /* 0x004fca0007f1e0ff */
[----:B------:R1:W-:Y:S01]  /*f7090*/  STL [R1+0x3c20], R18 ;  /* 0x003c201201007387 */ /* 0x0003e20000100800 */
[----:B------:R-:W-:Y:S01]  /*f70a0*/  IADD3 R22, P1, R23, R17, RZ ;  /* 0x0000001117167210 */ /* 0x000fe20007f3e0ff */
[----:B------:R-:W-:Y:S02]  /*f70b0*/  IMAD.MOV.U32 R23, RZ, RZ, R15 ;  /* 0x000000ffff177224 */ /* 0x000fe400078e000f */
[----:B---3--:R-:W-:Y:S01]  /*f70c0*/  IMAD.X R15, R21, 0x1, R28, P2 ;  /* 0x00000001150f7824 */ /* 0x008fe200010e061c */
[----:B-1----:R-:W2:Y:S04]  /*f70d0*/  LDL.LU.64 R18, [R1+0x7230] ;  /* 0x0072300001127983 */ /* 0x002ea80000300a00 */
[----:B------:R1:W-:Y:S04]  /*f70e0*/  STL.64 [R1+0x3c30], R8 ;  /* 0x003c300801007387 */ /* 0x0003e80000100a00 */
[----:B-1----:R-:W3:Y:S04]  /*f70f0*/  LDL.LU.64 R8, [R1+0x7228] ;  /* 0x0072280001087983 */ /* 0x002ee80000300a00 */
[----:B------:R1:W-:Y:S04]  /*f7100*/  STL.64 [R1+0x7208], R26 ;  /* 0x0072081a01007387 */ /* 0x0003e80000100a00 */
[----:B-1----:R0:W4:Y:S04]  /*f7110*/  LDL.64 R26, [R1+0x3c20] ;  /* 0x003c2000011a7983 */ /* 0x0021280000100a00 */
[----:B------:R1:W-:Y:S04]  /*f7120*/  STL [R1+0x7200], R17 ;  /* 0x0072001101007387 */ /* 0x0003e80000100800 */
[----:B-1----:R-:W2:Y:S04]  /*f7130*/  LDL.LU R17, [R1+0x128] ;  /* 0x0001280001117983 */ /* 0x002ea80000300800 */
[----:B------:R-:W3:Y:S04]  /*f7140*/  LDL.LU R21, [R1+0x7224] ;  /* 0x0072240001157983 */ /* 0x000ee80000300800 */
[----:B------:R1:W-:Y:S04]  /*f7150*/  STL.64 [R1+0x3c28], R14 ;  /* 0x003c280e01007387 */ /* 0x0003e80000100a00 */
[----:B-1----:R0:W4:Y:S01]  /*f7160*/  LDL.LU R15, [R1+0x7220] ;  /* 0x00722000010f7983 */ /* 0x0021220000300800 */
[----:B--2---:R-:W-:-:S05]  /*f7170*/  IADD3 R14, P2, R17, R19, RZ ;  /* 0x00000013110e7210 */ /* 0x004fca0007f5e0ff */
[----:B------:R4:W-:Y:S04]  /*f7180*/  STL [R1+0x3c10], R14 ;  /* 0x003c100e01007387 */ /* 0x0009e80000100800 */
[----:B----4-:R-:W2:Y:S04]  /*f7190*/  LDL.LU.64 R14, [R1+0x7218] ;  /* 0x00721800010e7983 */ /* 0x010ea80000300a00 */
[----:B------:R1:W-:Y:S04]  /*f71a0*/  STL [R1+0x71e8], R19 ;  /* 0x0071e81301007387 */ /* 0x0003e80000100800 */
[----:B-1----:R-:W2:Y:S02]  /*f71b0*/  LDL.LU R19, [R1+0x3b8] ;  /* 0x0003b80001137983 */ /* 0x002ea40000300800 */
[----:B--2---:R-:W-:-:S05]  /*f71c0*/  IMAD.X R27, R19, 0x1, R14, P0 ;  /* 0x00000001131b7824 */ /* 0x004fca00000e060e */
[----:B------:R1:W-:Y:S02]  /*f71d0*/  STL [R1+0x3c24], R27 ;  /* 0x003c241b01007387 */ /* 0x0003e40000100800 */
[----:B-1----:R-:W-:Y:S02]  /*f71e0*/  IMAD.MOV.U32 R27, RZ, RZ, R23 ;  /* 0x000000ffff1b7224 */ /* 0x002fe400078e0017 */
[----:B------:R-:W-:-:S05]  /*f71f0*/  IMAD.X R23, R19, 0x1, R15, P1 ;  /* 0x0000000113177824 */ /* 0x000fca00008e060f */
[----:B------:R1:W-:Y:S04]  /*f7200*/  STL.64 [R1+0x3c18], R22 ;  /* 0x003c181601007387 */ /* 0x0003e80000100a00 */
[----:B-1----:R-:W2:Y:S04]  /*f7210*/  LDL.LU.64 R22, [R1+0x7210] ;  /* 0x0072100001167983 */ /* 0x002ea80000300a00 */
[----:B------:R-:W-:Y:S04]  /*f7220*/  STL.64 [R1+0x71e0], R14 ;  /* 0x0071e00e01007387 */ /* 0x000fe80000100a00 */
[----:B------:R-:W-:Y:S04]  /*f7230*/  STL.64 [R1+0x71f0], R6 ;  /* 0x0071f00601007387 */ /* 0x000fe80000100a00 */
[----:B------:R1:W-:Y:S04]  /*f7240*/  STL.64 [R1+0x71f8], R4 ;  /* 0x0071f80401007387 */ /* 0x0003e80000100a00 */
[----:B-1----:R0:W4:Y:S01]  /*f7250*/  LDL.64 R4, [R1+0x3c10] ;  /* 0x003c100001047983 */ /* 0x0021220000100a00 */
[----:B---3--:R-:W-:Y:S01]  /*f7260*/  IADD3 R26, P0, R17, R21, RZ ;  /* 0x00000015111a7210 */ /* 0x008fe20007f1e0ff */
[----:B------:R-:W-:-:S04]  /*f7270*/  IMAD.MOV.U32 R15, RZ, RZ, R27 ;  /* 0x000000ffff0f7224 */ /* 0x000fc800078e001b */
[C---:B------:R-:W-:Y:S02]  /*f7280*/  IMAD.X R27, R19.reuse, 0x1, R20, P0 ;  /* 0x00000001131b7824 */ /* 0x040fe400000e0614 */
[----:B----4-:R-:W-:-:S05]  /*f7290*/  IMAD.X R5, R19, 0x1, R18, P2 ;  /* 0x0000000113057824 */ /* 0x010fca00010e0612 */
[----:B------:R-:W-:Y:S04]  /*f72a0*/  STL [R1+0x3c14], R5 ;  /* 0x003c140501007387 */ /* 0x000fe80000100800 */
[----:B------:R1:W-:Y:S04]  /*f72b0*/  STL.64 [R1+0x3c08], R26 ;  /* 0x003c081a01007387 */ /* 0x0003e80000100a00 */
[----:B-1----:R-:W3:Y:S01]  /*f72c0*/  LDL.LU.64 R26, [R1+0x7208] ;  /* 0x00720800011a7983 */ /* 0x002ee20000300a00 */
[----:B--2---:R-:W-:-:S05]  /*f72d0*/  IADD3 R6, P1, R17, R23, RZ ;  /* 0x0000001711067210 */ /* 0x004fca0007f3e0ff */
[----:B------:R-:W-:Y:S04]  /*f72e0*/  STL [R1+0x3c00], R6 ;  /* 0x003c000601007387 */ /* 0x000fe80000100800 */
[----:B------:R1:W-:Y:S04]  /*f72f0*/  STL.64 [R1+0x71d8], R20 ;  /* 0x0071d81401007387 */ /* 0x0003e80000100a00 */
[----:B------:R2:W-:Y:S01]  /*f7300*/  STL.64 [R1+0x71c8], R8 ;  /* 0x0071c80801007387 */ /* 0x0005e20000100a00 */
[----:B------:R-:W-:Y:S01]  /*f7310*/  IADD3 R4, P2, R17, R25, RZ ;  /* 0x0000001911047210 */ /* 0x000fe20007f5e0ff */
[----:B-1----:R-:W-:-:S02]  /*f7320*/  IMAD.MOV.U32 R21, RZ, RZ, R7 ;  /* 0x000000ffff157224 */ /* 0x002fc400078e0007 */
[----:B------:R-:W-:Y:S01]  /*f7330*/  IMAD.X R21, R19, 0x1, R22, P1 ;  /* 0x0000000113157824 */ /* 0x000fe200008e0616 */
[----:B--2---:R-:W2:Y:S01]  /*f7340*/  LDL R9, [R1+0x12c] ;  /* 0x00012c0001097983 */ /* 0x004ea20000100800 */
[----:B------:R-:W-:-:S03]  /*f7350*/  IMAD.MOV.U32 R20, RZ, RZ, R6 ;  /* 0x000000ffff147224 */ /* 0x000fc600078e0006 */
[----:B------:R1:W-:Y:S01]  /*f7360*/  STL.64 [R1+0x71d0], R22 ;  /* 0x0071d01601007387 */ /* 0x0003e20000100a00 */
[----:B------:R-:W-:-:S03]  /*f7370*/  IADD3 R14, P1, R17, R29, RZ ;  /* 0x0000001d110e7210 */ /* 0x000fc60007f3e0ff */
[----:B------:R-:W-:Y:S01]  /*f7380*/  STL [R1+0x3c04], R21 ;  /* 0x003c041501007387 */ /* 0x000fe20000100800 */
[----:B---3--:R-:W-:-:S03]  /*f7390*/  IADD3 R6, P0, R17, R27, RZ ;  /* 0x0000001b11067210 */ /* 0x008fc60007f1e0ff */
[----:B------:R-:W3:Y:S01]  /*f73a0*/  LDL.LU R17, [R1+0x7200] ;  /* 0x0072000001117983 */ /* 0x000ee20000300800 */
[C---:B------:R-:W-:Y:S02]  /*f73b0*/  IMAD.X R5, R19.reuse, 0x1, R24, P2 ;  /* 0x0000000113057824 */ /* 0x040fe400010e0618 */
[C---:B------:R-:W-:Y:S02]  /*f73c0*/  IMAD.X R7, R19.reuse, 0x1, R26, P0 ;  /* 0x0000000113077824 */ /* 0x040fe400000e061a */
[----:B-1----:R-:W-:Y:S02]  /*f73d0*/  IMAD.MOV.U32 R22, RZ, RZ, R15 ;  /* 0x000000ffff167224 */ /* 0x002fe400078e000f */
[----:B------:R-:W-:Y:S01]  /*f73e0*/  IMAD.X R15, R19, 0x1, R28, P1 ;  /* 0x00000001130f7824 */ /* 0x000fe200008e061c */
[----:B------:R1:W-:Y:S04]  /*f73f0*/  STL.64 [R1+0x3bf8], R4 ;  /* 0x003bf80401007387 */ /* 0x0003e80000100a00 */
[----:B-1----:R-:W4:Y:S04]  /*f7400*/  LDL.LU.64 R4, [R1+0x71f8] ;  /* 0x0071f80001047983 */ /* 0x002f280000300a00 */
[----:B------:R1:W-:Y:S04]  /*f7410*/  STL.64 [R1+0x3bf0], R6 ;  /* 0x003bf00601007387 */ /* 0x0003e80000100a00 */
[----:B-1----:R-:W4:Y:S04]  /*f7420*/  LDL.LU.64 R6, [R1+0x71f0] ;  /* 0x0071f00001067983 */ /* 0x002f280000300a00 */
[----:B---3--:R-:W-:Y:S04]  /*f7430*/  STL.64 [R1+0x71b8], R16 ;  /* 0x0071b81001007387 */ /* 0x008fe80000100a00 */
[----:B------:R-:W3:Y:S04]  /*f7440*/  LDL.LU R19, [R1+0x71e8] ;  /* 0x0071e80001137983 */ /* 0x000ee80000300800 */
[----:B------:R1:W-:Y:S04]  /*f7450*/  STL.64 [R1+0x3be8], R14 ;  /* 0x003be80e01007387 */ /* 0x0003e80000100a00 */
[----:B-1----:R-:W4:Y:S04]  /*f7460*/  LDL.LU.64 R14, [R1+0x71e0] ;  /* 0x0071e000010e7983 */ /* 0x002f280000300a00 */
[----:B------:R1:W-:Y:S04]  /*f7470*/  STL [R1+0x71c0], R28 ;  /* 0x0071c01c01007387 */ /* 0x0003e80000100800 */
[----:B-1----:R-:W4:Y:S01]  /*f7480*/  LDL.LU R28, [R1+0x12c] ;  /* 0x00012c00011c7983 */ /* 0x002f220000300800 */
[----:B--2---:R-:W-:-:S03]  /*f7490*/  IADD3 R20, P2, R9, R16, RZ ;  /* 0x0000001009147210 */ /* 0x004fc60007f5e0ff */
[----:B---3--:R1:W-:Y:S01]  /*f74a0*/  STL [R1+0x7198], R19 ;  /* 0x0071981301007387 */ /* 0x0083e20000100800 */
[----:B----4-:R-:W-:-:S03]  /*f74b0*/  IADD3 R16, P1, R28, R19, RZ ;  /* 0x000000131c107210 */ /* 0x010fc60007f3e0ff */
[----:B-1----:R-:W2:Y:S02]  /*f74c0*/  LDL.LU R19, [R1+0x3b4] ;  /* 0x0003b40001137983 */ /* 0x002ea40000300800 */
[----:B--2---:R-:W-:-:S05]  /*f74d0*/  IMAD.X R21, R19, 0x1, R14, P2 ;  /* 0x0000000113157824 */ /* 0x004fca00010e060e */
[----:B------:R1:W-:Y:S04]  /*f74e0*/  STL.64 [R1+0x3be0], R20 ;  /* 0x003be01401007387 */ /* 0x0003e80000100a00 */
[----:B-1----:R-:W2:Y:S01]  /*f74f0*/  LDL.LU.64 R20, [R1+0x71d8] ;  /* 0x0071d80001147983 */ /* 0x002ea20000300a00 */
[----:B------:R-:W-:Y:S01]  /*f7500*/  IADD3 R8, P0, R9, R17, RZ ;  /* 0x0000001109087210 */ /* 0x000fe20007f1e0ff */
[----:B------:R-:W-:-:S04]  /*f7510*/  IMAD.MOV.U32 R17, RZ, RZ, R22 ;  /* 0x000000ffff117224 */ /* 0x000fc800078e0016 */
[----:B------:R-:W-:Y:S01]  /*f7520*/  IMAD.X R9, R19, 0x1, R15, P0 ;  /* 0x0000000113097824 */ /* 0x000fe200000e060f */
[----:B--2---:R-:W-:-:S05]  /*f7530*/  IADD3 R22, P2, R28, R21, RZ ;  /* 0x000000151c167210 */ /* 0x004fca0007f5e0ff */
[----:B------:R1:W-:Y:S04]  /*f7540*/  STL [R1+0x3bc8], R22 ;  /* 0x003bc81601007387 */ /* 0x0003e80000100800 */
[----:B-1----:R-:W2:Y:S04]  /*f7550*/  LDL.LU.64 R22, [R1+0x71d0] ;  /* 0x0071d00001167983 */ /* 0x002ea80000300a00 */
[----:B------:R1:W-:Y:S04]  /*f7560*/  STL.64 [R1+0x3bd8], R8 ;  /* 0x003bd80801007387 */ /* 0x0003e80000100a00 */
[----:B-1----:R-:W3:Y:S04]  /*f7570*/  LDL.LU.64 R8, [R1+0x71c8] ;  /* 0x0071c80001087983 */ /* 0x002ee80000300a00 */
[----:B------:R1:W-:Y:S02]  /*f7580*/  STL.64 [R1+0x7190], R14 ;  /* 0x0071900e01007387 */ /* 0x0003e40000100a00 */
[----:B-1----:R-:W-:-:S02]  /*f7590*/  IMAD.MOV.U32 R15, RZ, RZ, R17 ;  /* 0x000000ffff0f7224 */ /* 0x002fc400078e0011 */
[----:B------:R-:W-:Y:S01]  /*f75a0*/  IMAD.X R17, R19, 0x1, R18, P1 ;  /* 0x0000000113117824 */ /* 0x000fe200008e0612 */
[----:B---3--:R1:W-:Y:S04]  /*f75b0*/  STL.64 [R1+0x71a0], R8 ;  /* 0x0071a00801007387 */ /* 0x0083e80000100a00 */
[----:B-1----:R-:W3:Y:S04]  /*f75c0*/  LDL R8, [R1+0x130] ;  /* 0x0001300001087983 */ /* 0x002ee80000100800 */
[----:B------:R-:W-:Y:S04]  /*f75d0*/  STL.64 [R1+0x3bd0], R16 ;  /* 0x003bd01001007387 */ /* 0x000fe80000100a00 */
[----:B------:R1:W-:Y:S04]  /*f75e0*/  STL.64 [R1+0x71a8], R12 ;  /* 0x0071a80c01007387 */ /* 0x0003e80000100a00 */
[----:B-1----:R0:W4:Y:S01]  /*f75f0*/  LDL.64 R12, [R1+0x3bc8] ;  /* 0x003bc800010c7983 */ /* 0x0021220000100a00 */
[----:B--2---:R-:W-:-:S02]  /*f7600*/  IADD3 R14, P0, R28, R23, RZ ;  /* 0x000000171c0e7210 */ /* 0x004fc40007f1e0ff */
[C---:B------:R-:W-:Y:S01]  /*f7610*/  IADD3 R16, P1, R28.reuse, R25, RZ ;  /* 0x000000191c107210 */ /* 0x040fe20007f3e0ff */
[----:B------:R1:W-:Y:S04]  /*f7620*/  STL.64 [R1+0x71b0], R20 ;  /* 0x0071b01401007387 */ /* 0x0003e80000100a00 */
[C---:B------:R-:W-:Y:S02]  /*f7630*/  IMAD.X R17, R19.reuse, 0x1, R24, P1 ;  /* 0x0000000113117824 */ /* 0x040fe400008e0618 */
[C---:B----4-:R-:W-:Y:S02]  /*f7640*/  IMAD.X R13, R19.reuse, 0x1, R20, P2 ;  /* 0x00000001130d7824 */ /* 0x050fe400010e0614 */
[----:B-1----:R-:W-:Y:S02]  /*f7650*/  IMAD.MOV.U32 R20, RZ, RZ, R15 ;  /* 0x000000ffff147224 */ /* 0x002fe400078e000f */
[----:B------:R-:W-:Y:S01]  /*f7660*/  IMAD.X R15, R19, 0x1, R22, P0 ;  /* 0x00000001130f7824 */ /* 0x000fe200000e0616 */
[C---:B------:R-:W-:Y:S01]  /*f7670*/  IADD3 R12, P2, R28.reuse, R27, RZ ;  /* 0x0000001b1c0c7210 */ /* 0x040fe20007f5e0ff */
[----:B------:R-:W-:Y:S04]  /*f7680*/  STL [R1+0x3bcc], R13 ;  /* 0x003bcc0d01007387 */ /* 0x000fe80000100800 */
[----:B------:R1:W-:Y:S02]  /*f7690*/  STL.64 [R1+0x3bc0], R14 ;  /* 0x003bc00e01007387 */ /* 0x0003e40000100a00 */
[----:B-1----:R-:W-:-:S02]  /*f76a0*/  IADD3 R14, P0, R28, R29, RZ ;  /* 0x0000001d1c0e7210 */ /* 0x002fc40007f1e0ff */
[----:B------:R-:W2:Y:S04]  /*f76b0*/  LDL.LU R28, [R1+0x71c0] ;  /* 0x0071c000011c7983 */ /* 0x000ea80000300800 */
[----:B------:R1:W-:Y:S04]  /*f76c0*/  STL.64 [R1+0x3bb8], R16 ;  /* 0x003bb81001007387 */ /* 0x0003e80000100a00 */
[----:B-1----:R-:W3:Y:S04]  /*f76d0*/  LDL.LU.64 R16, [R1+0x71b8] ;  /* 0x0071b80001107983 */ /* 0x002ee80000300a00 */
[----:B------:R1:W-:Y:S01]  /*f76e0*/  STL.64 [R1+0x7188], R24 ;  /* 0x0071881801007387 */ /* 0x0003e20000100a00 */
[----:B------:R-:W-:-:S02]  /*f76f0*/  IMAD.X R13, R19, 0x1, R26, P2 ;  /* 0x00000001130d7824 */ /* 0x000fc400010e061a */
[----:B-1----:R-:W-:Y:S02]  /*f7700*/  IMAD.MOV.U32 R25, RZ, RZ, R20 ;  /* 0x000000ffff197224 */ /* 0x002fe400078e0014 */
        /* <DEDUP_REMOVED lines=9> */
[----:B------:R1:W-:Y:S04]  /*f77a0*/  STL [R1+0x7170], R17 ;  /* 0x0071701101007387 */ /* 0x0003e80000100800 */
[----:B-1----:R-:W2:Y:S04]  /*f77b0*/  LDL.LU R17, [R1+0x130] ;  /* 0x0001300001117983 */ /* 0x002ea80000300800 */
[----:B------:R-:W2:Y:S04]  /*f77c0*/  LDL.LU R19, [R1+0x7198] ;  /* 0x0071980001137983 */ /* 0x000ea80000300800 */
[----:B------:R1:W-:Y:S04]  /*f77d0*/  STL.64 [R1+0x3ba8], R14 ;  /* 0x003ba80e01007387 */ /* 0x0003e80000100a00 */
[----:B-1----:R-:W3:Y:S04]  /*f77e0*/  LDL.LU.64 R14, [R1+0x7190] ;  /* 0x00719000010e7983 */ /* 0x002ee80000300a00 */
[----:B------:R1:W-:Y:S04]  /*f77f0*/  STL.64 [R1+0x7178], R28 ;  /* 0x0071781c01007387 */ /* 0x0003e80000100a00 */
[----:B-1----:R0:W4:Y:S04]  /*f7800*/  LDL.64 R28, [R1+0x3b98] ;  /* 0x003b9800011c7983 */ /* 0x0021280000100a00 */
[----:B----4-:R-:W4:Y:S04]  /*f7810*/  LDL R29, [R1+0x3b0] ;  /* 0x0003b000011d7983 */ /* 0x010f280000100800 */
[----:B------:R1:W-:Y:S04]  /*f7820*/  STL.64 [R1+0x7180], R8 ;  /* 0x0071800801007387 */ /* 0x0003e80000100a00 */
[----:B-1----:R0:W2:Y:S04]  /*f7830*/  LDL.64 R8, [R1+0x3ba0] ;  /* 0x003ba00001087983 */ /* 0x0020a80000100a00 */
[----:B---3--:R1:W-:Y:S01]  /*f7840*/  STL [R1+0x7160], R14 ;  /* 0x0071600e01007387 */ /* 0x0083e20000100800 */
[----:B--2---:R-:W-:-:S04]  /*f7850*/  IMAD.MOV.U32 R9, RZ, RZ, R25 ;  /* 0x000000ffff097224 */ /* 0x004fc800078e0019 */
[----:B------:R-:W-:Y:S02]  /*f7860*/  IMAD.MOV.U32 R25, RZ, RZ, R9 ;  /* 0x000000ffff197224 */ /* 0x000fe400078e0009 */
[----:B----4-:R-:W-:Y:S02]  /*f7870*/  IMAD.X R9, R29, 0x1, R14, P1 ;  /* 0x000000011d097824 */ /* 0x010fe400008e060e */
[----:B-1----:R-:W2:Y:S01]  /*f7880*/  LDL.LU R14, [R1+0x3b0] ;  /* 0x0003b000010e7983 */ /* 0x002ea20000300800 */
[----:B------:R-:W-:-:S03]  /*f7890*/  IADD3 R24, P0, R17, R19, RZ ;  /* 0x0000001311187210 */ /* 0x000fc60007f1e0ff */
[----:B------:R-:W-:Y:S01]  /*f78a0*/  STL [R1+0x3ba4], R9 ;  /* 0x003ba40901007387 */ /* 0x000fe20000100800 */
[----:B--2---:R-:W-:-:S05]  /*f78b0*/  IMAD.X R29, R14, 0x1, R15, P2 ;  /* 0x000000010e1d7824 */ /* 0x004fca00010e060f */
[----:B------:R1:W-:Y:S02]  /*f78c0*/  STL [R1+0x3b9c], R29 ;  /* 0x003b9c1d01007387 */ /* 0x0003e40000100800 */
[----:B-1----:R-:W-:Y:S02]  /*f78d0*/  IMAD.MOV.U32 R29, RZ, RZ, R25 ;  /* 0x000000ffff1d7224 */ /* 0x002fe400078e0019 */
[----:B------:R-:W-:-:S05]  /*f78e0*/  IMAD.X R25, R14, 0x1, R18, P0 ;  /* 0x000000010e197824 */ /* 0x000fca00000e0612 */
[----:B------:R1:W-:Y:S04]  /*f78f0*/  STL.64 [R1+0x3b90], R24 ;  /* 0x003b901801007387 */ /* 0x0003e80000100a00 */
[----:B-1----:R-:W2:Y:S01]  /*f7900*/  LDL.LU.64 R24, [R1+0x7188] ;  /* 0x0071880001187983 */ /* 0x002ea20000300a00 */
[C---:B------:R-:W-:Y:S02]  /*f7910*/  IADD3 R8, P1, R17.reuse, R21, RZ ;  /* 0x0000001511087210 */ /* 0x040fe40007f3e0ff */
[----:B------:R-:W-:Y:S01]  /*f7920*/  IADD3 R28, P2, R17, R23, RZ ;  /* 0x00000017111c7210 */ /* 0x000fe20007f5e0ff */
[----:B------:R1:W-:Y:S02]  /*f7930*/  STL.64 [R1+0x7168], R18 ;  /* 0x0071681201007387 */ /* 0x0003e40000100a00 */
[----:B------:R-:W-:-:S05]  /*f7940*/  IMAD.X R9, R14, 0x1, R20, P1 ;  /* 0x000000010e097824 */ /* 0x000fca00008e0614 */
[----:B------:R3:W-:Y:S01]  /*f7950*/  STL.64 [R1+0x3b88], R8 ;  /* 0x003b880801007387 */ /* 0x0007e20000100a00 */
[----:B-1----:R-:W-:Y:S02]  /*f7960*/  IMAD.MOV.U32 R19, RZ, RZ, R29 ;  /* 0x000000ffff137224 */ /* 0x002fe400078e001d */
[----:B------:R-:W-:Y:S01]  /*f7970*/  IMAD.X R29, R14, 0x1, R22, P2 ;  /* 0x000000010e1d7824 */ /* 0x000fe200010e0616 */
[----:B--2---:R-:W-:-:S05]  /*f7980*/  IADD3 R18, P0, R17, R25, RZ ;  /* 0x0000001911127210 */ /* 0x004fca0007f1e0ff */
[----:B------:R-:W-:Y:S04]  /*f7990*/  STL [R1+0x3b78], R18 ;  /* 0x003b781201007387 */ /* 0x000fe80000100800 */
[----:B---3--:R-:W2:Y:S04]  /*f79a0*/  LDL.LU.64 R8, [R1+0x7180] ;  /* 0x0071800001087983 */ /* 0x008ea80000300a00 */
[----:B------:R1:W-:Y:S04]  /*f79b0*/  STL.64 [R1+0x7158], R20 ;  /* 0x0071581401007387 */ /* 0x0003e80000100a00 */
[----:B-1----:R0:W3:Y:S04]  /*f79c0*/  LDL.64 R20, [R1+0x3b78] ;  /* 0x003b780001147983 */ /* 0x0020e80000100a00 */
[----:B------:R1:W-:Y:S04]  /*f79d0*/  STL.64 [R1+0x3b80], R28 ;  /* 0x003b801c01007387 */ /* 0x0003e80000100a00 */
[----:B-1----:R-:W4:Y:S04]  /*f79e0*/  LDL.LU.64 R28, [R1+0x7178] ;  /* 0x00717800011c7983 */ /* 0x002f280000300a00 */
[----:B------:R4:W-:Y:S01]  /*f79f0*/  STL.64 [R1+0x7150], R22 ;  /* 0x0071501601007387 */ /* 0x0009e20000100a00 */
[----:B------:R-:W-:-:S02]  /*f7a00*/  IADD3 R18, P1, R17, R27, RZ ;  /* 0x0000001b11127210 */ /* 0x000fc40007f3e0ff */
[----:B----4-:R-:W-:Y:S02]  /*f7a10*/  IADD3 R22, P2, R17, R29, RZ ;  /* 0x0000001d11167210 */ /* 0x010fe40007f5e0ff */
[----:B------:R-:W4:Y:S01]  /*f7a20*/  LDL.LU R17, [R1+0x7170] ;  /* 0x0071700001117983 */ /* 0x000f220000300800 */
[----:B---3--:R-:W-:-:S03]  /*f7a30*/  IMAD.X R21, R14, 0x1, R24, P0 ;  /* 0x000000010e157824 */ /* 0x008fc600000e0618 */
[----:B------:R-:W-:Y:S01]  /*f7a40*/  STL [R1+0x3b68], R22 ;  /* 0x003b681601007387 */ /* 0x000fe20000100800 */
[----:B------:R-:W-:-:S03]  /*f7a50*/  IADD3 R20, P0, R19, R16, RZ ;  /* 0x0000001013147210 */ /* 0x000fc60007f1e0ff */
[----:B------:R1:W-:Y:S02]  /*f7a60*/  STL [R1+0x3b7c], R21 ;  /* 0x003b7c1501007387 */ /* 0x0003e40000100800 */
[----:B-1----:R-:W-:Y:S02]  /*f7a70*/  IMAD.MOV.U32 R21, RZ, RZ, R19 ;  /* 0x000000ffff157224 */ /* 0x002fe400078e0013 */
[----:B------:R-:W-:-:S05]  /*f7a80*/  IMAD.X R19, R14, 0x1, R26, P1 ;  /* 0x000000010e137824 */ /* 0x000fca00008e061a */
[----:B------:R1:W-:Y:S04]  /*f7a90*/  STL.64 [R1+0x3b70], R18 ;  /* 0x003b701201007387 */ /* 0x0003e80000100a00 */
[----:B-1----:R-:W3:Y:S04]  /*f7aa0*/  LDL.LU.64 R18, [R1+0x7168] ;  /* 0x0071680001127983 */ /* 0x002ee80000300a00 */
[----:B------:R-:W2:Y:S01]  /*f7ab0*/  LDL.LU R23, [R1+0x14c] ;  /* 0x00014c0001177983 */ /* 0x000ea20000300800 */
[----:B----4-:R-:W-:-:S03]  /*f7ac0*/  IADD3 R22, P1, R21, R17, RZ ;  /* 0x0000001115167210 */ /* 0x010fc60007f3e0ff */
[----:B------:R1:W-:Y:S04]  /*f7ad0*/  STL.64 [R1+0x7140], R16 ;  /* 0x0071401001007387 */ /* 0x0003e80000100a00 */
[----:B-1----:R0:W4:Y:S02]  /*f7ae0*/  LDL.64 R16, [R1+0x3b68] ;  /* 0x003b680001107983 */ /* 0x0021240000100a00 */
[----:B----4-:R-:W-:Y:S02]  /*f7af0*/  IMAD.X R17, R14, 0x1, R28, P2 ;  /* 0x000000010e117824 */ /* 0x010fe400010e061c */
[----:B------:R-:W4:Y:S04]  /*f7b00*/  LDL.LU R14, [R1+0x7160] ;  /* 0x00716000010e7983 */ /* 0x000f280000300800 */
[----:B------:R1:W-:Y:S04]  /*f7b10*/  STL.64 [R1+0x7148], R28 ;  /* 0x0071481c01007387 */ /* 0x0003e80000100a00 */
[----:B------:R-:W-:Y:S04]  /*f7b20*/  STL [R1+0x3b6c], R17 ;  /* 0x003b6c1101007387 */ /* 0x000fe80000100800 */
[----:B---3--:R3:W-:Y:S01]  /*f7b30*/  STL [R1+0x7120], R19 ;  /* 0x0071201301007387 */ /* 0x0087e20000100800 */
[----:B-1----:R-:W-:-:S05]  /*f7b40*/  IMAD.MOV.U32 R29, RZ, RZ, R21 ;  /* 0x000000ffff1d7224 */ /* 0x002fca00078e0015 */
[----:B------:R-:W-:Y:S02]  /*f7b50*/  IADD3 R16, P2, R29, R19, RZ ;  /* 0x000000131d107210 */ /* 0x000fe40007f5e0ff */
[----:B---3--:R-:W4:Y:S02]  /*f7b60*/  LDL.LU R19, [R1+0x3ac] ;  /* 0x0003ac0001137983 */ /* 0x008f240000300800 */
[----:B----4-:R-:W-:-:S05]  /*f7b70*/  IMAD.X R21, R19, 0x1, R14, P0 ;  /* 0x0000000113157824 */ /* 0x010fca00000e060e */
[----:B------:R1:W-:Y:S04]  /*f7b80*/  STL.64 [R1+0x3b60], R20 ;  /* 0x003b601401007387 */ /* 0x0003e80000100a00 */
[----:B-1----:R-:W3:Y:S04]  /*f7b90*/  LDL.LU.64 R20, [R1+0x7158] ;  /* 0x0071580001147983 */ /* 0x002ee80000300a00 */
[----:B------:R-:W-:Y:S04]  /*f7ba0*/  STL.64 [R1+0x7130], R6 ;  /* 0x0071300601007387 */ /* 0x000fe80000100a00 */
[----:B------:R2:W-:Y:S02]  /*f7bb0*/  STL.64 [R1+0x7138], R4 ;  /* 0x0071380401007387 */ /* 0x0005e40000100a00 */
[----:B--2---:R-:W-:-:S02]  /*f7bc0*/  IMAD.MOV.U32 R4, RZ, RZ, R23 ;  /* 0x000000ffff047224 */ /* 0x004fc400078e0017 */
[----:B------:R-:W-:-:S05]  /*f7bd0*/  IMAD.X R23, R19, 0x1, R15, P1 ;  /* 0x0000000113177824 */ /* 0x000fca00008e060f */
[----:B------:R1:W-:Y:S04]  /*f7be0*/  STL.64 [R1+0x3b58], R22 ;  /* 0x003b581601007387 */ /* 0x0003e80000100a00 */
[----:B-1----:R-:W2:Y:S04]  /*f7bf0*/  LDL.LU.64 R22, [R1+0x7150] ;  /* 0x0071500001167983 */ /* 0x002ea80000300a00 */
[----:B------:R1:W-:Y:S01]  /*f7c00*/  STL.64 [R1+0x7118], R14 ;  /* 0x0071180e01007387 */ /* 0x0003e20000100a00 */
[----:B------:R-:W-:-:S03]  /*f7c10*/  IMAD.X R17, R19, 0x1, R18, P2 ;  /* 0x0000000113117824 */ /* 0x000fc600010e0612 */
[----:B------:R4:W-:Y:S01]  /*f7c20*/  STL.64 [R1+0x7128], R8 ;  /* 0x0071280801007387 */ /* 0x0009e20000100a00 */
[----:B-1----:R-:W-:-:S03]  /*f7c30*/  IMAD.MOV.U32 R15, RZ, RZ, R29 ;  /* 0x000000ffff0f7224 */ /* 0x002fc600078e001d */
[----:B----4-:R-:W4:Y:S04]  /*f7c40*/  LDL R8, [R1+0x138] ;  /* 0x0001380001087983 */ /* 0x010f280000100800 */
[----:B------:R1:W-:Y:S02]  /*f7c50*/  STL.64 [R1+0x3b50], R16 ;  /* 0x003b501001007387 */ /* 0x0003e40000100a00 */
[----:B-1----:R-:W-:-:S05]  /*f7c60*/  IADD3 R16, P2, R15, R25, RZ ;  /* 0x000000190f107210 */ /* 0x002fca0007f5e0ff */
[----:B------:R-:W-:Y:S01]  /*f7c70*/  IMAD.X R17, R19, 0x1, R24, P2 ;  /* 0x0000000113117824 */ /* 0x000fe200010e0618 */
[----:B---3--:R-:W-:-:S05]  /*f7c80*/  IADD3 R6, P0, R29, R21, RZ ;  /* 0x000000151d067210 */ /* 0x008fca0007f1e0ff */
[----:B------:R-:W-:-:S05]  /*f7c90*/  IMAD.X R7, R19, 0x1, R20, P0 ;  /* 0x0000000113077824 */ /* 0x000fca00000e0614 */
[----:B------:R-:W-:Y:S01]  /*f7ca0*/  STL.64 [R1+0x3b48], R6 ;  /* 0x003b480601007387 */ /* 0x000fe20000100a00 */
[----:B--2---:R-:W-:-:S05]  /*f7cb0*/  IADD3 R28, P1, R15, R23, RZ ;  /* 0x000000170f1c7210 */ /* 0x004fca0007f3e0ff */
[----:B------:R-:W-:-:S05]  /*f7cc0*/  IMAD.X R29, R19, 0x1, R22, P1 ;  /* 0x00000001131d7824 */ /* 0x000fca00008e0616 */
[----:B------:R1:W-:Y:S04]  /*f7cd0*/  STL.64 [R1+0x3b40], R28 ;  /* 0x003b401c01007387 */ /* 0x0003e80000100a00 */
[----:B-1----:R-:W2:Y:S04]  /*f7ce0*/  LDL.LU.64 R28, [R1+0x7148] ;  /* 0x00714800011c7983 */ /* 0x002ea80000300a00 */
[----:B------:R1:W-:Y:S04]  /*f7cf0*/  STL.64 [R1+0x3b38], R16 ;  /* 0x003b381001007387 */ /* 0x0003e80000100a00 */
[----:B-1----:R-:W4:Y:S01]  /*f7d00*/  LDL.LU.64 R16, [R1+0x7140] ;  /* 0x0071400001107983 */ /* 0x002f220000300a00 */
[----:B------:R-:W-:-:S05]  /*f7d10*/  IADD3 R6, P0, R15, R27, RZ ;  /* 0x0000001b0f067210 */ /* 0x000fca0007f1e0ff */
[----:B------:R-:W-:Y:S01]  /*f7d20*/  IMAD.X R7, R19, 0x1, R26, P0 ;  /* 0x0000000113077824 */ /* 0x000fe200000e061a */
[----:B--2---:R-:W-:Y:S01]  /*f7d30*/  IADD3 R14, P1, R15, R29, RZ ;  /* 0x0000001d0f0e7210 */ /* 0x004fe20007f3e0ff */
[----:B------:R-:W-:Y:S01]  /*f7d40*/  IMAD.MOV.U32 R15, RZ, RZ, R4 ;  /* 0x000000ffff0f7224 */ /* 0x000fe200078e0004 */
[C---:B----4-:R-:W-:Y:S02]  /*f7d50*/  IADD3 R4, P2, R8.reuse, R16, RZ ;  /* 0x0000001008047210 */ /* 0x050fe40007f5e0ff */
[----:B------:R-:W-:-:S03]  /*f7d60*/  IADD3 R8, P0, R8, R17, RZ ;  /* 0x0000001108087210 */ /* 0x000fc60007f1e0ff */
[----:B------:R1:W-:Y:S04]  /*f7d70*/  STL [R1+0x3b20], R4 ;  /* 0x003b200401007387 */ /* 0x0003e80000100800 */
[----:B-1----:R-:W2:Y:S04]  /*f7d80*/  LDL.LU.64 R4, [R1+0x7138] ;  /* 0x0071380001047983 */ /* 0x002ea80000300a00 */
[----:B------:R1:W-:Y:S04]  /*f7d90*/  STL.64 [R1+0x3b30], R6 ;  /* 0x003b300601007387 */ /* 0x0003e80000100a00 */
[----:B-1----:R-:W3:Y:S04]  /*f7da0*/  LDL.LU.64 R6, [R1+0x7130] ;  /* 0x0071300001067983 */ /* 0x002ee80000300a00 */
[----:B------:R1:W-:Y:S04]  /*f7db0*/  STL [R1+0x3b18], R8 ;  /* 0x003b180801007387 */ /* 0x0003e80000100800 */
[----:B-1----:R-:W4:Y:S04]  /*f7dc0*/  LDL.LU.64 R8, [R1+0x7128] ;  /* 0x0071280001087983 */ /* 0x002f280000300a00 */
[----:B------:R1:W-:Y:S02]  /*f7dd0*/  STL.64 [R1+0x7100], R16 ;  /* 0x0071001001007387 */ /* 0x0003e40000100a00 */
[----:B-1----:R-:W-:-:S02]  /*f7de0*/  IMAD.MOV.U32 R17, RZ, RZ, R15 ;  /* 0x000000ffff117224 */ /* 0x002fc400078e000f */
[----:B------:R-:W-:Y:S02]  /*f7df0*/  IMAD.X R15, R19, 0x1, R28, P1 ;  /* 0x00000001130f7824 */ /* 0x000fe400008e061c */
[----:B------:R-:W2:Y:S04]  /*f7e00*/  LDL.LU R19, [R1+0x7120] ;  /* 0x0071200001137983 */ /* 0x000ea80000300800 */
[----:B------:R1:W-:Y:S04]  /*f7e10*/  STL.64 [R1+0x3b28], R14 ;  /* 0x003b280e01007387 */ /* 0x0003e80000100a00 */
[----:B-1----:R-:W2:Y:S04]  /*f7e20*/  LDL.LU.64 R14, [R1+0x7118] ;  /* 0x00711800010e7983 */ /* 0x002ea80000300a00 */
[----:B------:R1:W-:Y:S04]  /*f7e30*/  STL.64 [R1+0x7110], R28 ;  /* 0x0071101c01007387 */ /* 0x0003e80000100a00 */
[----:B-1----:R0:W3:Y:S04]  /*f7e40*/  LDL.64 R28, [R1+0x3b18] ;  /* 0x003b1800011c7983 */ /* 0x0020e80000100a00 */
[----:B---3--:R-:W2:Y:S04]  /*f7e50*/  LDL R29, [R1+0x3a8] ;  /* 0x0003a800011d7983 */ /* 0x008ea80000100800 */
[----:B------:R1:W-:Y:S04]  /*f7e60*/  STL.64 [R1+0x7108], R6 ;  /* 0x0071080601007387 */ /* 0x0003e80000100a00 */
[----:B-1----:R-:W3:Y:S04]  /*f7e70*/  LDL.LU R6, [R1+0x138] ;  /* 0x0001380001067983 */ /* 0x002ee80000300800 */
[----:B----4-:R1:W-:Y:S04]  /*f7e80*/  STL.64 [R1+0x70f8], R8 ;  /* 0x0070f80801007387 */ /* 0x0103e80000100a00 */
[----:B-1----:R-:W4:Y:S04]  /*f7e90*/  LDL R8, [R1+0x13c] ;  /* 0x00013c0001087983 */ /* 0x002f280000100800 */
[----:B------:R1:W-:Y:S04]  /*f7ea0*/  STL.64 [R1+0x70f0], R12 ;  /* 0x0070f00c01007387 */ /* 0x0003e80000100a00 */
[----:B-1----:R0:W2:Y:S02]  /*f7eb0*/  LDL.64 R12, [R1+0x3b20] ;  /* 0x003b2000010c7983 */ /* 0x0020a40000100a00 */
[----:B--2---:R-:W-:-:S04]  /*f7ec0*/  IMAD.MOV.U32 R13, RZ, RZ, R17 ;  /* 0x000000ffff0d7224 */ /* 0x004fc800078e0011 */
[----:B------:R-:W-:Y:S02]  /*f7ed0*/  IMAD.MOV.U32 R17, RZ, RZ, R13 ;  /* 0x000000ffff117224 */ /* 0x000fe400078e000d */
[C---:B------:R-:W-:Y:S02]  /*f7ee0*/  IMAD.X R13, R29.reuse, 0x1, R14, P2 ;  /* 0x000000011d0d7824 */ /* 0x040fe400010e060e */
[----:B------:R-:W-:Y:S01]  /*f7ef0*/  IMAD.X R29, R29, 0x1, R15, P0 ;  /* 0x000000011d1d7824 */ /* 0x000fe200000e060f */
[C---:B---3--:R-:W-:Y:S02]  /*f7f00*/  IADD3 R28, P0, R6.reuse, R23, RZ ;  /* 0x00000017061c7210 */ /* 0x048fe40007f1e0ff */
[----:B------:R-:W-:Y:S04]  /*f7f10*/  STL [R1+0x3b24], R13 ;  /* 0x003b240d01007387 */ /* 0x000fe80000100800 */
[----:B------:R-:W-:Y:S04]  /*f7f20*/  STL [R1+0x3b1c], R29 ;  /* 0x003b1c1d01007387 */ /* 0x000fe80000100800 */
[----:B------:R1:W-:Y:S04]  /*f7f30*/  STL [R1+0x70e8], R23 ;  /* 0x0070e81701007387 */ /* 0x0003e80000100800 */
[----:B-1----:R-:W2:Y:S01]  /*f7f40*/  LDL.LU R23, [R1+0x3a8] ;  /* 0x0003a80001177983 */ /* 0x002ea20000300800 */
[----:B------:R-:W-:-:S02]  /*f7f50*/  IADD3 R16, P1, R6, R19, RZ ;  /* 0x0000001306107210 */ /* 0x000fc40007f3e0ff */
[----:B------:R-:W-:Y:S01]  /*f7f60*/  IADD3 R12, P2, R6, R21, RZ ;  /* 0x00000015060c7210 */ /* 0x000fe20007f5e0ff */
[----:B------:R-:W-:Y:S02]  /*f7f70*/  IMAD.MOV.U32 R29, RZ, RZ, R17 ;  /* 0x000000ffff1d7224 */ /* 0x000fe400078e0011 */
[C---:B--2---:R-:W-:Y:S02]  /*f7f80*/  IMAD.X R17, R23.reuse, 0x1, R18, P1 ;  /* 0x0000000117117824 */ /* 0x044fe400008e0612 */
[----:B------:R-:W-:-:S03]  /*f7f90*/  IMAD.X R13, R23, 0x1, R20, P2 ;  /* 0x00000001170d7824 */ /* 0x000fc600010e0614 */
[----:B------:R-:W-:Y:S04]  /*f7fa0*/  STL.64 [R1+0x3b10], R16 ;  /* 0x003b101001007387 */ /* 0x000fe80000100a00 */
[----:B------:R1:W-:Y:S02]  /*f7fb0*/  STL.64 [R1+0x3b08], R12 ;  /* 0x003b080c01007387 */ /* 0x0003e40000100a00 */
[----:B-1----:R-:W-:Y:S02]  /*f7fc0*/  IMAD.MOV.U32 R13, RZ, RZ, R29 ;  /* 0x000000ffff0d7224 */ /* 0x002fe400078e001d */
        /* <DEDUP_REMOVED lines=10> */
[----:B-1----:R-:W4:Y:S04]  /*f8070*/  LDL.LU.64 R16, [R1+0x7100] ;  /* 0x0071000001107983 */ /* 0x002f280000300a00 */
[----:B------:R1:W-:Y:S04]  /*f8080*/  STL.64 [R1+0x70e0], R24 ;  /* 0x0070e01801007387 */ /* 0x0003e80000100a00 */
[----:B-1----:R0:W3:Y:S01]  /*f8090*/  LDL.64 R24, [R1+0x3ae8] ;  /* 0x003ae80001187983 */ /* 0x0020e20000100a00 */
[----:B----4-:R-:W-:-:S05]  /*f80a0*/  IADD3 R8, P1, R8, R16, RZ ;  /* 0x0000001008087210 */ /* 0x010fca0007f3e0ff */
[----:B------:R1:W-:Y:S01]  /*f80b0*/  STL [R1+0x3ae0], R8 ;  /* 0x003ae00801007387 */ /* 0x0003e20000100800 */
[----:B---3--:R-:W-:Y:S02]  /*f80c0*/  IMAD.MOV.U32 R25, RZ, RZ, R13 ;  /* 0x000000ffff197224 */ /* 0x008fe400078e000d */
[----:B------:R-:W-:Y:S01]  /*f80d0*/  IMAD.X R13, R23, 0x1, R26, P2 ;  /* 0x00000001170d7824 */ /* 0x000fe200010e061a */
[----:B-1----:R-:W3:Y:S04]  /*f80e0*/  LDL.LU.64 R8, [R1+0x70f8] ;  /* 0x0070f80001087983 */ /* 0x002ee80000300a00 */
[----:B------:R1:W-:Y:S04]  /*f80f0*/  STL.64 [R1+0x3af0], R12 ;  /* 0x003af00c01007387 */ /* 0x0003e80000100a00 */
[----:B-1----:R-:W4:Y:S04]  /*f8100*/  LDL.LU.64 R12, [R1+0x70f0] ;  /* 0x0070f000010c7983 */ /* 0x002f280000300a00 */
[----:B----4-:R-:W-:Y:S04]  /*f8110*/  STL.64 [R1+0x70d0], R12 ;  /* 0x0070d00c01007387 */ /* 0x010fe80000100a00 */
[----:B------:R1:W-:Y:S04]  /*f8120*/  STL [R1+0x70c8], R26 ;  /* 0x0070c81a01007387 */ /* 0x0003e80000100800 */
[----:B-1----:R-:W4:Y:S04]  /*f8130*/  LDL.LU R26, [R1+0x13c] ;  /* 0x00013c00011a7983 */ /* 0x002f280000300800 */
[----:B------:R1:W-:Y:S04]  /*f8140*/  STL.64 [R1+0x70b8], R16 ;  /* 0x0070b81001007387 */ /* 0x0003e80000100a00 */
[----:B-1----:R-:W3:Y:S01]  /*f8150*/  LDL.LU R16, [R1+0x390] ;  /* 0x0003900001107983 */ /* 0x002ee20000300800 */
[----:B----4-:R-:W-:Y:S01]  /*f8160*/  IADD3 R12, P2, R26, R17, RZ ;  /* 0x000000111a0c7210 */ /* 0x010fe20007f5e0ff */
[----:B------:R-:W-:-:S02]  /*f8170*/  IMAD.MOV.U32 R17, RZ, RZ, R25 ;  /* 0x000000ffff117224 */ /* 0x000fc400078e0019 */
[----:B------:R-:W-:Y:S02]  /*f8180*/  IMAD.X R25, R23, 0x1, R28, P0 ;  /* 0x0000000117197824 */ /* 0x000fe400000e061c */
[----:B------:R-:W4:Y:S04]  /*f8190*/  LDL.LU R23, [R1+0x70e8] ;  /* 0x0070e80001177983 */ /* 0x000f280000300800 */
[----:B------:R1:W-:Y:S04]  /*f81a0*/  STL.64 [R1+0x70d8], R28 ;  /* 0x0070d81c01007387 */ /* 0x0003e80000100a00 */
[----:B-1----:R0:W2:Y:S04]  /*f81b0*/  LDL.64 R28, [R1+0x3ae0] ;  /* 0x003ae000011c7983 */ /* 0x0020a80000100a00 */
[----:B------:R1:W-:Y:S04]  /*f81c0*/  STL [R1+0x3aec], R25 ;  /* 0x003aec1901007387 */ /* 0x0003e80000100800 */
[----:B-1----:R-:W2:Y:S01]  /*f81d0*/  LDL R25, [R1+0x3a4] ;  /* 0x0003a40001197983 */ /* 0x002ea20000100800 */
[----:B------:R-:W-:Y:S01]  /*f81e0*/  IADD3 R24, P0, R26, R19, RZ ;  /* 0x000000131a187210 */ /* 0x000fe20007f1e0ff */
[----:B--2---:R-:W-:-:S02]  /*f81f0*/  IMAD.X R29, R25, 0x1, R14, P1 ;  /* 0x00000001191d7824 */ /* 0x004fc400008e060e */
[C---:B------:R-:W-:Y:S02]  /*f8200*/  IMAD.X R13, R25.reuse, 0x1, R15, P2 ;  /* 0x00000001190d7824 */ /* 0x040fe400010e060f */
[----:B------:R-:W-:Y:S01]  /*f8210*/  IMAD.X R25, R25, 0x1, R18, P0 ;  /* 0x0000000119197824 */ /* 0x000fe200000e0612 */
[----:B------:R-:W-:Y:S04]  /*f8220*/  STL [R1+0x3ae4], R29 ;  /* 0x003ae41d01007387 */ /* 0x000fe80000100800 */
[----:B------:R-:W-:Y:S04]  /*f8230*/  STL.64 [R1+0x3ad8], R12 ;  /* 0x003ad80c01007387 */ /* 0x000fe80000100a00 */
[----:B------:R-:W-:Y:S04]  /*f8240*/  STL.64 [R1+0x70a8], R14 ;  /* 0x0070a80e01007387 */ /* 0x000fe80000100a00 */
[----:B------:R1:W-:Y:S04]  /*f8250*/  STL.64 [R1+0x3ad0], R24 ;  /* 0x003ad01801007387 */ /* 0x0003e80000100a00 */
[----:B-1----:R-:W2:Y:S04]  /*f8260*/  LDL.LU.64 R24, [R1+0x70e0] ;  /* 0x0070e00001187983 */ /* 0x002ea80000300a00 */
[----:B------:R-:W-:Y:S04]  /*f8270*/  STL.64 [R1+0x70c0], R6 ;  /* 0x0070c00601007387 */ /* 0x000fe80000100a00 */
[----:B---3--:R-:W-:Y:S04]  /*f8280*/  STL.64 [R1+0x70b0], R8 ;  /* 0x0070b00801007387 */ /* 0x008fe80000100a00 */
[----:B------:R1:W-:Y:S04]  /*f8290*/  STL [R1+0x70a0], R18 ;  /* 0x0070a01201007387 */ /* 0x0003e80000100800 */
[----:B-1----:R-:W3:Y:S01]  /*f82a0*/  LDL.LU R18, [R1+0x3a4] ;  /* 0x0003a40001127983 */ /* 0x002ee20000300800 */
[----:B------:R-:W-:-:S02]  /*f82b0*/  IADD3 R28, P1, R26, R21, RZ ;  /* 0x000000151a1c7210 */ /* 0x000fc40007f3e0ff */
[----:B----4-:R-:W-:-:S03]  /*f82c0*/  IADD3 R12, P2, R26, R23, RZ ;  /* 0x000000171a0c7210 */ /* 0x010fc60007f5e0ff */
[----:B---3--:R-:W-:-:S05]  /*f82d0*/  IMAD.X R29, R18, 0x1, R20, P1 ;  /* 0x00000001121d7824 */ /* 0x008fca00008e0614 */
[----:B------:R1:W-:Y:S04]  /*f82e0*/  STL.64 [R1+0x3ac8], R28 ;  /* 0x003ac81c01007387 */ /* 0x0003e80000100a00 */
[----:B-1----:R-:W3:Y:S01]  /*f82f0*/  LDL.LU.64 R28, [R1+0x70d8] ;  /* 0x0070d800011c7983 */ /* 0x002ee20000300a00 */
[----:B------:R-:W-:Y:S02]  /*f8300*/  IMAD.X R13, R18, 0x1, R22, P2 ;  /* 0x00000001120d7824 */ /* 0x000fe400010e0616 */
[----:B------:R-:W-:Y:S01]  /*f8310*/  IMAD.MOV.U32 R6, RZ, RZ, R16 ;  /* 0x000000ffff067224 */ /* 0x000fe200078e0010 */
[----:B--2---:R-:W-:Y:S02]  /*f8320*/  IADD3 R16, P0, R26, R25, RZ ;  /* 0x000000191a107210 */ /* 0x004fe40007f1e0ff */
[----:B------:R1:W-:Y:S01]  /*f8330*/  STL.64 [R1+0x3ac0], R12 ;  /* 0x003ac00c01007387 */ /* 0x0003e20000100a00 */
[----:B------:R-:W-:-:S02]  /*f8340*/  IMAD.MOV.U32 R8, RZ, RZ, R17 ;  /* 0x000000ffff087224 */ /* 0x000fc400078e0011 */
[----:B------:R-:W-:Y:S01]  /*f8350*/  IMAD.X R17, R18, 0x1, R24, P0 ;  /* 0x0000000112117824 */ /* 0x000fe200000e0618 */
[C---:B------:R-:W-:Y:S01]  /*f8360*/  IADD3 R14, P1, R26.reuse, R27, RZ ;  /* 0x0000001b1a0e7210 */ /* 0x040fe20007f3e0ff */
[----:B-1----:R-:W2:Y:S04]  /*f8370*/  LDL.LU.64 R12, [R1+0x70d0] ;  /* 0x0070d000010c7983 */ /* 0x002ea80000300a00 */
[----:B------:R1:W-:Y:S02]  /*f8380*/  STL.64 [R1+0x7098], R22 ;  /* 0x0070981601007387 */ /* 0x0003e40000100a00 */
[----:B-1----:R-:W-:Y:S02]  /*f8390*/  IMAD.MOV.U32 R22, RZ, RZ, R6 ;  /* 0x000000ffff167224 */ /* 0x002fe400078e0006 */
[----:B------:R-:W4:Y:S01]  /*f83a0*/  LDL R23, [R1+0x140] ;  /* 0x0001400001177983 */ /* 0x000f220000100800 */
[----:B---3--:R-:W-:-:S03]  /*f83b0*/  IADD3 R6, P2, R26, R29, RZ ;  /* 0x0000001d1a067210 */ /* 0x008fc60007f5e0ff */
[----:B------:R-:W3:Y:S04]  /*f83c0*/  LDL.LU R26, [R1+0x70c8] ;  /* 0x0070c800011a7983 */ /* 0x000ee80000300800 */
[----:B------:R1:W-:Y:S04]  /*f83d0*/  STL [R1+0x3aa8], R6 ;  /* 0x003aa80601007387 */ /* 0x0003e80000100800 */
[----:B-1----:R-:W2:Y:S04]  /*f83e0*/  LDL.LU.64 R6, [R1+0x70c0] ;  /* 0x0070c00001067983 */ /* 0x002ea80000300a00 */
[----:B------:R1:W-:Y:S04]  /*f83f0*/  STL.64 [R1+0x3ab8], R16 ;  /* 0x003ab81001007387 */ /* 0x0003e80000100a00 */
[----:B-1----:R-:W4:Y:S04]  /*f8400*/  LDL.LU.64 R16, [R1+0x70b8] ;  /* 0x0070b80001107983 */ /* 0x002f280000300a00 */
[----:B------:R1:W-:Y:S04]  /*f8410*/  STL.64 [R1+0x7088], R24 ;  /* 0x0070881801007387 */ /* 0x0003e80000100a00 */
[----:B-1----:R0:W2:Y:S01]  /*f8420*/  LDL.64 R24, [R1+0x3aa8] ;  /* 0x003aa80001187983 */ /* 0x0020a20000100a00 */
[----:B---3--:R-:W-:-:S02]  /*f8430*/  IMAD.X R15, R18, 0x1, R26, P1 ;  /* 0x00000001120f7824 */ /* 0x008fc400008e061a */
[----:B--2---:R-:W-:Y:S01]  /*f8440*/  IMAD.MOV.U32 R25, RZ, RZ, R8 ;  /* 0x000000ffff197224 */ /* 0x004fe200078e0008 */
[----:B----4-:R-:W-:-:S05]  /*f8450*/  IADD3 R8, P0, R23, R16, RZ ;  /* 0x0000001017087210 */ /* 0x010fca0007f1e0ff */
[----:B------:R1:W-:Y:S04]  /*f8460*/  STL [R1+0x3aa0], R8 ;  /* 0x003aa00801007387 */ /* 0x0003e80000100800 */
[----:B-1----:R-:W2:Y:S04]  /*f8470*/  LDL.LU.64 R8, [R1+0x70b0] ;  /* 0x0070b00001087983 */ /* 0x002ea80000300a00 */
[----:B------:R1:W-:Y:S04]  /*f8480*/  STL.64 [R1+0x3ab0], R14 ;  /* 0x003ab00e01007387 */ /* 0x0003e80000100a00 */
[----:B-1----:R-:W3:Y:S04]  /*f8490*/  LDL.LU.64 R14, [R1+0x70a8] ;  /* 0x0070a800010e7983 */ /* 0x002ee80000300a00 */
[----:B------:R1:W-:Y:S04]  /*f84a0*/  STL.64 [R1+0x7078], R26 ;  /* 0x0070781a01007387 */ /* 0x0003e80000100a00 */
[----:B-1----:R0:W4:Y:S02]  /*f84b0*/  LDL.64 R26, [R1+0x3aa0] ;  /* 0x003aa000011a7983 */ /* 0x0021240000100a00 */
[----:B----4-:R-:W-:Y:S01]  /*f84c0*/  IMAD.MOV.U32 R27, RZ, RZ, R22 ;  /* 0x000000ffff1b7224 */ /* 0x010fe200078e0016 */
[----:B------:R-:W-:-:S02]  /*f84d0*/  IADD3 R22, P1, R23, R17, RZ ;  /* 0x0000001117167210 */ /* 0x000fc40007f3e0ff */
[----:B------:R-:W3:Y:S04]  /*f84e0*/  LDL R23, [R1+0x3a0] ;  /* 0x0003a00001177983 */ /* 0x000ee80000100800 */
[----:B--2---:R1:W-:Y:S02]  /*f84f0*/  STL.64 [R1+0x7080], R8 ;  /* 0x0070800801007387 */ /* 0x0043e40000100a00 */
[----:B-1----:R-:W-:-:S05]  /*f8500*/  IMAD.MOV.U32 R8, RZ, RZ, R27 ;  /* 0x000000ffff087224 */ /* 0x002fca00078e001b */
[----:B------:R-:W-:Y:S04]  /*f8510*/  STL.64 [R1+0x7090], R8 ;  /* 0x0070900801007387 */ /* 0x000fe80000100a00 */
[----:B------:R1:W-:Y:S04]  /*f8520*/  STL [R1+0x7070], R17 ;  /* 0x0070701101007387 */ /* 0x0003e80000100800 */
[----:B-1----:R-:W2:Y:S01]  /*f8530*/  LDL.LU R17, [R1+0x140] ;  /* 0x0001400001117983 */ /* 0x002ea20000300800 */
[----:B------:R-:W-:Y:S02]  /*f8540*/  IMAD.MOV.U32 R8, RZ, RZ, R25 ;  /* 0x000000ffff087224 */ /* 0x000fe400078e0019 */
[----:B------:R-:W-:-:S02]  /*f8550*/  IMAD.X R25, R18, 0x1, R28, P2 ;  /* 0x0000000112197824 */ /* 0x000fc400010e061c */
[----:B------:R-:W4:Y:S04]  /*f8560*/  LDL.LU R18, [R1+0x70a0] ;  /* 0x0070a00001127983 */ /* 0x000f280000300800 */
[----:B------:R-:W-:Y:S01]  /*f8570*/  STL [R1+0x3aac], R25 ;  /* 0x003aac1901007387 */ /* 0x000fe20000100800 */
[C---:B---3--:R-:W-:Y:S02]  /*f8580*/  IMAD.X R27, R23.reuse, 0x1, R14, P0 ;  /* 0x00000001171b7824 */ /* 0x048fe400000e060e */
[----:B------:R-:W-:-:S03]  /*f8590*/  IMAD.X R23, R23, 0x1, R15, P1 ;  /* 0x0000000117177824 */ /* 0x000fc600008e060f */
[----:B------:R-:W-:Y:S04]  /*f85a0*/  STL [R1+0x3aa4], R27 ;  /* 0x003aa41b01007387 */ /* 0x000fe80000100800 */
[----:B------:R1:W-:Y:S04]  /*f85b0*/  STL.64 [R1+0x3a98], R22 ;  /* 0x003a981601007387 */ /* 0x0003e80000100a00 */
[----:B-1----:R-:W3:Y:S04]  /*f85c0*/  LDL.LU.64 R22, [R1+0x7098] ;  /* 0x0070980001167983 */ /* 0x002ee80000300a00 */
[----:B------:R1:W-:Y:S04]  /*f85d0*/  STL [R1+0x7060], R15 ;  /* 0x0070600f01007387 */ /* 0x0003e80000100800 */
[----:B-1----:R-:W4:Y:S01]  /*f85e0*/  LDL.LU R15, [R1+0x3a0] ;  /* 0x0003a000010f7983 */ /* 0x002f220000300800 */
[C---:B--2---:R-:W-:Y:S01]  /*f85f0*/  IADD3 R24, P2, R17.reuse, R19, RZ ;  /* 0x0000001311187210 */ /* 0x044fe20007f5e0ff */
[----:B------:R-:W-:Y:S01]  /*f8600*/  IMAD.MOV.U32 R27, RZ, RZ, R8 ;  /* 0x000000ffff1b7224 */ /* 0x000fe200078e0008 */
[----:B---3--:R-:W-:-:S05]  /*f8610*/  IADD3 R8, P1, R17, R23, RZ ;  /* 0x0000001711087210 */ /* 0x008fca0007f3e0ff */
[----:B------:R1:W-:Y:S01]  /*f8620*/  STL [R1+0x3a80], R8 ;  /* 0x003a800801007387 */ /* 0x0003e20000100800 */
[----:B----4-:R-:W-:-:S03]  /*f8630*/  IMAD.X R25, R15, 0x1, R18, P2 ;  /* 0x000000010f197824 */ /* 0x010fc600010e0612 */
[----:B-1----:R-:W2:Y:S04]  /*f8640*/  LDL.LU.64 R8, [R1+0x7090] ;  /* 0x0070900001087983 */ /* 0x002ea80000300a00 */
[----:B------:R1:W-:Y:S04]  /*f8650*/  STL.64 [R1+0x3a90], R24 ;  /* 0x003a901801007387 */ /* 0x0003e80000100a00 */
[----:B-1----:R-:W3:Y:S04]  /*f8660*/  LDL.LU.64 R24, [R1+0x7088] ;  /* 0x0070880001187983 */ /* 0x002ee80000300a00 */
[----:B------:R2:W-:Y:S02]  /*f8670*/  STL.64 [R1+0x7068], R18 ;  /* 0x0070681201007387 */ /* 0x0005e40000100a00 */
[----:B--2---:R-:W-:Y:S01]  /*f8680*/  IMAD.MOV.U32 R19, RZ, RZ, R8 ;  /* 0x000000ffff137224 */ /* 0x004fe200078e0008 */
[----:B---3--:R-:W-:-:S05]  /*f8690*/  IADD3 R8, P2, R17, R25, RZ ;  /* 0x0000001911087210 */ /* 0x008fca0007f5e0ff */
[----:B------:R1:W-:Y:S04]  /*f86a0*/  STL [R1+0x3a78], R8 ;  /* 0x003a780801007387 */ /* 0x0003e80000100800 */
[----:B-1----:R-:W2:Y:S01]  /*f86b0*/  LDL.LU.64 R8, [R1+0x7080] ;  /* 0x0070800001087983 */ /* 0x002ea20000300a00 */
[----:B------:R-:W-:Y:S01]  /*f86c0*/  IADD3 R26, P0, R17, R21, RZ ;  /* 0x00000015111a7210 */ /* 0x000fe20007f1e0ff */
[----:B------:R-:W-:-:S04]  /*f86d0*/  IMAD.MOV.U32 R18, RZ, RZ, R27 ;  /* 0x000000ffff127224 */ /* 0x000fc800078e001b */
[----:B------:R-:W-:-:S05]  /*f86e0*/  IMAD.X R27, R15, 0x1, R20, P0 ;  /* 0x000000010f1b7824 */ /* 0x000fca00000e0614 */
[----:B------:R1:W-:Y:S04]  /*f86f0*/  STL.64 [R1+0x3a88], R26 ;  /* 0x003a881a01007387 */ /* 0x0003e80000100a00 */
[----:B-1----:R-:W3:Y:S04]  /*f8700*/  LDL.LU.64 R26, [R1+0x7078] ;  /* 0x00707800011a7983 */ /* 0x002ee80000300a00 */
[----:B------:R1:W-:Y:S04]  /*f8710*/  STL.64 [R1+0x7050], R20 ;  /* 0x0070501401007387 */ /* 0x0003e80000100a00 */
[----:B-1----:R-:W4:Y:S04]  /*f8720*/  LDL R21, [R1+0x144] ;  /* 0x0001440001157983 */ /* 0x002f280000100800 */
[----:B--2---:R1:W-:Y:S04]  /*f8730*/  STL.64 [R1+0x7058], R8 ;  /* 0x0070580801007387 */ /* 0x0043e80000100a00 */
[----:B-1----:R0:W2:Y:S04]  /*f8740*/  LDL.64 R8, [R1+0x3a80] ;  /* 0x003a800001087983 */ /* 0x0020a80000100a00 */
[----:B------:R1:W-:Y:S01]  /*f8750*/  STL.64 [R1+0x7040], R22 ;  /* 0x0070401601007387 */ /* 0x0003e20000100a00 */
[----:B------:R-:W-:Y:S01]  /*f8760*/  IMAD.MOV.U32 R20, RZ, RZ, R18 ;  /* 0x000000ffff147224 */ /* 0x000fe200078e0012 */
[----:B---3--:R-:W-:Y:S01]  /*f8770*/  IADD3 R18, P0, R17, R27, RZ ;  /* 0x0000001b11127210 */ /* 0x008fe20007f1e0ff */
[----:B--2---:R-:W-:-:S04]  /*f8780*/  IMAD.MOV.U32 R9, RZ, RZ, R19 ;  /* 0x000000ffff097224 */ /* 0x004fc800078e0013 */
[----:B------:R-:W-:Y:S02]  /*f8790*/  IMAD.MOV.U32 R19, RZ, RZ, R9 ;  /* 0x000000ffff137224 */ /* 0x000fe400078e0009 */
[----:B------:R-:W-:Y:S02]  /*f87a0*/  IMAD.X R9, R15, 0x1, R22, P1 ;  /* 0x000000010f097824 */ /* 0x000fe400008e0616 */
[----:B-1----:R0:W2:Y:S04]  /*f87b0*/  LDL.64 R22, [R1+0x3a78] ;  /* 0x003a780001167983 */ /* 0x0020a80000100a00 */
[----:B------:R-:W-:Y:S01]  /*f87c0*/  STL [R1+0x3a84], R9 ;  /* 0x003a840901007387 */ /* 0x000fe20000100800 */
[----:B------:R-:W-:-:S03]  /*f87d0*/  IADD3 R8, P1, R17, R29, RZ ;  /* 0x0000001d11087210 */ /* 0x000fc60007f3e0ff */
[----:B------:R-:W3:Y:S04]  /*f87e0*/  LDL.LU R17, [R1+0x7070] ;  /* 0x0070700001117983 */ /* 0x000ee80000300800 */
[----:B------:R1:W-:Y:S04]  /*f87f0*/  STL.64 [R1+0x7048], R12 ;  /* 0x0070480c01007387 */ /* 0x0003e80000100a00 */
[----:B-1----:R-:W3:Y:S01]  /*f8800*/  LDL R12, [R1+0x39c] ;  /* 0x00039c00010c7983 */ /* 0x002ee20000100800 */
[----:B------:R-:W-:Y:S02]  /*f8810*/  IMAD.MOV.U32 R9, RZ, RZ, R20 ;  /* 0x000000ffff097224 */ /* 0x000fe400078e0014 */
[----:B--2---:R-:W-:Y:S01]  /*f8820*/  IMAD.X R23, R15, 0x1, R24, P2 ;  /* 0x000000010f177824 */ /* 0x004fe200010e0618 */
[----:B----4-:R-:W-:Y:S01]  /*f8830*/  IADD3 R20, P2, R21, R16, RZ ;  /* 0x0000001015147210 */ /* 0x010fe20007f5e0ff */
[----:B------:R-:W-:-:S02]  /*f8840*/  IMAD.MOV.U32 R21, RZ, RZ, R19 ;  /* 0x000000ffff157224 */ /* 0x000fc400078e0013 */
[C---:B------:R-:W-:Y:S01]  /*f8850*/  IMAD.X R19, R15.reuse, 0x1, R26, P0 ;  /* 0x000000010f137824 */ /* 0x040fe200000e061a */
[----:B------:R1:W-:Y:S04]  /*f8860*/  STL [R1+0x3a7c], R23 ;  /* 0x003a7c1701007387 */ /* 0x0003e80000100800 */
[----:B------:R2:W-:Y:S01]  /*f8870*/  STL.64 [R1+0x3a70], R18 ;  /* 0x003a701201007387 */ /* 0x0005e20000100a00 */
[----:B-1----:R-:W-:Y:S02]  /*f8880*/  IMAD.MOV.U32 R23, RZ, RZ, R9 ;  /* 0x000000ffff177224 */ /* 0x002fe400078e0009 */
[----:B------:R-:W-:Y:S01]  /*f8890*/  IMAD.X R9, R15, 0x1, R28, P1 ;  /* 0x000000010f097824 */ /* 0x000fe200008e061c */
[----:B--2---:R-:W2:Y:S04]  /*f88a0*/  LDL.LU.64 R18, [R1+0x7068] ;  /* 0x0070680001127983 */ /* 0x004ea80000300a00 */
[----:B------:R1:W-:Y:S04]  /*f88b0*/  STL [R1+0x7030], R26 ;  /* 0x0070301a01007387 */ /* 0x0003e80000100800 */
[----:B-1----:R-:W4:Y:S04]  /*f88c0*/  LDL.LU R26, [R1+0x144] ;  /* 0x00014400011a7983 */ /* 0x002f280000300800 */
[----:B---3--:R-:W-:Y:S04]  /*f88d0*/  STL.64 [R1+0x7028], R16 ;  /* 0x0070281001007387 */ /* 0x008fe80000100a00 */
[----:B------:R-:W3:Y:S04]  /*f88e0*/  LDL.LU R15, [R1+0x7060] ;  /* 0x00706000010f7983 */ /* 0x000ee80000300800 */
[----:B------:R1:W-:Y:S04]  /*f88f0*/  STL.64 [R1+0x3a68], R8 ;  /* 0x003a680801007387 */ /* 0x0003e80000100a00 */
[----:B-1----:R-:W3:Y:S04]  /*f8900*/  LDL.LU.64 R8, [R1+0x7058] ;  /* 0x0070580001087983 */ /* 0x002ee80000300a00 */
[----:B------:R1:W-:Y:S02]  /*f8910*/  STL.64 [R1+0x7038], R28 ;  /* 0x0070381c01007387 */ /* 0x0003e40000100a00 */
[----:B-1----:R-:W-:-:S02]  /*f8920*/  IMAD.MOV.U32 R29, RZ, RZ, R21 ;  /* 0x000000ffff1d7224 */ /* 0x002fc400078e0015 */
[----:B------:R-:W-:-:S05]  /*f8930*/  IMAD.X R21, R12, 0x1, R14, P2 ;  /* 0x000000010c157824 */ /* 0x000fca00010e060e */
[----:B------:R1:W-:Y:S04]  /*f8940*/  STL.64 [R1+0x3a60], R20 ;  /* 0x003a601401007387 */ /* 0x0003e80000100a00 */
[----:B-1----:R-:W4:Y:S02]  /*f8950*/  LDL.LU.64 R20, [R1+0x7050] ;  /* 0x0070500001147983 */ /* 0x002f240000300a00 */
[----:B----4-:R-:W-:-:S05]  /*f8960*/  IADD3 R12, P2, R26, R21, RZ ;  /* 0x000000151a0c7210 */ /* 0x010fca0007f5e0ff */
[----:B------:R1:W-:Y:S04]  /*f8970*/  STL [R1+0x3a48], R12 ;  /* 0x003a480c01007387 */ /* 0x0003e80000100800 */
[----:B-1----:R-:W4:Y:S04]  /*f8980*/  LDL.LU.64 R12, [R1+0x7048] ;  /* 0x00704800010c7983 */ /* 0x002f280000300a00 */
[----:B------:R1:W-:Y:S04]  /*f8990*/  STL [R1+0x7018], R21 ;  /* 0x0070181501007387 */ /* 0x0003e80000100800 */
[----:B-1----:R-:W3:Y:S01]  /*f89a0*/  LDL.LU R21, [R1+0x39c] ;  /* 0x00039c0001157983 */ /* 0x002ee20000300800 */
[C---:B------:R-:W-:Y:S01]  /*f89b0*/  IADD3 R22, P0, R26.reuse, R17, RZ ;  /* 0x000000111a167210 */ /* 0x040fe20007f1e0ff */
[----:B------:R-:W-:Y:S01]  /*f89c0*/  IMAD.MOV.U32 R28, RZ, RZ, R23 ;  /* 0x000000ffff1c7224 */ /* 0x000fe200078e0017 */
[----:B--2---:R-:W-:-:S03]  /*f89d0*/  IADD3 R16, P1, R26, R19, RZ ;  /* 0x000000131a107210 */ /* 0x004fc60007f3e0ff */
[C---:B---3--:R-:W-:Y:S02]  /*f89e0*/  IMAD.X R23, R21.reuse, 0x1, R15, P0 ;  /* 0x0000000115177824 */ /* 0x048fe400000e060f */
[----:B------:R-:W-:-:S03]  /*f89f0*/  IMAD.X R17, R21, 0x1, R18, P1 ;  /* 0x0000000115117824 */ /* 0x000fc600008e0612 */
[----:B------:R1:W-:Y:S04]  /*f8a00*/  STL.64 [R1+0x3a58], R22 ;  /* 0x003a581601007387 */ /* 0x0003e80000100a00 */
[----:B-1----:R-:W2:Y:S04]  /*f8a10*/  LDL.LU.64 R22, [R1+0x7040] ;  /* 0x0070400001167983 */ /* 0x002ea80000300a00 */
[----:B------:R-:W-:Y:S04]  /*f8a20*/  STL.64 [R1+0x7010], R14 ;  /* 0x0070100e01007387 */ /* 0x000fe80000100a00 */
[----:B------:R1:W-:Y:S04]  /*f8a30*/  STL.64 [R1+0x7020], R18 ;  /* 0x0070201201007387 */ /* 0x0003e80000100a00 */
[----:B-1----:R0:W3:Y:S01]  /*f8a40*/  LDL.64 R18, [R1+0x3a48] ;  /* 0x003a480001127983 */ /* 0x0020e20000100a00 */
[----:B------:R-:W-:-:S02]  /*f8a50*/  IMAD.MOV.U32 R14, RZ, RZ, R28 ;  /* 0x000000ffff0e7224 */ /* 0x000fc400078e001c */
[----:B------:R-:W-:Y:S01]  /*f8a60*/  IMAD.MOV.U32 R15, RZ, RZ, R29 ;  /* 0x000000ffff0f7224 */ /* 0x000fe200078e001d */
[----:B------:R-:W-:Y:S01]  /*f8a70*/  STL.64 [R1+0x3a50], R16 ;  /* 0x003a501001007387 */ /* 0x000fe20000100a00 */
[----:B--2---:R-:W-:-:S05]  /*f8a80*/  IADD3 R28, P0, R26, R23, RZ ;  /* 0x000000171a1c7210 */ /* 0x004fca0007f1e0ff */
[C---:B------:R-:W-:Y:S02]  /*f8a90*/  IMAD.X R29, R21.reuse, 0x1, R22, P0 ;  /* 0x00000001151d7824 */ /* 0x040fe400000e0616 */
[----:B---3--:R-:W-:-:S05]  /*f8aa0*/  IMAD.X R19, R21, 0x1, R20, P2 ;  /* 0x0000000115137824 */ /* 0x008fca00010e0614 */
[----:B------:R1:W-:Y:S04]  /*f8ab0*/  STL [R1+0x3a4c], R19 ;  /* 0x003a4c1301007387 */ /* 0x0003e80000100800 */
[----:B-1----:R-:W2:Y:S04]  /*f8ac0*/  LDL R19, [R1+0x148] ;  /* 0x0001480001137983 */ /* 0x002ea80000100800 */
[----:B------:R1:W-:Y:S04]  /*f8ad0*/  STL.64 [R1+0x3a40], R28 ;  /* 0x003a401c01007387 */ /* 0x0003e80000100a00 */
[----:B-1----:R-:W3:Y:S01]  /*f8ae0*/  LDL.LU.64 R28, [R1+0x7038] ;  /* 0x00703800011c7983 */ /* 0x002ee20000300a00 */
[----:B------:R-:W-:Y:S01]  /*f8af0*/  IADD3 R16, P1, R26, R25, RZ ;  /* 0x000000191a107210 */ /* 0x000fe20007f3e0ff */
[----:B------:R-:W-:-:S02]  /*f8b00*/  IMAD.MOV.U32 R17, RZ, RZ, R14 ;  /* 0x000000ffff117224 */ /* 0x000fc400078e000e */
[----:B------:R1:W-:Y:S01]  /*f8b10*/  STL.64 [R1+0x7008], R22 ;  /* 0x0070081601007387 */ /* 0x0003e20000100a00 */
[C---:B------:R-:W-:Y:S01]  /*f8b20*/  IADD3 R18, P2, R26.reuse, R27, RZ ;  /* 0x0000001b1a127210 */ /* 0x040fe20007f5e0ff */
[----:B-1----:R-:W-:Y:S02]  /*f8b30*/  IMAD.MOV.U32 R22, RZ, RZ, R15 ;  /* 0x000000ffff167224 */ /* 0x002fe400078e000f */
[----:B------:R-:W-:Y:S02]  /*f8b40*/  IMAD.MOV.U32 R15, RZ, RZ, R17 ;  /* 0x000000ffff0f7224 */ /* 0x000fe400078e0011 */
[----:B------:R-:W-:Y:S01]  /*f8b50*/  IMAD.X R17, R21, 0x1, R24, P1 ;  /* 0x0000000115117824 */ /* 0x000fe200008e0618 */
[----:B---3--:R-:W-:Y:S02]  /*f8b60*/  IADD3 R14, P0, R26, R29, RZ ;  /* 0x0000001d1a0e7210 */ /* 0x008fe40007f1e0ff */
[----:B------:R-:W3:Y:S04]  /*f8b70*/  LDL.LU R26, [R1+0x7030] ;  /* 0x00703000011a7983 */ /* 0x000ee80000300800 */
[----:B------:R1:W-:Y:S04]  /*f8b80*/  STL.64 [R1+0x3a38], R16 ;  /* 0x003a381001007387 */ /* 0x0003e80000100a00 */
[----:B-1----:R-:W2:Y:S04]  /*f8b90*/  LDL.LU.64 R16, [R1+0x7028] ;  /* 0x0070280001107983 */ /* 0x002ea80000300a00 */
[----:B------:R1:W-:Y:S01]  /*f8ba0*/  STL.64 [R1+0x7000], R24 ;  /* 0x0070001801007387 */ /* 0x0003e20000100a00 */
[----:B------:R-:W-:-:S02]  /*f8bb0*/  IMAD.MOV.U32 R23, RZ, RZ, R15 ;  /* 0x000000ffff177224 */ /* 0x000fc400078e000f */
[----:B------:R-:W-:Y:S02]  /*f8bc0*/  IMAD.X R15, R21, 0x1, R28, P0 ;  /* 0x00000001150f7824 */ /* 0x000fe400000e061c */
[----:B-1----:R-:W-:Y:S01]  /*f8bd0*/  IMAD.MOV.U32 R25, RZ, RZ, R22 ;  /* 0x000000ffff197224 */ /* 0x002fe200078e0016 */
[----:B--2---:R-:W-:Y:S01]  /*f8be0*/  IADD3 R22, P1, R19, R16, RZ ;  /* 0x0000001013167210 */ /* 0x004fe20007f3e0ff */
[----:B---3--:R-:W-:-:S04]  /*f8bf0*/  IMAD.X R19, R21, 0x1, R26, P2 ;  /* 0x0000000115137824 */ /* 0x008fc800010e061a */
[----:B------:R-:W-:Y:S04]  /*f8c00*/  STL [R1+0x3a20], R22 ;  /* 0x003a201601007387 */ /* 0x000fe80000100800 */
[----:B------:R1:W-:Y:S04]  /*f8c10*/  STL [R1+0x6fe8], R16 ;  /* 0x006fe81001007387 */ /* 0x0003e80000100800 */
[----:B-1----:R-:W2:Y:S04]  /*f8c20*/  LDL.LU R16, [R1+0x148] ;  /* 0x0001480001107983 */ /* 0x002ea80000300800 */
[----:B------:R1:W-:Y:S04]  /*f8c30*/  STL.64 [R1+0x3a30], R18 ;  /* 0x003a301201007387 */ /* 0x0003e80000100a00 */
[----:B-1----:R-:W3:Y:S04]  /*f8c40*/  LDL.LU.64 R18, [R1+0x7020] ;  /* 0x0070200001127983 */ /* 0x002ee80000300a00 */
[----:B------:R-:W3:Y:S04]  /*f8c50*/  LDL.LU R21, [R1+0x7018] ;  /* 0x0070180001157983 */ /* 0x000ee80000300800 */
[----:B------:R1:W-:Y:S04]  /*f8c60*/  STL.64 [R1+0x3a28], R14 ;  /* 0x003a280e01007387 */ /* 0x0003e80000100a00 */
[----:B-1----:R-:W3:Y:S04]  /*f8c70*/  LDL.LU.64 R14, [R1+0x7010] ;  /* 0x00701000010e7983 */ /* 0x002ee80000300a00 */
[----:B------:R1:W-:Y:S04]  /*f8c80*/  STL.64 [R1+0x6ff0], R28 ;  /* 0x006ff01c01007387 */ /* 0x0003e80000100a00 */
[----:B----4-:R4:W-:Y:S01]  /*f8c90*/  STL.64 [R1+0x6ff8], R12 ;  /* 0x006ff80c01007387 */ /* 0x0109e20000100a00 */
[----:B-1----:R-:W-:-:S03]  /*f8ca0*/  IMAD.MOV.U32 R29, RZ, RZ, R25 ;  /* 0x000000ffff1d7224 */ /* 0x002fc600078e0019 */
[----:B----4-:R0:W4:Y:S04]  /*f8cb0*/  LDL.64 R12, [R1+0x3a20] ;  /* 0x003a2000010c7983 */ /* 0x0101280000100a00 */
[----:B------:R-:W4:Y:S01]  /*f8cc0*/  LDL R25, [R1+0x398] ;  /* 0x0003980001197983 */ /* 0x000f220000100800 */
[C---:B--2---:R-:W-:Y:S02]  /*f8cd0*/  IADD3 R22, P2, R16.reuse, R17, RZ ;  /* 0x0000001110167210 */ /* 0x044fe40007f5e0ff */
[----:B---3--:R-:W-:Y:S01]  /*f8ce0*/  IADD3 R24, P0, R16, R19, RZ ;  /* 0x0000001310187210 */ /* 0x008fe20007f1e0ff */
[----:B----4-:R-:W-:-:S05]  /*f8cf0*/  IMAD.X R13, R25, 0x1, R14, P1 ;  /* 0x00000001190d7824 */ /* 0x010fca00008e060e */
[----:B------:R1:W-:Y:S02]  /*f8d00*/  STL [R1+0x3a24], R13 ;  /* 0x003a240d01007387 */ /* 0x0003e40000100800 */
[----:B-1----:R-:W-:Y:S02]  /*f8d10*/  IMAD.MOV.U32 R13, RZ, RZ, R23 ;  /* 0x000000ffff0d7224 */ /* 0x002fe400078e0017 */
[C---:B------:R-:W-:Y:S02]  /*f8d20*/  IMAD.X R23, R25.reuse, 0x1, R15, P2 ;  /* 0x0000000119177824 */ /* 0x040fe400010e060f */
[----:B------:R-:W-:-:S03]  /*f8d30*/  IMAD.X R25, R25, 0x1, R18, P0 ;  /* 0x0000000119197824 */ /* 0x000fc600000e0612 */
[----:B------:R1:W-:Y:S04]  /*f8d40*/  STL.64 [R1+0x3a18], R22 ;  /* 0x003a181601007387 */ /* 0x0003e80000100a00 */
[----:B-1----:R-:W2:Y:S04]  /*f8d50*/  LDL.LU.64 R22, [R1+0x7008] ;  /* 0x0070080001167983 */ /* 0x002ea80000300a00 */
[----:B------:R-:W-:Y:S04]  /*f8d60*/  STL.64 [R1+0x6fe0], R14 ;  /* 0x006fe00e01007387 */ /* 0x000fe80000100a00 */
[----:B------:R1:W-:Y:S04]  /*f8d70*/  STL.64 [R1+0x3a10], R24 ;  /* 0x003a101801007387 */ /* 0x0003e80000100a00 */
[----:B-1----:R-:W3:Y:S04]  /*f8d80*/  LDL.LU.64 R24, [R1+0x7000] ;  /* 0x0070000001187983 */ /* 0x002ee80000300a00 */
[----:B------:R1:W-:Y:S04]  /*f8d90*/  STL [R1+0x6fd8], R18 ;  /* 0x006fd81201007387 */ /* 0x0003e80000100800 */
[----:B-1----:R-:W4:Y:S01]  /*f8da0*/  LDL.LU R18, [R1+0x398] ;  /* 0x0003980001127983 */ /* 0x002f220000300800 */
[----:B------:R-:W-:Y:S01]  /*f8db0*/  IMAD.MOV.U32 R15, RZ, RZ, R29 ;  /* 0x000000ffff0f7224 */ /* 0x000fe200078e001d */
[----:B------:R-:W-:-:S03]  /*f8dc0*/  IADD3 R12, P1, R16, R21, RZ ;  /* 0x00000015100c7210 */ /* 0x000fc60007f3e0ff */
[----:B------:R-:W-:Y:S02]  /*f8dd0*/  IMAD.MOV.U32 R29, RZ, RZ, R15 ;  /* 0x000000ffff1d7224 */ /* 0x000fe400078e000f */
[----:B------:R-:W-:Y:S01]  /*f8de0*/  IMAD.MOV.U32 R15, RZ, RZ, R13 ;  /* 0x000000ffff0f7224 */ /* 0x000fe200078e000d */
[----:B------:R-:W-:Y:S01]  /*f8df0*/  STL.64 [R1+0x6fc0], R8 ;  /* 0x006fc00801007387 */ /* 0x000fe20000100a00 */
[----:B--2---:R-:W-:Y:S01]  /*f8e00*/  IADD3 R28, P2, R16, R23, RZ ;  /* 0x00000017101c7210 */ /* 0x004fe20007f5e0ff */
[----:B----4-:R-:W-:-:S05]  /*f8e10*/  IMAD.X R13, R18, 0x1, R20, P1 ;  /* 0x00000001120d7824 */ /* 0x010fca00008e0614 */
[----:B------:R1:W-:Y:S04]  /*f8e20*/  STL.64 [R1+0x3a08], R12 ;  /* 0x003a080c01007387 */ /* 0x0003e80000100a00 */
[----:B-1----:R-:W2:Y:S04]  /*f8e30*/  LDL.LU.64 R12, [R1+0x6ff8] ;  /* 0x006ff800010c7983 */ /* 0x002ea80000300a00 */
[----:B------:R1:W-:Y:S02]  /*f8e40*/  STL.64 [R1+0x6fd0], R20 ;  /* 0x006fd01401007387 */ /* 0x0003e40000100a00 */
[----:B-1----:R-:W-:-:S02]  /*f8e50*/  IMAD.MOV.U32 R20, RZ, RZ, R29 ;  /* 0x000000ffff147224 */ /* 0x002fc400078e001d */
[----:B------:R-:W-:-:S05]  /*f8e60*/  IMAD.X R29, R18, 0x1, R22, P2 ;  /* 0x00000001121d7824 */ /* 0x000fca00010e0616 */
[----:B------:R1:W-:Y:S04]  /*f8e70*/  STL.64 [R1+0x3a00], R28 ;  /* 0x003a001c01007387 */ /* 0x0003e80000100a00 */
[----:B-1----:R-:W4:Y:S04]  /*f8e80*/  LDL.LU.64 R28, [R1+0x6ff0] ;  /* 0x006ff000011c7983 */ /* 0x002f280000300a00 */
[----:B------:R1:W-:Y:S01]  /*f8e90*/  STL.64 [R1+0x6fc8], R22 ;  /* 0x006fc81601007387 */ /* 0x0003e20000100a00 */
[C---:B---3--:R-:W-:Y:S02]  /*f8ea0*/  IADD3 R14, P0, R16.reuse, R25, RZ ;  /* 0x00000019100e7210 */ /* 0x048fe40007f1e0ff */
[C---:B------:R-:W-:Y:S01]  /*f8eb0*/  IADD3 R8, P1, R16.reuse, R27, RZ ;  /* 0x0000001b10087210 */ /* 0x040fe20007f3e0ff */
[----:B-1----:R-:W-:Y:S01]  /*f8ec0*/  IMAD.MOV.U32 R22, RZ, RZ, R20 ;  /* 0x000000ffff167224 */ /* 0x002fe200078e0014 */
[----:B----4-:R-:W-:-:S02]  /*f8ed0*/  IADD3 R20, P2, R16, R29, RZ ;  /* 0x0000001d10147210 */ /* 0x010fc40007f5e0ff */
[----:B------:R-:W3:Y:S04]  /*f8ee0*/  LDL.LU R16, [R1+0x6fe8] ;  /* 0x006fe80001107983 */ /* 0x000ee80000300800 */
[----:B------:R-:W-:Y:S04]  /*f8ef0*/  STL [R1+0x39e8], R20 ;  /* 0x0039e81401007387 */ /* 0x000fe80000100800 */
[----:B--2---:R1:W-:Y:S04]  /*f8f00*/  STL.64 [R1+0x6fb0], R12 ;  /* 0x006fb00c01007387 */ /* 0x0043e80000100a00 */
[----:B-1----:R0:W2:Y:S02]  /*f8f10*/  LDL.64 R12, [R1+0x39e8] ;  /* 0x0039e800010c7983 */ /* 0x0020a40000100a00 */
[----:B--2---:R-:W-:-:S02]  /*f8f20*/  IMAD.MOV.U32 R13, RZ, RZ, R15 ;  /* 0x000000ffff0d7224 */ /* 0x004fc400078e000f */
[----:B------:R-:W-:-:S05]  /*f8f30*/  IMAD.X R15, R18, 0x1, R24, P0 ;  /* 0x00000001120f7824 */ /* 0x000fca00000e0618 */
[----:B------:R1:W-:Y:S04]  /*f8f40*/  STL.64 [R1+0x39f8], R14 ;  /* 0x0039f80e01007387 */ /* 0x0003e80000100a00 */
[----:B-1----:R-:W2:Y:S04]  /*f8f50*/  LDL.LU.64 R14, [R1+0x6fe0] ;  /* 0x006fe000010e7983 */ /* 0x002ea80000300a00 */
[----:B------:R1:W-:Y:S04]  /*f8f60*/  STL.64 [R1+0x6fb8], R24 ;  /* 0x006fb81801007387 */ /* 0x0003e80000100a00 */
[----:B-1----:R-:W2:Y:S01]  /*f8f70*/  LDL R24, [R1+0x394] ;  /* 0x0003940001187983 */ /* 0x002ea20000100800 */
[----:B------:R-:W-:Y:S01]  /*f8f80*/  IMAD.X R9, R18, 0x1, R26, P1 ;  /* 0x0000000112097824 */ /* 0x000fe200008e061a */
[----:B---3--:R-:W-:-:S04]  /*f8f90*/  IADD3 R20, P0, R13, R16, RZ ;  /* 0x000000100d147210 */ /* 0x008fc80007f1e0ff */
[----:B------:R1:W-:Y:S04]  /*f8fa0*/  STL.64 [R1+0x39f0], R8 ;  /* 0x0039f00801007387 */ /* 0x0003e80000100a00 */
[----:B------:R3:W-:Y:S01]  /*f8fb0*/  STL.64 [R1+0x6fa8], R16 ;  /* 0x006fa81001007387 */ /* 0x0007e20000100a00 */
[----:B-1----:R-:W-:Y:S01]  /*f8fc0*/  IADD3 R8, P1, R13, R17, RZ ;  /* 0x000000110d087210 */ /* 0x002fe20007f3e0ff */
[----:B---3--:R-:W-:Y:S02]  /*f8fd0*/  IMAD.MOV.U32 R16, RZ, RZ, R13 ;  /* 0x000000ffff107224 */ /* 0x008fe400078e000d */
[----:B------:R-:W-:Y:S02]  /*f8fe0*/  IMAD.X R13, R18, 0x1, R28, P2 ;  /* 0x00000001120d7824 */ /* 0x000fe400010e061c */
[----:B------:R-:W3:Y:S04]  /*f8ff0*/  LDL.LU R18, [R1+0x6fd8] ;  /* 0x006fd80001127983 */ /* 0x000ee80000300800 */
[----:B------:R-:W-:Y:S01]  /*f9000*/  STL [R1+0x39ec], R13 ;  /* 0x0039ec0d01007387 */ /* 0x000fe20000100800 */
[----:B--2---:R-:W-:-:S05]  /*f9010*/  IMAD.X R21, R24, 0x1, R14, P0 ;  /* 0x0000000118157824 */ /* 0x004fca00000e060e */
        /* <DEDUP_REMOVED lines=8> */
[----:B-1----:R-:W4:Y:S01]  /*f90a0*/  LDL.LU.64 R8, [R1+0x6fc0] ;  /* 0x006fc00001087983 */ /* 0x002f220000300a00 */
[----:B------:R-:W-:-:S03]  /*f90b0*/  IADD3 R12, P2, R16, R19, RZ ;  /* 0x00000013100c7210 */ /* 0x000fc60007f5e0ff */
[----:B----4-:R1:W-:Y:S04]  /*f90c0*/  STL.64 [R1+0x6fa0], R8 ;  /* 0x006fa00801007387 */ /* 0x0103e80000100a00 */
[----:B-1----:R0:W4:Y:S04]  /*f90d0*/  LDL.64 R8, [R1+0x39c8] ;  /* 0x0039c80001087983 */ /* 0x0021280000100a00 */
[----:B------:R1:W-:Y:S04]  /*f90e0*/  STL [R1+0x6f98], R15 ;  /* 0x006f980f01007387 */ /* 0x0003e80000100800 */
[----:B-1----:R-:W3:Y:S01]  /*f90f0*/  LDL.LU R15, [R1+0x394] ;  /* 0x00039400010f7983 */ /* 0x002ee20000300800 */
[----:B--2---:R-:W-:-:S05]  /*f9100*/  IADD3 R24, P1, R16, R23, RZ ;  /* 0x0000001710187210 */ /* 0x004fca0007f3e0ff */
[----:B------:R1:W-:Y:S04]  /*f9110*/  STL [R1+0x39c0], R24 ;  /* 0x0039c01801007387 */ /* 0x0003e80000100800 */
[----:B-1----:R-:W2:Y:S01]  /*f9120*/  LDL.LU.64 R24, [R1+0x6fb8] ;  /* 0x006fb80001187983 */ /* 0x002ea20000300a00 */
[----:B---3--:R-:W-:-:S05]  /*f9130*/  IMAD.X R13, R15, 0x1, R18, P2 ;  /* 0x000000010f0d7824 */ /* 0x008fca00010e0612 */
[----:B------:R1:W-:Y:S04]  /*f9140*/  STL.64 [R1+0x39d0], R12 ;  /* 0x0039d00c01007387 */ /* 0x0003e80000100a00 */
[----:B-1----:R-:W3:Y:S01]  /*f9150*/  LDL.LU.64 R12, [R1+0x6fb0] ;  /* 0x006fb000010c7983 */ /* 0x002ee20000300a00 */
[----:B----4-:R-:W-:-:S03]  /*f9160*/  IMAD.X R9, R15, 0x1, R20, P0 ;  /* 0x000000010f097824 */ /* 0x010fc600000e0614 */
[----:B---3--:R-:W-:Y:S04]  /*f9170*/  STL.64 [R1+0x6f88], R12 ;  /* 0x006f880c01007387 */ /* 0x008fe80000100a00 */
[----:B------:R1:W-:Y:S04]  /*f9180*/  STL.64 [R1+0x6f90], R20 ;  /* 0x006f901401007387 */ /* 0x0003e80000100a00 */
[----:B-1----:R0:W3:Y:S01]  /*f9190*/  LDL.64 R20, [R1+0x39c0] ;  /* 0x0039c00001147983 */ /* 0x0020e20000100a00 */
[----:B------:R-:W-:Y:S02]  /*f91a0*/  IMAD.MOV.U32 R12, RZ, RZ, R16 ;  /* 0x000000ffff0c7224 */ /* 0x000fe400078e0010 */
[----:B------:R-:W-:-:S03]  /*f91b0*/  IMAD.MOV.U32 R13, RZ, RZ, R17 ;  /* 0x000000ffff0d7224 */ /* 0x000fc600078e0011 */
[----:B--2---:R-:W-:Y:S01]  /*f91c0*/  IADD3 R16, P2, R12, R25, RZ ;  /* 0x000000190c107210 */ /* 0x004fe20007f5e0ff */
[----:B------:R-:W-:Y:S04]  /*f91d0*/  STL [R1+0x39cc], R9 ;  /* 0x0039cc0901007387 */ /* 0x000fe80000100800 */
[C---:B------:R-:W-:Y:S02]  /*f91e0*/  IMAD.X R17, R15.reuse, 0x1, R24, P2 ;  /* 0x000000010f117824 */ /* 0x040fe400010e0618 */
[----:B---3--:R-:W-:-:S05]  /*f91f0*/  IMAD.X R21, R15, 0x1, R22, P1 ;  /* 0x000000010f157824 */ /* 0x008fca00008e0616 */
[----:B------:R1:W-:Y:S04]  /*f9200*/  STL [R1+0x39c4], R21 ;  /* 0x0039c41501007387 */ /* 0x0003e80000100800 */
[----:B-1----:R-:W2:Y:S04]  /*f9210*/  LDL R21, [R1+0x150] ;  /* 0x0001500001157983 */ /* 0x002ea80000100800 */
[----:B------:R1:W-:Y:S04]  /*f9220*/  STL.64 [R1+0x39b8], R16 ;  /* 0x0039b81001007387 */ /* 0x0003e80000100a00 */
[----:B-1----:R-:W2:Y:S01]  /*f9230*/  LDL.LU.64 R16, [R1+0x6fa8] ;  /* 0x006fa80001107983 */ /* 0x002ea20000300a00 */
[----:B------:R-:W-:-:S03]  /*f9240*/  IADD3 R8, P0, R12, R27, RZ ;  /* 0x0000001b0c087210 */ /* 0x000fc60007f1e0ff */
[----:B------:R1:W-:Y:S02]  /*f9250*/  STL.64 [R1+0x6f80], R24 ;  /* 0x006f801801007387 */ /* 0x0003e40000100a00 */
[----:B------:R-:W-:Y:S01]  /*f9260*/  IMAD.X R9, R15, 0x1, R26, P0 ;  /* 0x000000010f097824 */ /* 0x000fe200000e061a */
[----:B------:R-:W-:-:S04]  /*f9270*/  IADD3 R20, P1, R12, R29, RZ ;  /* 0x0000001d0c147210 */ /* 0x000fc80007f3e0ff */
[----:B------:R3:W-:Y:S01]  /*f9280*/  STL.64 [R1+0x39b0], R8 ;  /* 0x0039b00801007387 */ /* 0x0007e20000100a00 */
[----:B-1----:R-:W-:-:S03]  /*f9290*/  IMAD.MOV.U32 R24, RZ, RZ, R13 ;  /* 0x000000ffff187224 */ /* 0x002fc600078e000d */
[----:B---3--:R-:W3:Y:S04]  /*f92a0*/  LDL.LU.64 R8, [R1+0x6fa0] ;  /* 0x006fa00001087983 */ /* 0x008ee80000300a00 */
[----:B------:R1:W-:Y:S02]  /*f92b0*/  STL.64 [R1+0x6f78], R26 ;  /* 0x006f781a01007387 */ /* 0x0003e40000100a00 */
[----:B-1----:R-:W-:Y:S01]  /*f92c0*/  IMAD.MOV.U32 R26, RZ, RZ, R24 ;  /* 0x000000ffff1a7224 */ /* 0x002fe200078e0018 */
[C---:B--2---:R-:W-:Y:S02]  /*f92d0*/  IADD3 R24, P0, R21.reuse, R17, RZ ;  /* 0x0000001115187210 */ /* 0x044fe40007f1e0ff */
[----:B------:R-:W-:Y:S01]  /*f92e0*/  IADD3 R12, P2, R21, R16, RZ ;  /* 0x00000010150c7210 */ /* 0x000fe20007f5e0ff */
[----:B------:R-:W-:-:S02]  /*f92f0*/  IMAD.X R21, R15, 0x1, R28, P1 ;  /* 0x000000010f157824 */ /* 0x000fc400008e061c */
[----:B------:R-:W-:Y:S04]  /*f9300*/  STL [R1+0x3998], R24 ;  /* 0x0039981801007387 */ /* 0x000fe80000100800 */
[----:B------:R1:W-:Y:S01]  /*f9310*/  STL [R1+0x6f68], R17 ;  /* 0x006f681101007387 */ /* 0x0003e20000100800 */
[----:B------:R-:W-:-:S03]  /*f9320*/  IMAD.X R13, R26, 0x1, R14, P2 ;  /* 0x000000011a0d7824 */ /* 0x000fc600010e060e */
[----:B-1----:R-:W2:Y:S04]  /*f9330*/  LDL.LU R17, [R1+0x150] ;  /* 0x0001500001117983 */ /* 0x002ea80000300800 */
[----:B------:R-:W4:Y:S04]  /*f9340*/  LDL.LU R15, [R1+0x6f98] ;  /* 0x006f9800010f7983 */ /* 0x000f280000300800 */
[----:B------:R1:W-:Y:S04]  /*f9350*/  STL.64 [R1+0x39a8], R20 ;  /* 0x0039a81401007387 */ /* 0x0003e80000100a00 */
[----:B-1----:R-:W3:Y:S04]  /*f9360*/  LDL.LU.64 R20, [R1+0x6f90] ;  /* 0x006f900001147983 */ /* 0x002ee80000300a00 */
[----:B------:R1:W-:Y:S04]  /*f9370*/  STL.64 [R1+0x6f70], R28 ;  /* 0x006f701c01007387 */ /* 0x0003e80000100a00 */
[----:B-1----:R0:W4:Y:S04]  /*f9380*/  LDL.64 R28, [R1+0x3998] ;  /* 0x00399800011c7983 */ /* 0x0021280000100a00 */
[----:B------:R1:W-:Y:S04]  /*f9390*/  STL.64 [R1+0x39a0], R12 ;  /* 0x0039a00c01007387 */ /* 0x0003e80000100a00 */
[----:B-1----:R-:W3:Y:S01]  /*f93a0*/  LDL.LU.64 R12, [R1+0x6f88] ;  /* 0x006f8800010c7983 */ /* 0x002ee20000300a00 */
[----:B--2---:R-:W-:Y:S01]  /*f93b0*/  IADD3 R24, P1, R17, R19, RZ ;  /* 0x0000001311187210 */ /* 0x004fe20007f3e0ff */
[----:B----4-:R-:W-:-:S02]  /*f93c0*/  IMAD.X R29, R26, 0x1, R15, P0 ;  /* 0x000000011a1d7824 */ /* 0x010fc400000e060f */
[----:B---3--:R-:W-:Y:S04]  /*f93d0*/  STL.64 [R1+0x6f60], R12 ;  /* 0x006f600c01007387 */ /* 0x008fe80000100a00 */
[----:B------:R1:W-:Y:S04]  /*f93e0*/  STL.64 [R1+0x6f50], R14 ;  /* 0x006f500e01007387 */ /* 0x0003e80000100a00 */
[----:B------:R-:W-:Y:S04]  /*f93f0*/  STL [R1+0x399c], R29 ;  /* 0x00399c1d01007387 */ /* 0x000fe80000100800 */
[----:B------:R-:W-:Y:S01]  /*f9400*/  STL [R1+0x6f58], R15 ;  /* 0x006f580f01007387 */ /* 0x000fe20000100800 */
[----:B-1----:R-:W-:-:S04]  /*f9410*/  IMAD.MOV.U32 R14, RZ, RZ, R26 ;  /* 0x000000ffff0e7224 */ /* 0x002fc800078e001a */
[----:B------:R-:W-:-:S05]  /*f9420*/  IMAD.X R25, R14, 0x1, R18, P1 ;  /* 0x000000010e197824 */ /* 0x000fca00008e0612 */
[----:B------:R1:W-:Y:S04]  /*f9430*/  STL.64 [R1+0x3990], R24 ;  /* 0x0039901801007387 */ /* 0x0003e80000100a00 */
[----:B-1----:R-:W2:Y:S01]  /*f9440*/  LDL.LU.64 R24, [R1+0x6f80] ;  /* 0x006f800001187983 */ /* 0x002ea20000300a00 */
[C---:B------:R-:W-:Y:S02]  /*f9450*/  IADD3 R12, P2, R17.reuse, R21, RZ ;  /* 0x00000015110c7210 */ /* 0x040fe40007f5e0ff */
[----:B------:R-:W-:-:S03]  /*f9460*/  IADD3 R28, P0, R17, R23, RZ ;  /* 0x00000017111c7210 */ /* 0x000fc60007f1e0ff */
[C---:B------:R-:W-:Y:S02]  /*f9470*/  IMAD.X R13, R14.reuse, 0x1, R20, P2 ;  /* 0x000000010e0d7824 */ /* 0x040fe400010e0614 */
[----:B------:R-:W-:Y:S01]  /*f9480*/  IMAD.X R29, R14, 0x1, R22, P0 ;  /* 0x000000010e1d7824 */ /* 0x000fe200000e0616 */
[----:B--2---:R-:W-:-:S05]  /*f9490*/  IADD3 R26, P1, R17, R25, RZ ;  /* 0x00000019111a7210 */ /* 0x004fca0007f3e0ff */
[----:B------:R1:W-:Y:S04]  /*f94a0*/  STL [R1+0x3978], R26 ;  /* 0x0039781a01007387 */ /* 0x0003e80000100800 */
[----:B-1----:R-:W2:Y:S04]  /*f94b0*/  LDL.LU.64 R26, [R1+0x6f78] ;  /* 0x006f7800011a7983 */ /* 0x002ea80000300a00 */
[----:B------:R1:W-:Y:S04]  /*f94c0*/  STL.64 [R1+0x6f48], R20 ;  /* 0x006f481401007387 */ /* 0x0003e80000100a00 */
[----:B-1----:R0:W3:Y:S04]  /*f94d0*/  LDL.64 R20, [R1+0x3978] ;  /* 0x0039780001147983 */ /* 0x0020e80000100a00 */
[----:B------:R-:W-:Y:S04]  /*f94e0*/  STL.64 [R1+0x3988], R12 ;  /* 0x0039880c01007387 */ /* 0x000fe80000100a00 */
[----:B------:R1:W-:Y:S04]  /*f94f0*/  STL.64 [R1+0x6f38], R8 ;  /* 0x006f380801007387 */ /* 0x0003e80000100a00 */
[----:B-1----:R-:W4:Y:S04]  /*f9500*/  LDL R9, [R1+0x154] ;  /* 0x0001540001097983 */ /* 0x002f280000100800 */
[----:B------:R1:W-:Y:S04]  /*f9510*/  STL.64 [R1+0x3980], R28 ;  /* 0x0039801c01007387 */ /* 0x0003e80000100a00 */
[----:B-1----:R-:W3:Y:S04]  /*f9520*/  LDL.LU.64 R28, [R1+0x6f70] ;  /* 0x006f7000011c7983 */ /* 0x002ee80000300a00 */
[----:B------:R1:W-:Y:S02]  /*f9530*/  STL.64 [R1+0x6f40], R22 ;  /* 0x006f401601007387 */ /* 0x0003e40000100a00 */
[----:B-1----:R-:W-:Y:S01]  /*f9540*/  IMAD.MOV.U32 R22, RZ, RZ, R14 ;  /* 0x000000ffff167224 */ /* 0x002fe200078e000e */
[----:B--2---:R-:W-:-:S02]  /*f9550*/  IADD3 R12, P2, R17, R27, RZ ;  /* 0x0000001b110c7210 */ /* 0x004fc40007f5e0ff */
[----:B---3--:R-:W-:Y:S02]  /*f9560*/  IADD3 R14, P0, R17, R29, RZ ;  /* 0x0000001d110e7210 */ /* 0x008fe40007f1e0ff */
[----:B------:R-:W4:Y:S01]  /*f9570*/  LDL.LU R17, [R1+0x6f68] ;  /* 0x006f680001117983 */ /* 0x000f220000300800 */
[C---:B------:R-:W-:Y:S02]  /*f9580*/  IMAD.X R21, R22.reuse, 0x1, R24, P1 ;  /* 0x0000000116157824 */ /* 0x040fe400008e0618 */
[----:B------:R-:W-:-:S03]  /*f9590*/  IMAD.X R13, R22, 0x1, R26, P2 ;  /* 0x00000001160d7824 */ /* 0x000fc600010e061a */
[----:B------:R-:W-:Y:S04]  /*f95a0*/  STL [R1+0x397c], R21 ;  /* 0x00397c1501007387 */ /* 0x000fe80000100800 */
[----:B------:R1:W-:Y:S01]  /*f95b0*/  STL.64 [R1+0x3970], R12 ;  /* 0x0039700c01007387 */ /* 0x0003e20000100a00 */
[----:B------:R-:W-:-:S03]  /*f95c0*/  IMAD.X R15, R22, 0x1, R28, P0 ;  /* 0x00000001160f7824 */ /* 0x000fc600000e061c */
[----:B-1----:R-:W2:Y:S01]  /*f95d0*/  LDL.LU.64 R12, [R1+0x6f60] ;  /* 0x006f6000010c7983 */ /* 0x002ea20000300a00 */
[----:B----4-:R-:W-:-:S03]  /*f95e0*/  IADD3 R8, P2, R9, R17, RZ ;  /* 0x0000001109087210 */ /* 0x010fc60007f5e0ff */
[----:B------:R1:W-:Y:S04]  /*f95f0*/  STL [R1+0x6f30], R17 ;  /* 0x006f301101007387 */ /* 0x0003e80000100800 */
[----:B-1----:R-:W3:Y:S04]  /*f9600*/  LDL.LU R17, [R1+0x154] ;  /* 0x0001540001117983 */ /* 0x002ee80000300800 */
[----:B------:R1:W-:Y:S04]  /*f9610*/  STL.64 [R1+0x3968], R14 ;  /* 0x0039680e01007387 */ /* 0x0003e80000100a00 */
[----:B-1----:R0:W4:Y:S01]  /*f9620*/  LDL.LU R15, [R1+0x6f58] ;  /* 0x006f5800010f7983 */ /* 0x0021220000300800 */
[----:B---3--:R-:W-:-:S05]  /*f9630*/  IADD3 R14, P0, R17, R19, RZ ;  /* 0x00000013110e7210 */ /* 0x008fca0007f1e0ff */
[----:B------:R4:W-:Y:S04]  /*f9640*/  STL [R1+0x3950], R14 ;  /* 0x0039500e01007387 */ /* 0x0009e80000100800 */
[----:B----4-:R-:W3:Y:S04]  /*f9650*/  LDL.LU.64 R14, [R1+0x6f50] ;  /* 0x006f5000010e7983 */ /* 0x010ee80000300a00 */
[----:B------:R1:W-:Y:S04]  /*f9660*/  STL [R1+0x6f18], R19 ;  /* 0x006f181301007387 */ /* 0x0003e80000100800 */
[----:B-1----:R-:W3:Y:S01]  /*f9670*/  LDL.LU R19, [R1+0x38c] ;  /* 0x00038c0001137983 */ /* 0x002ee20000300800 */
[----:B------:R-:W-:-:S05]  /*f9680*/  IADD3 R20, P1, R9, R16, RZ ;  /* 0x0000001009147210 */ /* 0x000fca0007f3e0ff */
[----:B---3--:R-:W-:-:S05]  /*f9690*/  IMAD.X R21, R19, 0x1, R14, P1 ;  /* 0x0000000113157824 */ /* 0x008fca00008e060e */
[----:B------:R1:W-:Y:S04]  /*f96a0*/  STL.64 [R1+0x3960], R20 ;  /* 0x0039601401007387 */ /* 0x0003e80000100a00 */
[----:B-1----:R-:W3:Y:S01]  /*f96b0*/  LDL.LU.64 R20, [R1+0x6f48] ;  /* 0x006f480001147983 */ /* 0x002ee20000300a00 */
[----:B------:R-:W-:Y:S01]  /*f96c0*/  IMAD.X R9, R19, 0x1, R15, P2 ;  /* 0x0000000113097824 */ /* 0x000fe200010e060f */
[----:B---3--:R-:W-:-:S05]  /*f96d0*/  IADD3 R22, P1, R17, R21, RZ ;  /* 0x0000001511167210 */ /* 0x008fca0007f3e0ff */
[----:B------:R1:W-:Y:S04]  /*f96e0*/  STL [R1+0x3948], R22 ;  /* 0x0039481601007387 */ /* 0x0003e80000100800 */
[----:B-1----:R-:W3:Y:S04]  /*f96f0*/  LDL.LU.64 R22, [R1+0x6f40] ;  /* 0x006f400001167983 */ /* 0x002ee80000300a00 */
[----:B------:R1:W-:Y:S04]  /*f9700*/  STL.64 [R1+0x3958], R8 ;  /* 0x0039580801007387 */ /* 0x0003e80000100a00 */
[----:B-1----:R-:W4:Y:S04]  /*f9710*/  LDL.LU.64 R8, [R1+0x6f38] ;  /* 0x006f380001087983 */ /* 0x002f280000300a00 */
[----:B------:R1:W-:Y:S04]  /*f9720*/  STL.64 [R1+0x6f10], R14 ;  /* 0x006f100e01007387 */ /* 0x0003e80000100a00 */
[----:B-1----:R-:W2:Y:S04]  /*f9730*/  LDL R14, [R1+0x344] ;  /* 0x00034400010e7983 */ /* 0x002ea80000100800 */
[----:B------:R-:W3:Y:S04]  /*f9740*/  LDL.LU R15, [R1+0x158] ;  /* 0x00015800010f7983 */ /* 0x000ee80000300800 */
[----:B----4-:R1:W-:Y:S04]  /*f9750*/  STL.64 [R1+0x6f20], R8 ;  /* 0x006f200801007387 */ /* 0x0103e80000100a00 */
[----:B-1----:R0:W2:Y:S04]  /*f9760*/  LDL.64 R8, [R1+0x3948] ;  /* 0x0039480001087983 */ /* 0x0020a80000100a00 */
[----:B------:R1:W-:Y:S04]  /*f9770*/  STL.64 [R1+0x6f28], R4 ;  /* 0x006f280401007387 */ /* 0x0003e80000100a00 */
[----:B-1----:R0:W3:Y:S01]  /*f9780*/  LDL.64 R4, [R1+0x3950] ;  /* 0x0039500001047983 */ /* 0x0020e20000100a00 */
[----:B--2---:R-:W-:-:S02]  /*f9790*/  IMAD.MOV.U32 R9, RZ, RZ, R14 ;  /* 0x000000ffff097224 */ /* 0x004fc400078e000e */
[----:B---3--:R-:W-:-:S04]  /*f97a0*/  IMAD.MOV.U32 R5, RZ, RZ, R15 ;  /* 0x000000ffff057224 */ /* 0x008fc800078e000f */
[----:B------:R-:W-:Y:S02]  /*f97b0*/  IMAD.MOV.U32 R15, RZ, RZ, R5 ;  /* 0x000000ffff0f7224 */ /* 0x000fe400078e0005 */
[----:B------:R-:W-:Y:S01]  /*f97c0*/  IMAD.X R5, R19, 0x1, R18, P0 ;  /* 0x0000000113057824 */ /* 0x000fe200000e0612 */
[----:B------:R-:W-:-:S04]  /*f97d0*/  IADD3 R14, P2, R17, R23, RZ ;  /* 0x00000017110e7210 */ /* 0x000fc80007f5e0ff */
[----:B------:R1:W-:Y:S04]  /*f97e0*/  STL [R1+0x3954], R5 ;  /* 0x0039540501007387 */ /* 0x0003e80000100800 */
[----:B------:R-:W-:Y:S01]  /*f97f0*/  STL.64 [R1+0x6f08], R20 ;  /* 0x006f081401007387 */ /* 0x000fe20000100a00 */
[----:B-1----:R-:W-:Y:S02]  /*f9800*/  IMAD.MOV.U32 R5, RZ, RZ, R9 ;  /* 0x000000ffff057224 */ /* 0x002fe400078e0009 */
[----:B------:R-:W-:-:S05]  /*f9810*/  IMAD.X R9, R19, 0x1, R20, P1 ;  /* 0x0000000113097824 */ /* 0x000fca00008e0614 */
[----:B------:R1:W-:Y:S04]  /*f9820*/  STL [R1+0x394c], R9 ;  /* 0x00394c0901007387 */ /* 0x0003e80000100800 */
[----:B------:R-:W-:Y:S01]  /*f9830*/  STL.64 [R1+0x6f00], R22 ;  /* 0x006f001601007387 */ /* 0x000fe20000100a00 */
[C---:B------:R-:W-:Y:S02]  /*f9840*/  IADD3 R4, P0, R17.reuse, R25, RZ ;  /* 0x0000001911047210 */ /* 0x040fe40007f1e0ff */
[----:B------:R-:W-:Y:S01]  /*f9850*/  IADD3 R8, P1, R17, R27, RZ ;  /* 0x0000001b11087210 */ /* 0x000fe20007f3e0ff */
[----:B-1----:R-:W-:Y:S02]  /*f9860*/  IMAD.MOV.U32 R9, RZ, RZ, R15 ;  /* 0x000000ffff097224 */ /* 0x002fe400078e000f */
[----:B------:R-:W-:-:S05]  /*f9870*/  IMAD.X R15, R19, 0x1, R22, P2 ;  /* 0x00000001130f7824 */ /* 0x000fca00010e0616 */
[----:B------:R1:W-:Y:S02]  /*f9880*/  STL.64 [R1+0x3940], R14 ;  /* 0x0039400e01007387 */ /* 0x0003e40000100a00 */
[----:B-1----:R-:W-:Y:S02]  /*f9890*/  IADD3 R14, P2, R17, R29, RZ ;  /* 0x0000001d110e7210 */ /* 0x002fe40007f5e0ff */
[----:B------:R-:W2:Y:S01]  /*f98a0*/  LDL.LU R17, [R1+0x6f30] ;  /* 0x006f300001117983 */ /* 0x000ea20000300800 */
[----:B------:R-:W-:Y:S02]  /*f98b0*/  IMAD.MOV.U32 R15, RZ, RZ, R5 ;  /* 0x000000ffff0f7224 */ /* 0x000fe400078e0005 */
[----:B------:R-:W-:Y:S01]  /*f98c0*/  IMAD.X R5, R19, 0x1, R24, P0 ;  /* 0x0000000113057824 */ /* 0x000fe200000e0618 */
[----:B------:R-:W-:Y:S01]  /*f98d0*/  IADD3 R20, P0, R9, R16, RZ ;  /* 0x0000001009147210 */ /* 0x000fe20007f1e0ff */
[----:B------:R-:W-:Y:S02]  /*f98e0*/  IMAD.MOV.U32 R21, RZ, RZ, R9 ;  /* 0x000000ffff157224 */ /* 0x000fe400078e0009 */
[----:B------:R-:W-:Y:S01]  /*f98f0*/  IMAD.X R9, R19, 0x1, R26, P1 ;  /* 0x0000000113097824 */ /* 0x000fe200008e061a */
[----:B------:R1:W-:Y:S01]  /*f9900*/  STL.64 [R1+0x3930], R4 ;  /* 0x0039300401007387 */ /* 0x0003e20000100a00 */
[----:B------:R-:W-:-:S02]  /*f9910*/  IMAD.MOV.U32 R23, RZ, RZ, R15 ;  /* 0x000000ffff177224 */ /* 0x000fc400078e000f */
[----:B------:R-:W-:Y:S01]  /*f9920*/  IMAD.X R15, R19, 0x1, R28, P2 ;  /* 0x00000001130f7824 */ /* 0x000fe200010e061c */
[----:B-1----:R-:W3:Y:S04]  /*f9930*/  LDL.LU.64 R4, [R1+0x6f28] ;  /* 0x006f280001047983 */ /* 0x002ee80000300a00 */
[----:B------:R1:W-:Y:S04]  /*f9940*/  STL.64 [R1+0x3938], R8 ;  /* 0x0039380801007387 */ /* 0x0003e80000100a00 */
[----:B-1----:R-:W4:Y:S04]  /*f9950*/  LDL.LU.64 R8, [R1+0x6f20] ;  /* 0x006f200001087983 */ /* 0x002f280000300a00 */
[----:B--2---:R-:W-:Y:S04]  /*f9960*/  STL.64 [R1+0x6ef0], R16 ;  /* 0x006ef01001007387 */ /* 0x004fe80000100a00 */
[----:B------:R-:W2:Y:S04]  /*f9970*/  LDL.LU R19, [R1+0x6f18] ;  /* 0x006f180001137983 */ /* 0x000ea80000300800 */
[----:B------:R1:W-:Y:S04]  /*f9980*/  STL.64 [R1+0x3918], R14 ;  /* 0x0039180e01007387 */ /* 0x0003e80000100a00 */
[----:B-1----:R-:W3:Y:S04]  /*f9990*/  LDL.LU.64 R14, [R1+0x6f10] ;  /* 0x006f1000010e7983 */ /* 0x002ee80000300a00 */
[----:B------:R1:W-:Y:S02]  /*f99a0*/  STL.64 [R1+0x6ef8], R28 ;  /* 0x006ef81c01007387 */ /* 0x0003e40000100a00 */
[----:B-1----:R-:W-:-:S05]  /*f99b0*/  IMAD.MOV.U32 R29, RZ, RZ, R21 ;  /* 0x000000ffff1d7224 */ /* 0x002fca00078e0015 */
[----:B--2---:R-:W-:Y:S01]  /*f99c0*/  IADD3 R16, P2, R29, R19, RZ ;  /* 0x000000131d107210 */ /* 0x004fe20007f5e0ff */
[----:B------:R1:W-:Y:S04]  /*f99d0*/  STL [R1+0x6ed8], R19 ;  /* 0x006ed81301007387 */ /* 0x0003e80000100800 */
[----:B-1----:R-:W3:Y:S01]  /*f99e0*/  LDL.LU R19, [R1+0x388] ;  /* 0x0003880001137983 */ /* 0x002ee20000300800 */
[----:B------:R-:W-:Y:S01]  /*f99f0*/  IADD3 R22, P1, R21, R17, RZ ;  /* 0x0000001115167210 */ /* 0x000fe20007f3e0ff */
[----:B---3--:R-:W-:-:S05]  /*f9a00*/  IMAD.X R21, R19, 0x1, R14, P0 ;  /* 0x0000000113157824 */ /* 0x008fca00000e060e */
        /* <DEDUP_REMOVED lines=8> */
[----:B------:R1:W-:Y:S01]  /*f9a90*/  STL.64 [R1+0x6ed0], R14 ;  /* 0x006ed00e01007387 */ /* 0x0003e20000100a00 */
[----:B------:R-:W-:Y:S02]  /*f9aa0*/  IMAD.X R17, R19, 0x1, R18, P2 ;  /* 0x0000000113117824 */ /* 0x000fe400010e0612 */
[----:B-1----:R-:W-:-:S03]  /*f9ab0*/  IMAD.MOV.U32 R15, RZ, RZ, R29 ;  /* 0x000000ffff0f7224 */ /* 0x002fc600078e001d */
[----:B------:R1:W-:Y:S02]  /*f9ac0*/  STL.64 [R1+0x38f0], R16 ;  /* 0x0038f01001007387 */ /* 0x0003e40000100a00 */
[----:B-1----:R-:W-:-:S05]  /*f9ad0*/  IADD3 R16, P2, R15, R25, RZ ;  /* 0x000000190f107210 */ /* 0x002fca0007f5e0ff */
[----:B------:R-:W-:Y:S01]  /*f9ae0*/  IMAD.X R17, R19, 0x1, R24, P2 ;  /* 0x0000000113117824 */ /* 0x000fe200010e0618 */
[----:B--2---:R-:W-:-:S05]  /*f9af0*/  IADD3 R6, P0, R29, R21, RZ ;  /* 0x000000151d067210 */ /* 0x004fca0007f1e0ff */
[----:B------:R-:W-:-:S05]  /*f9b00*/  IMAD.X R7, R19, 0x1, R20, P0 ;  /* 0x0000000113077824 */ /* 0x000fca00000e0614 */
[----:B------:R-:W-:Y:S01]  /*f9b10*/  STL.64 [R1+0x38f8], R6 ;  /* 0x0038f80601007387 */ /* 0x000fe20000100a00 */
[----:B---3--:R-:W-:-:S05]  /*f9b20*/  IADD3 R28, P1, R15, R23, RZ ;  /* 0x000000170f1c7210 */ /* 0x008fca0007f3e0ff */
[----:B------:R-:W-:-:S05]  /*f9b30*/  IMAD.X R29, R19, 0x1, R22, P1 ;  /* 0x00000001131d7824 */ /* 0x000fca00008e0616 */
        /* <DEDUP_REMOVED lines=11> */
[----:B------:R-:W-:Y:S01]  /*f9bf0*/  IADD3 R22, P0, R23, R17, RZ ;  /* 0x0000001117167210 */ /* 0x000fe20007f1e0ff */
[----:B------:R-:W-:Y:S02]  /*f9c00*/  IMAD.MOV.U32 R23, RZ, RZ, R15 ;  /* 0x000000ffff177224 */ /* 0x000fe400078e000f */
[----:B------:R-:W-:Y:S01]  /*f9c10*/  IMAD.X R15, R19, 0x1, R28, P1 ;  /* 0x00000001130f7824 */ /* 0x000fe200008e061c */
[----:B------:R1:W-:Y:S04]  /*f9c20*/  STL [R1+0x38e0], R12 ;  /* 0x0038e00c01007387 */ /* 0x0003e80000100800 */
[----:B-1----:R-:W2:Y:S04]  /*f9c30*/  LDL.LU.64 R12, [R1+0x6ee8] ;  /* 0x006ee800010c7983 */ /* 0x002ea80000300a00 */
[----:B------:R1:W-:Y:S04]  /*f9c40*/  STL.64 [R1+0x3910], R6 ;  /* 0x0039100601007387 */ /* 0x0003e80000100a00 */
[----:B-1----:R-:W3:Y:S04]  /*f9c50*/  LDL.LU.64 R6, [R1+0x6ee0] ;  /* 0x006ee00001067983 */ /* 0x002ee80000300a00 */
[----:B------:R-:W-:Y:S04]  /*f9c60*/  STL.64 [R1+0x6eb0], R16 ;  /* 0x006eb01001007387 */ /* 0x000fe80000100a00 */
[----:B------:R-:W4:Y:S04]  /*f9c70*/  LDL.LU R19, [R1+0x6ed8] ;  /* 0x006ed80001137983 */ /* 0x000f280000300800 */
[----:B------:R1:W-:Y:S04]  /*f9c80*/  STL.64 [R1+0x38d8], R14 ;  /* 0x0038d80e01007387 */ /* 0x0003e80000100a00 */
[----:B-1----:R-:W3:Y:S04]  /*f9c90*/  LDL.LU.64 R14, [R1+0x6ed0] ;  /* 0x006ed000010e7983 */ /* 0x002ee80000300a00 */
[----:B------:R1:W-:Y:S04]  /*f9ca0*/  STL [R1+0x6eb8], R28 ;  /* 0x006eb81c01007387 */ /* 0x0003e80000100800 */
[----:B-1----:R-:W3:Y:S04]  /*f9cb0*/  LDL.LU R28, [R1+0x15c] ;  /* 0x00015c00011c7983 */ /* 0x002ee80000300800 */
[----:B--2---:R1:W-:Y:S04]  /*f9cc0*/  STL.64 [R1+0x6ec0], R12 ;  /* 0x006ec00c01007387 */ /* 0x0043e80000100a00 */
[----:B-1----:R0:W2:Y:S04]  /*f9cd0*/  LDL.64 R12, [R1+0x38e0] ;  /* 0x0038e000010c7983 */ /* 0x0020a80000100a00 */
[----:B----4-:R1:W-:Y:S01]  /*f9ce0*/  STL [R1+0x6ea0], R19 ;  /* 0x006ea01301007387 */ /* 0x0103e20000100800 */
[----:B---3--:R-:W-:-:S03]  /*f9cf0*/  IADD3 R16, P1, R28, R19, RZ ;  /* 0x000000131c107210 */ /* 0x008fc60007f3e0ff */
[----:B-1----:R-:W2:Y:S02]  /*f9d00*/  LDL.LU R19, [R1+0x384] ;  /* 0x0003840001137983 */ /* 0x002ea40000300800 */
[----:B--2---:R-:W-:-:S05]  /*f9d10*/  IMAD.X R13, R19, 0x1, R14, P2 ;  /* 0x00000001130d7824 */ /* 0x004fca00010e060e */
[----:B------:R1:W-:Y:S02]  /*f9d20*/  STL [R1+0x38e4], R13 ;  /* 0x0038e40d01007387 */ /* 0x0003e40000100800 */
[----:B-1----:R-:W-:Y:S02]  /*f9d30*/  IMAD.MOV.U32 R13, RZ, RZ, R23 ;  /* 0x000000ffff0d7224 */ /* 0x002fe400078e0017 */
[----:B------:R-:W-:-:S05]  /*f9d40*/  IMAD.X R23, R19, 0x1, R15, P0 ;  /* 0x0000000113177824 */ /* 0x000fca00000e060f */
[----:B------:R1:W-:Y:S04]  /*f9d50*/  STL.64 [R1+0x38e8], R22 ;  /* 0x0038e81601007387 */ /* 0x0003e80000100a00 */
[----:B-1----:R-:W2:Y:S01]  /*f9d60*/  LDL.LU.64 R22, [R1+0x6ec8] ;  /* 0x006ec80001167983 */ /* 0x002ea20000300a00 */
[----:B------:R-:W-:Y:S01]  /*f9d70*/  IMAD.X R17, R19, 0x1, R18, P1 ;  /* 0x0000000113117824 */ /* 0x000fe200008e0612 */
[----:B------:R-:W-:Y:S02]  /*f9d80*/  IADD3 R12, P2, R28, R21, RZ ;  /* 0x000000151c0c7210 */ /* 0x000fe40007f5e0ff */
[----:B------:R-:W-:Y:S04]  /*f9d90*/  STL.64 [R1+0x6e98], R14 ;  /* 0x006e980e01007387 */ /* 0x000fe80000100a00 */
[----:B------:R1:W-:Y:S04]  /*f9da0*/  STL.64 [R1+0x38b0], R16 ;  /* 0x0038b01001007387 */ /* 0x0003e80000100a00 */
[----:B------:R3:W-:Y:S01]  /*f9db0*/  STL.64 [R1+0x6ea8], R8 ;  /* 0x006ea80801007387 */ /* 0x0007e20000100a00 */
[----:B-1----:R-:W-:-:S02]  /*f9dc0*/  IMAD.MOV.U32 R17, RZ, RZ, R13 ;  /* 0x000000ffff117224 */ /* 0x002fc400078e000d */
[----:B------:R-:W-:Y:S01]  /*f9dd0*/  IMAD.X R13, R19, 0x1, R20, P2 ;  /* 0x00000001130d7824 */ /* 0x000fe200010e0614 */
[----:B------:R-:W-:-:S04]  /*f9de0*/  IADD3 R16, P1, R28, R25, RZ ;  /* 0x000000191c107210 */ /* 0x000fc80007f3e0ff */
[----:B------:R1:W-:Y:S01]  /*f9df0*/  STL.64 [R1+0x38b8], R12 ;  /* 0x0038b80c01007387 */ /* 0x0003e20000100a00 */
[----:B---3--:R-:W-:-:S03]  /*f9e00*/  IADD3 R8, P2, R28, R27, RZ ;  /* 0x0000001b1c087210 */ /* 0x008fc60007f5e0ff */
[----:B-1----:R-:W3:Y:S04]  /*f9e10*/  LDL.LU.64 R12, [R1+0x6ec0] ;  /* 0x006ec000010c7983 */ /* 0x002ee80000300a00 */
[----:B------:R-:W4:Y:S01]  /*f9e20*/  LDL R9, [R1+0x160] ;  /* 0x0001600001097983 */ /* 0x000f220000100800 */
[----:B--2---:R-:W-:-:S05]  /*f9e30*/  IADD3 R14, P0, R28, R23, RZ ;  /* 0x000000171c0e7210 */ /* 0x004fca0007f1e0ff */
[----:B------:R-:W-:-:S05]  /*f9e40*/  IMAD.X R15, R19, 0x1, R22, P0 ;  /* 0x00000001130f7824 */ /* 0x000fca00000e0616 */
[----:B------:R1:W-:Y:S04]  /*f9e50*/  STL.64 [R1+0x38c0], R14 ;  /* 0x0038c00e01007387 */ /* 0x0003e80000100a00 */
[----:B------:R-:W-:Y:S01]  /*f9e60*/  STL.64 [R1+0x6e90], R22 ;  /* 0x006e901601007387 */ /* 0x000fe20000100a00 */
[----:B-1----:R-:W-:Y:S02]  /*f9e70*/  IMAD.MOV.U32 R15, RZ, RZ, R17 ;  /* 0x000000ffff0f7224 */ /* 0x002fe400078e0011 */
[----:B------:R-:W-:Y:S01]  /*f9e80*/  IMAD.X R17, R19, 0x1, R24, P1 ;  /* 0x0000000113117824 */ /* 0x000fe200008e0618 */
[----:B------:R-:W-:Y:S02]  /*f9e90*/  IADD3 R14, P0, R28, R29, RZ ;  /* 0x0000001d1c0e7210 */ /* 0x000fe40007f1e0ff */
[----:B------:R-:W2:Y:S04]  /*f9ea0*/  LDL.LU R28, [R1+0x6eb8] ;  /* 0x006eb800011c7983 */ /* 0x000ea80000300800 */
[----:B------:R1:W-:Y:S04]  /*f9eb0*/  STL.64 [R1+0x38c8], R16 ;  /* 0x0038c81001007387 */ /* 0x0003e80000100a00 */
[----:B-1----:R-:W4:Y:S02]  /*f9ec0*/  LDL.LU.64 R16, [R1+0x6eb0] ;  /* 0x006eb00001107983 */ /* 0x002f240000300a00 */
[----:B----4-:R-:W-:Y:S01]  /*f9ed0*/  IADD3 R22, P1, R9, R16, RZ ;  /* 0x0000001009167210 */ /* 0x010fe20007f3e0ff */
[----:B------:R-:W-:-:S05]  /*f9ee0*/  IMAD.X R9, R19, 0x1, R26, P2 ;  /* 0x0000000113097824 */ /* 0x000fca00010e061a */
[----:B------:R1:W-:Y:S04]  /*f9ef0*/  STL.64 [R1+0x38d0], R8 ;  /* 0x0038d00801007387 */ /* 0x0003e80000100a00 */
[----:B------:R-:W-:Y:S04]  /*f9f00*/  STL [R1+0x38a0], R22 ;  /* 0x0038a01601007387 */ /* 0x000fe80000100800 */
[----:B-1----:R-:W4:Y:S04]  /*f9f10*/  LDL.LU.64 R8, [R1+0x6ea8] ;  /* 0x006ea80001087983 */ /* 0x002f280000300a00 */
[----:B------:R1:W-:Y:S04]  /*f9f20*/  STL [R1+0x6e78], R26 ;  /* 0x006e781a01007387 */ /* 0x0003e80000100800 */
[----:B-1----:R-:W3:Y:S04]  /*f9f30*/  LDL.LU R26, [R1+0x160] ;  /* 0x00016000011a7983 */ /* 0x002ee80000300800 */
[----:B------:R-:W4:Y:S04]  /*f9f40*/  LDL.LU R23, [R1+0x164] ;  /* 0x0001640001177983 */ /* 0x000f280000300800 */
[----:B------:R1:W-:Y:S01]  /*f9f50*/  STL.64 [R1+0x6e70], R16 ;  /* 0x006e701001007387 */ /* 0x0003e20000100a00 */
[----:B---3--:R-:W-:Y:S01]  /*f9f60*/  IADD3 R22, P2, R26, R17, RZ ;  /* 0x000000111a167210 */ /* 0x008fe20007f5e0ff */
[----:B-1----:R-:W-:-:S02]  /*f9f70*/  IMAD.MOV.U32 R17, RZ, RZ, R15 ;  /* 0x000000ffff117224 */ /* 0x002fc400078e000f */
[----:B--2---:R-:W-:Y:S02]  /*f9f80*/  IMAD.X R15, R19, 0x1, R28, P0 ;  /* 0x00000001130f7824 */ /* 0x004fe400000e061c */
[----:B------:R-:W2:Y:S04]  /*f9f90*/  LDL.LU R19, [R1+0x6ea0] ;  /* 0x006ea00001137983 */ /* 0x000ea80000300800 */
[----:B------:R1:W-:Y:S04]  /*f9fa0*/  STL.64 [R1+0x3898], R14 ;  /* 0x0038980e01007387 */ /* 0x0003e80000100a00 */
[----:B-1----:R-:W3:Y:S04]  /*f9fb0*/  LDL.LU.64 R14, [R1+0x6e98] ;  /* 0x006e9800010e7983 */ /* 0x002ee80000300a00 */
[----:B------:R1:W-:Y:S02]  /*f9fc0*/  STL.64 [R1+0x6e80], R28 ;  /* 0x006e801c01007387 */ /* 0x0003e40000100a00 */
[----:B-1----:R-:W-:-:S05]  /*f9fd0*/  IMAD.MOV.U32 R28, RZ, RZ, R17 ;  /* 0x000000ffff1c7224 */ /* 0x002fca00078e0011 */
[----:B------:R1:W-:Y:S04]  /*f9fe0*/  STL.64 [R1+0x6e88], R28 ;  /* 0x006e881c01007387 */ /* 0x0003e80000100a00 */
[----:B-1----:R0:W3:Y:S01]  /*f9ff0*/  LDL.64 R28, [R1+0x38a0] ;  /* 0x0038a000011c7983 */ /* 0x0020e20000100a00 */
[----:B--2---:R-:W-:-:S03]  /*fa000*/  IADD3 R16, P0, R26, R19, RZ ;  /* 0x000000131a107210 */ /* 0x004fc60007f1e0ff */
[----:B------:R1:W-:Y:S04]  /*fa010*/  STL [R1+0x6e68], R19 ;  /* 0x006e681301007387 */ /* 0x0003e80000100800 */
[----:B-1----:R-:W3:Y:S01]  /*fa020*/  LDL.LU R19, [R1+0x380] ;  /* 0x0003800001137983 */ /* 0x002ee20000300800 */
[----:B----4-:R-:W-:Y:S02]  /*fa030*/  IMAD.MOV.U32 R17, RZ, RZ, R23 ;  /* 0x000000ffff117224 */ /* 0x010fe400078e0017 */
[C---:B---3--:R-:W-:Y:S02]  /*fa040*/  IMAD.X R29, R19.reuse, 0x1, R14, P1 ;  /* 0x00000001131d7824 */ /* 0x048fe400008e060e */
[----:B------:R-:W-:Y:S01]  /*fa050*/  IMAD.X R23, R19, 0x1, R15, P2 ;  /* 0x0000000113177824 */ /* 0x000fe200010e060f */
[----:B------:R-:W-:-:S02]  /*fa060*/  IADD3 R28, P1, R26, R21, RZ ;  /* 0x000000151a1c7210 */ /* 0x000fc40007f3e0ff */
[----:B------:R-:W-:Y:S04]  /*fa070*/  STL [R1+0x38a4], R29 ;  /* 0x0038a41d01007387 */ /* 0x000fe80000100800 */
[----:B------:R1:W-:Y:S04]  /*fa080*/  STL.64 [R1+0x38a8], R22 ;  /* 0x0038a81601007387 */ /* 0x0003e80000100a00 */
[----:B-1----:R-:W2:Y:S04]  /*fa090*/  LDL.LU.64 R22, [R1+0x6e90] ;  /* 0x006e900001167983 */ /* 0x002ea80000300a00 */
[----:B------:R1:W-:Y:S01]  /*fa0a0*/  STL.64 [R1+0x6e60], R14 ;  /* 0x006e600e01007387 */ /* 0x0003e20000100a00 */
[----:B------:R-:W-:-:S02]  /*fa0b0*/  IMAD.X R29, R19, 0x1, R20, P1 ;  /* 0x00000001131d7824 */ /* 0x000fc400008e0614 */
[----:B-1----:R-:W-:Y:S02]  /*fa0c0*/  IMAD.MOV.U32 R15, RZ, RZ, R17 ;  /* 0x000000ffff0f7224 */ /* 0x002fe400078e0011 */
[----:B------:R-:W-:-:S05]  /*fa0d0*/  IMAD.X R17, R19, 0x1, R18, P0 ;  /* 0x0000000113117824 */ /* 0x000fca00000e0612 */
[----:B------:R-:W-:Y:S04]  /*fa0e0*/  STL.64 [R1+0x3870], R16 ;  /* 0x0038701001007387 */ /* 0x000fe80000100a00 */
[----:B------:R1:W-:Y:S04]  /*fa0f0*/  STL.64 [R1+0x3878], R28 ;  /* 0x0038781c01007387 */ /* 0x0003e80000100a00 */
[----:B-1----:R-:W3:Y:S04]  /*fa100*/  LDL.LU.64 R28, [R1+0x6e88] ;  /* 0x006e8800011c7983 */ /* 0x002ee80000300a00 */
[----:B------:R3:W-:Y:S02]  /*fa110*/  STL.64 [R1+0x6e58], R20 ;  /* 0x006e581401007387 */ /* 0x0007e40000100a00 */
[----:B---3--:R-:W-:Y:S01]  /*fa120*/  IMAD.MOV.U32 R21, RZ, RZ, R28 ;  /* 0x000000ffff157224 */ /* 0x008fe200078e001c */
[----:B------:R-:W-:-:S05]  /*fa130*/  IADD3 R28, P1, R26, R27, RZ ;  /* 0x0000001b1a1c7210 */ /* 0x000fca0007f3e0ff */
[----:B------:R1:W-:Y:S04]  /*fa140*/  STL [R1+0x3890], R28 ;  /* 0x0038901c01007387 */ /* 0x0003e80000100800 */
[----:B-1----:R-:W3:Y:S01]  /*fa150*/  LDL.LU.64 R28, [R1+0x6e80] ;  /* 0x006e8000011c7983 */ /* 0x002ee20000300a00 */
[C---:B--2---:R-:W-:Y:S01]  /*fa160*/  IADD3 R14, P2, R26.reuse, R23, RZ ;  /* 0x000000171a0e7210 */ /* 0x044fe20007f5e0ff */
[----:B------:R-:W-:Y:S01]  /*fa170*/  IMAD.MOV.U32 R20, RZ, RZ, R15 ;  /* 0x000000ffff147224 */ /* 0x000fe200078e000f */
[----:B------:R-:W-:-:S03]  /*fa180*/  IADD3 R16, P0, R26, R25, RZ ;  /* 0x000000191a107210 */ /* 0x000fc60007f1e0ff */
[C---:B------:R-:W-:Y:S01]  /*fa190*/  IMAD.X R15, R19.reuse, 0x1, R22, P2 ;  /* 0x00000001130f7824 */ /* 0x040fe200010e0616 */
[----:B------:R1:W-:Y:S01]  /*fa1a0*/  STL.64 [R1+0x6e50], R22 ;  /* 0x006e501601007387 */ /* 0x0003e20000100a00 */
[----:B------:R-:W-:-:S03]  /*fa1b0*/  IMAD.X R17, R19, 0x1, R24, P0 ;  /* 0x0000000113117824 */ /* 0x000fc600000e0618 */
[----:B-1----:R0:W2:Y:S04]  /*fa1c0*/  LDL.64 R22, [R1+0x3890] ;  /* 0x0038900001167983 */ /* 0x0020a80000100a00 */
[----:B------:R3:W-:Y:S02]  /*fa1d0*/  STL.64 [R1+0x3880], R14 ;  /* 0x0038800e01007387 */ /* 0x0007e40000100a00 */
[----:B---3--:R-:W-:Y:S02]  /*fa1e0*/  IADD3 R14, P2, R26, R29, RZ ;  /* 0x0000001d1a0e7210 */ /* 0x008fe40007f5e0ff */
[----:B------:R-:W2:Y:S04]  /*fa1f0*/  LDL.LU R26, [R1+0x6e78] ;  /* 0x006e7800011a7983 */ /* 0x000ea80000300800 */
[----:B------:R1:W-:Y:S04]  /*fa200*/  STL.64 [R1+0x3888], R16 ;  /* 0x0038881001007387 */ /* 0x0003e80000100a00 */
[----:B-1----:R-:W3:Y:S04]  /*fa210*/  LDL.LU.64 R16, [R1+0x6e70] ;  /* 0x006e700001107983 */ /* 0x002ee80000300a00 */
[----:B------:R1:W-:Y:S01]  /*fa220*/  STL.64 [R1+0x6e48], R24 ;  /* 0x006e481801007387 */ /* 0x0003e20000100a00 */
[----:B------:R-:W-:-:S02]  /*fa230*/  IMAD.X R15, R19, 0x1, R28, P2 ;  /* 0x00000001130f7824 */ /* 0x000fc400010e061c */
[----:B-1----:R-:W-:Y:S02]  /*fa240*/  IMAD.MOV.U32 R25, RZ, RZ, R21 ;  /* 0x000000ffff197224 */ /* 0x002fe400078e0015 */
[----:B------:R-:W4:Y:S01]  /*fa250*/  LDL R21, [R1+0x37c] ;  /* 0x00037c0001157983 */ /* 0x000f220000100800 */
[----:B--2---:R-:W-:-:S05]  /*fa260*/  IMAD.X R23, R19, 0x1, R26, P1 ;  /* 0x0000000113177824 */ /* 0x004fca00008e061a */
[----:B------:R-:W-:Y:S04]  /*fa270*/  STL [R1+0x3894], R23 ;  /* 0x0038941701007387 */ /* 0x000fe80000100800 */
[----:B---3--:R-:W-:Y:S04]  /*fa280*/  STL.64 [R1+0x6e38], R16 ;  /* 0x006e381001007387 */ /* 0x008fe80000100a00 */
[----:B------:R-:W2:Y:S04]  /*fa290*/  LDL.LU R19, [R1+0x6e68] ;  /* 0x006e680001137983 */ /* 0x000ea80000300800 */
[----:B------:R1:W-:Y:S04]  /*fa2a0*/  STL.64 [R1+0x3858], R14 ;  /* 0x0038580e01007387 */ /* 0x0003e80000100a00 */
[----:B-1----:R-:W4:Y:S01]  /*fa2b0*/  LDL.LU.64 R14, [R1+0x6e60] ;  /* 0x006e6000010e7983 */ /* 0x002f220000300a00 */
[----:B------:R-:W-:-:S05]  /*fa2c0*/  IMAD.MOV.U32 R24, RZ, RZ, R20 ;  /* 0x000000ffff187224 */ /* 0x000fca00078e0014 */
[----:B------:R-:W-:Y:S01]  /*fa2d0*/  IADD3 R20, P0, R24, R16, RZ ;  /* 0x0000001018147210 */ /* 0x000fe20007f1e0ff */
[----:B------:R-:W-:Y:S04]  /*fa2e0*/  STL.64 [R1+0x6e40], R28 ;  /* 0x006e401c01007387 */ /* 0x000fe80000100a00 */
[----:B----4-:R-:W-:-:S05]  /*fa2f0*/  IMAD.X R21, R21, 0x1, R14, P0 ;  /* 0x0000000115157824 */ /* 0x010fca00000e060e */
[----:B------:R1:W-:Y:S04]  /*fa300*/  STL.64 [R1+0x3860], R20 ;  /* 0x0038601401007387 */ /* 0x0003e80000100a00 */
[----:B-1----:R-:W3:Y:S01]  /*fa310*/  LDL.LU.64 R20, [R1+0x6e58] ;  /* 0x006e580001147983 */ /* 0x002ee20000300a00 */
[----:B------:R-:W-:Y:S01]  /*fa320*/  IMAD.MOV.U32 R28, RZ, RZ, R24 ;  /* 0x000000ffff1c7224 */ /* 0x000fe200078e0018 */
[----:B------:R-:W-:-:S04]  /*fa330*/  IADD3 R22, P1, R24, R17, RZ ;  /* 0x0000001118167210 */ /* 0x000fc80007f3e0ff */
[C---:B---3--:R-:W-:Y:S01]  /*fa340*/  IADD3 R16, P0, R28.reuse, R21, RZ ;  /* 0x000000151c107210 */ /* 0x048fe20007f1e0ff */
[----:B------:R1:W-:Y:S04]  /*fa350*/  STL [R1+0x6e2c], R21 ;  /* 0x006e2c1501007387 */ /* 0x0003e80000100800 */
[----:B-1----:R-:W3:Y:S01]  /*fa360*/  LDL.LU R21, [R1+0x37c] ;  /* 0x00037c0001157983 */ /* 0x002ee20000300800 */
[----:B--2---:R-:W-:Y:S01]  /*fa370*/  IADD3 R24, P2, R28, R19, RZ ;  /* 0x000000131c187210 */ /* 0x004fe20007f5e0ff */
[----:B------:R-:W-:Y:S02]  /*fa380*/  IMAD.MOV.U32 R29, RZ, RZ, R25 ;  /* 0x000000ffff1d7224 */ /* 0x000fe400078e0019 */
[C---:B---3--:R-:W-:Y:S02]  /*fa390*/  IMAD.X R23, R21.reuse, 0x1, R15, P1 ;  /* 0x0000000115177824 */ /* 0x048fe400008e060f */
[----:B------:R-:W-:-:S03]  /*fa3a0*/  IMAD.X R25, R21, 0x1, R18, P2 ;  /* 0x0000000115197824 */ /* 0x000fc600010e0612 */
[----:B------:R1:W-:Y:S04]  /*fa3b0*/  STL.64 [R1+0x3868], R22 ;  /* 0x0038681601007387 */ /* 0x0003e80000100a00 */
[----:B-1----:R-:W2:Y:S04]  /*fa3c0*/  LDL.LU.64 R22, [R1+0x6e50] ;  /* 0x006e500001167983 */ /* 0x002ea80000300a00 */
[----:B------:R-:W-:Y:S04]  /*fa3d0*/  STL [R1+0x3838], R16 ;  /* 0x0038381001007387 */ /* 0x000fe80000100800 */
[----:B------:R-:W-:Y:S04]  /*fa3e0*/  STL.64 [R1+0x6e20], R14 ;  /* 0x006e200e01007387 */ /* 0x000fe80000100a00 */
[----:B------:R-:W-:Y:S04]  /*fa3f0*/  STL [R1+0x6e28], R15 ;  /* 0x006e280f01007387 */ /* 0x000fe80000100800 */
[----:B------:R1:W-:Y:S04]  /*fa400*/  STL.64 [R1+0x3830], R24 ;  /* 0x0038301801007387 */ /* 0x0003e80000100a00 */
[----:B-1----:R-:W3:Y:S01]  /*fa410*/  LDL.LU.64 R24, [R1+0x6e48] ;  /* 0x006e480001187983 */ /* 0x002ee20000300a00 */
[----:B------:R-:W-:-:S03]  /*fa420*/  IMAD.MOV.U32 R14, RZ, RZ, R28 ;  /* 0x000000ffff0e7224 */ /* 0x000fc600078e001c */
[----:B------:R1:W-:Y:S01]  /*fa430*/  STL.64 [R1+0x6e18], R8 ;  /* 0x006e180801007387 */ /* 0x0003e20000100a00 */
[----:B------:R-:W-:-:S03]  /*fa440*/  IMAD.MOV.U32 R15, RZ, RZ, R29 ;  /* 0x000000ffff0f7224 */ /* 0x000fc600078e001d */
[----:B-1----:R-:W4:Y:S04]  /*fa450*/  LDL R9, [R1+0x168] ;  /* 0x0001680001097983 */ /* 0x002f280000100800 */
[----:B------:R1:W-:Y:S02]  /*fa460*/  STL.64 [R1+0x6e30], R4 ;  /* 0x006e300401007387 */ /* 0x0003e40000100a00 */
[----:B-1----:R-:W-:Y:S02]  /*fa470*/  IMAD.MOV.U32 R4, RZ, RZ, R16 ;  /* 0x000000ffff047224 */ /* 0x002fe400078e0010 */
[----:B------:R-:W-:Y:S02]  /*fa480*/  IMAD.MOV.U32 R5, RZ, RZ, R17 ;  /* 0x000000ffff057224 */ /* 0x000fe400078e0011 */
[----:B------:R-:W-:-:S05]  /*fa490*/  IMAD.X R5, R21, 0x1, R20, P0 ;  /* 0x0000000115057824 */ /* 0x000fca00000e0614 */
[----:B------:R-:W-:Y:S01]  /*fa4a0*/  STL [R1+0x383c], R5 ;  /* 0x00383c0501007387 */ /* 0x000fe20000100800 */
[----:B--2---:R-:W-:-:S05]  /*fa4b0*/  IADD3 R28, P1, R14, R23, RZ ;  /* 0x000000170e1c7210 */ /* 0x004fca0007f3e0ff */
[----:B------:R-:W-:Y:S01]  /*fa4c0*/  IMAD.X R29, R21, 0x1, R22, P1 ;  /* 0x00000001151d7824 */ /* 0x000fe200008e0616 */
[----:B---3--:R-:W-:-:S04]  /*fa4d0*/  IADD3 R16, P2, R14, R25, RZ ;  /* 0x000000190e107210 */ /* 0x008fc80007f5e0ff */
[----:B------:R1:W-:Y:S01]  /*fa4e0*/  STL.64 [R1+0x3840], R28 ;  /* 0x0038401c01007387 */ /* 0x0003e20000100a00 */
[----:B------:R-:W-:-:S03]  /*fa4f0*/  IMAD.X R17, R21, 0x1, R24, P2 ;  /* 0x0000000115117824 */ /* 0x000fc600010e0618 */
[----:B-1----:R-:W2:Y:S04]  /*fa500*/  LDL.LU.64 R28, [R1+0x6e40] ;  /* 0x006e4000011c7983 */ /* 0x002ea80000300a00 */
[----:B------:R1:W-:Y:S04]  /*fa510*/  STL.64 [R1+0x3848], R16 ;  /* 0x0038481001007387 */ /* 0x0003e80000100a00 */
[----:B-1----:R-:W4:Y:S01]  /*fa520*/  LDL.LU.64 R16, [R1+0x6e38] ;  /* 0x006e380001107983 */ /* 0x002f220000300a00 */
[----:B------:R-:W-:Y:S01]  /*fa530*/  IADD3 R4, P0, R14, R27, RZ ;  /* 0x0000001b0e047210 */ /* 0x000fe20007f1e0ff */
[----:B------:R-:W-:-:S02]  /*fa540*/  IMAD.MOV.U32 R8, RZ, RZ, R15 ;  /* 0x000000ffff087224 */ /* 0x000fc400078e000f */
[----:B------:R-:W-:Y:S02]  /*fa550*/  STL.64 [R1+0x6e10], R24 ;  /* 0x006e101801007387 */ /* 0x000fe40000100a00 */
[----:B------:R-:W-:Y:S02]  /*fa560*/  IMAD.X R5, R21, 0x1, R26, P0 ;  /* 0x0000000115057824 */ /* 0x000fe400000e061a */
[----:B------:R-:W-:Y:S01]  /*fa570*/  IMAD.MOV.U32 R15, RZ, RZ, R8 ;  /* 0x000000ffff0f7224 */ /* 0x000fe200078e0008 */
[----:B--2---:R-:W-:Y:S02]  /*fa580*/  IADD3 R14, P1, R14, R29, RZ ;  /* 0x0000001d0e0e7210 */ /* 0x004fe40007f3e0ff */
[----:B----4-:R-:W-:Y:S01]  /*fa590*/  IADD3 R8, P2, R9, R16, RZ ;  /* 0x0000001009087210 */ /* 0x010fe20007f5e0ff */
[----:B------:R1:W-:Y:S04]  /*fa5a0*/  STL [R1+0x6dfc], R16 ;  /* 0x006dfc1001007387 */ /* 0x0003e80000100800 */
[----:B-1----:R-:W2:Y:S04]  /*fa5b0*/  LDL.LU R16, [R1+0x168] ;  /* 0x0001680001107983 */ /* 0x002ea80000300800 */
[----:B------:R1:W-:Y:S04]  /*fa5c0*/  STL.64 [R1+0x3850], R4 ;  /* 0x0038500401007387 */ /* 0x0003e80000100a00 */
[----:B-1----:R-:W3:Y:S04]  /*fa5d0*/  LDL.LU.64 R4, [R1+0x6e30] ;  /* 0x006e300001047983 */ /* 0x002ee80000300a00 */
[----:B------:R1:W-:Y:S04]  /*fa5e0*/  STL.64 [R1+0x6e08], R26 ;  /* 0x006e081a01007387 */ /* 0x0003e80000100a00 */
[----:B------:R-:W4:Y:S01]  /*fa5f0*/  LDL R25, [R1+0x378] ;  /* 0x0003780001197983 */ /* 0x000f220000100800 */
[----:B-1----:R-:W-:-:S02]  /*fa600*/  IMAD.MOV.U32 R27, RZ, RZ, R15 ;  /* 0x000000ffff1b7224 */ /* 0x002fc400078e000f */
[----:B------:R-:W-:Y:S02]  /*fa610*/  IMAD.X R15, R21, 0x1, R28, P1 ;  /* 0x00000001150f7824 */ /* 0x000fe400008e061c */
[----:B------:R-:W3:Y:S04]  /*fa620*/  LDL.LU R21, [R1+0x6e2c] ;  /* 0x006e2c0001157983 */ /* 0x000ee80000300800 */
[----:B------:R1:W-:Y:S04]  /*fa630*/  STL.64 [R1+0x3818], R14 ;  /* 0x0038180e01007387 */ /* 0x0003e80000100a00 */
[----:B-1----:R0:W4:Y:S01]  /*fa640*/  LDL.LU R15, [R1+0x6e28] ;  /* 0x006e2800010f7983 */ /* 0x0021220000300800 */
[----:B--2---:R-:W-:-:S05]  /*fa650*/  IADD3 R14, P1, R16, R19, RZ ;  /* 0x00000013100e7210 */ /* 0x004fca0007f3e0ff */
[----:B------:R4:W-:Y:S04]  /*fa660*/  STL [R1+0x37f0], R14 ;  /* 0x0037f00e01007387 */ /* 0x0009e80000100800 */
[----:B----4-:R-:W2:Y:S01]  /*fa670*/  LDL.LU.64 R14, [R1+0x6e20] ;  /* 0x006e2000010e7983 */ /* 0x010ea20000300a00 */
[----:B------:R-:W-:Y:S01]  /*fa680*/  IADD3 R24, P0, R16, R17, RZ ;  /* 0x0000001110187210 */ /* 0x000fe20007f1e0ff */
[----:B--2---:R-:W-:-:S05]  /*fa690*/  IMAD.X R9, R25, 0x1, R14, P2 ;  /* 0x0000000119097824 */ /* 0x004fca00010e060e */
[----:B------:R1:W-:Y:S04]  /*fa6a0*/  STL.64 [R1+0x3820], R8 ;  /* 0x0038200801007387 */ /* 0x0003e80000100a00 */
[----:B-1----:R-:W2:Y:S01]  /*fa6b0*/  LDL.LU.64 R8, [R1+0x6e18] ;  /* 0x006e180001087983 */ /* 0x002ea20000300a00 */
[----:B------:R-:W-:-:S03]  /*fa6c0*/  IMAD.X R25, R25, 0x1, R15, P0 ;  /* 0x0000000119197824 */ /* 0x000fc600000e060f */
[----:B--2---:R-:W-:Y:S04]  /*fa6d0*/  STL.64 [R1+0x6e00], R8 ;  /* 0x006e000801007387 */ /* 0x004fe80000100a00 */
[----:B------:R1:W-:Y:S04]  /*fa6e0*/  STL.64 [R1+0x3828], R24 ;  /* 0x0038281801007387 */ /* 0x0003e80000100a00 */
[----:B-1----:R-:W2:Y:S04]  /*fa6f0*/  LDL.LU.64 R24, [R1+0x6e10] ;  /* 0x006e100001187983 */ /* 0x002ea80000300a00 */
[----:B------:R1:W-:Y:S04]  /*fa700*/  STL [R1+0x6df8], R15 ;  /* 0x006df80f01007387 */ /* 0x0003e80000100800 */
[----:B-1----:R-:W4:Y:S04]  /*fa710*/  LDL.LU R15, [R1+0x378] ;  /* 0x00037800010f7983 */ /* 0x002f280000300800 */
[----:B------:R1:W-:Y:S04]  /*fa720*/  STL.64 [R1+0x6de8], R12 ;  /* 0x006de80c01007387 */ /* 0x0003e80000100a00 */
[----:B-1----:R0:W4:Y:S01]  /*fa730*/  LDL.64 R12, [R1+0x37f0] ;  /* 0x0037f000010c7983 */ /* 0x0021220000100a00 */
[----:B------:R-:W-:Y:S01]  /*fa740*/  IMAD.MOV.U32 R9, RZ, RZ, R27 ;  /* 0x000000ffff097224 */ /* 0x000fe200078e001b */
[----:B---3--:R-:W-:-:S03]  /*fa750*/  IADD3 R26, P2, R16, R21, RZ ;  /* 0x00000015101a7210 */ /* 0x008fc60007f5e0ff */
[----:B------:R-:W-:Y:S02]  /*fa760*/  IMAD.MOV.U32 R27, RZ, RZ, R9 ;  /* 0x000000ffff1b7224 */ /* 0x000fe400078e0009 */
[----:B----4-:R-:W-:-:S05]  /*fa770*/  IMAD.X R13, R15, 0x1, R18, P1 ;  /* 0x000000010f0d7824 */ /* 0x010fca00008e0612 */
[----:B------:R1:W-:Y:S02]  /*fa780*/  STL [R1+0x37f4], R13 ;  /* 0x0037f40d01007387 */ /* 0x0003e40000100800 */
[----:B-1----:R-:W-:Y:S02]  /*fa790*/  IMAD.MOV.U32 R13, RZ, RZ, R27 ;  /* 0x000000ffff0d7224 */ /* 0x002fe400078e001b */
[----:B------:R-:W-:-:S05]  /*fa7a0*/  IMAD.X R27, R15, 0x1, R20, P2 ;  /* 0x000000010f1b7824 */ /* 0x000fca00010e0614 */
[----:B------:R1:W-:Y:S04]  /*fa7b0*/  STL.64 [R1+0x37f8], R26 ;  /* 0x0037f81a01007387 */ /* 0x0003e80000100a00 */
[----:B-1----:R-:W3:Y:S01]  /*fa7c0*/  LDL.LU.64 R26, [R1+0x6e08] ;  /* 0x006e0800011a7983 */ /* 0x002ee20000300a00 */
[----:B------:R-:W-:-:S03]  /*fa7d0*/  IADD3 R8, P0, R16, R23, RZ ;  /* 0x0000001710087210 */ /* 0x000fc60007f1e0ff */
[----:B------:R1:W-:Y:S02]  /*fa7e0*/  STL.64 [R1+0x6df0], R20 ;  /* 0x006df01401007387 */ /* 0x0003e40000100a00 */
[----:B------:R-:W-:Y:S01]  /*fa7f0*/  IMAD.X R9, R15, 0x1, R22, P0 ;  /* 0x000000010f097824 */ /* 0x000fe200000e0616 */
[----:B--2---:R-:W-:-:S04]  /*fa800*/  IADD3 R12, P1, R16, R25, RZ ;  /* 0x00000019100c7210 */ /* 0x004fc80007f3e0ff */
[----:B------:R2:W-:Y:S01]  /*fa810*/  STL.64 [R1+0x3800], R8 ;  /* 0x0038000801007387 */ /* 0x0005e20000100a00 */
[----:B-1----:R-:W-:Y:S02]  /*fa820*/  IMAD.MOV.U32 R21, RZ, RZ, R13 ;  /* 0x000000ffff157224 */ /* 0x002fe400078e000d */
[----:B------:R-:W-:Y:S01]  /*fa830*/  IMAD.X R13, R15, 0x1, R24, P1 ;  /* 0x000000010f0d7824 */ /* 0x000fe200008e0618 */
[----:B---3--:R-:W-:-:S05]  /*fa840*/  IADD3 R20, P2, R16, R27, RZ ;  /* 0x0000001b10147210 */ /* 0x008fca0007f5e0ff */
[----:B------:R1:W-:Y:S04]  /*fa850*/  STL [R1+0x3810], R20 ;  /* 0x0038101401007387 */ /* 0x0003e80000100800 */
[----:B--2---:R-:W2:Y:S04]  /*fa860*/  LDL.LU.64 R8, [R1+0x6e00] ;  /* 0x006e000001087983 */ /* 0x004ea80000300a00 */
[----:B------:R3:W-:Y:S01]  /*fa870*/  STL.64 [R1+0x6de0], R22 ;  /* 0x006de01601007387 */ /* 0x0007e20000100a00 */
[----:B-1----:R-:W-:-:S03]  /*fa880*/  IADD3 R20, P0, R16, R29, RZ ;  /* 0x0000001d10147210 */ /* 0x002fc60007f1e0ff */
[----:B---3--:R-:W3:Y:S04]  /*fa890*/  LDL R23, [R1+0x16c] ;  /* 0x00016c0001177983 */ /* 0x008ee80000100800 */
[----:B------:R-:W3:Y:S04]  /*fa8a0*/  LDL.LU R16, [R1+0x6dfc] ;  /* 0x006dfc0001107983 */ /* 0x000ee80000300800 */
[----:B------:R1:W-:Y:S04]  /*fa8b0*/  STL.64 [R1+0x6dd8], R24 ;  /* 0x006dd81801007387 */ /* 0x0003e80000100a00 */
[----:B-1----:R0:W4:Y:S04]  /*fa8c0*/  LDL.64 R24, [R1+0x3810] ;  /* 0x0038100001187983 */ /* 0x0021280000100a00 */
[----:B------:R1:W-:Y:S04]  /*fa8d0*/  STL.64 [R1+0x3808], R12 ;  /* 0x0038080c01007387 */ /* 0x0003e80000100a00 */
[----:B-1----:R-:W2:Y:S04]  /*fa8e0*/  LDL R13, [R1+0x374] ;  /* 0x00037400010d7983 */ /* 0x002ea80000100800 */
[----:B------:R1:W-:Y:S01]  /*fa8f0*/  STL [R1+0x6dd0], R17 ;  /* 0x006dd01101007387 */ /* 0x0003e20000100800 */
[----:B---3--:R-:W-:Y:S01]  /*fa900*/  IADD3 R12, P1, R23, R16, RZ ;  /* 0x00000010170c7210 */ /* 0x008fe20007f3e0ff */
[----:B----4-:R-:W-:Y:S01]  /*fa910*/  IMAD.X R25, R15, 0x1, R26, P2 ;  /* 0x000000010f197824 */ /* 0x010fe200010e061a */
[----:B------:R-:W-:Y:S01]  /*fa920*/  IADD3 R22, P2, R23, R17, RZ ;  /* 0x0000001117167210 */ /* 0x000fe20007f5e0ff */
[----:B------:R-:W-:-:S02]  /*fa930*/  IMAD.MOV.U32 R23, RZ, RZ, R21 ;  /* 0x000000ffff177224 */ /* 0x000fc400078e0015 */
[----:B------:R-:W-:Y:S01]  /*fa940*/  IMAD.X R21, R15, 0x1, R28, P0 ;  /* 0x000000010f157824 */ /* 0x000fe200000e061c */
[----:B------:R-:W-:Y:S04]  /*fa950*/  STL [R1+0x3814], R25 ;  /* 0x0038141901007387 */ /* 0x000fe80000100800 */
[----:B-1----:R-:W3:Y:S04]  /*fa960*/  LDL.LU R17, [R1+0x16c] ;  /* 0x00016c0001117983 */ /* 0x002ee80000300800 */
[----:B------:R-:W4:Y:S04]  /*fa970*/  LDL.LU R15, [R1+0x6df8] ;  /* 0x006df800010f7983 */ /* 0x000f280000300800 */
[----:B------:R1:W-:Y:S01]  /*fa980*/  STL.64 [R1+0x37d8], R20 ;  /* 0x0037d81401007387 */ /* 0x0003e20000100a00 */
[----:B--2---:R-:W-:-:S03]  /*fa990*/  IMAD.X R13, R13, 0x1, R14, P1 ;  /* 0x000000010d0d7824 */ /* 0x004fc600008e060e */
[----:B-1----:R-:W2:Y:S04]  /*fa9a0*/  LDL.LU.64 R20, [R1+0x6df0] ;  /* 0x006df00001147983 */ /* 0x002ea80000300a00 */
[----:B------:R1:W-:Y:S04]  /*fa9b0*/  STL.64 [R1+0x37e0], R12 ;  /* 0x0037e00c01007387 */ /* 0x0003e80000100a00 */
[----:B-1----:R-:W3:Y:S04]  /*fa9c0*/  LDL.LU.64 R12, [R1+0x6de8] ;  /* 0x006de800010c7983 */ /* 0x002ee80000300a00 */
[----:B---3--:R1:W-:Y:S04]  /*fa9d0*/  STL.64 [R1+0x6dc8], R12 ;  /* 0x006dc80c01007387 */ /* 0x0083e80000100a00 */
[----:B--2---:R2:W-:Y:S01]  /*fa9e0*/  STL [R1+0x6db8], R21 ;  /* 0x006db81501007387 */ /* 0x0045e20000100800 */
[----:B-1----:R-:W-:-:S03]  /*fa9f0*/  IADD3 R12, P1, R17, R21, RZ ;  /* 0x00000015110c7210 */ /* 0x002fc60007f3e0ff */
[----:B--2---:R-:W4:Y:S01]  /*faa00*/  LDL.LU R21, [R1+0x374] ;  /* 0x0003740001157983 */ /* 0x004f220000300800 */
[----:B------:R-:W-:Y:S01]  /*faa10*/  IMAD.MOV.U32 R13, RZ, RZ, R23 ;  /* 0x000000ffff0d7224 */ /* 0x000fe200078e0017 */
[----:B------:R-:W-:Y:S01]  /*faa20*/  IADD3 R24, P0, R17, R19, RZ ;  /* 0x0000001311187210 */ /* 0x000fe20007f1e0ff */
[----:B----4-:R-:W-:-:S04]  /*faa30*/  IMAD.X R23, R21, 0x1, R15, P2 ;  /* 0x0000000115177824 */ /* 0x010fc800010e060f */
[----:B------:R-:W-:Y:S01]  /*faa40*/  IMAD.X R25, R21, 0x1, R18, P0 ;  /* 0x0000000115197824 */ /* 0x000fe200000e0612 */
[----:B------:R1:W-:Y:S04]  /*faa50*/  STL.64 [R1+0x37e8], R22 ;  /* 0x0037e81601007387 */ /* 0x0003e80000100a00 */
[----:B-1----:R-:W2:Y:S04]  /*faa60*/  LDL.LU.64 R22, [R1+0x6de0] ;  /* 0x006de00001167983 */ /* 0x002ea80000300a00 */
[----:B------:R-:W-:Y:S04]  /*faa70*/  STL.64 [R1+0x6db0], R14 ;  /* 0x006db00e01007387 */ /* 0x000fe80000100a00 */
[----:B------:R1:W-:Y:S04]  /*faa80*/  STL.64 [R1+0x37b0], R24 ;  /* 0x0037b01801007387 */ /* 0x0003e80000100a00 */
[----:B-1----:R-:W3:Y:S04]  /*faa90*/  LDL.LU.64 R24, [R1+0x6dd8] ;  /* 0x006dd80001187983 */ /* 0x002ee80000300a00 */
[----:B------:R1:W-:Y:S04]  /*faaa0*/  STL.64 [R1+0x6dc0], R18 ;  /* 0x006dc01201007387 */ /* 0x0003e80000100a00 */
[----:B-1----:R-:W4:Y:S04]  /*faab0*/  LDL R18, [R1+0x170] ;  /* 0x0001700001127983 */ /* 0x002f280000100800 */
[----:B------:R1:W-:Y:S02]  /*faac0*/  STL.64 [R1+0x6da8], R4 ;  /* 0x006da80401007387 */ /* 0x0003e40000100a00 */
[----:B-1----:R-:W-:-:S02]  /*faad0*/  IMAD.MOV.U32 R5, RZ, RZ, R13 ;  /* 0x000000ffff057224 */ /* 0x002fc400078e000d */
[----:B------:R-:W-:-:S05]  /*faae0*/  IMAD.X R13, R21, 0x1, R20, P1 ;  /* 0x00000001150d7824 */ /* 0x000fca00008e0614 */
[----:B------:R1:W-:Y:S02]  /*faaf0*/  STL.64 [R1+0x37b8], R12 ;  /* 0x0037b80c01007387 */ /* 0x0003e40000100a00 */
[----:B-1----:R-:W-:-:S05]  /*fab00*/  IADD3 R12, P1, R17, R27, RZ ;  /* 0x0000001b110c7210 */ /* 0x002fca0007f3e0ff */
[----:B------:R-:W-:Y:S01]  /*fab10*/  IMAD.X R13, R21, 0x1, R26, P1 ;  /* 0x00000001150d7824 */ /* 0x000fe200008e061a */
[----:B--2---:R-:W-:-:S05]  /*fab20*/  IADD3 R14, P2, R17, R23, RZ ;  /* 0x00000017110e7210 */ /* 0x004fca0007f5e0ff */
[----:B------:R-:W-:-:S05]  /*fab30*/  IMAD.X R15, R21, 0x1, R22, P2 ;  /* 0x00000001150f7824 */ /* 0x000fca00010e0616 */
[----:B------:R1:W-:Y:S01]  /*fab40*/  STL.64 [R1+0x37c0], R14 ;  /* 0x0037c00e01007387 */ /* 0x0003e20000100a00 */
[----:B---3--:R-:W-:Y:S01]  /*fab50*/  IADD3 R4, P0, R17, R25, RZ ;  /* 0x0000001911047210 */ /* 0x008fe20007f1e0ff */
[----:B-1----:R-:W-:-:S04]  /*fab60*/  IMAD.MOV.U32 R15, RZ, RZ, R5 ;  /* 0x000000ffff0f7224 */ /* 0x002fc800078e0005 */
[----:B------:R-:W-:Y:S01]  /*fab70*/  IMAD.X R5, R21, 0x1, R24, P0 ;  /* 0x0000000115057824 */ /* 0x000fe200000e0618 */
[----:B------:R-:W-:Y:S02]  /*fab80*/  IADD3 R14, P2, R17, R29, RZ ;  /* 0x0000001d110e7210 */ /* 0x000fe40007f5e0ff */
[----:B------:R-:W2:Y:S04]  /*fab90*/  LDL.LU R17, [R1+0x6dd0] ;  /* 0x006dd00001117983 */ /* 0x000ea80000300800 */
[----:B------:R1:W-:Y:S04]  /*faba0*/  STL.64 [R1+0x37c8], R4 ;  /* 0x0037c80401007387 */ /* 0x0003e80000100a00 */
[----:B-1----:R-:W3:Y:S04]  /*fabb0*/  LDL R5, [R1+0x370] ;  /* 0x0003700001057983 */ /* 0x002ee80000100800 */
[----:B------:R1:W-:Y:S04]  /*fabc0*/  STL.64 [R1+0x37d0], R12 ;  /* 0x0037d00c01007387 */ /* 0x0003e80000100a00 */
[----:B-1----:R-:W3:Y:S04]  /*fabd0*/  LDL.LU.64 R12, [R1+0x6dc8] ;  /* 0x006dc800010c7983 */ /* 0x002ee80000300a00 */
[----:B------:R1:W-:Y:S04]  /*fabe0*/  STL [R1+0x6d90], R26 ;  /* 0x006d901a01007387 */ /* 0x0003e80000100800 */
[----:B-1----:R-:W2:Y:S01]  /*fabf0*/  LDL.LU R26, [R1+0x170] ;  /* 0x00017000011a7983 */ /* 0x002ea20000300800 */
[----:B----4-:R-:W-:-:S02]  /*fac00*/  IADD3 R4, P0, R18, R16, RZ ;  /* 0x0000001012047210 */ /* 0x010fc40007f1e0ff */
[----:B--2---:R-:W-:-:S05]  /*fac10*/  IADD3 R18, P1, R26, R17, RZ ;  /* 0x000000111a127210 */ /* 0x004fca0007f3e0ff */
[----:B------:R1:W-:Y:S04]  /*fac20*/  STL [R1+0x37a8], R18 ;  /* 0x0037a81201007387 */ /* 0x0003e80000100800 */
[----:B-1----:R-:W2:Y:S04]  /*fac30*/  LDL.LU.64 R18, [R1+0x6dc0] ;  /* 0x006dc00001127983 */ /* 0x002ea80000300a00 */
[----:B------:R1:W-:Y:S02]  /*fac40*/  STL.64 [R1+0x6d88], R16 ;  /* 0x006d881001007387 */ /* 0x0003e40000100a00 */
[----:B-1----:R-:W-:-:S02]  /*fac50*/  IMAD.MOV.U32 R17, RZ, RZ, R15 ;  /* 0x000000ffff117224 */ /* 0x002fc400078e000f */
[----:B------:R-:W-:Y:S01]  /*fac60*/  IMAD.X R15, R21, 0x1, R28, P2 ;  /* 0x00000001150f7824 */ /* 0x000fe200010e061c */
[----:B------:R-:W4:Y:S04]  /*fac70*/  LDL.LU R16, [R1+0x19c] ;  /* 0x00019c0001107983 */ /* 0x000f280000300800 */
[----:B------:R-:W2:Y:S04]  /*fac80*/  LDL.LU R21, [R1+0x6db8] ;  /* 0x006db80001157983 */ /* 0x000ea80000300800 */
[----:B------:R1:W-:Y:S04]  /*fac90*/  STL.64 [R1+0x3798], R14 ;  /* 0x0037980e01007387 */ /* 0x0003e80000100a00 */
[----:B-1----:R-:W3:Y:S04]  /*faca0*/  LDL.LU.64 R14, [R1+0x6db0] ;  /* 0x006db000010e7983 */ /* 0x002ee80000300a00 */
[----:B------:R-:W-:Y:S01]  /*facb0*/  STL.64 [R1+0x6da0], R28 ;  /* 0x006da01c01007387 */ /* 0x000fe20000100a00 */
[----:B---3--:R-:W-:-:S05]  /*facc0*/  IMAD.X R5, R5, 0x1, R14, P0 ;  /* 0x0000000105057824 */ /* 0x008fca00000e060e */
[----:B------:R1:W-:Y:S04]  /*facd0*/  STL.64 [R1+0x37a0], R4 ;  /* 0x0037a00401007387 */ /* 0x0003e80000100a00 */
[----:B-1----:R-:W3:Y:S04]  /*face0*/  LDL.LU.64 R4, [R1+0x6da8] ;  /* 0x006da80001047983 */ /* 0x002ee80000300a00 */
[----:B---3--:R1:W-:Y:S04]  /*facf0*/  STL.64 [R1+0x6d80], R4 ;  /* 0x006d800401007387 */ /* 0x0083e80000100a00 */
[----:B-1----:R-:W3:Y:S01]  /*fad00*/  LDL R4, [R1+0x174] ;  /* 0x0001740001047983 */ /* 0x002ee20000100800 */
[----:B------:R-:W-:-:S03]  /*fad10*/  IMAD.MOV.U32 R29, RZ, RZ, R17 ;  /* 0x000000ffff1d7224 */ /* 0x000fc600078e0011 */
[----:B---3--:R1:W-:Y:S04]  /*fad20*/  STL.64 [R1+0x6d98], R4 ;  /* 0x006d980401007387 */ /* 0x0083e80000100a00 */
[----:B-1----:R0:W3:Y:S04]  /*fad30*/  LDL.64 R4, [R1+0x37a8] ;  /* 0x0037a80001047983 */ /* 0x0020e80000100a00 */
[----:B------:R1:W-:Y:S04]  /*fad40*/  STL [R1+0x6d70], R14 ;  /* 0x006d700e01007387 */ /* 0x0003e80000100800 */
[----:B-1----:R-:W3:Y:S01]  /*fad50*/  LDL.LU R14, [R1+0x370] ;  /* 0x00037000010e7983 */ /* 0x002ee20000300800 */
[----:B----4-:R-:W-:Y:S01]  /*fad60*/  IMAD.MOV.U32 R28, RZ, RZ, R16 ;  /* 0x000000ffff1c7224 */ /* 0x010fe200078e0010 */
[----:B--2---:R-:W-:-:S03]  /*fad70*/  IADD3 R16, P2, R26, R19, RZ ;  /* 0x000000131a107210 */ /* 0x004fc60007f5e0ff */
[----:B------:R-:W-:Y:S01]  /*fad80*/  IMAD.MOV.U32 R17, RZ, RZ, R28 ;  /* 0x000000ffff117224 */ /* 0x000fe200078e001c */
[----:B------:R-:W-:Y:S01]  /*fad90*/  IADD3 R28, P0, R26, R21, RZ ;  /* 0x000000151a1c7210 */ /* 0x000fe20007f1e0ff */
[----:B---3--:R-:W-:-:S04]  /*fada0*/  IMAD.MOV.U32 R5, RZ, RZ, R29 ;  /* 0x000000ffff057224 */ /* 0x008fc800078e001d */
[----:B------:R-:W-:Y:S02]  /*fadb0*/  IMAD.MOV.U32 R29, RZ, RZ, R5 ;  /* 0x000000ffff1d7224 */ /* 0x000fe400078e0005 */
[----:B------:R-:W-:-:S05]  /*fadc0*/  IMAD.X R5, R14, 0x1, R15, P1 ;  /* 0x000000010e057824 */ /* 0x000fca00008e060f */
[----:B------:R1:W-:Y:S04]  /*fadd0*/  STL [R1+0x37ac], R5 ;  /* 0x0037ac0501007387 */ /* 0x0003e80000100800 */
[----:B------:R-:W-:Y:S01]  /*fade0*/  STL.64 [R1+0x6d78], R18 ;  /* 0x006d781201007387 */ /* 0x000fe20000100a00 */
[----:B-1----:R-:W-:Y:S02]  /*fadf0*/  IMAD.MOV.U32 R5, RZ, RZ, R17 ;  /* 0x000000ffff057224 */ /* 0x002fe400078e0011 */
[----:B------:R-:W-:-:S05]  /*fae00*/  IMAD.X R17, R14, 0x1, R18, P2 ;  /* 0x000000010e117824 */ /* 0x000fca00010e0612 */
[----:B------:R1:W-:Y:S02]  /*fae10*/  STL.64 [R1+0x3770], R16 ;  /* 0x0037701001007387 */ /* 0x0003e40000100a00 */
[----:B-1----:R-:W-:Y:S02]  /*fae20*/  IMAD.MOV.U32 R17, RZ, RZ, R29 ;  /* 0x000000ffff117224 */ /* 0x002fe400078e001d */
[----:B------:R-:W-:-:S05]  /*fae30*/  IMAD.X R29, R14, 0x1, R20, P0 ;  /* 0x000000010e1d7824 */ /* 0x000fca00000e0614 */
[----:B------:R1:W-:Y:S04]  /*fae40*/  STL.64 [R1+0x3778], R28 ;  /* 0x0037781c01007387 */ /* 0x0003e80000100a00 */
[----:B-1----:R-:W2:Y:S01]  /*fae50*/  LDL.LU.64 R28, [R1+0x6da0] ;  /* 0x006da000011c7983 */ /* 0x002ea20000300a00 */
[C---:B------:R-:W-:Y:S02]  /*fae60*/  IADD3 R4, P1, R26.reuse, R23, RZ ;  /* 0x000000171a047210 */ /* 0x040fe40007f3e0ff */
[----:B------:R-:W-:Y:S01]  /*fae70*/  IADD3 R16, P2, R26, R25, RZ ;  /* 0x000000191a107210 */ /* 0x000fe20007f5e0ff */
[----:B------:R-:W-:Y:S01]  /*fae80*/  IMAD.MOV.U32 R19, RZ, RZ, R5 ;  /* 0x000000ffff137224 */ /* 0x000fe200078e0005 */
[----:B------:R1:W-:Y:S01]  /*fae90*/  STL.64 [R1+0x6d68], R20 ;  /* 0x006d681401007387 */ /* 0x0003e20000100a00 */
[----:B------:R-:W-:Y:S01]  /*faea0*/  IMAD.X R5, R14, 0x1, R22, P1 ;  /* 0x000000010e057824 */ /* 0x000fe200008e0616 */
[----:B------:R-:W-:-:S04]  /*faeb0*/  IADD3 R18, P0, R26, R27, RZ ;  /* 0x0000001b1a127210 */ /* 0x000fc80007f1e0ff */
[----:B------:R3:W-:Y:S01]  /*faec0*/  STL.64 [R1+0x3780], R4 ;  /* 0x0037800401007387 */ /* 0x0007e20000100a00 */
[----:B-1----:R-:W-:Y:S02]  /*faed0*/  IMAD.MOV.U32 R21, RZ, RZ, R17 ;  /* 0x000000ffff157224 */ /* 0x002fe400078e0011 */
[----:B------:R-:W-:Y:S01]  /*faee0*/  IMAD.X R17, R14, 0x1, R24, P2 ;  /* 0x000000010e117824 */ /* 0x000fe200010e0618 */
[----:B---3--:R-:W3:Y:S01]  /*faef0*/  LDL.LU.64 R4, [R1+0x6d98] ;  /* 0x006d980001047983 */ /* 0x008ee20000300a00 */
[----:B--2---:R-:W-:-:S03]  /*faf00*/  IADD3 R20, P1, R26, R29, RZ ;  /* 0x0000001d1a147210 */ /* 0x004fc60007f3e0ff */
[----:B------:R-:W2:Y:S04]  /*faf10*/  LDL.LU R26, [R1+0x6d90] ;  /* 0x006d9000011a7983 */ /* 0x000ea80000300800 */
[----:B------:R1:W-:Y:S04]  /*faf20*/  STL.64 [R1+0x3788], R16 ;  /* 0x0037881001007387 */ /* 0x0003e80000100a00 */
[----:B-1----:R-:W3:Y:S04]  /*faf30*/  LDL.LU.64 R16, [R1+0x6d88] ;  /* 0x006d880001107983 */ /* 0x002ee80000300a00 */
[----:B------:R-:W-:Y:S01]  /*faf40*/  STL.64 [R1+0x6d60], R24 ;  /* 0x006d601801007387 */ /* 0x000fe20000100a00 */
[----:B---3--:R-:W-:-:S05]  /*faf50*/  IADD3 R4, P2, R4, R16, RZ ;  /* 0x0000001004047210 */ /* 0x008fca0007f5e0ff */
[----:B------:R1:W-:Y:S04]  /*faf60*/  STL [R1+0x3760], R4 ;  /* 0x0037600401007387 */ /* 0x0003e80000100800 */
[----:B-1----:R-:W3:Y:S04]  /*faf70*/  LDL.LU.64 R4, [R1+0x6d80] ;  /* 0x006d800001047983 */ /* 0x002ee80000300a00 */
[----:B---3--:R1:W-:Y:S04]  /*faf80*/  STL.64 [R1+0x6d50], R4 ;  /* 0x006d500401007387 */ /* 0x0083e80000100a00 */
[----:B-1----:R0:W3:Y:S04]  /*faf90*/  LDL.64 R4, [R1+0x3760] ;  /* 0x0037600001047983 */ /* 0x0020e80000100a00 */
[----:B------:R-:W-:Y:S04]  /*fafa0*/  STL.64 [R1+0x6d58], R6 ;  /* 0x006d580601007387 */ /* 0x000fe80000100a00 */
[----:B------:R1:W-:Y:S04]  /*fafb0*/  STL [R1+0x6d40], R16 ;  /* 0x006d401001007387 */ /* 0x0003e80000100800 */
[----:B-1----:R-:W4:Y:S01]  /*fafc0*/  LDL.LU R16, [R1+0x174] ;  /* 0x0001740001107983 */ /* 0x002f220000300800 */
[----:B------:R-:W-:-:S02]  /*fafd0*/  IMAD.MOV.U32 R6, RZ, RZ, R19 ;  /* 0x000000ffff067224 */ /* 0x000fc400078e0013 */
[----:B--2---:R-:W-:-:S05]  /*fafe0*/  IMAD.X R19, R14, 0x1, R26, P0 ;  /* 0x000000010e137824 */ /* 0x004fca00000e061a */
[----:B------:R1:W-:Y:S04]  /*faff0*/  STL.64 [R1+0x3790], R18 ;  /* 0x0037901201007387 */ /* 0x0003e80000100a00 */
[----:B-1----:R-:W2:Y:S01]  /*fb000*/  LDL.LU.64 R18, [R1+0x6d78] ;  /* 0x006d780001127983 */ /* 0x002ea20000300a00 */
[----:B---3--:R-:W-:Y:S02]  /*fb010*/  IMAD.MOV.U32 R5, RZ, RZ, R21 ;  /* 0x000000ffff057224 */ /* 0x008fe400078e0015 */
[----:B------:R-:W-:Y:S02]  /*fb020*/  IMAD.X R21, R14, 0x1, R28, P1 ;  /* 0x000000010e157824 */ /* 0x000fe400008e061c */
[----:B------:R-:W3:Y:S01]  /*fb030*/  LDL.LU R14, [R1+0x6d70] ;  /* 0x006d7000010e7983 */ /* 0x000ee20000300800 */
[----:B----4-:R-:W-:-:S05]  /*fb040*/  IADD3 R24, P0, R16, R17, RZ ;  /* 0x0000001110187210 */ /* 0x010fca0007f1e0ff */
[----:B------:R-:W-:Y:S04]  /*fb050*/  STL [R1+0x3768], R24 ;  /* 0x0037681801007387 */ /* 0x000fe80000100800 */
[----:B------:R1:W-:Y:S04]  /*fb060*/  STL.64 [R1+0x3758], R20 ;  /* 0x0037581401007387 */ /* 0x0003e80000100a00 */
[----:B-1----:R-:W4:Y:S04]  /*fb070*/  LDL.LU.64 R20, [R1+0x6d68] ;  /* 0x006d680001147983 */ /* 0x002f280000300a00 */
[----:B------:R1:W-:Y:S04]  /*fb080*/  STL.64 [R1+0x6d48], R28 ;  /* 0x006d481c01007387 */ /* 0x0003e80000100a00 */
[----:B-1----:R0:W2:Y:S01]  /*fb090*/  LDL.64 R28, [R1+0x3768] ;  /* 0x00376800011c7983 */ /* 0x0020a20000100a00 */
[----:B------:R-:W-:-:S03]  /*fb0a0*/  IMAD.MOV.U32 R25, RZ, RZ, R5 ;  /* 0x000000ffff197224 */ /* 0x000fc600078e0005 */
[----:B--2---:R-:W3:Y:S02]  /*fb0b0*/  LDL R29, [R1+0x36c] ;  /* 0x00036c00011d7983 */ /* 0x004ee40000100800 */
[C---:B---3--:R-:W-:Y:S02]  /*fb0c0*/  IMAD.X R5, R29.reuse, 0x1, R14, P2 ;  /* 0x000000011d057824 */ /* 0x048fe400010e060e */
[----:B------:R-:W-:-:S03]  /*fb0d0*/  IMAD.X R29, R29, 0x1, R15, P0 ;  /* 0x000000011d1d7824 */ /* 0x000fc600000e060f */
[----:B------:R-:W-:Y:S04]  /*fb0e0*/  STL [R1+0x3764], R5 ;  /* 0x0037640501007387 */ /* 0x000fe80000100800 */
[----:B------:R1:W-:Y:S04]  /*fb0f0*/  STL [R1+0x6d30], R15 ;  /* 0x006d300f01007387 */ /* 0x0003e80000100800 */
[----:B-1----:R-:W2:Y:S01]  /*fb100*/  LDL.LU R15, [R1+0x36c] ;  /* 0x00036c00010f7983 */ /* 0x002ea20000300800 */
[----:B------:R-:W-:-:S03]  /*fb110*/  IADD3 R24, P1, R16, R19, RZ ;  /* 0x0000001310187210 */ /* 0x000fc60007f3e0ff */
[----:B------:R1:W-:Y:S02]  /*fb120*/  STL [R1+0x376c], R29 ;  /* 0x00376c1d01007387 */ /* 0x0003e40000100800 */
[----:B-1----:R-:W-:Y:S02]  /*fb130*/  IMAD.MOV.U32 R29, RZ, RZ, R25 ;  /* 0x000000ffff1d7224 */ /* 0x002fe400078e0019 */
[----:B--2---:R-:W-:-:S05]  /*fb140*/  IMAD.X R25, R15, 0x1, R18, P1 ;  /* 0x000000010f197824 */ /* 0x004fca00008e0612 */
[----:B------:R1:W-:Y:S04]  /*fb150*/  STL.64 [R1+0x3730], R24 ;  /* 0x0037301801007387 */ /* 0x0003e80000100a00 */
[----:B-1----:R-:W2:Y:S01]  /*fb160*/  LDL.LU.64 R24, [R1+0x6d60] ;  /* 0x006d600001187983 */ /* 0x002ea20000300a00 */
[----:B----4-:R-:W-:-:S03]  /*fb170*/  IADD3 R4, P2, R16, R21, RZ ;  /* 0x0000001510047210 */ /* 0x010fc60007f5e0ff */
[----:B------:R1:W-:Y:S02]  /*fb180*/  STL.64 [R1+0x6d38], R18 ;  /* 0x006d381201007387 */ /* 0x0003e40000100a00 */
[----:B------:R-:W-:Y:S02]  /*fb190*/  IMAD.X R5, R15, 0x1, R20, P2 ;  /* 0x000000010f057824 */ /* 0x000fe400010e0614 */
[----:B-1----:R-:W-:Y:S01]  /*fb1a0*/  IMAD.MOV.U32 R19, RZ, RZ, R6 ;  /* 0x000000ffff137224 */ /* 0x002fe200078e0006 */
[C---:B------:R-:W-:Y:S02]  /*fb1b0*/  IADD3 R28, P0, R16.reuse, R23, RZ ;  /* 0x00000017101c7210 */ /* 0x040fe40007f1e0ff */
[----:B--2---:R-:W-:-:S05]  /*fb1c0*/  IADD3 R6, P1, R16, R25, RZ ;  /* 0x0000001910067210 */ /* 0x004fca0007f3e0ff */
[----:B------:R1:W-:Y:S04]  /*fb1d0*/  STL [R1+0x3748], R6 ;  /* 0x0037480601007387 */ /* 0x0003e80000100800 */
[----:B-1----:R-:W2:Y:S04]  /*fb1e0*/  LDL.LU.64 R6, [R1+0x6d58] ;  /* 0x006d580001067983 */ /* 0x002ea80000300a00 */
[----:B------:R1:W-:Y:S04]  /*fb1f0*/  STL.64 [R1+0x3738], R4 ;  /* 0x0037380401007387 */ /* 0x0003e80000100a00 */
[----:B-1----:R-:W3:Y:S04]  /*fb200*/  LDL.LU.64 R4, [R1+0x6d50] ;  /* 0x006d500001047983 */ /* 0x002ee80000300a00 */
[----:B------:R1:W-:Y:S02]  /*fb210*/  STL.64 [R1+0x6d28], R20 ;  /* 0x006d281401007387 */ /* 0x0003e40000100a00 */
[----:B-1----:R-:W-:-:S02]  /*fb220*/  IMAD.MOV.U32 R21, RZ, RZ, R19 ;  /* 0x000000ffff157224 */ /* 0x002fc400078e0013 */
[----:B------:R-:W-:Y:S02]  /*fb230*/  IMAD.MOV.U32 R19, RZ, RZ, R29 ;  /* 0x000000ffff137224 */ /* 0x000fe400078e001d */
[----:B------:R-:W-:-:S05]  /*fb240*/  IMAD.X R29, R15, 0x1, R22, P0 ;  /* 0x000000010f1d7824 */ /* 0x000fca00000e0616 */
[----:B------:R1:W-:Y:S04]  /*fb250*/  STL.64 [R1+0x3740], R28 ;  /* 0x0037401c01007387 */ /* 0x0003e80000100a00 */
[----:B-1----:R-:W4:Y:S04]  /*fb260*/  LDL.LU.64 R28, [R1+0x6d48] ;  /* 0x006d4800011c7983 */ /* 0x002f280000300a00 */
[----:B------:R1:W-:Y:S01]  /*fb270*/  STL.64 [R1+0x6d18], R22 ;  /* 0x006d181601007387 */ /* 0x0003e20000100a00 */
[----:B------:R-:W-:-:S03]  /*fb280*/  IADD3 R18, P2, R16, R27, RZ ;  /* 0x0000001b10127210 */ /* 0x000fc60007f5e0ff */
[----:B-1----:R-:W2:Y:S01]  /*fb290*/  LDL R23, [R1+0x178] ;  /* 0x0001780001177983 */ /* 0x002ea20000100800 */
[----:B----4-:R-:W-:-:S03]  /*fb2a0*/  IADD3 R20, P0, R16, R29, RZ ;  /* 0x0000001d10147210 */ /* 0x010fc60007f1e0ff */
[----:B------:R-:W2:Y:S04]  /*fb2b0*/  LDL.LU R16, [R1+0x6d40] ;  /* 0x006d400001107983 */ /* 0x000ea80000300800 */
[----:B------:R1:W-:Y:S04]  /*fb2c0*/  STL.64 [R1+0x6d20], R12 ;  /* 0x006d200c01007387 */ /* 0x0003e80000100a00 */
[----:B-1----:R0:W4:Y:S02]  /*fb2d0*/  LDL.64 R12, [R1+0x3748] ;  /* 0x00374800010c7983 */ /* 0x0021240000100a00 */
[----:B----4-:R-:W-:-:S05]  /*fb2e0*/  IMAD.X R13, R15, 0x1, R24, P1 ;  /* 0x000000010f0d7824 */ /* 0x010fca00008e0618 */
[----:B------:R1:W-:Y:S02]  /*fb2f0*/  STL [R1+0x374c], R13 ;  /* 0x00374c0d01007387 */ /* 0x0003e40000100800 */
[----:B-1----:R-:W-:Y:S02]  /*fb300*/  IMAD.MOV.U32 R13, RZ, RZ, R19 ;  /* 0x000000ffff0d7224 */ /* 0x002fe400078e0013 */
[----:B------:R-:W-:-:S05]  /*fb310*/  IMAD.X R19, R15, 0x1, R26, P2 ;  /* 0x000000010f137824 */ /* 0x000fca00010e061a */
[----:B------:R1:W-:Y:S04]  /*fb320*/  STL.64 [R1+0x3750], R18 ;  /* 0x0037501201007387 */ /* 0x0003e80000100a00 */
[----:B-1----:R-:W4:Y:S04]  /*fb330*/  LDL.LU.64 R18, [R1+0x6d38] ;  /* 0x006d380001127983 */ /* 0x002f280000300a00 */
[----:B------:R-:W-:Y:S04]  /*fb340*/  STL.64 [R1+0x6d08], R8 ;  /* 0x006d080801007387 */ /* 0x000fe80000100a00 */
[----:B------:R1:W-:Y:S04]  /*fb350*/  STL [R1+0x6d00], R26 ;  /* 0x006d001a01007387 */ /* 0x0003e80000100800 */
[----:B-1----:R-:W3:Y:S01]  /*fb360*/  LDL.LU R26, [R1+0x178] ;  /* 0x00017800011a7983 */ /* 0x002ee20000300800 */
[----:B------:R-:W-:Y:S01]  /*fb370*/  IMAD.MOV.U32 R22, RZ, RZ, R21 ;  /* 0x000000ffff167224 */ /* 0x000fe200078e0015 */
[----:B--2---:R-:W-:-:S03]  /*fb380*/  IADD3 R12, P1, R23, R16, RZ ;  /* 0x00000010170c7210 */ /* 0x004fc60007f3e0ff */
[----:B------:R-:W-:-:S04]  /*fb390*/  IMAD.MOV.U32 R21, RZ, RZ, R22 ;  /* 0x000000ffff157224 */ /* 0x000fc800078e0016 */
[----:B------:R-:W-:Y:S02]  /*fb3a0*/  IMAD.MOV.U32 R23, RZ, RZ, R21 ;  /* 0x000000ffff177224 */ /* 0x000fe400078e0015 */
[----:B------:R-:W-:Y:S01]  /*fb3b0*/  IMAD.X R21, R15, 0x1, R28, P0 ;  /* 0x000000010f157824 */ /* 0x000fe200000e061c */
[----:B------:R-:W-:Y:S04]  /*fb3c0*/  STL.64 [R1+0x6d10], R16 ;  /* 0x006d101001007387 */ /* 0x000fe80000100a00 */
[----:B------:R-:W2:Y:S04]  /*fb3d0*/  LDL.LU R15, [R1+0x6d30] ;  /* 0x006d3000010f7983 */ /* 0x000ea80000300800 */
[----:B------:R1:W-:Y:S04]  /*fb3e0*/  STL.64 [R1+0x3718], R20 ;  /* 0x0037181401007387 */ /* 0x0003e80000100a00 */
[----:B-1----:R-:W2:Y:S04]  /*fb3f0*/  LDL.LU.64 R20, [R1+0x6d28] ;  /* 0x006d280001147983 */ /* 0x002ea80000300a00 */
[----:B----4-:R1:W-:Y:S01]  /*fb400*/  STL [R1+0x6ce8], R19 ;  /* 0x006ce81301007387 */ /* 0x0103e20000100800 */
[----:B---3--:R-:W-:-:S03]  /*fb410*/  IADD3 R16, P0, R26, R19, RZ ;  /* 0x000000131a107210 */ /* 0x008fc60007f1e0ff */
[----:B-1----:R-:W3:Y:S01]  /*fb420*/  LDL.LU R19, [R1+0x368] ;  /* 0x0003680001137983 */ /* 0x002ee20000300800 */
[----:B------:R-:W-:Y:S01]  /*fb430*/  IADD3 R22, P2, R26, R17, RZ ;  /* 0x000000111a167210 */ /* 0x000fe20007f5e0ff */
[----:B------:R-:W-:Y:S02]  /*fb440*/  IMAD.MOV.U32 R17, RZ, RZ, R13 ;  /* 0x000000ffff117224 */ /* 0x000fe400078e000d */
[----:B------:R-:W-:Y:S02]  /*fb450*/  IMAD.MOV.U32 R9, RZ, RZ, R23 ;  /* 0x000000ffff097224 */ /* 0x000fe400078e0017 */
[----:B---3--:R-:W-:-:S05]  /*fb460*/  IMAD.X R13, R19, 0x1, R14, P1 ;  /* 0x00000001130d7824 */ /* 0x008fca00008e060e */
[----:B------:R1:W-:Y:S04]  /*fb470*/  STL.64 [R1+0x3720], R12 ;  /* 0x0037200c01007387 */ /* 0x0003e80000100a00 */
[----:B-1----:R-:W3:Y:S01]  /*fb480*/  LDL.LU.64 R12, [R1+0x6d20] ;  /* 0x006d2000010c7983 */ /* 0x002ee20000300a00 */
[----:B--2---:R-:W-:Y:S01]  /*fb490*/  IMAD.X R23, R19, 0x1, R15, P2 ;  /* 0x0000000113177824 */ /* 0x004fe200010e060f */
[----:B------:R-:W-:-:S04]  /*fb4a0*/  IADD3 R8, P1, R26, R21, RZ ;  /* 0x000000151a087210 */ /* 0x000fc80007f3e0ff */
[----:B------:R1:W-:Y:S04]  /*fb4b0*/  STL.64 [R1+0x3728], R22 ;  /* 0x0037281601007387 */ /* 0x0003e80000100a00 */
[----:B-1----:R-:W2:Y:S04]  /*fb4c0*/  LDL.LU.64 R22, [R1+0x6d18] ;  /* 0x006d180001167983 */ /* 0x002ea80000300a00 */
[----:B------:R1:W-:Y:S02]  /*fb4d0*/  STL.64 [R1+0x6ce0], R14 ;  /* 0x006ce00e01007387 */ /* 0x0003e40000100a00 */
[----:B-1----:R-:W-:-:S02]  /*fb4e0*/  IMAD.MOV.U32 R15, RZ, RZ, R17 ;  /* 0x000000ffff0f7224 */ /* 0x002fc400078e0011 */
[C---:B------:R-:W-:Y:S02]  /*fb4f0*/  IMAD.X R17, R19.reuse, 0x1, R18, P0 ;  /* 0x0000000113117824 */ /* 0x040fe400000e0612 */
[----:B------:R-:W-:Y:S02]  /*fb500*/  IMAD.MOV.U32 R14, RZ, RZ, R9 ;  /* 0x000000ffff0e7224 */ /* 0x000fe400078e0009 */
[----:B------:R-:W-:Y:S01]  /*fb510*/  IMAD.X R9, R19, 0x1, R20, P1 ;  /* 0x0000000113097824 */ /* 0x000fe200008e0614 */
[----:B---3--:R-:W-:Y:S04]  /*fb520*/  STL.64 [R1+0x6cf0], R12 ;  /* 0x006cf00c01007387 */ /* 0x008fe80000100a00 */
[----:B------:R-:W-:Y:S04]  /*fb530*/  STL.64 [R1+0x6cf8], R2 ;  /* 0x006cf80201007387 */ /* 0x000fe80000100a00 */
[----:B------:R1:W-:Y:S04]  /*fb540*/  STL.64 [R1+0x36f0], R16 ;  /* 0x0036f01001007387 */ /* 0x0003e80000100a00 */
[----:B-1----:R-:W3:Y:S04]  /*fb550*/  LDL.LU.64 R16, [R1+0x6d10] ;  /* 0x006d100001107983 */ /* 0x002ee80000300a00 */
[----:B------:R1:W-:Y:S04]  /*fb560*/  STL.64 [R1+0x36f8], R8 ;  /* 0x0036f80801007387 */ /* 0x0003e80000100a00 */
[----:B-1----:R-:W4:Y:S01]  /*fb570*/  LDL.LU.64 R8, [R1+0x6d08] ;  /* 0x006d080001087983 */ /* 0x002f220000300a00 */
[----:B--2---:R-:W-:-:S05]  /*fb580*/  IADD3 R12, P2, R26, R23, RZ ;  /* 0x000000171a0c7210 */ /* 0x004fca0007f5e0ff */
[----:B------:R-:W-:Y:S04]  /*fb590*/  STL [R1+0x3700], R12 ;  /* 0x0037000c01007387 */ /* 0x000fe80000100800 */
[----:B------:R1:W-:Y:S01]  /*fb5a0*/  STL.64 [R1+0x6cd8], R20 ;  /* 0x006cd81401007387 */ /* 0x0003e20000100a00 */
[C---:B------:R-:W-:Y:S01]  /*fb5b0*/  IADD3 R2, P0, R26.reuse, R25, RZ ;  /* 0x000000191a027210 */ /* 0x040fe20007f1e0ff */
[----:B-1----:R-:W-:Y:S02]  /*fb5c0*/  IMAD.MOV.U32 R21, RZ, RZ, R13 ;  /* 0x000000ffff157224 */ /* 0x002fe400078e000d */
[----:B------:R-:W-:Y:S02]  /*fb5d0*/  IMAD.X R21, R19, 0x1, R22, P2 ;  /* 0x0000000113157824 */ /* 0x000fe400010e0616 */
[----:B------:R-:W-:Y:S01]  /*fb5e0*/  IMAD.MOV.U32 R20, RZ, RZ, R12 ;  /* 0x000000ffff147224 */ /* 0x000fe200078e000c */
[----:B------:R-:W-:Y:S01]  /*fb5f0*/  IADD3 R12, P1, R26, R27, RZ ;  /* 0x0000001b1a0c7210 */ /* 0x000fe20007f3e0ff */
[----:B----4-:R1:W-:Y:S04]  /*fb600*/  STL.64 [R1+0x6cc8], R8 ;  /* 0x006cc80801007387 */ /* 0x0103e80000100a00 */
[----:B-1----:R-:W2:Y:S01]  /*fb610*/  LDL R9, [R1+0x17c] ;  /* 0x00017c0001097983 */ /* 0x002ea20000100800 */
[----:B------:R-:W-:-:S03]  /*fb620*/  IMAD.MOV.U32 R8, RZ, RZ, R14 ;  /* 0x000000ffff087224 */ /* 0x000fc600078e000e */
[----:B------:R-:W-:Y:S01]  /*fb630*/  STL.64 [R1+0x6cd0], R22 ;  /* 0x006cd01601007387 */ /* 0x000fe20000100a00 */
[----:B------:R-:W-:-:S03]  /*fb640*/  IADD3 R14, P2, R26, R29, RZ ;  /* 0x0000001d1a0e7210 */ /* 0x000fc60007f5e0ff */
[----:B------:R-:W-:Y:S04]  /*fb650*/  STL [R1+0x3704], R21 ;  /* 0x0037041501007387 */ /* 0x000fe80000100800 */
[----:B------:R-:W4:Y:S01]  /*fb660*/  LDL.LU R26, [R1+0x6d00] ;  /* 0x006d0000011a7983 */ /* 0x000f220000300800 */
[----:B------:R-:W-:-:S05]  /*fb670*/  IMAD.X R3, R19, 0x1, R24, P0 ;  /* 0x0000000113037824 */ /* 0x000fca00000e0618 */
[----:B------:R1:W-:Y:S04]  /*fb680*/  STL.64 [R1+0x3708], R2 ;  /* 0x0037080201007387 */ /* 0x0003e80000100a00 */
[----:B-1----:R-:W2:Y:S01]  /*fb690*/  LDL.LU.64 R2, [R1+0x6cf8] ;  /* 0x006cf80001027983 */ /* 0x002ea20000300a00 */
[----:B----4-:R-:W-:-:S05]  /*fb6a0*/  IMAD.X R13, R19, 0x1, R26, P1 ;  /* 0x00000001130d7824 */ /* 0x010fca00008e061a */
[----:B------:R1:W-:Y:S04]  /*fb6b0*/  STL.64 [R1+0x3710], R12 ;  /* 0x0037100c01007387 */ /* 0x0003e80000100a00 */
[----:B-1----:R-:W4:Y:S01]  /*fb6c0*/  LDL.LU.64 R12, [R1+0x6cf0] ;  /* 0x006cf000010c7983 */ /* 0x002f220000300a00 */
[----:B------:R-:W-:Y:S02]  /*fb6d0*/  IMAD.MOV.U32 R22, RZ, RZ, R15 ;  /* 0x000000ffff167224 */ /* 0x000fe400078e000f */
[----:B------:R-:W-:Y:S01]  /*fb6e0*/  IMAD.X R15, R19, 0x1, R28, P2 ;  /* 0x00000001130f7824 */ /* 0x000fe200010e061c */
[----:B---3--:R-:W-:Y:S04]  /*fb6f0*/  STL.64 [R1+0x6cb0], R16 ;  /* 0x006cb01001007387 */ /* 0x008fe80000100a00 */
[----:B------:R-:W3:Y:S04]  /*fb700*/  LDL.LU R19, [R1+0x6ce8] ;  /* 0x006ce80001137983 */ /* 0x000ee80000300800 */
[----:B------:R1:W-:Y:S01]  /*fb710*/  STL.64 [R1+0x36d8], R14 ;  /* 0x0036d80e01007387 */ /* 0x0003e20000100a00 */
[----:B------:R-:W-:Y:S01]  /*fb720*/  IMAD.MOV.U32 R21, RZ, RZ, R8 ;  /* 0x000000ffff157224 */ /* 0x000fe200078e0008 */
[----:B--2---:R-:W-:-:S02]  /*fb730*/  IADD3 R8, P1, R9, R17, RZ ;  /* 0x0000001109087210 */ /* 0x004fc40007f3e0ff */
[----:B-1----:R-:W2:Y:S04]  /*fb740*/  LDL.LU.64 R14, [R1+0x6ce0] ;  /* 0x006ce000010e7983 */ /* 0x002ea80000300a00 */
[----:B----4-:R-:W-:Y:S04]  /*fb750*/  STL.64 [R1+0x6cc0], R12 ;  /* 0x006cc00c01007387 */ /* 0x010fe80000100a00 */
[----:B------:R1:W-:Y:S04]  /*fb760*/  STL [R1+0x6cb8], R28 ;  /* 0x006cb81c01007387 */ /* 0x0003e80000100800 */
[----:B-1----:R-:W4:Y:S04]  /*fb770*/  LDL.LU R28, [R1+0x17c] ;  /* 0x00017c00011c7983 */ /* 0x002f280000300800 */
[----:B------:R-:W2:Y:S01]  /*fb780*/  LDL R17, [R1+0x364] ;  /* 0x0003640001117983 */ /* 0x000ea20000100800 */
[----:B------:R-:W-:Y:S01]  /*fb790*/  IADD3 R20, P0, R9, R16, RZ ;  /* 0x0000001009147210 */ /* 0x000fe20007f1e0ff */
[----:B------:R-:W-:-:S04]  /*fb7a0*/  IMAD.MOV.U32 R12, RZ, RZ, R21 ;  /* 0x000000ffff0c7224 */ /* 0x000fc800078e0015 */
[----:B--2---:R-:W-:-:S05]  /*fb7b0*/  IMAD.X R21, R17, 0x1, R14, P0 ;  /* 0x0000000111157824 */ /* 0x004fca00000e060e */
[----:B------:R1:W-:Y:S04]  /*fb7c0*/  STL.64 [R1+0x36e0], R20 ;  /* 0x0036e01401007387 */ /* 0x0003e80000100a00 */
[----:B-1----:R-:W4:Y:S01]  /*fb7d0*/  LDL.LU.64 R20, [R1+0x6cd8] ;  /* 0x006cd80001147983 */ /* 0x002f220000300a00 */
[----:B------:R-:W-:Y:S02]  /*fb7e0*/  IMAD.MOV.U32 R13, RZ, RZ, R22 ;  /* 0x000000ffff0d7224 */ /* 0x000fe400078e0016 */
[----:B------:R-:W-:Y:S01]  /*fb7f0*/  IMAD.X R9, R17, 0x1, R15, P1 ;  /* 0x0000000111097824 */ /* 0x000fe200008e060f */
[----:B----4-:R-:W-:-:S05]  /*fb800*/  IADD3 R22, P0, R28, R21, RZ ;  /* 0x000000151c167210 */ /* 0x010fca0007f1e0ff */
[----:B------:R1:W-:Y:S04]  /*fb810*/  STL [R1+0x36c0], R22 ;  /* 0x0036c01601007387 */ /* 0x0003e80000100800 */
[----:B-1----:R-:W2:Y:S04]  /*fb820*/  LDL.LU.64 R22, [R1+0x6cd0] ;  /* 0x006cd00001167983 */ /* 0x002ea80000300a00 */
[----:B------:R1:W-:Y:S04]  /*fb830*/  STL.64 [R1+0x36e8], R8 ;  /* 0x0036e80801007387 */ /* 0x0003e80000100a00 */
[----:B-1----:R-:W4:Y:S01]  /*fb840*/  LDL.LU.64 R8, [R1+0x6cc8] ;  /* 0x006cc80001087983 */ /* 0x002f220000300a00 */
[----:B---3--:R-:W-:-:S05]  /*fb850*/  IADD3 R16, P2, R28, R19, RZ ;  /* 0x000000131c107210 */ /* 0x008fca0007f5e0ff */
[----:B------:R-:W-:Y:S01]  /*fb860*/  IMAD.X R17, R17, 0x1, R18, P2 ;  /* 0x0000000111117824 */ /* 0x000fe200010e0612 */
[----:B----4-:R1:W-:Y:S04]  /*fb870*/  STL.64 [R1+0x6ca0], R8 ;  /* 0x006ca00801007387 */ /* 0x0103e80000100a00 */
[----:B-1----:R0:W3:Y:S04]  /*fb880*/  LDL.64 R8, [R1+0x36c0] ;  /* 0x0036c00001087983 */ /* 0x0020e80000100a00 */
[----:B------:R-:W-:Y:S04]  /*fb890*/  STL.64 [R1+0x6ca8], R6 ;  /* 0x006ca80601007387 */ /* 0x000fe80000100a00 */
[----:B------:R-:W-:Y:S04]  /*fb8a0*/  STL.64 [R1+0x6c90], R14 ;  /* 0x006c900e01007387 */ /* 0x000fe80000100a00 */
[----:B------:R1:W-:Y:S04]  /*fb8b0*/  STL [R1+0x6c98], R18 ;  /* 0x006c981201007387 */ /* 0x0003e80000100800 */
[----:B-1----:R-:W3:Y:S01]  /*fb8c0*/  LDL.LU R18, [R1+0x364] ;  /* 0x0003640001127983 */ /* 0x002ee20000300800 */
[----:B------:R-:W-:Y:S01]  /*fb8d0*/  IMAD.MOV.U32 R6, RZ, RZ, R12 ;  /* 0x000000ffff067224 */ /* 0x000fe200078e000c */
[C---:B--2---:R-:W-:Y:S01]  /*fb8e0*/  IADD3 R12, P1, R28.reuse, R23, RZ ;  /* 0x000000171c0c7210 */ /* 0x044fe20007f3e0ff */
[----:B------:R-:W-:Y:S01]  /*fb8f0*/  IMAD.MOV.U32 R15, RZ, RZ, R13 ;  /* 0x000000ffff0f7224 */ /* 0x000fe200078e000d */
[----:B------:R1:W-:Y:S02]  /*fb900*/  STL.64 [R1+0x36b8], R16 ;  /* 0x0036b81001007387 */ /* 0x0003e40000100a00 */
[----:B-1----:R-:W-:Y:S01]  /*fb910*/  IADD3 R16, P2, R28, R25, RZ ;  /* 0x000000191c107210 */ /* 0x002fe20007f5e0ff */
[----:B---3--:R-:W-:-:S02]  /*fb920*/  IMAD.X R9, R18, 0x1, R20, P0 ;  /* 0x0000000112097824 */ /* 0x008fc400000e0614 */
[C---:B------:R-:W-:Y:S02]  /*fb930*/  IMAD.X R13, R18.reuse, 0x1, R22, P1 ;  /* 0x00000001120d7824 */ /* 0x040fe400008e0616 */
[----:B------:R-:W-:Y:S01]  /*fb940*/  IMAD.X R17, R18, 0x1, R24, P2 ;  /* 0x0000000112117824 */ /* 0x000fe200010e0618 */
[----:B------:R-:W-:Y:S04]  /*fb950*/  STL [R1+0x36c4], R9 ;  /* 0x0036c40901007387 */ /* 0x000fe80000100800 */
[----:B------:R1:W-:Y:S01]  /*fb960*/  STL.64 [R1+0x36c8], R12 ;  /* 0x0036c80c01007387 */ /* 0x0003e20000100a00 */
[C---:B------:R-:W-:Y:S02]  /*fb970*/  IADD3 R8, P0, R28.reuse, R27, RZ ;  /* 0x0000001b1c087210 */ /* 0x040fe40007f1e0ff */
[----:B------:R-:W-:Y:S01]  /*fb980*/  IADD3 R14, P1, R28, R29, RZ ;  /* 0x0000001d1c0e7210 */ /* 0x000fe20007f3e0ff */
[----:B-1----:R-:W2:Y:S04]  /*fb990*/  LDL.LU.64 R12, [R1+0x6cc0] ;  /* 0x006cc000010c7983 */ /* 0x002ea80000300a00 */
[----:B------:R1:W-:Y:S04]  /*fb9a0*/  STL.64 [R1+0x6c88], R22 ;  /* 0x006c881601007387 */ /* 0x0003e80000100a00 */
[----:B-1----:R-:W3:Y:S04]  /*fb9b0*/  LDL R23, [R1+0x180] ;  /* 0x0001800001177983 */ /* 0x002ee80000100800 */
[----:B------:R-:W4:Y:S04]  /*fb9c0*/  LDL.LU R28, [R1+0x6cb8] ;  /* 0x006cb800011c7983 */ /* 0x000f280000300800 */
[----:B------:R1:W-:Y:S04]  /*fb9d0*/  STL.64 [R1+0x36d0], R16 ;  /* 0x0036d01001007387 */ /* 0x0003e80000100a00 */
[----:B-1----:R-:W3:Y:S04]  /*fb9e0*/  LDL.LU.64 R16, [R1+0x6cb0] ;  /* 0x006cb00001107983 */ /* 0x002ee80000300a00 */
[----:B------:R1:W-:Y:S02]  /*fb9f0*/  STL.64 [R1+0x6c80], R24 ;  /* 0x006c801801007387 */ /* 0x0003e40000100a00 */
[----:B-1----:R-:W-:Y:S01]  /*fba00*/  IMAD.MOV.U32 R25, RZ, RZ, R6 ;  /* 0x000000ffff197224 */ /* 0x002fe200078e0006 */
[----:B---3--:R-:W-:-:S05]  /*fba10*/  IADD3 R6, P2, R23, R16, RZ ;  /* 0x0000001017067210 */ /* 0x008fca0007f5e0ff */
[----:B------:R1:W-:Y:S04]  /*fba20*/  STL [R1+0x36a0], R6 ;  /* 0x0036a00601007387 */ /* 0x0003e80000100800 */
[----:B-1----:R-:W3:Y:S01]  /*fba30*/  LDL.LU.64 R6, [R1+0x6ca8] ;  /* 0x006ca80001067983 */ /* 0x002ee20000300a00 */
[----:B------:R-:W-:Y:S02]  /*fba40*/  IMAD.X R9, R18, 0x1, R26, P0 ;  /* 0x0000000112097824 */ /* 0x000fe400000e061a */
[----:B------:R-:W-:-:S03]  /*fba50*/  IMAD.MOV.U32 R22, RZ, RZ, R15 ;  /* 0x000000ffff167224 */ /* 0x000fc600078e000f */
[----:B------:R1:W-:Y:S01]  /*fba60*/  STL.64 [R1+0x36b0], R8 ;  /* 0x0036b00801007387 */ /* 0x0003e20000100a00 */
[----:B----4-:R-:W-:-:S03]  /*fba70*/  IMAD.X R15, R18, 0x1, R28, P1 ;  /* 0x00000001120f7824 */ /* 0x010fc600008e061c */
[----:B-1----:R-:W4:Y:S04]  /*fba80*/  LDL.LU.64 R8, [R1+0x6ca0] ;  /* 0x006ca00001087983 */ /* 0x002f280000300a00 */
[----:B------:R1:W-:Y:S04]  /*fba90*/  STL.64 [R1+0x6c70], R26 ;  /* 0x006c701a01007387 */ /* 0x0003e80000100a00 */
[----:B-1----:R0:W2:Y:S04]  /*fbaa0*/  LDL.64 R26, [R1+0x36a0] ;  /* 0x0036a000011a7983 */ /* 0x0020a80000100a00 */
[----:B---3--:R1:W-:Y:S02]  /*fbab0*/  STL.64 [R1+0x6c78], R6 ;  /* 0x006c780601007387 */ /* 0x0083e40000100a00 */
[----:B-1----:R-:W-:Y:S01]  /*fbac0*/  IMAD.MOV.U32 R6, RZ, RZ, R22 ;  /* 0x000000ffff067224 */ /* 0x002fe200078e0016 */
[----:B------:R-:W-:-:S02]  /*fbad0*/  IADD3 R22, P0, R23, R17, RZ ;  /* 0x0000001117167210 */ /* 0x000fc40007f1e0ff */
[----:B------:R-:W2:Y:S04]  /*fbae0*/  LDL R23, [R1+0x360] ;  /* 0x0003600001177983 */ /* 0x000ea80000100800 */
[----:B------:R1:W-:Y:S04]  /*fbaf0*/  STL.64 [R1+0x6c60], R16 ;  /* 0x006c601001007387 */ /* 0x0003e80000100a00 */
[----:B-1----:R-:W3:Y:S04]  /*fbb00*/  LDL.LU R16, [R1+0x180] ;  /* 0x0001800001107983 */ /* 0x002ee80000300800 */
[----:B------:R-:W4:Y:S04]  /*fbb10*/  LDL.LU R18, [R1+0x6c98] ;  /* 0x006c980001127983 */ /* 0x000f280000300800 */
[----:B------:R1:W-:Y:S04]  /*fbb20*/  STL.64 [R1+0x3698], R14 ;  /* 0x0036980e01007387 */ /* 0x0003e80000100a00 */
[----:B-1----:R-:W2:Y:S04]  /*fbb30*/  LDL.LU.64 R14, [R1+0x6c90] ;  /* 0x006c9000010e7983 */ /* 0x002ea80000300a00 */
[----:B------:R-:W-:Y:S01]  /*fbb40*/  STL.64 [R1+0x6c68], R28 ;  /* 0x006c681c01007387 */ /* 0x000fe20000100a00 */
[----:B--2---:R-:W-:-:S02]  /*fbb50*/  IMAD.X R27, R23, 0x1, R14, P2 ;  /* 0x00000001171b7824 */ /* 0x004fc400010e060e */
[----:B------:R-:W-:-:S03]  /*fbb60*/  IMAD.X R23, R23, 0x1, R15, P0 ;  /* 0x0000000117177824 */ /* 0x000fc600000e060f */
[----:B------:R-:W-:Y:S04]  /*fbb70*/  STL [R1+0x36a4], R27 ;  /* 0x0036a41b01007387 */ /* 0x000fe80000100800 */
[----:B------:R1:W-:Y:S04]  /*fbb80*/  STL.64 [R1+0x36a8], R22 ;  /* 0x0036a81601007387 */ /* 0x0003e80000100a00 */
[----:B-1----:R-:W2:Y:S04]  /*fbb90*/  LDL.LU.64 R22, [R1+0x6c88] ;  /* 0x006c880001167983 */ /* 0x002ea80000300a00 */
[----:B------:R-:W-:Y:S04]  /*fbba0*/  STL.64 [R1+0x6c58], R12 ;  /* 0x006c580c01007387 */ /* 0x000fe80000100a00 */
[----:B------:R1:W-:Y:S04]  /*fbbb0*/  STL [R1+0x6c50], R15 ;  /* 0x006c500f01007387 */ /* 0x0003e80000100800 */
[----:B-1----:R-:W4:Y:S01]  /*fbbc0*/  LDL.LU R15, [R1+0x360] ;  /* 0x00036000010f7983 */ /* 0x002f220000300800 */
[----:B---3--:R-:W-:Y:S01]  /*fbbd0*/  IADD3 R24, P1, R16, R19, RZ ;  /* 0x0000001310187210 */ /* 0x008fe20007f3e0ff */
[----:B------:R-:W-:-:S04]  /*fbbe0*/  IMAD.MOV.U32 R29, RZ, RZ, R25 ;  /* 0x000000ffff1d7224 */ /* 0x000fc800078e0019 */
[----:B----4-:R-:W-:-:S05]  /*fbbf0*/  IMAD.X R25, R15, 0x1, R18, P1 ;  /* 0x000000010f197824 */ /* 0x010fca00008e0612 */
[----:B------:R1:W-:Y:S04]  /*fbc00*/  STL.64 [R1+0x3670], R24 ;  /* 0x0036701801007387 */ /* 0x0003e80000100a00 */
[----:B-1----:R-:W3:Y:S01]  /*fbc10*/  LDL.LU.64 R24, [R1+0x6c80] ;  /* 0x006c800001187983 */ /* 0x002ee20000300a00 */
[----:B------:R-:W-:Y:S02]  /*fbc20*/  IMAD.MOV.U32 R13, RZ, RZ, R29 ;  /* 0x000000ffff0d7224 */ /* 0x000fe400078e001d */
[----:B------:R-:W-:Y:S01]  /*fbc30*/  IMAD.MOV.U32 R29, RZ, RZ, R6 ;  /* 0x000000ffff1d7224 */ /* 0x000fe200078e0006 */
[C---:B------:R-:W-:Y:S02]  /*fbc40*/  IADD3 R26, P2, R16.reuse, R21, RZ ;  /* 0x00000015101a7210 */ /* 0x040fe40007f5e0ff */
[----:B---3--:R-:W-:-:S05]  /*fbc50*/  IADD3 R6, P1, R16, R25, RZ ;  /* 0x0000001910067210 */ /* 0x008fca0007f3e0ff */
[----:B------:R1:W-:Y:S04]  /*fbc60*/  STL [R1+0x3688], R6 ;  /* 0x0036880601007387 */ /* 0x0003e80000100800 */
[----:B-1----:R-:W3:Y:S01]  /*fbc70*/  LDL.LU.64 R6, [R1+0x6c78] ;  /* 0x006c780001067983 */ /* 0x002ee20000300a00 */
[----:B------:R-:W-:Y:S01]  /*fbc80*/  IMAD.X R27, R15, 0x1, R20, P2 ;  /* 0x000000010f1b7824 */ /* 0x000fe200010e0614 */
[----:B--2---:R-:W-:-:S04]  /*fbc90*/  IADD3 R28, P0, R16, R23, RZ ;  /* 0x00000017101c7210 */ /* 0x004fc80007f1e0ff */
[----:B------:R1:W-:Y:S04]  /*fbca0*/  STL.64 [R1+0x3678], R26 ;  /* 0x0036781a01007387 */ /* 0x0003e80000100a00 */
[----:B-1----:R-:W2:Y:S04]  /*fbcb0*/  LDL.LU.64 R26, [R1+0x6c70] ;  /* 0x006c7000011a7983 */ /* 0x002ea80000300a00 */
[----:B---3--:R1:W-:Y:S02]  /*fbcc0*/  STL.64 [R1+0x6c40], R6 ;  /* 0x006c400601007387 */ /* 0x0083e40000100a00 */
[----:B-1----:R-:W-:-:S02]  /*fbcd0*/  IMAD.MOV.U32 R6, RZ, RZ, R13 ;  /* 0x000000ffff067224 */ /* 0x002fc400078e000d */
[----:B------:R-:W-:Y:S02]  /*fbce0*/  IMAD.MOV.U32 R13, RZ, RZ, R29 ;  /* 0x000000ffff0d7224 */ /* 0x000fe400078e001d */
[----:B------:R-:W-:Y:S01]  /*fbcf0*/  IMAD.X R29, R15, 0x1, R22, P0 ;  /* 0x000000010f1d7824 */ /* 0x000fe200000e0616 */
[----:B------:R-:W3:Y:S04]  /*fbd00*/  LDL R7, [R1+0x184] ;  /* 0x0001840001077983 */ /* 0x000ee80000100800 */
[----:B------:R1:W-:Y:S04]  /*fbd10*/  STL.64 [R1+0x3680], R28 ;  /* 0x0036801c01007387 */ /* 0x0003e80000100a00 */
[----:B-1----:R-:W4:Y:S04]  /*fbd20*/  LDL.LU.64 R28, [R1+0x6c68] ;  /* 0x006c6800011c7983 */ /* 0x002f280000300a00 */
[----:B------:R1:W-:Y:S04]  /*fbd30*/  STL.64 [R1+0x6c48], R22 ;  /* 0x006c481601007387 */ /* 0x0003e80000100a00 */
[----:B-1----:R0:W3:Y:S01]  /*fbd40*/  LDL.64 R22, [R1+0x3688] ;  /* 0x0036880001167983 */ /* 0x0020e20000100a00 */
[----:B--2---:R-:W-:-:S02]  /*fbd50*/  IADD3 R12, P2, R16, R27, RZ ;  /* 0x0000001b100c7210 */ /* 0x004fc40007f5e0ff */
[----:B----4-:R-:W-:-:S05]  /*fbd60*/  IADD3 R16, P0, R16, R29, RZ ;  /* 0x0000001d10107210 */ /* 0x010fca0007f1e0ff */
[----:B------:R1:W-:Y:S01]  /*fbd70*/  STL [R1+0x3658], R16 ;  /* 0x0036581001007387 */ /* 0x0003e20000100800 */
[----:B---3--:R-:W-:-:S03]  /*fbd80*/  IMAD.X R23, R15, 0x1, R24, P1 ;  /* 0x000000010f177824 */ /* 0x008fc600008e0618 */
        /* <DEDUP_REMOVED lines=8> */
[----:B------:R-:W-:Y:S01]  /*fbe10*/  STL.64 [R1+0x6c28], R26 ;  /* 0x006c281a01007387 */ /* 0x000fe20000100a00 */
[----:B--2---:R-:W-:Y:S01]  /*fbe20*/  IADD3 R22, P1, R7, R16, RZ ;  /* 0x0000001007167210 */ /* 0x004fe20007f3e0ff */
[----:B---3--:R-:W-:-:S02]  /*fbe30*/  IMAD.X R25, R15, 0x1, R28, P0 ;  /* 0x000000010f197824 */ /* 0x008fc400000e061c */
[----:B----4-:R1:W-:Y:S02]  /*fbe40*/  STL.64 [R1+0x6c38], R12 ;  /* 0x006c380c01007387 */ /* 0x0103e40000100a00 */
[----:B-1----:R-:W-:Y:S01]  /*fbe50*/  IMAD.MOV.U32 R12, RZ, RZ, R6 ;  /* 0x000000ffff0c7224 */ /* 0x002fe200078e0006 */
[----:B------:R-:W-:Y:S02]  /*fbe60*/  IADD3 R6, P2, R7, R17, RZ ;  /* 0x0000001107067210 */ /* 0x000fe40007f5e0ff */
[----:B------:R-:W2:Y:S04]  /*fbe70*/  LDL R7, [R1+0x35c] ;  /* 0x00035c0001077983 */ /* 0x000ea80000100800 */
[----:B------:R1:W-:Y:S04]  /*fbe80*/  STL [R1+0x6c20], R17 ;  /* 0x006c201101007387 */ /* 0x0003e80000100800 */
[----:B-1----:R-:W3:Y:S04]  /*fbe90*/  LDL.LU R17, [R1+0x184] ;  /* 0x0001840001117983 */ /* 0x002ee80000300800 */
[----:B------:R-:W4:Y:S04]  /*fbea0*/  LDL.LU R15, [R1+0x6c50] ;  /* 0x006c5000010f7983 */ /* 0x000f280000300800 */
[----:B------:R1:W-:Y:S02]  /*fbeb0*/  STL [R1+0x365c], R25 ;  /* 0x00365c1901007387 */ /* 0x0003e40000100800 */
[----:B-1----:R-:W-:-:S02]  /*fbec0*/  IMAD.MOV.U32 R25, RZ, RZ, R23 ;  /* 0x000000ffff197224 */ /* 0x002fc400078e0017 */
[----:B--2---:R-:W-:-:S05]  /*fbed0*/  IMAD.X R23, R7, 0x1, R14, P1 ;  /* 0x0000000107177824 */ /* 0x004fca00008e060e */
[----:B------:R1:W-:Y:S01]  /*fbee0*/  STL.64 [R1+0x3660], R22 ;  /* 0x0036601601007387 */ /* 0x0003e20000100a00 */
[----:B----4-:R-:W-:-:S03]  /*fbef0*/  IMAD.X R7, R7, 0x1, R15, P2 ;  /* 0x0000000107077824 */ /* 0x010fc600010e060f */
[----:B-1----:R-:W2:Y:S04]  /*fbf00*/  LDL.LU.64 R22, [R1+0x6c48] ;  /* 0x006c480001167983 */ /* 0x002ea80000300a00 */
[----:B------:R1:W-:Y:S04]  /*fbf10*/  STL.64 [R1+0x3668], R6 ;  /* 0x0036680601007387 */ /* 0x0003e80000100a00 */
[----:B-1----:R-:W4:Y:S01]  /*fbf20*/  LDL.LU.64 R6, [R1+0x6c40] ;  /* 0x006c400001067983 */ /* 0x002f220000300a00 */
[----:B---3--:R-:W-:-:S03]  /*fbf30*/  IADD3 R24, P0, R17, R19, RZ ;  /* 0x0000001311187210 */ /* 0x008fc60007f1e0ff */
[----:B----4-:R-:W-:Y:S04]  /*fbf40*/  STL.64 [R1+0x6c18], R6 ;  /* 0x006c180601007387 */ /* 0x010fe80000100a00 */
[----:B------:R1:W-:Y:S04]  /*fbf50*/  STL [R1+0x6c08], R15 ;  /* 0x006c080f01007387 */ /* 0x0003e80000100800 */
[----:B-1----:R-:W3:Y:S01]  /*fbf60*/  LDL.LU R15, [R1+0x35c] ;  /* 0x00035c00010f7983 */ /* 0x002ee20000300800 */
[----:B------:R-:W-:Y:S01]  /*fbf70*/  IMAD.MOV.U32 R7, RZ, RZ, R12 ;  /* 0x000000ffff077224 */ /* 0x000fe200078e000c */
[----:B--2---:R-:W-:-:S05]  /*fbf80*/  IADD3 R12, P2, R17, R23, RZ ;  /* 0x00000017110c7210 */ /* 0x004fca0007f5e0ff */
[----:B------:R1:W-:Y:S04]  /*fbf90*/  STL [R1+0x3640], R12 ;  /* 0x0036400c01007387 */ /* 0x0003e80000100800 */
[----:B-1----:R-:W2:Y:S01]  /*fbfa0*/  LDL.LU.64 R12, [R1+0x6c38] ;  /* 0x006c3800010c7983 */ /* 0x002ea20000300a00 */
[----:B------:R-:W-:Y:S01]  /*fbfb0*/  IMAD.MOV.U32 R27, RZ, RZ, R25 ;  /* 0x000000ffff1b7224 */ /* 0x000fe200078e0019 */
[----:B------:R-:W-:Y:S01]  /*fbfc0*/  IADD3 R26, P1, R17, R21, RZ ;  /* 0x00000015111a7210 */ /* 0x000fe20007f3e0ff */
[----:B---3--:R-:W-:-:S05]  /*fbfd0*/  IMAD.X R25, R15, 0x1, R18, P0 ;  /* 0x000000010f197824 */ /* 0x008fca00000e0612 */
        /* <DEDUP_REMOVED lines=8> */
[----:B--2---:R1:W-:Y:S04]  /*fc060*/  STL.64 [R1+0x6bf0], R12 ;  /* 0x006bf00c01007387 */ /* 0x0043e80000100a00 */
[----:B-1----:R-:W2:Y:S04]  /*fc070*/  LDL R13, [R1+0x188] ;  /* 0x00018800010d7983 */ /* 0x002ea80000100800 */
[----:B------:R1:W-:Y:S04]  /*fc080*/  STL.64 [R1+0x6c00], R8 ;  /* 0x006c000801007387 */ /* 0x0003e80000100a00 */
[----:B-1----:R0:W2:Y:S04]  /*fc090*/  LDL.64 R8, [R1+0x3640] ;  /* 0x0036400001087983 */ /* 0x0020a80000100a00 */
[----:B------:R-:W-:Y:S01]  /*fc0a0*/  STL.64 [R1+0x6bf8], R22 ;  /* 0x006bf81601007387 */ /* 0x000fe20000100a00 */
[----:B---3--:R-:W-:-:S02]  /*fc0b0*/  IADD3 R6, P0, R17, R25, RZ ;  /* 0x0000001911067210 */ /* 0x008fc40007f1e0ff */
[----:B----4-:R-:W-:Y:S01]  /*fc0c0*/  IADD3 R18, P1, R17, R27, RZ ;  /* 0x0000001b11127210 */ /* 0x010fe20007f3e0ff */
[----:B--2---:R-:W-:-:S05]  /*fc0d0*/  IMAD.X R9, R15, 0x1, R22, P2 ;  /* 0x000000010f097824 */ /* 0x004fca00010e0616 */
[----:B------:R1:W-:Y:S01]  /*fc0e0*/  STL [R1+0x3644], R9 ;  /* 0x0036440901007387 */ /* 0x0003e20000100800 */
[----:B------:R-:W-:-:S03]  /*fc0f0*/  IADD3 R8, P2, R17, R29, RZ ;  /* 0x0000001d11087210 */ /* 0x000fc60007f5e0ff */
[----:B------:R-:W2:Y:S01]  /*fc100*/  LDL.LU R17, [R1+0x6c20] ;  /* 0x006c200001117983 */ /* 0x000ea20000300800 */
[----:B-1----:R-:W-:Y:S02]  /*fc110*/  IMAD.MOV.U32 R9, RZ, RZ, R7 ;  /* 0x000000ffff097224 */ /* 0x002fe400078e0007 */
[----:B------:R-:W-:-:S05]  /*fc120*/  IMAD.X R7, R15, 0x1, R24, P0 ;  /* 0x000000010f077824 */ /* 0x000fca00000e0618 */
[----:B------:R1:W-:Y:S04]  /*fc130*/  STL.64 [R1+0x3648], R6 ;  /* 0x0036480601007387 */ /* 0x0003e80000100a00 */
[----:B-1----:R-:W3:Y:S01]  /*fc140*/  LDL.LU.64 R6, [R1+0x6c18] ;  /* 0x006c180001067983 */ /* 0x002ee20000300a00 */
[----:B------:R-:W-:Y:S02]  /*fc150*/  IMAD.MOV.U32 R12, RZ, RZ, R19 ;  /* 0x000000ffff0c7224 */ /* 0x000fe400078e0013 */
[----:B------:R-:W-:Y:S01]  /*fc160*/  IMAD.X R19, R15, 0x1, R26, P1 ;  /* 0x000000010f137824 */ /* 0x000fe200008e061a */
[----:B------:R-:W-:Y:S01]  /*fc170*/  STL.64 [R1+0x6be0], R24 ;  /* 0x006be01801007387 */ /* 0x000fe20000100a00 */
[----:B------:R-:W-:Y:S01]  /*fc180*/  IMAD.MOV.U32 R23, RZ, RZ, R12 ;  /* 0x000000ffff177224 */ /* 0x000fe200078e000c */
[----:B------:R-:W-:-:S02]  /*fc190*/  IADD3 R22, P0, R13, R16, RZ ;  /* 0x000000100d167210 */ /* 0x000fc40007f1e0ff */
[----:B------:R1:W-:Y:S04]  /*fc1a0*/  STL.64 [R1+0x3650], R18 ;  /* 0x0036501201007387 */ /* 0x0003e80000100a00 */
[----:B-1----:R-:W4:Y:S04]  /*fc1b0*/  LDL.LU.64 R18, [R1+0x6c10] ;  /* 0x006c100001127983 */ /* 0x002f280000300a00 */
[----:B------:R-:W-:Y:S01]  /*fc1c0*/  STL.64 [R1+0x6bd8], R26 ;  /* 0x006bd81a01007387 */ /* 0x000fe20000100a00 */
[----:B--2---:R-:W-:-:S03]  /*fc1d0*/  IADD3 R12, P1, R13, R17, RZ ;  /* 0x000000110d0c7210 */ /* 0x004fc60007f3e0ff */
[----:B------:R-:W2:Y:S04]  /*fc1e0*/  LDL R13, [R1+0x358] ;  /* 0x00035800010d7983 */ /* 0x000ea80000100800 */
[----:B---3--:R-:W-:Y:S04]  /*fc1f0*/  STL.64 [R1+0x6be8], R6 ;  /* 0x006be80601007387 */ /* 0x008fe80000100a00 */
[----:B------:R1:W-:Y:S04]  /*fc200*/  STL [R1+0x6bd0], R17 ;  /* 0x006bd01101007387 */ /* 0x0003e80000100800 */
[----:B-1----:R-:W4:Y:S01]  /*fc210*/  LDL.LU R17, [R1+0x188] ;  /* 0x0001880001117983 */ /* 0x002f220000300800 */
[----:B------:R-:W-:-:S02]  /*fc220*/  IMAD.MOV.U32 R6, RZ, RZ, R9 ;  /* 0x000000ffff067224 */ /* 0x000fc400078e0009 */
[----:B------:R-:W-:Y:S02]  /*fc230*/  IMAD.X R9, R15, 0x1, R28, P2 ;  /* 0x000000010f097824 */ /* 0x000fe400010e061c */
[----:B------:R-:W3:Y:S01]  /*fc240*/  LDL.LU R15, [R1+0x6c08] ;  /* 0x006c0800010f7983 */ /* 0x000ee20000300800 */
[----:B------:R-:W-:-:S03]  /*fc250*/  IMAD.MOV.U32 R25, RZ, RZ, R23 ;  /* 0x000000ffff197224 */ /* 0x000fc600078e0017 */
[----:B------:R1:W-:Y:S04]  /*fc260*/  STL.64 [R1+0x3618], R8 ;  /* 0x0036180801007387 */ /* 0x0003e80000100a00 */
[----:B-1----:R-:W4:Y:S01]  /*fc270*/  LDL.LU.64 R8, [R1+0x6c00] ;  /* 0x006c000001087983 */ /* 0x002f220000300a00 */
[----:B--2---:R-:W-:-:S05]  /*fc280*/  IMAD.X R23, R13, 0x1, R14, P0 ;  /* 0x000000010d177824 */ /* 0x004fca00000e060e */
[----:B------:R1:W-:Y:S04]  /*fc290*/  STL.64 [R1+0x3620], R22 ;  /* 0x0036201601007387 */ /* 0x0003e80000100a00 */
[----:B-1----:R-:W2:Y:S01]  /*fc2a0*/  LDL.LU.64 R22, [R1+0x6bf8] ;  /* 0x006bf80001167983 */ /* 0x002ea20000300a00 */
[----:B---3--:R-:W-:-:S05]  /*fc2b0*/  IMAD.X R13, R13, 0x1, R15, P1 ;  /* 0x000000010d0d7824 */ /* 0x008fca00008e060f */
[----:B------:R1:W-:Y:S04]  /*fc2c0*/  STL.64 [R1+0x3628], R12 ;  /* 0x0036280c01007387 */ /* 0x0003e80000100a00 */
[----:B-1----:R-:W3:Y:S01]  /*fc2d0*/  LDL.LU.64 R12, [R1+0x6bf0] ;  /* 0x006bf000010c7983 */ /* 0x002ee20000300a00 */
[----:B----4-:R-:W-:-:S03]  /*fc2e0*/  IADD3 R24, P2, R17, R19, RZ ;  /* 0x0000001311187210 */ /* 0x010fc60007f5e0ff */
[----:B---3--:R-:W-:Y:S04]  /*fc2f0*/  STL.64 [R1+0x6bc8], R12 ;  /* 0x006bc80c01007387 */ /* 0x008fe80000100a00 */
[----:B------:R1:W-:Y:S04]  /*fc300*/  STL [R1+0x6bb8], R15 ;  /* 0x006bb80f01007387 */ /* 0x0003e80000100800 */
[----:B-1----:R-:W3:Y:S01]  /*fc310*/  LDL.LU R15, [R1+0x358] ;  /* 0x00035800010f7983 */ /* 0x002ee20000300800 */
[----:B------:R-:W-:Y:S01]  /*fc320*/  IMAD.MOV.U32 R13, RZ, RZ, R6 ;  /* 0x000000ffff0d7224 */ /* 0x000fe200078e0006 */
[C---:B--2---:R-:W-:Y:S01]  /*fc330*/  IADD3 R6, P1, R17.reuse, R23, RZ ;  /* 0x0000001711067210 */ /* 0x044fe20007f3e0ff */
[----:B------:R-:W-:Y:S01]  /*fc340*/  IMAD.MOV.U32 R27, RZ, RZ, R25 ;  /* 0x000000ffff1b7224 */ /* 0x000fe200078e0019 */
[----:B------:R-:W-:-:S03]  /*fc350*/  IADD3 R26, P0, R17, R21, RZ ;  /* 0x00000015111a7210 */ /* 0x000fc60007f1e0ff */
[----:B------:R1:W-:Y:S04]  /*fc360*/  STL [R1+0x3600], R6 ;  /* 0x0036000601007387 */ /* 0x0003e80000100800 */
[----:B-1----:R-:W2:Y:S01]  /*fc370*/  LDL.LU.64 R6, [R1+0x6be8] ;  /* 0x006be80001067983 */ /* 0x002ea20000300a00 */
        /* <DEDUP_REMOVED lines=9> */
[----:B------:R1:W-:Y:S04]  /*fc410*/  STL.64 [R1+0x6ba8], R20 ;  /* 0x006ba81401007387 */ /* 0x0003e80000100a00 */
[----:B-1----:R-:W2:Y:S04]  /*fc420*/  LDL R21, [R1+0x18c] ;  /* 0x00018c0001157983 */ /* 0x002ea80000100800 */
[----:B------:R1:W-:Y:S04]  /*fc430*/  STL.64 [R1+0x6bb0], R2 ;  /* 0x006bb00201007387 */ /* 0x0003e80000100a00 */
[----:B-1----:R0:W2:Y:S04]  /*fc440*/  LDL.64 R2, [R1+0x3600] ;  /* 0x0036000001027983 */ /* 0x0020a80000100a00 */
[----:B------:R-:W-:Y:S01]  /*fc450*/  STL.64 [R1+0x6b98], R22 ;  /* 0x006b981601007387 */ /* 0x000fe20000100a00 */
[----:B---3--:R-:W-:-:S02]  /*fc460*/  IADD3 R12, P2, R17, R25, RZ ;  /* 0x00000019110c7210 */ /* 0x008fc40007f5e0ff */
[----:B----4-:R-:W-:Y:S01]  /*fc470*/  IADD3 R18, P0, R17, R27, RZ ;  /* 0x0000001b11127210 */ /* 0x010fe20007f1e0ff */
[----:B--2---:R-:W-:Y:S01]  /*fc480*/  IMAD.X R3, R15, 0x1, R22, P1 ;  /* 0x000000010f037824 */ /* 0x004fe200008e0616 */
[----:B------:R-:W-:-:S04]  /*fc490*/  IADD3 R2, P1, R17, R29, RZ ;  /* 0x0000001d11027210 */ /* 0x000fc80007f3e0ff */
[----:B------:R1:W-:Y:S04]  /*fc4a0*/  STL [R1+0x3604], R3 ;  /* 0x0036040301007387 */ /* 0x0003e80000100800 */
[----:B------:R-:W2:Y:S01]  /*fc4b0*/  LDL.LU R17, [R1+0x6bd0] ;  /* 0x006bd00001117983 */ /* 0x000ea20000300800 */
[----:B-1----:R-:W-:Y:S02]  /*fc4c0*/  IMAD.MOV.U32 R3, RZ, RZ, R13 ;  /* 0x000000ffff037224 */ /* 0x002fe400078e000d */
[----:B------:R-:W-:-:S05]  /*fc4d0*/  IMAD.X R13, R15, 0x1, R24, P2 ;  /* 0x000000010f0d7824 */ /* 0x000fca00010e0618 */
[----:B------:R1:W-:Y:S04]  /*fc4e0*/  STL.64 [R1+0x3608], R12 ;  /* 0x0036080c01007387 */ /* 0x0003e80000100a00 */
[----:B-1----:R-:W3:Y:S04]  /*fc4f0*/  LDL.LU.64 R12, [R1+0x6bc8] ;  /* 0x006bc800010c7983 */ /* 0x002ee80000300a00 */
[----:B------:R1:W-:Y:S04]  /*fc500*/  STL.64 [R1+0x6ba0], R24 ;  /* 0x006ba01801007387 */ /* 0x0003e80000100a00 */
[----:B-1----:R-:W4:Y:S01]  /*fc510*/  LDL R24, [R1+0x354] ;  /* 0x0003540001187983 */ /* 0x002f220000100800 */
[----:B------:R-:W-:-:S04]  /*fc520*/  IMAD.MOV.U32 R20, RZ, RZ, R19 ;  /* 0x000000ffff147224 */ /* 0x000fc800078e0013 */
[----:B------:R-:W-:Y:S01]  /*fc530*/  IMAD.MOV.U32 R19, RZ, RZ, R20 ;  /* 0x000000ffff137224 */ /* 0x000fe200078e0014 */
[----:B------:R-:W-:-:S03]  /*fc540*/  IADD3 R20, P2, R21, R16, RZ ;  /* 0x0000001015147210 */ /* 0x000fc60007f5e0ff */
[----:B------:R-:W-:Y:S02]  /*fc550*/  IMAD.MOV.U32 R21, RZ, RZ, R19 ;  /* 0x000000ffff157224 */ /* 0x000fe400078e0013 */
[C---:B------:R-:W-:Y:S02]  /*fc560*/  IMAD.X R19, R15.reuse, 0x1, R26, P0 ;  /* 0x000000010f137824 */ /* 0x040fe400000e061a */
[----:B------:R-:W-:Y:S02]  /*fc570*/  IMAD.MOV.U32 R23, RZ, RZ, R3 ;  /* 0x000000ffff177224 */ /* 0x000fe400078e0003 */
[----:B------:R-:W-:Y:S01]  /*fc580*/  IMAD.X R3, R15, 0x1, R28, P1 ;  /* 0x000000010f037824 */ /* 0x000fe200008e061c */
[----:B------:R1:W-:Y:S04]  /*fc590*/  STL.64 [R1+0x3610], R18 ;  /* 0x0036101201007387 */ /* 0x0003e80000100a00 */
[----:B-1----:R-:W3:Y:S04]  /*fc5a0*/  LDL.LU.64 R18, [R1+0x6bc0] ;  /* 0x006bc00001127983 */ /* 0x002ee80000300a00 */
[----:B------:R1:W-:Y:S04]  /*fc5b0*/  STL [R1+0x6b88], R26 ;  /* 0x006b881a01007387 */ /* 0x0003e80000100800 */
[----:B-1----:R-:W3:Y:S04]  /*fc5c0*/  LDL.LU R26, [R1+0x18c] ;  /* 0x00018c00011a7983 */ /* 0x002ee80000300800 */
[----:B--2---:R-:W-:Y:S04]  /*fc5d0*/  STL.64 [R1+0x6b80], R16 ;  /* 0x006b801001007387 */ /* 0x004fe80000100a00 */
[----:B------:R-:W2:Y:S04]  /*fc5e0*/  LDL.LU R15, [R1+0x6bb8] ;  /* 0x006bb800010f7983 */ /* 0x000ea80000300800 */
[----:B------:R1:W-:Y:S04]  /*fc5f0*/  STL.64 [R1+0x35d8], R2 ;  /* 0x0035d80201007387 */ /* 0x0003e80000100a00 */
[----:B-1----:R-:W3:Y:S04]  /*fc600*/  LDL.LU.64 R2, [R1+0x6bb0] ;  /* 0x006bb00001027983 */ /* 0x002ee80000300a00 */
[----:B------:R1:W-:Y:S02]  /*fc610*/  STL.64 [R1+0x6b90], R28 ;  /* 0x006b901c01007387 */ /* 0x0003e40000100a00 */
[----:B-1----:R-:W-:-:S02]  /*fc620*/  IMAD.MOV.U32 R29, RZ, RZ, R21 ;  /* 0x000000ffff1d7224 */ /* 0x002fc400078e0015 */
[----:B----4-:R-:W-:-:S05]  /*fc630*/  IMAD.X R21, R24, 0x1, R14, P2 ;  /* 0x0000000118157824 */ /* 0x010fca00010e060e */
[----:B------:R1:W-:Y:S04]  /*fc640*/  STL.64 [R1+0x35e0], R20 ;  /* 0x0035e01401007387 */ /* 0x0003e80000100a00 */
[----:B-1----:R-:W4:Y:S04]  /*fc650*/  LDL.LU.64 R20, [R1+0x6ba8] ;  /* 0x006ba80001147983 */ /* 0x002f280000300a00 */
[----:B---3--:R1:W-:Y:S04]  /*fc660*/  STL.64 [R1+0x6b78], R2 ;  /* 0x006b780201007387 */ /* 0x0083e80000100a00 */
[----:B-1----:R-:W3:Y:S01]  /*fc670*/  LDL R2, [R1+0x190] ;  /* 0x0001900001027983 */ /* 0x002ee20000100800 */
[----:B----4-:R-:W-:-:S05]  /*fc680*/  IADD3 R24, P2, R26, R21, RZ ;  /* 0x000000151a187210 */ /* 0x010fca0007f5e0ff */
[----:B------:R1:W-:Y:S04]  /*fc690*/  STL [R1+0x35b8], R24 ;  /* 0x0035b81801007387 */ /* 0x0003e80000100800 */
[----:B-1----:R-:W4:Y:S04]  /*fc6a0*/  LDL.LU.64 R24, [R1+0x6ba0] ;  /* 0x006ba00001187983 */ /* 0x002f280000300a00 */
[----:B------:R1:W-:Y:S04]  /*fc6b0*/  STL [R1+0x6b68], R21 ;  /* 0x006b681501007387 */ /* 0x0003e80000100800 */
[----:B-1----:R-:W2:Y:S01]  /*fc6c0*/  LDL.LU R21, [R1+0x354] ;  /* 0x0003540001157983 */ /* 0x002ea20000300800 */
[C---:B------:R-:W-:Y:S01]  /*fc6d0*/  IADD3 R22, P0, R26.reuse, R17, RZ ;  /* 0x000000111a167210 */ /* 0x040fe20007f1e0ff */
[----:B------:R-:W-:Y:S01]  /*fc6e0*/  IMAD.MOV.U32 R28, RZ, RZ, R23 ;  /* 0x000000ffff1c7224 */ /* 0x000fe200078e0017 */
[----:B------:R-:W-:-:S03]  /*fc6f0*/  IADD3 R16, P1, R26, R19, RZ ;  /* 0x000000131a107210 */ /* 0x000fc60007f3e0ff */
[C---:B--2---:R-:W-:Y:S02]  /*fc700*/  IMAD.X R23, R21.reuse, 0x1, R15, P0 ;  /* 0x0000000115177824 */ /* 0x044fe400000e060f */
        /* <DEDUP_REMOVED lines=12> */
[----:B------:R-:W-:Y:S04]  /*fc7d0*/  STL [R1+0x35bc], R19 ;  /* 0x0035bc1301007387 */ /* 0x000fe80000100800 */
[----:B------:R1:W-:Y:S04]  /*fc7e0*/  STL.64 [R1+0x35c0], R28 ;  /* 0x0035c01c01007387 */ /* 0x0003e80000100a00 */
[----:B-1----:R-:W2:Y:S01]  /*fc7f0*/  LDL.LU.64 R28, [R1+0x6b90] ;  /* 0x006b9000011c7983 */ /* 0x002ea20000300a00 */
[----:B----4-:R-:W-:Y:S01]  /*fc800*/  IADD3 R16, P1, R26, R25, RZ ;  /* 0x000000191a107210 */ /* 0x010fe20007f3e0ff */
[----:B------:R-:W-:-:S02]  /*fc810*/  IMAD.MOV.U32 R17, RZ, RZ, R14 ;  /* 0x000000ffff117224 */ /* 0x000fc400078e000e */
[----:B------:R1:W-:Y:S01]  /*fc820*/  STL.64 [R1+0x6b58], R22 ;  /* 0x006b581601007387 */ /* 0x0003e20000100a00 */
[C---:B------:R-:W-:Y:S01]  /*fc830*/  IADD3 R18, P2, R26.reuse, R27, RZ ;  /* 0x0000001b1a127210 */ /* 0x040fe20007f5e0ff */
[----:B-1----:R-:W-:Y:S02]  /*fc840*/  IMAD.MOV.U32 R23, RZ, RZ, R15 ;  /* 0x000000ffff177224 */ /* 0x002fe400078e000f */
[----:B------:R-:W-:Y:S02]  /*fc850*/  IMAD.MOV.U32 R15, RZ, RZ, R17 ;  /* 0x000000ffff0f7224 */ /* 0x000fe400078e0011 */
[----:B------:R-:W-:Y:S01]  /*fc860*/  IMAD.X R17, R21, 0x1, R24, P1 ;  /* 0x0000000115117824 */ /* 0x000fe200008e0618 */
[----:B--2---:R-:W-:Y:S02]  /*fc870*/  IADD3 R14, P0, R26, R29, RZ ;  /* 0x0000001d1a0e7210 */ /* 0x004fe40007f1e0ff */
[----:B------:R-:W2:Y:S04]  /*fc880*/  LDL.LU R26, [R1+0x6b88] ;  /* 0x006b8800011a7983 */ /* 0x000ea80000300800 */
[----:B------:R1:W-:Y:S04]  /*fc890*/  STL.64 [R1+0x35c8], R16 ;  /* 0x0035c81001007387 */ /* 0x0003e80000100a00 */
[----:B-1----:R-:W3:Y:S02]  /*fc8a0*/  LDL.LU.64 R16, [R1+0x6b80] ;  /* 0x006b800001107983 */ /* 0x002ee40000300a00 */
[----:B---3--:R-:W-:-:S05]  /*fc8b0*/  IADD3 R2, P1, R2, R16, RZ ;  /* 0x0000001002027210 */ /* 0x008fca0007f3e0ff */
[----:B------:R1:W-:Y:S04]  /*fc8c0*/  STL [R1+0x35a0], R2 ;  /* 0x0035a00201007387 */ /* 0x0003e80000100800 */
[----:B-1----:R-:W3:Y:S04]  /*fc8d0*/  LDL.LU.64 R2, [R1+0x6b78] ;  /* 0x006b780001027983 */ /* 0x002ee80000300a00 */
[----:B------:R1:W-:Y:S04]  /*fc8e0*/  STL.64 [R1+0x6b48], R10 ;  /* 0x006b480a01007387 */ /* 0x0003e80000100a00 */
[----:B-1----:R0:W4:Y:S01]  /*fc8f0*/  LDL.64 R10, [R1+0x35a0] ;  /* 0x0035a000010a7983 */ /* 0x0021220000100a00 */
[----:B--2---:R-:W-:-:S03]  /*fc900*/  IMAD.X R19, R21, 0x1, R26, P2 ;  /* 0x0000000115137824 */ /* 0x004fc600010e061a */
[----:B----4-:R-:W2:Y:S04]  /*fc910*/  LDL R11, [R1+0x350] ;  /* 0x00035000010b7983 */ /* 0x010ea80000100800 */
[----:B------:R1:W-:Y:S04]  /*fc920*/  STL [R1+0x6b38], R16 ;  /* 0x006b381001007387 */ /* 0x0003e80000100800 */
[----:B-1----:R-:W4:Y:S04]  /*fc930*/  LDL.LU R16, [R1+0x190] ;  /* 0x0001900001107983 */ /* 0x002f280000300800 */
[----:B------:R1:W-:Y:S04]  /*fc940*/  STL.64 [R1+0x35d0], R18 ;  /* 0x0035d01201007387 */ /* 0x0003e80000100a00 */
[----:B-1----:R-:W3:Y:S04]  /*fc950*/  LDL.LU.64 R18, [R1+0x6b70] ;  /* 0x006b700001127983 */ /* 0x002ee80000300a00 */
[----:B------:R1:W-:Y:S02]  /*fc960*/  STL.64 [R1+0x6b50], R26 ;  /* 0x006b501a01007387 */ /* 0x0003e40000100a00 */
[----:B-1----:R-:W-:-:S02]  /*fc970*/  IMAD.MOV.U32 R27, RZ, RZ, R23 ;  /* 0x000000ffff1b7224 */ /* 0x002fc400078e0017 */
[----:B------:R-:W-:Y:S02]  /*fc980*/  IMAD.MOV.U32 R23, RZ, RZ, R15 ;  /* 0x000000ffff177224 */ /* 0x000fe400078e000f */
[----:B------:R-:W-:Y:S02]  /*fc990*/  IMAD.X R15, R21, 0x1, R28, P0 ;  /* 0x00000001150f7824 */ /* 0x000fe400000e061c */
[----:B------:R-:W4:Y:S04]  /*fc9a0*/  LDL.LU R21, [R1+0x6b68] ;  /* 0x006b680001157983 */ /* 0x000f280000300800 */
[----:B------:R1:W-:Y:S04]  /*fc9b0*/  STL.64 [R1+0x3598], R14 ;  /* 0x0035980e01007387 */ /* 0x0003e80000100a00 */
[----:B-1----:R-:W2:Y:S04]  /*fc9c0*/  LDL.LU.64 R14, [R1+0x6b60] ;  /* 0x006b6000010e7983 */ /* 0x002ea80000300a00 */
[----:B------:R-:W-:Y:S01]  /*fc9d0*/  STL.64 [R1+0x6b40], R28 ;  /* 0x006b401c01007387 */ /* 0x000fe20000100a00 */
[----:B--2---:R-:W-:Y:S01]  /*fc9e0*/  IMAD.X R11, R11, 0x1, R14, P1 ;  /* 0x000000010b0b7824 */ /* 0x004fe200008e060e */
[----:B----4-:R-:W-:-:S04]  /*fc9f0*/  IADD3 R10, P1, R16, R21, RZ ;  /* 0x00000015100a7210 */ /* 0x010fc80007f3e0ff */
[----:B------:R-:W-:Y:S04]  /*fca00*/  STL [R1+0x35a4], R11 ;  /* 0x0035a40b01007387 */ /* 0x000fe80000100800 */
[----:B------:R1:W-:Y:S04]  /*fca10*/  STL [R1+0x6b20], R21 ;  /* 0x006b201501007387 */ /* 0x0003e80000100800 */
[----:B-1----:R-:W2:Y:S01]  /*fca20*/  LDL.LU R21, [R1+0x350] ;  /* 0x0003500001157983 */ /* 0x002ea20000300800 */
[----:B------:R-:W-:Y:S01]  /*fca30*/  IADD3 R22, P2, R16, R17, RZ ;  /* 0x0000001110167210 */ /* 0x000fe20007f5e0ff */
[----:B------:R-:W-:-:S02]  /*fca40*/  IMAD.MOV.U32 R29, RZ, RZ, R27 ;  /* 0x000000ffff1d7224 */ /* 0x000fc400078e001b */
[----:B------:R-:W-:Y:S01]  /*fca50*/  IMAD.MOV.U32 R27, RZ, RZ, R23 ;  /* 0x000000ffff1b7224 */ /* 0x000fe200078e0017 */
[----:B---3--:R-:W-:Y:S01]  /*fca60*/  IADD3 R26, P0, R16, R19, RZ ;  /* 0x00000013101a7210 */ /* 0x008fe20007f1e0ff */
[----:B--2---:R-:W-:-:S05]  /*fca70*/  IMAD.X R23, R21, 0x1, R15, P2 ;  /* 0x0000000115177824 */ /* 0x004fca00010e060f */
[----:B------:R1:W-:Y:S01]  /*fca80*/  STL.64 [R1+0x35a8], R22 ;  /* 0x0035a81601007387 */ /* 0x0003e20000100a00 */
[----:B------:R-:W-:-:S03]  /*fca90*/  IMAD.X R11, R21, 0x1, R20, P1 ;  /* 0x00000001150b7824 */ /* 0x000fc600008e0614 */
[----:B-1----:R-:W2:Y:S04]  /*fcaa0*/  LDL.LU.64 R22, [R1+0x6b58] ;  /* 0x006b580001167983 */ /* 0x002ea80000300a00 */
[----:B------:R1:W-:Y:S04]  /*fcab0*/  STL.64 [R1+0x6b28], R14 ;  /* 0x006b280e01007387 */ /* 0x0003e80000100a00 */
[----:B------:R-:W-:Y:S01]  /*fcac0*/  STL.64 [R1+0x6b30], R6 ;  /* 0x006b300601007387 */ /* 0x000fe20000100a00 */
[----:B-1----:R-:W-:Y:S02]  /*fcad0*/  IMAD.MOV.U32 R15, RZ, RZ, R29 ;  /* 0x000000ffff0f7224 */ /* 0x002fe400078e001d */
[----:B------:R-:W-:-:S02]  /*fcae0*/  IMAD.MOV.U32 R29, RZ, RZ, R27 ;  /* 0x000000ffff1d7224 */ /* 0x000fc400078e001b */
[----:B------:R-:W-:-:S05]  /*fcaf0*/  IMAD.X R27, R21, 0x1, R18, P0 ;  /* 0x00000001151b7824 */ /* 0x000fca00000e0612 */
[----:B------:R1:W-:Y:S04]  /*fcb00*/  STL.64 [R1+0x3570], R26 ;  /* 0x0035701a01007387 */ /* 0x0003e80000100a00 */
[----:B-1----:R-:W3:Y:S04]  /*fcb10*/  LDL.LU.64 R26, [R1+0x6b50] ;  /* 0x006b5000011a7983 */ /* 0x002ee80000300a00 */
[----:B------:R1:W-:Y:S04]  /*fcb20*/  STL.64 [R1+0x3578], R10 ;  /* 0x0035780a01007387 */ /* 0x0003e80000100a00 */
[----:B-1----:R-:W4:Y:S01]  /*fcb30*/  LDL.LU.64 R10, [R1+0x6b48] ;  /* 0x006b4800010a7983 */ /* 0x002f220000300a00 */
[----:B--2---:R-:W-:-:S03]  /*fcb40*/  IADD3 R28, P2, R16, R23, RZ ;  /* 0x00000017101c7210 */ /* 0x004fc60007f5e0ff */
[----:B----4-:R1:W-:Y:S02]  /*fcb50*/  STL.64 [R1+0x6b10], R10 ;  /* 0x006b100a01007387 */ /* 0x0103e40000100a00 */
[----:B-1----:R-:W-:Y:S02]  /*fcb60*/  IMAD.MOV.U32 R10, RZ, RZ, R15 ;  /* 0x000000ffff0a7224 */ /* 0x002fe400078e000f */
[----:B------:R-:W-:Y:S02]  /*fcb70*/  IMAD.MOV.U32 R15, RZ, RZ, R29 ;  /* 0x000000ffff0f7224 */ /* 0x000fe400078e001d */
[----:B------:R-:W-:Y:S01]  /*fcb80*/  IMAD.X R29, R21, 0x1, R22, P2 ;  /* 0x00000001151d7824 */ /* 0x000fe200010e0616 */
[----:B------:R-:W2:Y:S04]  /*fcb90*/  LDL R11, [R1+0x194] ;  /* 0x00019400010b7983 */ /* 0x000ea80000100800 */
[----:B------:R1:W-:Y:S04]  /*fcba0*/  STL.64 [R1+0x3580], R28 ;  /* 0x0035801c01007387 */ /* 0x0003e80000100a00 */
[----:B-1----:R-:W4:Y:S04]  /*fcbb0*/  LDL.LU.64 R28, [R1+0x6b40] ;  /* 0x006b4000011c7983 */ /* 0x002f280000300a00 */
[----:B------:R4:W-:Y:S01]  /*fcbc0*/  STL.64 [R1+0x6b18], R22 ;  /* 0x006b181601007387 */ /* 0x0009e20000100a00 */
[----:B------:R-:W-:-:S02]  /*fcbd0*/  IADD3 R6, P0, R16, R25, RZ ;  /* 0x0000001910067210 */ /* 0x000fc40007f1e0ff */
[----:B---3--:R-:W-:-:S03]  /*fcbe0*/  IADD3 R14, P1, R16, R27, RZ ;  /* 0x0000001b100e7210 */ /* 0x008fc60007f3e0ff */
[----:B------:R-:W-:Y:S01]  /*fcbf0*/  IMAD.X R7, R21, 0x1, R24, P0 ;  /* 0x0000000115077824 */ /* 0x000fe200000e0618 */
[----:B----4-:R-:W-:Y:S02]  /*fcc00*/  IADD3 R22, P2, R16, R29, RZ ;  /* 0x0000001d10167210 */ /* 0x010fe40007f5e0ff */
[----:B------:R-:W3:Y:S04]  /*fcc10*/  LDL.LU R16, [R1+0x6b38] ;  /* 0x006b380001107983 */ /* 0x000ee80000300800 */
[----:B------:R1:W-:Y:S04]  /*fcc20*/  STL.64 [R1+0x3588], R6 ;  /* 0x0035880601007387 */ /* 0x0003e80000100a00 */
[----:B------:R-:W-:Y:S04]  /*fcc30*/  STL [R1+0x3558], R22 ;  /* 0x0035581601007387 */ /* 0x000fe80000100800 */
[----:B-1----:R-:W4:Y:S04]  /*fcc40*/  LDL.LU.64 R6, [R1+0x6b30] ;  /* 0x006b300001067983 */ /* 0x002f280000300a00 */
[----:B------:R1:W-:Y:S01]  /*fcc50*/  STL.64 [R1+0x6b08], R24 ;  /* 0x006b081801007387 */ /* 0x0003e20000100a00 */
[----:B------:R-:W-:-:S02]  /*fcc60*/  IMAD.MOV.U32 R23, RZ, RZ, R10 ;  /* 0x000000ffff177224 */ /* 0x000fc400078e000a */
[----:B-1----:R-:W-:Y:S02]  /*fcc70*/  IMAD.MOV.U32 R24, RZ, RZ, R15 ;  /* 0x000000ffff187224 */ /* 0x002fe400078e000f */
[----:B------:R-:W-:Y:S01]  /*fcc80*/  IMAD.X R15, R21, 0x1, R26, P1 ;  /* 0x00000001150f7824 */ /* 0x000fe200008e061a */
[----:B--2---:R-:W-:-:S04]  /*fcc90*/  IADD3 R10, P1, R11, R17, RZ ;  /* 0x000000110b0a7210 */ /* 0x004fc80007f3e0ff */
[----:B------:R1:W-:Y:S04]  /*fcca0*/  STL.64 [R1+0x3590], R14 ;  /* 0x0035900e01007387 */ /* 0x0003e80000100a00 */
[----:B-1----:R-:W2:Y:S04]  /*fccb0*/  LDL.LU.64 R14, [R1+0x6b28] ;  /* 0x006b2800010e7983 */ /* 0x002ea80000300a00 */
[----:B------:R1:W-:Y:S04]  /*fccc0*/  STL.64 [R1+0x6b00], R26 ;  /* 0x006b001a01007387 */ /* 0x0003e80000100a00 */
[----:B-1----:R0:W4:Y:S01]  /*fccd0*/  LDL.64 R26, [R1+0x3558] ;  /* 0x00355800011a7983 */ /* 0x0021220000100a00 */
[----:B---3--:R-:W-:-:S03]  /*fcce0*/  IADD3 R22, P0, R11, R16, RZ ;  /* 0x000000100b167210 */ /* 0x008fc60007f1e0ff */
[----:B------:R-:W2:Y:S04]  /*fccf0*/  LDL R11, [R1+0x34c] ;  /* 0x00034c00010b7983 */ /* 0x000ea80000100800 */
[----:B------:R1:W-:Y:S02]  /*fcd00*/  STL.64 [R1+0x6af0], R16 ;  /* 0x006af01001007387 */ /* 0x0003e40000100a00 */
[----:B-1----:R-:W-:Y:S02]  /*fcd10*/  IMAD.MOV.U32 R17, RZ, RZ, R23 ;  /* 0x000000ffff117224 */ /* 0x002fe400078e0017 */
[----:B----4-:R-:W-:Y:S02]  /*fcd20*/  IMAD.X R27, R21, 0x1, R28, P2 ;  /* 0x00000001151b7824 */ /* 0x010fe400010e061c */
[----:B------:R-:W3:Y:S04]  /*fcd30*/  LDL.LU R21, [R1+0x6b20] ;  /* 0x006b200001157983 */ /* 0x000ee80000300800 */
[----:B------:R1:W-:Y:S04]  /*fcd40*/  STL [R1+0x6af8], R28 ;  /* 0x006af81c01007387 */ /* 0x0003e80000100800 */
[----:B------:R-:W-:Y:S04]  /*fcd50*/  STL [R1+0x355c], R27 ;  /* 0x00355c1b01007387 */ /* 0x000fe80000100800 */
[----:B-1----:R-:W4:Y:S01]  /*fcd60*/  LDL.LU R28, [R1+0x194] ;  /* 0x00019400011c7983 */ /* 0x002f220000300800 */
[----:B--2---:R-:W-:-:S02]  /*fcd70*/  IMAD.X R23, R11, 0x1, R14, P0 ;  /* 0x000000010b177824 */ /* 0x004fc400000e060e */
[----:B------:R-:W-:-:S03]  /*fcd80*/  IMAD.X R11, R11, 0x1, R15, P1 ;  /* 0x000000010b0b7824 */ /* 0x000fc600008e060f */
[----:B------:R1:W-:Y:S04]  /*fcd90*/  STL.64 [R1+0x3560], R22 ;  /* 0x0035601601007387 */ /* 0x0003e80000100a00 */
[----:B-1----:R-:W2:Y:S04]  /*fcda0*/  LDL.LU.64 R22, [R1+0x6b18] ;  /* 0x006b180001167983 */ /* 0x002ea80000300a00 */
[----:B------:R1:W-:Y:S04]  /*fcdb0*/  STL.64 [R1+0x3568], R10 ;  /* 0x0035680a01007387 */ /* 0x0003e80000100a00 */
[----:B-1----:R-:W3:Y:S04]  /*fcdc0*/  LDL.LU.64 R10, [R1+0x6b10] ;  /* 0x006b1000010a7983 */ /* 0x002ee80000300a00 */
[----:B---3--:R-:W-:Y:S04]  /*fcdd0*/  STL.64 [R1+0x6ae8], R10 ;  /* 0x006ae80a01007387 */ /* 0x008fe80000100a00 */
[----:B------:R1:W-:Y:S04]  /*fcde0*/  STL [R1+0x6ae0], R15 ;  /* 0x006ae00f01007387 */ /* 0x0003e80000100800 */
[----:B-1----:R-:W3:Y:S01]  /*fcdf0*/  LDL.LU R15, [R1+0x34c] ;  /* 0x00034c00010f7983 */ /* 0x002ee20000300800 */
[C---:B----4-:R-:W-:Y:S01]  /*fce00*/  IADD3 R16, P2, R28.reuse, R19, RZ ;  /* 0x000000131c107210 */ /* 0x050fe20007f5e0ff */
[----:B------:R-:W-:Y:S01]  /*fce10*/  IMAD.MOV.U32 R11, RZ, RZ, R24 ;  /* 0x000000ffff0b7224 */ /* 0x000fe200078e0018 */
[C---:B--2---:R-:W-:Y:S01]  /*fce20*/  IADD3 R24, P1, R28.reuse, R23, RZ ;  /* 0x000000171c187210 */ /* 0x044fe20007f3e0ff */
[----:B------:R-:W-:Y:S01]  /*fce30*/  IMAD.MOV.U32 R27, RZ, RZ, R17 ;  /* 0x000000ffff1b7224 */ /* 0x000fe200078e0011 */
[----:B------:R-:W-:-:S03]  /*fce40*/  IADD3 R26, P0, R28, R21, RZ ;  /* 0x000000151c1a7210 */ /* 0x000fc60007f1e0ff */
[----:B------:R1:W-:Y:S04]  /*fce50*/  STL [R1+0x3540], R24 ;  /* 0x0035401801007387 */ /* 0x0003e80000100800 */
[----:B-1----:R-:W2:Y:S01]  /*fce60*/  LDL.LU.64 R24, [R1+0x6b08] ;  /* 0x006b080001187983 */ /* 0x002ea20000300a00 */
[----:B---3--:R-:W-:-:S05]  /*fce70*/  IMAD.X R17, R15, 0x1, R18, P2 ;  /* 0x000000010f117824 */ /* 0x008fca00010e0612 */
[----:B------:R1:W-:Y:S02]  /*fce80*/  STL.64 [R1+0x3530], R16 ;  /* 0x0035301001007387 */ /* 0x0003e40000100a00 */
[----:B-1----:R-:W-:Y:S02]  /*fce90*/  IMAD.MOV.U32 R17, RZ, RZ, R27 ;  /* 0x000000ffff117224 */ /* 0x002fe400078e001b */
[----:B------:R-:W-:-:S05]  /*fcea0*/  IMAD.X R27, R15, 0x1, R20, P0 ;  /* 0x000000010f1b7824 */ /* 0x000fca00000e0614 */
[----:B------:R1:W-:Y:S04]  /*fceb0*/  STL.64 [R1+0x3538], R26 ;  /* 0x0035381a01007387 */ /* 0x0003e80000100a00 */
[----:B-1----:R-:W3:Y:S04]  /*fcec0*/  LDL.LU.64 R26, [R1+0x6b00] ;  /* 0x006b0000011a7983 */ /* 0x002ee80000300a00 */
[----:B------:R1:W-:Y:S04]  /*fced0*/  STL.64 [R1+0x6ad0], R20 ;  /* 0x006ad01401007387 */ /* 0x0003e80000100a00 */
[----:B-1----:R-:W4:Y:S04]  /*fcee0*/  LDL R21, [R1+0x198] ;  /* 0x0001980001157983 */ /* 0x002f280000100800 */
[----:B------:R1:W-:Y:S04]  /*fcef0*/  STL.64 [R1+0x6ad8], R6 ;  /* 0x006ad80601007387 */ /* 0x0003e80000100a00 */
[----:B-1----:R0:W4:Y:S01]  /*fcf00*/  LDL.64 R6, [R1+0x3540] ;  /* 0x0035400001067983 */ /* 0x0021220000100a00 */
[----:B--2---:R-:W-:-:S03]  /*fcf10*/  IADD3 R16, P2, R28, R25, RZ ;  /* 0x000000191c107210 */ /* 0x004fc60007f5e0ff */
[----:B------:R1:W-:Y:S02]  /*fcf20*/  STL.64 [R1+0x6ac8], R2 ;  /* 0x006ac80201007387 */ /* 0x0003e40000100a00 */
[----:B-1----:R-:W-:Y:S01]  /*fcf30*/  IMAD.MOV.U32 R2, RZ, RZ, R11 ;  /* 0x000000ffff027224 */ /* 0x002fe200078e000b */
[----:B---3--:R-:W-:-:S05]  /*fcf40*/  IADD3 R10, P0, R28, R27, RZ ;  /* 0x0000001b1c0a7210 */ /* 0x008fca0007f1e0ff */
[C---:B------:R-:W-:Y:S02]  /*fcf50*/  IMAD.X R11, R15.reuse, 0x1, R26, P0 ;  /* 0x000000010f0b7824 */ /* 0x040fe400000e061a */
[----:B----4-:R-:W-:-:S05]  /*fcf60*/  IMAD.X R7, R15, 0x1, R22, P1 ;  /* 0x000000010f077824 */ /* 0x010fca00008e0616 */
[----:B------:R1:W-:Y:S01]  /*fcf70*/  STL [R1+0x3544], R7 ;  /* 0x0035440701007387 */ /* 0x0003e20000100800 */
[----:B------:R-:W-:-:S03]  /*fcf80*/  IADD3 R6, P1, R28, R29, RZ ;  /* 0x0000001d1c067210 */ /* 0x000fc60007f3e0ff */
[----:B------:R-:W2:Y:S01]  /*fcf90*/  LDL.LU R28, [R1+0x6af8] ;  /* 0x006af800011c7983 */ /* 0x000ea20000300800 */
[----:B-1----:R-:W-:Y:S02]  /*fcfa0*/  IMAD.MOV.U32 R7, RZ, RZ, R17 ;  /* 0x000000ffff077224 */ /* 0x002fe400078e0011 */
[----:B------:R-:W-:-:S05]  /*fcfb0*/  IMAD.X R17, R15, 0x1, R24, P2 ;  /* 0x000000010f117824 */ /* 0x000fca00010e0618 */
[----:B------:R1:W-:Y:S04]  /*fcfc0*/  STL.64 [R1+0x3548], R16 ;  /* 0x0035481001007387 */ /* 0x0003e80000100a00 */
[----:B-1----:R-:W3:Y:S04]  /*fcfd0*/  LDL.LU.64 R16, [R1+0x6af0] ;  /* 0x006af00001107983 */ /* 0x002ee80000300a00 */
[----:B------:R-:W-:Y:S04]  /*fcfe0*/  STL.64 [R1+0x6ac0], R24 ;  /* 0x006ac01801007387 */ /* 0x000fe80000100a00 */
[----:B------:R1:W-:Y:S04]  /*fcff0*/  STL.64 [R1+0x3550], R10 ;  /* 0x0035500a01007387 */ /* 0x0003e80000100a00 */
[----:B-1----:R-:W4:Y:S04]  /*fd000*/  LDL.LU.64 R10, [R1+0x6ae8] ;  /* 0x006ae800010a7983 */ /* 0x002f280000300a00 */
[----:B------:R1:W-:Y:S04]  /*fd010*/  STL [R1+0x6ab0], R26 ;  /* 0x006ab01a01007387 */ /* 0x0003e80000100800 */
[----:B-1----:R-:W4:Y:S01]  /*fd020*/  LDL.LU R26, [R1+0x198] ;  /* 0x00019800011a7983 */ /* 0x002f220000300800 */
[----:B---3--:R-:W-:-:S03]  /*fd030*/  IADD3 R20, P2, R21, R16, RZ ;  /* 0x0000001015147210 */ /* 0x008fc60007f5e0ff */
[----:B------:R1:W-:Y:S02]  /*fd040*/  STL.64 [R1+0x6aa8], R16 ;  /* 0x006aa81001007387 */ /* 0x0003e40000100a00 */
[----:B-1----:R-:W-:Y:S02]  /*fd050*/  IMAD.MOV.U32 R16, RZ, RZ, R7 ;  /* 0x000000ffff107224 */ /* 0x002fe400078e0007 */
[----:B--2---:R-:W-:Y:S01]  /*fd060*/  IMAD.X R7, R15, 0x1, R28, P1 ;  /* 0x000000010f077824 */ /* 0x004fe200008e061c */
[----:B----4-:R-:W-:-:S05]  /*fd070*/  IADD3 R24, P0, R26, R17, RZ ;  /* 0x000000111a187210 */ /* 0x010fca0007f1e0ff */
[----:B------:R-:W-:Y:S04]  /*fd080*/  STL [R1+0x3528], R24 ;  /* 0x0035281801007387 */ /* 0x000fe80000100800 */
[----:B------:R-:W2:Y:S04]  /*fd090*/  LDL.LU R15, [R1+0x6ae0] ;  /* 0x006ae000010f7983 */ /* 0x000ea80000300800 */
[----:B------:R1:W-:Y:S04]  /*fd0a0*/  STL.64 [R1+0x3518], R6 ;  /* 0x0035180601007387 */ /* 0x0003e80000100a00 */
[----:B-1----:R-:W3:Y:S04]  /*fd0b0*/  LDL.LU.64 R6, [R1+0x6ad8] ;  /* 0x006ad80001067983 */ /* 0x002ee80000300a00 */
[----:B------:R-:W4:Y:S02]  /*fd0c0*/  LDL R25, [R1+0x348] ;  /* 0x0003480001197983 */ /* 0x000f240000100800 */
[----:B----4-:R-:W-:-:S05]  /*fd0d0*/  IMAD.X R21, R25, 0x1, R14, P2 ;  /* 0x0000000119157824 */ /* 0x010fca00010e060e */
[----:B------:R1:W-:Y:S04]  /*fd0e0*/  STL.64 [R1+0x3520], R20 ;  /* 0x0035201401007387 */ /* 0x0003e80000100a00 */
[----:B-1----:R-:W4:Y:S01]  /*fd0f0*/  LDL.LU.64 R20, [R1+0x6ad0] ;  /* 0x006ad00001147983 */ /* 0x002f220000300a00 */
[----:B------:R-:W-:-:S03]  /*fd100*/  IMAD.MOV.U32 R17, RZ, RZ, R2 ;  /* 0x000000ffff117224 */ /* 0x000fc600078e0002 */
[----:B---3--:R1:W-:Y:S04]  /*fd110*/  STL.64 [R1+0x6ab8], R6 ;  /* 0x006ab80601007387 */ /* 0x0083e80000100a00 */
[----:B-1----:R0:W2:Y:S01]  /*fd120*/  LDL.64 R6, [R1+0x3528] ;  /* 0x0035280001067983 */ /* 0x0020a20000100a00 */
[----:B----4-:R-:W-:-:S05]  /*fd130*/  IADD3 R2, P2, R26, R21, RZ ;  /* 0x000000151a027210 */ /* 0x010fca0007f5e0ff */
[----:B------:R1:W-:Y:S04]  /*fd140*/  STL [R1+0x34f8], R2 ;  /* 0x0034f80201007387 */ /* 0x0003e80000100800 */
[----:B-1----:R-:W3:Y:S01]  /*fd150*/  LDL.LU.64 R2, [R1+0x6ac8] ;  /* 0x006ac80001027983 */ /* 0x002ee20000300a00 */
[----:B--2---:R-:W-:-:S03]  /*fd160*/  IMAD.X R7, R25, 0x1, R15, P0 ;  /* 0x0000000119077824 */ /* 0x004fc600000e060f */
[----:B---3--:R1:W-:Y:S04]  /*fd170*/  STL.64 [R1+0x6aa0], R2 ;  /* 0x006aa00201007387 */ /* 0x0083e80000100a00 */
[----:B------:R-:W-:Y:S04]  /*fd180*/  STL [R1+0x352c], R7 ;  /* 0x00352c0701007387 */ /* 0x000fe80000100800 */
[----:B-1----:R0:W2:Y:S04]  /*fd190*/  LDL.64 R2, [R1+0x34f8] ;  /* 0x0034f80001027983 */ /* 0x0020a80000100a00 */
[----:B------:R1:W-:Y:S04]  /*fd1a0*/  STL [R1+0x6a98], R15 ;  /* 0x006a980f01007387 */ /* 0x0003e80000100800 */
[----:B-1----:R-:W3:Y:S01]  /*fd1b0*/  LDL.LU R15, [R1+0x348] ;  /* 0x00034800010f7983 */ /* 0x002ee20000300800 */
[----:B------:R-:W-:-:S02]  /*fd1c0*/  IADD3 R24, P1, R26, R19, RZ ;  /* 0x000000131a187210 */ /* 0x000fc40007f3e0ff */
[----:B------:R-:W-:-:S03]  /*fd1d0*/  IADD3 R6, P0, R26, R23, RZ ;  /* 0x000000171a067210 */ /* 0x000fc60007f1e0ff */
[----:B---3--:R-:W-:-:S05]  /*fd1e0*/  IMAD.X R25, R15, 0x1, R18, P1 ;  /* 0x000000010f197824 */ /* 0x008fca00008e0612 */
[----:B------:R1:W-:Y:S04]  /*fd1f0*/  STL.64 [R1+0x34f0], R24 ;  /* 0x0034f01801007387 */ /* 0x0003e80000100a00 */
[----:B-1----:R-:W3:Y:S01]  /*fd200*/  LDL.LU.64 R24, [R1+0x6ac0] ;  /* 0x006ac00001187983 */ /* 0x002ee20000300a00 */
[C---:B--2---:R-:W-:Y:S02]  /*fd210*/  IMAD.X R3, R15.reuse, 0x1, R20, P2 ;  /* 0x000000010f037824 */ /* 0x044fe400010e0614 */
[----:B------:R-:W-:Y:S01]  /*fd220*/  IMAD.X R7, R15, 0x1, R22, P0 ;  /* 0x000000010f077824 */ /* 0x000fe200000e0616 */
[----:B------:R1:W-:Y:S04]  /*fd230*/  STL.64 [R1+0x6a88], R10 ;  /* 0x006a880a01007387 */ /* 0x0003e80000100a00 */
[----:B------:R2:W-:Y:S04]  /*fd240*/  STL.64 [R1+0x6a90], R20 ;  /* 0x006a901401007387 */ /* 0x0005e80000100a00 */
[----:B------:R-:W-:Y:S04]  /*fd250*/  STL [R1+0x34fc], R3 ;  /* 0x0034fc0301007387 */ /* 0x000fe80000100800 */
[----:B------:R4:W-:Y:S01]  /*fd260*/  STL.64 [R1+0x3500], R6 ;  /* 0x0035000601007387 */ /* 0x0009e20000100a00 */
[C---:B------:R-:W-:Y:S01]  /*fd270*/  IADD3 R2, P2, R26.reuse, R27, RZ ;  /* 0x0000001b1a027210 */ /* 0x040fe20007f5e0ff */
[----:B-1----:R-:W-:Y:S01]  /*fd280*/  IMAD.MOV.U32 R10, RZ, RZ, R16 ;  /* 0x000000ffff0a7224 */ /* 0x002fe200078e0010 */
[C---:B--2---:R-:W-:Y:S01]  /*fd290*/  IADD3 R20, P0, R26.reuse, R29, RZ ;  /* 0x0000001d1a147210 */ /* 0x044fe20007f1e0ff */
[----:B------:R-:W-:Y:S01]  /*fd2a0*/  IMAD.MOV.U32 R11, RZ, RZ, R17 ;  /* 0x000000ffff0b7224 */ /* 0x000fe200078e0011 */
[----:B----4-:R-:W2:Y:S01]  /*fd2b0*/  LDL.LU.64 R6, [R1+0x6ab8] ;  /* 0x006ab80001067983 */ /* 0x010ea20000300a00 */
[----:B---3--:R-:W-:-:S03]  /*fd2c0*/  IADD3 R16, P1, R26, R25, RZ ;  /* 0x000000191a107210 */ /* 0x008fc60007f3e0ff */
[----:B------:R-:W3:Y:S02]  /*fd2d0*/  LDL.LU R26, [R1+0x6ab0] ;  /* 0x006ab000011a7983 */ /* 0x000ee40000300800 */
[----:B------:R-:W-:Y:S02]  /*fd2e0*/  IMAD.X R17, R15, 0x1, R24, P1 ;  /* 0x000000010f117824 */ /* 0x000fe400008e0618 */
[----:B------:R-:W-:Y:S04]  /*fd2f0*/  STL.64 [R1+0x6a80], R8 ;  /* 0x006a800801007387 */ /* 0x000fe80000100a00 */
[----:B------:R1:W-:Y:S04]  /*fd300*/  STL.64 [R1+0x3508], R16 ;  /* 0x0035081001007387 */ /* 0x0003e80000100a00 */
[----:B-1----:R-:W4:Y:S04]  /*fd310*/  LDL.LU.64 R16, [R1+0x6aa8] ;  /* 0x006aa80001107983 */ /* 0x002f280000300a00 */
[----:B--2---:R1:W-:Y:S01]  /*fd320*/  STL.64 [R1+0x6a70], R6 ;  /* 0x006a700601007387 */ /* 0x0043e20000100a00 */
[----:B------:R-:W-:-:S02]  /*fd330*/  IMAD.MOV.U32 R21, RZ, RZ, R10 ;  /* 0x000000ffff157224 */ /* 0x000fc400078e000a */
[----:B-1----:R-:W-:Y:S02]  /*fd340*/  IMAD.MOV.U32 R7, RZ, RZ, R11 ;  /* 0x000000ffff077224 */ /* 0x002fe400078e000b */
[----:B---3--:R-:W-:-:S05]  /*fd350*/  IMAD.X R3, R15, 0x1, R26, P2 ;  /* 0x000000010f037824 */ /* 0x008fca00010e061a */
[----:B------:R1:W-:Y:S04]  /*fd360*/  STL.64 [R1+0x3510], R2 ;  /* 0x0035100201007387 */ /* 0x0003e80000100a00 */
[----:B-1----:R-:W2:Y:S04]  /*fd370*/  LDL.LU.64 R2, [R1+0x6aa0] ;  /* 0x006aa00001027983 */ /* 0x002ea80000300a00 */
[----:B------:R1:W-:Y:S01]  /*fd380*/  STL.64 [R1+0x6a78], R26 ;  /* 0x006a781a01007387 */ /* 0x0003e20000100a00 */
[C---:B----4-:R-:W-:Y:S02]  /*fd390*/  IADD3 R10, P1, R7.reuse, R16, RZ ;  /* 0x00000010070a7210 */ /* 0x050fe40007f3e0ff */
[----:B------:R-:W-:Y:S01]  /*fd3a0*/  IADD3 R8, P2, R7, R17, RZ ;  /* 0x0000001107087210 */ /* 0x000fe20007f5e0ff */
[----:B------:R-:W-:Y:S01]  /*fd3b0*/  STL.64 [R1+0x6a68], R16 ;  /* 0x006a681001007387 */ /* 0x000fe20000100a00 */
[----:B-1----:R-:W-:-:S02]  /*fd3c0*/  IMAD.MOV.U32 R26, RZ, RZ, R21 ;  /* 0x000000ffff1a7224 */ /* 0x002fc400078e0015 */
[----:B------:R-:W-:Y:S01]  /*fd3d0*/  IMAD.X R21, R15, 0x1, R28, P0 ;  /* 0x000000010f157824 */ /* 0x000fe200000e061c */
[----:B------:R-:W-:Y:S04]  /*fd3e0*/  STL [R1+0x34e8], R8 ;  /* 0x0034e80801007387 */ /* 0x000fe80000100800 */
[----:B------:R-:W3:Y:S01]  /*fd3f0*/  LDL.LU R15, [R1+0x6a98] ;  /* 0x006a9800010f7983 */ /* 0x000ee20000300800 */
[----:B------:R-:W-:-:S03]  /*fd400*/  IMAD.X R11, R26, 0x1, R14, P1 ;  /* 0x000000011a0b7824 */ /* 0x000fc600008e060e */
[----:B------:R1:W-:Y:S04]  /*fd410*/  STL.64 [R1+0x34d8], R20 ;  /* 0x0034d81401007387 */ /* 0x0003e80000100a00 */
[----:B-1----:R-:W4:Y:S04]  /*fd420*/  LDL.LU.64 R20, [R1+0x6a90] ;  /* 0x006a900001147983 */ /* 0x002f280000300a00 */
[----:B------:R1:W-:Y:S04]  /*fd430*/  STL.64 [R1+0x34e0], R10 ;  /* 0x0034e00a01007387 */ /* 0x0003e80000100a00 */
[----:B-1----:R-:W2:Y:S01]  /*fd440*/  LDL.LU.64 R10, [R1+0x6a88] ;  /* 0x006a8800010a7983 */ /* 0x002ea20000300a00 */
[----:B------:R-:W-:-:S02]  /*fd450*/  IMAD.MOV.U32 R17, RZ, RZ, R9 ;  /* 0x000000ffff117224 */ /* 0x000fc400078e0009 */
[----:B---3--:R-:W-:Y:S01]  /*fd460*/  IMAD.X R17, R26, 0x1, R15, P2 ;  /* 0x000000011a117824 */ /* 0x008fe200010e060f */
[----:B--2---:R-:W-:Y:S04]  /*fd470*/  STL.64 [R1+0x6a60], R10 ;  /* 0x006a600a01007387 */ /* 0x004fe80000100a00 */
[----:B------:R1:W-:Y:S04]  /*fd480*/  STL [R1+0x6a58], R15 ;  /* 0x006a580f01007387 */ /* 0x0003e80000100800 */
[----:B-1----:R-:W2:Y:S01]  /*fd490*/  LDL.LU R15, [R1+0x344] ;  /* 0x00034400010f7983 */ /* 0x002ea20000300800 */
[----:B------:R-:W-:-:S02]  /*fd4a0*/  IMAD.MOV.U32 R16, RZ, RZ, R8 ;  /* 0x000000ffff107224 */ /* 0x000fc400078e0008 */
[----:B------:R-:W-:Y:S01]  /*fd4b0*/  IMAD.MOV.U32 R11, RZ, RZ, R7 ;  /* 0x000000ffff0b7224 */ /* 0x000fe200078e0007 */
[----:B------:R-:W-:-:S04]  /*fd4c0*/  IADD3 R8, P0, R7, R19, RZ ;  /* 0x0000001307087210 */ /* 0x000fc80007f1e0ff */
[----:B----4-:R-:W-:Y:S01]  /*fd4d0*/  IADD3 R6, P1, R11, R21, RZ ;  /* 0x000000150b067210 */ /* 0x010fe20007f3e0ff */
[----:B------:R-:W-:Y:S01]  /*fd4e0*/  STL [R1+0x34ec], R17 ;  /* 0x0034ec1101007387 */ /* 0x000fe20000100800 */
[----:B--2---:R-:W-:Y:S01]  /*fd4f0*/  IMAD.X R9, R15, 0x1, R18, P0 ;  /* 0x000000010f097824 */ /* 0x004fe200000e0612 */
[----:B------:R-:W-:Y:S02]  /*fd500*/  IADD3 R26, P0, R11, R25, RZ ;  /* 0x000000190b1a7210 */ /* 0x000fe40007f1e0ff */
[----:B------:R-:W-:Y:S02]  /*fd510*/  IMAD.X R7, R15, 0x1, R20, P1 ;  /* 0x000000010f077824 */ /* 0x000fe400008e0614 */
[----:B------:R1:W-:Y:S04]  /*fd520*/  STL.64 [R1+0x34b0], R8 ;  /* 0x0034b00801007387 */ /* 0x0003e80000100a00 */
[----:B-1----:R-:W2:Y:S04]  /*fd530*/  LDL.LU.64 R8, [R1+0x6a80] ;  /* 0x006a800001087983 */ /* 0x002ea80000300a00 */
[----:B------:R1:W-:Y:S04]  /*fd540*/  STL [R1+0x34c8], R26 ;  /* 0x0034c81a01007387 */ /* 0x0003e80000100800 */
[----:B-1----:R-:W3:Y:S04]  /*fd550*/  LDL.LU.64 R26, [R1+0x6a78] ;  /* 0x006a7800011a7983 */ /* 0x002ee80000300a00 */
[----:B------:R1:W-:Y:S04]  /*fd560*/  STL.64 [R1+0x34b8], R6 ;  /* 0x0034b80601007387 */ /* 0x0003e80000100a00 */
[----:B-1----:R-:W4:Y:S04]  /*fd570*/  LDL.LU.64 R6, [R1+0x6a70] ;  /* 0x006a700001067983 */ /* 0x002f280000300a00 */
[----:B------:R-:W-:Y:S01]  /*fd580*/  STL.64 [R1+0x6a50], R20 ;  /* 0x006a501401007387 */ /* 0x000fe20000100a00 */
[----:B------:R-:W-:-:S05]  /*fd590*/  IADD3 R16, P2, R11, R23, RZ ;  /* 0x000000170b107210 */ /* 0x000fca0007f5e0ff */
[----:B------:R-:W-:Y:S01]  /*fd5a0*/  IMAD.X R17, R15, 0x1, R22, P2 ;  /* 0x000000010f117824 */ /* 0x000fe200010e0616 */
[----:B----4-:R1:W-:Y:S04]  /*fd5b0*/  STL.64 [R1+0x6a40], R6 ;  /* 0x006a400601007387 */ /* 0x0103e80000100a00 */
[----:B-1----:R-:W4:Y:S04]  /*fd5c0*/  LDL R7, [R1+0x1a0] ;  /* 0x0001a00001077983 */ /* 0x002f280000100800 */
[----:B------:R1:W-:Y:S04]  /*fd5d0*/  STL.64 [R1+0x6a48], R2 ;  /* 0x006a480201007387 */ /* 0x0003e80000100a00 */
[----:B-1----:R0:W2:Y:S04]  /*fd5e0*/  LDL.64 R2, [R1+0x34c8] ;  /* 0x0034c80001027983 */ /* 0x0020a80000100a00 */
[----:B------:R1:W-:Y:S04]  /*fd5f0*/  STL.64 [R1+0x34c0], R16 ;  /* 0x0034c01001007387 */ /* 0x0003e80000100a00 */
[----:B-1----:R-:W4:Y:S01]  /*fd600*/  LDL.LU.64 R16, [R1+0x6a68] ;  /* 0x006a680001107983 */ /* 0x002f220000300a00 */
[----:B------:R-:W-:-:S05]  /*fd610*/  IMAD.MOV.U32 R21, RZ, RZ, R11 ;  /* 0x000000ffff157224 */ /* 0x000fca00078e000b */
[----:B---3--:R-:W-:-:S05]  /*fd620*/  IADD3 R10, P1, R21, R27, RZ ;  /* 0x0000001b150a7210 */ /* 0x008fca0007f3e0ff */
[----:B------:R-:W-:Y:S01]  /*fd630*/  IMAD.X R11, R15, 0x1, R26, P1 ;  /* 0x000000010f0b7824 */ /* 0x000fe200008e061a */
[----:B------:R-:W-:-:S05]  /*fd640*/  IADD3 R20, P2, R21, R29, RZ ;  /* 0x0000001d15147210 */ /* 0x000fca0007f5e0ff */
[C---:B------:R-:W-:Y:S02]  /*fd650*/  IMAD.X R21, R15.reuse, 0x1, R28, P2 ;  /* 0x000000010f157824 */ /* 0x040fe400010e061c */
[----:B--2---:R-:W-:-:S05]  /*fd660*/  IMAD.X R3, R15, 0x1, R24, P0 ;  /* 0x000000010f037824 */ /* 0x004fca00000e0618 */
[----:B------:R-:W-:Y:S04]  /*fd670*/  STL [R1+0x34cc], R3 ;  /* 0x0034cc0301007387 */ /* 0x000fe80000100800 */
[----:B------:R1:W-:Y:S01]  /*fd680*/  STL.64 [R1+0x34d0], R10 ;  /* 0x0034d00a01007387 */ /* 0x0003e20000100a00 */
[C---:B----4-:R-:W-:Y:S02]  /*fd690*/  IADD3 R2, P0, R7.reuse, R16, RZ ;  /* 0x0000001007027210 */ /* 0x050fe40007f1e0ff */
[----:B------:R-:W-:Y:S01]  /*fd6a0*/  IADD3 R6, P1, R7, R17, RZ ;  /* 0x0000001107067210 */ /* 0x000fe20007f3e0ff */
[----:B-1----:R-:W2:Y:S04]  /*fd6b0*/  LDL.LU.64 R10, [R1+0x6a60] ;  /* 0x006a6000010a7983 */ /* 0x002ea80000300a00 */
[----:B------:R-:W-:Y:S04]  /*fd6c0*/  STL.64 [R1+0x6a38], R26 ;  /* 0x006a381a01007387 */ /* 0x000fe80000100a00 */
[----:B------:R-:W3:Y:S04]  /*fd6d0*/  LDL R7, [R1+0x340] ;  /* 0x0003400001077983 */ /* 0x000ee80000100800 */
[----:B------:R1:W-:Y:S04]  /*fd6e0*/  STL [R1+0x6a28], R17 ;  /* 0x006a281101007387 */ /* 0x0003e80000100800 */
[----:B-1----:R-:W4:Y:S04]  /*fd6f0*/  LDL.LU R17, [R1+0x1a0] ;  /* 0x0001a00001117983 */ /* 0x002f280000300800 */
[----:B------:R-:W2:Y:S04]  /*fd700*/  LDL.LU R15, [R1+0x6a58] ;  /* 0x006a5800010f7983 */ /* 0x000ea80000300800 */
[----:B------:R1:W-:Y:S04]  /*fd710*/  STL.64 [R1+0x3498], R20 ;  /* 0x0034981401007387 */ /* 0x0003e80000100a00 */
[----:B-1----:R-:W4:Y:S04]  /*fd720*/  LDL.LU.64 R20, [R1+0x6a50] ;  /* 0x006a500001147983 */ /* 0x002f280000300a00 */
[----:B------:R-:W-:Y:S01]  /*fd730*/  STL.64 [R1+0x6a30], R28 ;  /* 0x006a301c01007387 */ /* 0x000fe20000100a00 */
[----:B---3--:R-:W-:-:S05]  /*fd740*/  IMAD.X R3, R7, 0x1, R14, P0 ;  /* 0x0000000107037824 */ /* 0x008fca00000e060e */
[----:B------:R1:W-:Y:S01]  /*fd750*/  STL.64 [R1+0x34a0], R2 ;  /* 0x0034a00201007387 */ /* 0x0003e20000100a00 */
[----:B--2---:R-:W-:-:S03]  /*fd760*/  IMAD.X R7, R7, 0x1, R15, P1 ;  /* 0x0000000107077824 */ /* 0x004fc600008e060f */
[----:B-1----:R-:W2:Y:S04]  /*fd770*/  LDL.LU.64 R2, [R1+0x6a48] ;  /* 0x006a480001027983 */ /* 0x002ea80000300a00 */
[----:B------:R1:W-:Y:S04]  /*fd780*/  STL.64 [R1+0x34a8], R6 ;  /* 0x0034a80601007387 */ /* 0x0003e80000100a00 */
[----:B-1----:R-:W3:Y:S04]  /*fd790*/  LDL.LU.64 R6, [R1+0x6a40] ;  /* 0x006a400001067983 */ /* 0x002ee80000300a00 */
[----:B------:R1:W-:Y:S04]  /*fd7a0*/  STL [R1+0x6a10], R15 ;  /* 0x006a100f01007387 */ /* 0x0003e80000100800 */
[----:B-1----:R-:W2:Y:S01]  /*fd7b0*/  LDL.LU R15, [R1+0x340] ;  /* 0x00034000010f7983 */ /* 0x002ea20000300800 */
[----:B----4-:R-:W-:-:S02]  /*fd7c0*/  IADD3 R26, P2, R17, R19, RZ ;  /* 0x00000013111a7210 */ /* 0x010fc40007f5e0ff */
[----:B------:R-:W-:Y:S01]  /*fd7d0*/  IADD3 R28, P0, R17, R21, RZ ;  /* 0x00000015111c7210 */ /* 0x000fe20007f1e0ff */
[----:B---3--:R-:W-:Y:S04]  /*fd7e0*/  STL.64 [R1+0x6a18], R6 ;  /* 0x006a180601007387 */ /* 0x008fe80000100a00 */
[----:B--2---:R1:W-:Y:S01]  /*fd7f0*/  STL.64 [R1+0x6a20], R2 ;  /* 0x006a200201007387 */ /* 0x0043e20000100a00 */
[----:B------:R-:W-:Y:S01]  /*fd800*/  IMAD.X R27, R15, 0x1, R18, P2 ;  /* 0x000000010f1b7824 */ /* 0x000fe200010e0612 */
[----:B-1----:R-:W-:Y:S01]  /*fd810*/  IADD3 R2, P1, R17, R23, RZ ;  /* 0x0000001711027210 */ /* 0x002fe20007f3e0ff */
[----:B------:R-:W-:-:S03]  /*fd820*/  IMAD.X R29, R15, 0x1, R20, P0 ;  /* 0x000000010f1d7824 */ /* 0x000fc600000e0614 */
[----:B------:R1:W-:Y:S04]  /*fd830*/  STL.64 [R1+0x3470], R26 ;  /* 0x0034701a01007387 */ /* 0x0003e80000100a00 */
[----:B------:R-:W-:Y:S04]  /*fd840*/  STL [R1+0x3480], R2 ;  /* 0x0034800201007387 */ /* 0x000fe80000100800 */
[----:B-1----:R-:W2:Y:S04]  /*fd850*/  LDL.LU.64 R26, [R1+0x6a38] ;  /* 0x006a3800011a7983 */ /* 0x002ea80000300a00 */
[----:B------:R1:W-:Y:S04]  /*fd860*/  STL.64 [R1+0x3478], R28 ;  /* 0x0034781c01007387 */ /* 0x0003e80000100a00 */
[----:B-1----:R-:W3:Y:S04]  /*fd870*/  LDL.LU.64 R28, [R1+0x6a30] ;  /* 0x006a3000011c7983 */ /* 0x002ee80000300a00 */
[----:B------:R1:W-:Y:S04]  /*fd880*/  STL.64 [R1+0x6a00], R20 ;  /* 0x006a001401007387 */ /* 0x0003e80000100a00 */
[----:B-1----:R0:W4:Y:S01]  /*fd890*/  LDL.64 R20, [R1+0x3480] ;  /* 0x0034800001147983 */ /* 0x0021220000100a00 */
[----:B------:R-:W-:-:S03]  /*fd8a0*/  IADD3 R2, P2, R17, R25, RZ ;  /* 0x0000001911027210 */ /* 0x000fc60007f5e0ff */
[----:B------:R3:W-:Y:S04]  /*fd8b0*/  STL.64 [R1+0x6a08], R10 ;  /* 0x006a080a01007387 */ /* 0x0007e80000100a00 */
[----:B------:R1:W-:Y:S01]  /*fd8c0*/  STL.64 [R1+0x69f8], R22 ;  /* 0x0069f81601007387 */ /* 0x0003e20000100a00 */
[----:B------:R-:W-:Y:S01]  /*fd8d0*/  IMAD.X R3, R15, 0x1, R24, P2 ;  /* 0x000000010f037824 */ /* 0x000fe200010e0618 */
[----:B--2---:R-:W-:-:S05]  /*fd8e0*/  IADD3 R6, P0, R17, R27, RZ ;  /* 0x0000001b11067210 */ /* 0x004fca0007f1e0ff */
[C---:B------:R-:W-:Y:S02]  /*fd8f0*/  IMAD.X R7, R15.reuse, 0x1, R26, P0 ;  /* 0x000000010f077824 */ /* 0x040fe400000e061a */
[----:B----4-:R-:W-:Y:S01]  /*fd900*/  IMAD.X R21, R15, 0x1, R22, P1 ;  /* 0x000000010f157824 */ /* 0x010fe200008e0616 */
[----:B---3--:R-:W-:Y:S01]  /*fd910*/  IADD3 R10, P1, R17, R29, RZ ;  /* 0x0000001d110a7210 */ /* 0x008fe20007f3e0ff */
[----:B-1----:R-:W2:Y:S04]  /*fd920*/  LDL R22, [R1+0x1a4] ;  /* 0x0001a40001167983 */ /* 0x002ea80000100800 */
[----:B------:R-:W-:Y:S04]  /*fd930*/  STL [R1+0x3484], R21 ;  /* 0x0034841501007387 */ /* 0x000fe80000100800 */
[----:B------:R-:W3:Y:S04]  /*fd940*/  LDL.LU R17, [R1+0x6a28] ;  /* 0x006a280001117983 */ /* 0x000ee80000300800 */
[----:B------:R1:W-:Y:S04]  /*fd950*/  STL.64 [R1+0x3488], R2 ;  /* 0x0034880201007387 */ /* 0x0003e80000100a00 */
[----:B-1----:R-:W4:Y:S04]  /*fd960*/  LDL.LU.64 R2, [R1+0x6a20] ;  /* 0x006a200001027983 */ /* 0x002f280000300a00 */
[----:B------:R-:W-:Y:S04]  /*fd970*/  STL.64 [R1+0x69f0], R24 ;  /* 0x0069f01801007387 */ /* 0x000fe80000100a00 */
[----:B------:R1:W-:Y:S04]  /*fd980*/  STL.64 [R1+0x3490], R6 ;  /* 0x0034900601007387 */ /* 0x0003e80000100a00 */
[----:B-1----:R-:W4:Y:S04]  /*fd990*/  LDL.LU.64 R6, [R1+0x6a18] ;  /* 0x006a180001067983 */ /* 0x002f280000300a00 */
[----:B------:R1:W-:Y:S04]  /*fd9a0*/  STL.64 [R1+0x69e8], R26 ;  /* 0x0069e81a01007387 */ /* 0x0003e80000100a00 */
[----:B-1----:R-:W4:Y:S01]  /*fd9b0*/  LDL R26, [R1+0x33c] ;  /* 0x00033c00011a7983 */ /* 0x002f220000100800 */
[----:B------:R-:W-:Y:S01]  /*fd9c0*/  IMAD.X R11, R15, 0x1, R28, P1 ;  /* 0x000000010f0b7824 */ /* 0x000fe200008e061c */
[----:B--2---:R-:W-:-:S02]  /*fd9d0*/  IADD3 R20, P2, R22, R16, RZ ;  /* 0x0000001016147210 */ /* 0x004fc40007f5e0ff */
[----:B---3--:R-:W-:Y:S01]  /*fd9e0*/  IADD3 R24, P0, R22, R17, RZ ;  /* 0x0000001116187210 */ /* 0x008fe20007f1e0ff */
[----:B------:R1:W-:Y:S04]  /*fd9f0*/  STL.64 [R1+0x69e0], R16 ;  /* 0x0069e01001007387 */ /* 0x0003e80000100a00 */
[----:B------:R-:W-:Y:S04]  /*fda00*/  STL [R1+0x3468], R24 ;  /* 0x0034681801007387 */ /* 0x000fe80000100800 */
[----:B-1----:R0:W2:Y:S04]  /*fda10*/  LDL.64 R16, [R1+0x3468] ;  /* 0x0034680001107983 */ /* 0x0020a80000100a00 */
[----:B------:R-:W2:Y:S04]  /*fda20*/  LDL.LU R15, [R1+0x6a10] ;  /* 0x006a1000010f7983 */ /* 0x000ea80000300800 */
[----:B------:R1:W-:Y:S04]  /*fda30*/  STL.64 [R1+0x3458], R10 ;  /* 0x0034580a01007387 */ /* 0x0003e80000100a00 */
[----:B-1----:R-:W3:Y:S04]  /*fda40*/  LDL.LU.64 R10, [R1+0x6a08] ;  /* 0x006a0800010a7983 */ /* 0x002ee80000300a00 */
[----:B------:R1:W-:Y:S04]  /*fda50*/  STL [R1+0x69d8], R28 ;  /* 0x0069d81c01007387 */ /* 0x0003e80000100800 */
[----:B-1----:R-:W3:Y:S01]  /*fda60*/  LDL.LU R28, [R1+0x1a4] ;  /* 0x0001a400011c7983 */ /* 0x002ee20000300800 */
[----:B----4-:R-:W-:-:S05]  /*fda70*/  IMAD.X R21, R26, 0x1, R14, P2 ;  /* 0x000000011a157824 */ /* 0x010fca00010e060e */
[----:B------:R1:W-:Y:S04]  /*fda80*/  STL.64 [R1+0x3460], R20 ;  /* 0x0034601401007387 */ /* 0x0003e80000100a00 */
[----:B-1----:R-:W4:Y:S01]  /*fda90*/  LDL.LU.64 R20, [R1+0x6a00] ;  /* 0x006a000001147983 */ /* 0x002f220000300a00 */
[----:B--2---:R-:W-:Y:S01]  /*fdaa0*/  IMAD.X R17, R26, 0x1, R15, P0 ;  /* 0x000000011a117824 */ /* 0x004fe200000e060f */
[----:B---3--:R-:W-:-:S05]  /*fdab0*/  IADD3 R24, P1, R28, R19, RZ ;  /* 0x000000131c187210 */ /* 0x008fca0007f3e0ff */
[----:B------:R-:W-:Y:S01]  /*fdac0*/  IMAD.X R25, R26, 0x1, R18, P1 ;  /* 0x000000011a197824 */ /* 0x000fe200008e0612 */
[----:B----4-:R-:W-:-:S05]  /*fdad0*/  IADD3 R22, P2, R28, R21, RZ ;  /* 0x000000151c167210 */ /* 0x010fca0007f5e0ff */
[----:B------:R1:W-:Y:S04]  /*fdae0*/  STL [R1+0x3438], R22 ;  /* 0x0034381601007387 */ /* 0x0003e80000100800 */
[----:B-1----:R-:W2:Y:S04]  /*fdaf0*/  LDL.LU.64 R22, [R1+0x69f8] ;  /* 0x0069f80001167983 */ /* 0x002ea80000300a00 */
[----:B------:R1:W-:Y:S04]  /*fdb00*/  STL.64 [R1+0x69d0], R14 ;  /* 0x0069d00e01007387 */ /* 0x0003e80000100a00 */
[----:B-1----:R0:W3:Y:S04]  /*fdb10*/  LDL.64 R14, [R1+0x3438] ;  /* 0x00343800010e7983 */ /* 0x0020e80000100a00 */
[----:B------:R-:W-:Y:S04]  /*fdb20*/  STL [R1+0x346c], R17 ;  /* 0x00346c1101007387 */ /* 0x000fe80000100800 */
[----:B------:R1:W-:Y:S04]  /*fdb30*/  STL.64 [R1+0x3430], R24 ;  /* 0x0034301801007387 */ /* 0x0003e80000100a00 */
[----:B-1----:R-:W4:Y:S04]  /*fdb40*/  LDL.LU.64 R24, [R1+0x69f0] ;  /* 0x0069f00001187983 */ /* 0x002f280000300a00 */
[----:B------:R1:W-:Y:S04]  /*fdb50*/  STL [R1+0x69c8], R18 ;  /* 0x0069c81201007387 */ /* 0x0003e80000100800 */
[----:B-1----:R-:W3:Y:S04]  /*fdb60*/  LDL.LU R18, [R1+0x33c] ;  /* 0x00033c0001127983 */ /* 0x002ee80000300800 */
[----:B------:R1:W-:Y:S04]  /*fdb70*/  STL.64 [R1+0x69b8], R4 ;  /* 0x0069b80401007387 */ /* 0x0003e80000100a00 */
[----:B-1----:R-:W3:Y:S01]  /*fdb80*/  LDL R5, [R1+0x1a8] ;  /* 0x0001a80001057983 */ /* 0x002ee20000100800 */
[----:B--2---:R-:W-:-:S02]  /*fdb90*/  IADD3 R16, P0, R28, R23, RZ ;  /* 0x000000171c107210 */ /* 0x004fc40007f1e0ff */
[----:B----4-:R-:W-:-:S05]  /*fdba0*/  IADD3 R26, P1, R28, R25, RZ ;  /* 0x000000191c1a7210 */ /* 0x010fca0007f3e0ff */
[----:B------:R1:W-:Y:S01]  /*fdbb0*/  STL [R1+0x3448], R26 ;  /* 0x0034481a01007387 */ /* 0x0003e20000100800 */
[C---:B---3--:R-:W-:Y:S02]  /*fdbc0*/  IMAD.X R15, R18.reuse, 0x1, R20, P2 ;  /* 0x00000001120f7824 */ /* 0x048fe400010e0614 */
[----:B------:R-:W-:Y:S01]  /*fdbd0*/  IMAD.X R17, R18, 0x1, R22, P0 ;  /* 0x0000000112117824 */ /* 0x000fe200000e0616 */
[----:B-1----:R-:W2:Y:S04]  /*fdbe0*/  LDL.LU.64 R26, [R1+0x69e8] ;  /* 0x0069e800011a7983 */ /* 0x002ea80000300a00 */
[----:B------:R-:W-:Y:S04]  /*fdbf0*/  STL [R1+0x343c], R15 ;  /* 0x00343c0f01007387 */ /* 0x000fe80000100800 */
[----:B------:R1:W-:Y:S04]  /*fdc00*/  STL.64 [R1+0x3440], R16 ;  /* 0x0034401001007387 */ /* 0x0003e80000100a00 */
[----:B-1----:R-:W3:Y:S04]  /*fdc10*/  LDL.LU.64 R16, [R1+0x69e0] ;  /* 0x0069e00001107983 */ /* 0x002ee80000300a00 */
[----:B------:R1:W-:Y:S04]  /*fdc20*/  STL.64 [R1+0x69c0], R22 ;  /* 0x0069c01601007387 */ /* 0x0003e80000100a00 */
[----:B-1----:R0:W4:Y:S04]  /*fdc30*/  LDL.64 R22, [R1+0x3448] ;  /* 0x0034480001167983 */ /* 0x0021280000100a00 */
[----:B------:R1:W-:Y:S04]  /*fdc40*/  STL.64 [R1+0x69a8], R2 ;  /* 0x0069a80201007387 */ /* 0x0003e80000100a00 */
[----:B------:R0:W-:Y:S01]  /*fdc50*/  STL.64 [R1+0x69b0], R6 ;  /* 0x0069b00601007387 */ /* 0x0001e20000100a00 */
[----:B-1----:R-:W-:-:S03]  /*fdc60*/  IADD3 R2, P0, R28, R29, RZ ;  /* 0x0000001d1c027210 */ /* 0x002fc60007f1e0ff */
[----:B0-----:R-:W3:Y:S01]  /*fdc70*/  LDL R6, [R1+0x338] ;  /* 0x0003380001067983 */ /* 0x001ee20000100800 */
[----:B--2---:R-:W-:-:S03]  /*fdc80*/  IADD3 R14, P2, R28, R27, RZ ;  /* 0x0000001b1c0e7210 */ /* 0x004fc60007f5e0ff */
[----:B------:R-:W2:Y:S02]  /*fdc90*/  LDL.LU R28, [R1+0x69d8] ;  /* 0x0069d800011c7983 */ /* 0x000ea40000300800 */
[C---:B------:R-:W-:Y:S02]  /*fdca0*/  IMAD.X R15, R18.reuse, 0x1, R26, P2 ;  /* 0x00000001120f7824 */ /* 0x040fe400010e061a */
[----:B----4-:R-:W-:-:S05]  /*fdcb0*/  IMAD.X R23, R18, 0x1, R24, P1 ;  /* 0x0000000112177824 */ /* 0x010fca00008e0618 */
[----:B------:R-:W-:Y:S04]  /*fdcc0*/  STL [R1+0x344c], R23 ;  /* 0x00344c1701007387 */ /* 0x000fe80000100800 */
[----:B------:R0:W-:Y:S04]  /*fdcd0*/  STL.64 [R1+0x3450], R14 ;  /* 0x0034500e01007387 */ /* 0x0001e80000100a00 */
[----:B0-----:R-:W4:Y:S01]  /*fdce0*/  LDL.LU.64 R14, [R1+0x69d0] ;  /* 0x0069d000010e7983 */ /* 0x001f220000300a00 */
[C---:B---3--:R-:W-:Y:S02]  /*fdcf0*/  IADD3 R22, P1, R5.reuse, R16, RZ ;  /* 0x0000001005167210 */ /* 0x048fe40007f3e0ff */
[----:B------:R-:W-:Y:S01]  /*fdd00*/  IADD3 R4, P2, R5, R17, RZ ;  /* 0x0000001105047210 */ /* 0x000fe20007f5e0ff */
[----:B------:R0:W-:Y:S04]  /*fdd10*/  STL [R1+0x6998], R17 ;  /* 0x0069981101007387 */ /* 0x0001e80000100800 */
[----:B0-----:R-:W3:Y:S01]  /*fdd20*/  LDL.LU R17, [R1+0x1a8] ;  /* 0x0001a80001117983 */ /* 0x001ee20000300800 */
[----:B--2---:R-:W-:-:S03]  /*fdd30*/  IMAD.X R3, R18, 0x1, R28, P0 ;  /* 0x0000000112037824 */ /* 0x004fc600000e061c */
[----:B------:R-:W2:Y:S04]  /*fdd40*/  LDL.LU R18, [R1+0x69c8] ;  /* 0x0069c80001127983 */ /* 0x000ea80000300800 */
[----:B------:R-:W-:Y:S04]  /*fdd50*/  STL.64 [R1+0x69a0], R28 ;  /* 0x0069a01c01007387 */ /* 0x000fe80000100a00 */
[----:B------:R-:W-:Y:S01]  /*fdd60*/  STL.64 [R1+0x3418], R2 ;  /* 0x0034180201007387 */ /* 0x000fe20000100a00 */
[C---:B----4-:R-:W-:Y:S02]  /*fdd70*/  IMAD.X R23, R6.reuse, 0x1, R14, P1 ;  /* 0x0000000106177824 */ /* 0x050fe400008e060e */
[----:B------:R-:W-:-:S03]  /*fdd80*/  IMAD.X R5, R6, 0x1, R15, P2 ;  /* 0x0000000106057824 */ /* 0x000fc600010e060f */
[----:B------:R0:W-:Y:S04]  /*fdd90*/  STL.64 [R1+0x3420], R22 ;  /* 0x0034201601007387 */ /* 0x0001e80000100a00 */
[----:B0-----:R-:W4:Y:S04]  /*fdda0*/  LDL.LU.64 R22, [R1+0x69c0] ;  /* 0x0069c00001167983 */ /* 0x001f280000300a00 */
[----:B------:R0:W-:Y:S04]  /*fddb0*/  STL.64 [R1+0x3428], R4 ;  /* 0x0034280401007387 */ /* 0x0001e80000100a00 */
[----:B0-----:R-:W2:Y:S04]  /*fddc0*/  LDL.LU.64 R4, [R1+0x69b8] ;  /* 0x0069b80001047983 */ /* 0x001ea80000300a00 */
[----:B------:R0:W-:Y:S04]  /*fddd0*/  STL [R1+0x6988], R15 ;  /* 0x0069880f01007387 */ /* 0x0001e80000100800 */
[----:B0-----:R-:W2:Y:S01]  /*fdde0*/  LDL.LU R15, [R1+0x338] ;  /* 0x00033800010f7983 */ /* 0x001ea20000300800 */
[----:B---3--:R-:W-:-:S02]  /*fddf0*/  IADD3 R2, P0, R17, R19, RZ ;  /* 0x0000001311027210 */ /* 0x008fc40007f1e0ff */
[C---:B------:R-:W-:Y:S02]  /*fde00*/  IADD3 R28, P1, R17.reuse, R21, RZ ;  /* 0x00000015111c7210 */ /* 0x040fe40007f3e0ff */
[----:B----4-:R-:W-:-:S05]  /*fde10*/  IADD3 R6, P2, R17, R23, RZ ;  /* 0x0000001711067210 */ /* 0x010fca0007f5e0ff */
[----:B------:R0:W-:Y:S04]  /*fde20*/  STL [R1+0x3400], R6 ;  /* 0x0034000601007387 */ /* 0x0001e80000100800 */
[----:B0-----:R-:W3:Y:S01]  /*fde30*/  LDL.LU.64 R6, [R1+0x69b0] ;  /* 0x0069b00001067983 */ /* 0x001ee20000300a00 */
[C---:B--2---:R-:W-:Y:S02]  /*fde40*/  IMAD.X R3, R15.reuse, 0x1, R18, P0 ;  /* 0x000000010f037824 */ /* 0x044fe400000e0612 */
[----:B------:R-:W-:-:S03]  /*fde50*/  IMAD.X R29, R15, 0x1, R20, P1 ;  /* 0x000000010f1d7824 */ /* 0x000fc600008e0614 */
[----:B------:R0:W-:Y:S04]  /*fde60*/  STL.64 [R1+0x33f0], R2 ;  /* 0x0033f00201007387 */ /* 0x0001e80000100a00 */
[----:B0-----:R-:W2:Y:S04]  /*fde70*/  LDL.LU.64 R2, [R1+0x69a8] ;  /* 0x0069a80001027983 */ /* 0x001ea80000300a00 */
[----:B------:R0:W-:Y:S04]  /*fde80*/  STL.64 [R1+0x6990], R18 ;  /* 0x0069901201007387 */ /* 0x0001e80000100a00 */
[----:B------:R1:W-:Y:S01]  /*fde90*/  STL.64 [R1+0x33f8], R28 ;  /* 0x0033f81c01007387 */ /* 0x0003e20000100a00 */
[----:B0-----:R-:W-:-:S05]  /*fdea0*/  IADD3 R18, P0, R17, R25, RZ ;  /* 0x0000001911127210 */ /* 0x001fca0007f1e0ff */
[----:B------:R-:W-:Y:S04]  /*fdeb0*/  STL [R1+0x3408], R18 ;  /* 0x0034081201007387 */ /* 0x000fe80000100800 */
[----:B-1----:R-:W4:Y:S04]  /*fdec0*/  LDL.LU.64 R28, [R1+0x69a0] ;  /* 0x0069a000011c7983 */ /* 0x002f280000300a00 */
[----:B------:R0:W-:Y:S04]  /*fded0*/  STL.64 [R1+0x6980], R20 ;  /* 0x0069801401007387 */ /* 0x0001e80000100a00 */
[----:B0-----:R0:W3:Y:S04]  /*fdee0*/  LDL.64 R20, [R1+0x3400] ;  /* 0x0034000001147983 */ /* 0x0010e80000100a00 */
[----:B------:R1:W-:Y:S01]  /*fdef0*/  STL.64 [R1+0x6970], R10 ;  /* 0x0069700a01007387 */ /* 0x0003e20000100a00 */
[----:B------:R-:W-:-:S03]  /*fdf00*/  IADD3 R18, P1, R17, R27, RZ ;  /* 0x0000001b11127210 */ /* 0x000fc60007f3e0ff */
[----:B-1----:R-:W2:Y:S04]  /*fdf10*/  LDL R11, [R1+0x1ac] ;  /* 0x0001ac00010b7983 */ /* 0x002ea80000100800 */
[----:B------:R1:W-:Y:S01]  /*fdf20*/  STL.64 [R1+0x6978], R22 ;  /* 0x0069781601007387 */ /* 0x0003e20000100a00 */
[----:B---3--:R-:W-:-:S03]  /*fdf30*/  IMAD.X R21, R15, 0x1, R22, P2 ;  /* 0x000000010f157824 */ /* 0x008fc600010e0616 */
[----:B-1----:R0:W3:Y:S04]  /*fdf40*/  LDL.64 R22, [R1+0x3408] ;  /* 0x0034080001167983 */ /* 0x0020e80000100a00 */
[----:B------:R1:W-:Y:S01]  /*fdf50*/  STL [R1+0x3404], R21 ;  /* 0x0034041501007387 */ /* 0x0003e20000100800 */
[----:B----4-:R-:W-:-:S03]  /*fdf60*/  IADD3 R20, P2, R17, R29, RZ ;  /* 0x0000001d11147210 */ /* 0x010fc60007f5e0ff */
[----:B------:R-:W2:Y:S01]  /*fdf70*/  LDL.LU R17, [R1+0x6998] ;  /* 0x0069980001117983 */ /* 0x000ea20000300800 */
[----:B------:R-:W-:-:S03]  /*fdf80*/  IMAD.X R19, R15, 0x1, R26, P1 ;  /* 0x000000010f137824 */ /* 0x000fc600008e061a */
[----:B------:R-:W-:Y:S04]  /*fdf90*/  STL.64 [R1+0x6960], R24 ;  /* 0x0069601801007387 */ /* 0x000fe80000100a00 */
[----:B------:R4:W-:Y:S01]  /*fdfa0*/  STL.64 [R1+0x6968], R8 ;  /* 0x0069680801007387 */ /* 0x0009e20000100a00 */
[C---:B-1----:R-:W-:Y:S02]  /*fdfb0*/  IMAD.X R21, R15.reuse, 0x1, R28, P2 ;  /* 0x000000010f157824 */ /* 0x042fe400010e061c */
[----:B---3--:R-:W-:-:S05]  /*fdfc0*/  IMAD.X R23, R15, 0x1, R24, P0 ;  /* 0x000000010f177824 */ /* 0x008fca00000e0618 */
[----:B------:R-:W-:Y:S04]  /*fdfd0*/  STL [R1+0x340c], R23 ;  /* 0x00340c1701007387 */ /* 0x000fe80000100800 */
[----:B----4-:R-:W3:Y:S04]  /*fdfe0*/  LDL R8, [R1+0x334] ;  /* 0x0003340001087983 */ /* 0x010ee80000100800 */
[----:B------:R1:W-:Y:S01]  /*fdff0*/  STL.64 [R1+0x3410], R18 ;  /* 0x0034101201007387 */ /* 0x0003e20000100a00 */
[----:B--2---:R-:W-:-:S03]  /*fe000*/  IADD3 R10, P1, R11, R17, RZ ;  /* 0x000000110b0a7210 */ /* 0x004fc60007f3e0ff */
[----:B-1----:R-:W2:Y:S04]  /*fe010*/  LDL.LU.64 R18, [R1+0x6990] ;  /* 0x0069900001127983 */ /* 0x002ea80000300a00 */
[----:B------:R1:W-:Y:S04]  /*fe020*/  STL [R1+0x6950], R17 ;  /* 0x0069501101007387 */ /* 0x0003e80000100800 */
[----:B-1----:R-:W2:Y:S04]  /*fe030*/  LDL.LU R17, [R1+0x1ac] ;  /* 0x0001ac0001117983 */ /* 0x002ea80000300800 */
[----:B------:R-:W4:Y:S01]  /*fe040*/  LDL.LU R15, [R1+0x6988] ;  /* 0x00698800010f7983 */ /* 0x000f220000300800 */
[----:B------:R-:W-:-:S03]  /*fe050*/  IADD3 R22, P0, R11, R16, RZ ;  /* 0x000000100b167210 */ /* 0x000fc60007f1e0ff */
[----:B------:R1:W-:Y:S04]  /*fe060*/  STL.64 [R1+0x33d8], R20 ;  /* 0x0033d81401007387 */ /* 0x0003e80000100a00 */
[----:B-1----:R-:W2:Y:S04]  /*fe070*/  LDL.LU.64 R20, [R1+0x6980] ;  /* 0x0069800001147983 */ /* 0x002ea80000300a00 */
[----:B------:R-:W-:Y:S01]  /*fe080*/  STL.64 [R1+0x6958], R28 ;  /* 0x0069581c01007387 */ /* 0x000fe20000100a00 */
[----:B---3--:R-:W-:-:S05]  /*fe090*/  IMAD.X R23, R8, 0x1, R14, P0 ;  /* 0x0000000108177824 */ /* 0x008fca00000e060e */
[----:B------:R1:W-:Y:S04]  /*fe0a0*/  STL.64 [R1+0x33e0], R22 ;  /* 0x0033e01601007387 */ /* 0x0003e80000100a00 */
[----:B-1----:R-:W3:Y:S01]  /*fe0b0*/  LDL.LU.64 R22, [R1+0x6978] ;  /* 0x0069780001167983 */ /* 0x002ee20000300a00 */
[----:B----4-:R-:W-:-:S05]  /*fe0c0*/  IMAD.X R11, R8, 0x1, R15, P1 ;  /* 0x00000001080b7824 */ /* 0x010fca00008e060f */
[----:B------:R1:W-:Y:S04]  /*fe0d0*/  STL.64 [R1+0x33e8], R10 ;  /* 0x0033e80a01007387 */ /* 0x0003e80000100a00 */
[----:B-1----:R-:W4:Y:S04]  /*fe0e0*/  LDL.LU.64 R10, [R1+0x6970] ;  /* 0x00697000010a7983 */ /* 0x002f280000300a00 */
[----:B------:R1:W-:Y:S04]  /*fe0f0*/  STL [R1+0x6940], R15 ;  /* 0x0069400f01007387 */ /* 0x0003e80000100800 */
[----:B-1----:R-:W4:Y:S01]  /*fe100*/  LDL.LU R15, [R1+0x334] ;  /* 0x00033400010f7983 */ /* 0x002f220000300800 */
[----:B--2---:R-:W-:-:S02]  /*fe110*/  IADD3 R24, P2, R17, R19, RZ ;  /* 0x0000001311187210 */ /* 0x004fc40007f5e0ff */
[----:B---3--:R-:W-:Y:S01]  /*fe120*/  IADD3 R8, P1, R17, R23, RZ ;  /* 0x0000001711087210 */ /* 0x008fe20007f3e0ff */
[----:B----4-:R-:W-:Y:S04]  /*fe130*/  STL.64 [R1+0x6948], R10 ;  /* 0x0069480a01007387 */ /* 0x010fe80000100a00 */
[----:B------:R1:W-:Y:S01]  /*fe140*/  STL [R1+0x33c0], R8 ;  /* 0x0033c00801007387 */ /* 0x0003e20000100800 */
[----:B------:R-:W-:-:S03]  /*fe150*/  IMAD.X R25, R15, 0x1, R18, P2 ;  /* 0x000000010f197824 */ /* 0x000fc600010e0612 */
[----:B-1----:R-:W2:Y:S04]  /*fe160*/  LDL.LU.64 R8, [R1+0x6968] ;  /* 0x0069680001087983 */ /* 0x002ea80000300a00 */
[----:B------:R1:W-:Y:S04]  /*fe170*/  STL.64 [R1+0x33b0], R24 ;  /* 0x0033b01801007387 */ /* 0x0003e80000100a00 */
[----:B-1----:R-:W3:Y:S01]  /*fe180*/  LDL.LU.64 R24, [R1+0x6960] ;  /* 0x0069600001187983 */ /* 0x002ee20000300a00 */
[----:B------:R-:W-:-:S05]  /*fe190*/  IADD3 R28, P0, R17, R21, RZ ;  /* 0x00000015111c7210 */ /* 0x000fca0007f1e0ff */
[----:B------:R-:W-:-:S05]  /*fe1a0*/  IMAD.X R29, R15, 0x1, R20, P0 ;  /* 0x000000010f1d7824 */ /* 0x000fca00000e0614 */
[----:B------:R1:W-:Y:S01]  /*fe1b0*/  STL.64 [R1+0x33b8], R28 ;  /* 0x0033b81c01007387 */ /* 0x0003e20000100a00 */
[----:B---3--:R-:W-:-:S05]  /*fe1c0*/  IADD3 R10, P2, R17, R25, RZ ;  /* 0x00000019110a7210 */ /* 0x008fca0007f5e0ff */
[----:B------:R-:W-:Y:S04]  /*fe1d0*/  STL [R1+0x33c8], R10 ;  /* 0x0033c80a01007387 */ /* 0x000fe80000100800 */
[----:B-1----:R-:W3:Y:S04]  /*fe1e0*/  LDL.LU.64 R28, [R1+0x6958] ;  /* 0x00695800011c7983 */ /* 0x002ee80000300a00 */
[----:B------:R1:W-:Y:S04]  /*fe1f0*/  STL.64 [R1+0x6938], R20 ;  /* 0x0069381401007387 */ /* 0x0003e80000100a00 */
[----:B-1----:R0:W4:Y:S04]  /*fe200*/  LDL.64 R20, [R1+0x33c0] ;  /* 0x0033c00001147983 */ /* 0x0021280000100a00 */
[----:B--2---:R1:W-:Y:S01]  /*fe210*/  STL.64 [R1+0x6928], R8 ;  /* 0x0069280801007387 */ /* 0x0043e20000100a00 */
[----:B------:R-:W-:-:S03]  /*fe220*/  IADD3 R10, P0, R17, R27, RZ ;  /* 0x0000001b110a7210 */ /* 0x000fc60007f1e0ff */
[----:B-1----:R-:W2:Y:S04]  /*fe230*/  LDL R9, [R1+0x1b0] ;  /* 0x0001b00001097983 */ /* 0x002ea80000100800 */
[----:B------:R1:W-:Y:S01]  /*fe240*/  STL.64 [R1+0x6930], R22 ;  /* 0x0069301601007387 */ /* 0x0003e20000100a00 */
[----:B----4-:R-:W-:-:S03]  /*fe250*/  IMAD.X R21, R15, 0x1, R22, P1 ;  /* 0x000000010f157824 */ /* 0x010fc600008e0616 */
[----:B-1----:R0:W4:Y:S04]  /*fe260*/  LDL.64 R22, [R1+0x33c8] ;  /* 0x0033c80001167983 */ /* 0x0021280000100a00 */
[----:B------:R1:W-:Y:S01]  /*fe270*/  STL [R1+0x33c4], R21 ;  /* 0x0033c41501007387 */ /* 0x0003e20000100800 */
[----:B---3--:R-:W-:-:S03]  /*fe280*/  IADD3 R20, P1, R17, R29, RZ ;  /* 0x0000001d11147210 */ /* 0x008fc60007f3e0ff */
[----:B------:R-:W3:Y:S01]  /*fe290*/  LDL.LU R17, [R1+0x6950] ;  /* 0x0069500001117983 */ /* 0x000ee20000300800 */
[C---:B------:R-:W-:Y:S02]  /*fe2a0*/  IMAD.X R11, R15.reuse, 0x1, R26, P0 ;  /* 0x000000010f0b7824 */ /* 0x040fe400000e061a */
[C---:B-1----:R-:W-:Y:S02]  /*fe2b0*/  IMAD.X R21, R15.reuse, 0x1, R28, P1 ;  /* 0x000000010f157824 */ /* 0x042fe400008e061c */
[----:B----4-:R-:W-:Y:S01]  /*fe2c0*/  IMAD.X R23, R15, 0x1, R24, P2 ;  /* 0x000000010f177824 */ /* 0x010fe200010e0618 */
[----:B--2---:R-:W-:-:S04]  /*fe2d0*/  IADD3 R22, P2, R9, R16, RZ ;  /* 0x0000001009167210 */ /* 0x004fc80007f5e0ff */
[----:B------:R-:W-:Y:S04]  /*fe2e0*/  STL [R1+0x33cc], R23 ;  /* 0x0033cc1701007387 */ /* 0x000fe80000100800 */
[----:B------:R1:W-:Y:S01]  /*fe2f0*/  STL.64 [R1+0x33d0], R10 ;  /* 0x0033d00a01007387 */ /* 0x0003e20000100a00 */
[----:B---3--:R-:W-:-:S03]  /*fe300*/  IADD3 R8, P0, R9, R17, RZ ;  /* 0x0000001109087210 */ /* 0x008fc60007f1e0ff */
[----:B-1----:R-:W2:Y:S04]  /*fe310*/  LDL.LU.64 R10, [R1+0x6948] ;  /* 0x00694800010a7983 */ /* 0x002ea80000300a00 */
[----:B------:R-:W-:Y:S04]  /*fe320*/  STL.64 [R1+0x6920], R26 ;  /* 0x0069201a01007387 */ /* 0x000fe80000100a00 */
[----:B------:R-:W3:Y:S04]  /*fe330*/  LDL R9, [R1+0x330] ;  /* 0x0003300001097983 */ /* 0x000ee80000100800 */
[----:B------:R-:W-:Y:S04]  /*fe340*/  STL.64 [R1+0x6918], R16 ;  /* 0x0069181001007387 */ /* 0x000fe80000100a00 */
[----:B------:R-:W4:Y:S04]  /*fe350*/  LDL.LU R15, [R1+0x6940] ;  /* 0x00694000010f7983 */ /* 0x000f280000300800 */
[----:B------:R1:W-:Y:S04]  /*fe360*/  STL.64 [R1+0x3398], R20 ;  /* 0x0033981401007387 */ /* 0x0003e80000100a00 */
[----:B-1----:R-:W2:Y:S04]  /*fe370*/  LDL.LU.64 R20, [R1+0x6938] ;  /* 0x0069380001147983 */ /* 0x002ea80000300a00 */
[----:B------:R1:W-:Y:S04]  /*fe380*/  STL [R1+0x6910], R28 ;  /* 0x0069101c01007387 */ /* 0x0003e80000100800 */
[----:B-1----:R-:W2:Y:S01]  /*fe390*/  LDL.LU R28, [R1+0x1b0] ;  /* 0x0001b000011c7983 */ /* 0x002ea20000300800 */
[----:B---3--:R-:W-:-:S02]  /*fe3a0*/  IMAD.X R23, R9, 0x1, R14, P2 ;  /* 0x0000000109177824 */ /* 0x008fc400010e060e */
[----:B----4-:R-:W-:-:S03]  /*fe3b0*/  IMAD.X R9, R9, 0x1, R15, P0 ;  /* 0x0000000109097824 */ /* 0x010fc600000e060f */
[----:B------:R1:W-:Y:S04]  /*fe3c0*/  STL.64 [R1+0x33a0], R22 ;  /* 0x0033a01601007387 */ /* 0x0003e80000100a00 */
[----:B-1----:R-:W3:Y:S04]  /*fe3d0*/  LDL.LU.64 R22, [R1+0x6930] ;  /* 0x0069300001167983 */ /* 0x002ee80000300a00 */
[----:B------:R1:W-:Y:S04]  /*fe3e0*/  STL.64 [R1+0x33a8], R8 ;  /* 0x0033a80801007387 */ /* 0x0003e80000100a00 */
[----:B-1----:R-:W4:Y:S04]  /*fe3f0*/  LDL.LU.64 R8, [R1+0x6928] ;  /* 0x0069280001087983 */ /* 0x002f280000300a00 */
[----:B------:R1:W-:Y:S04]  /*fe400*/  STL [R1+0x6900], R15 ;  /* 0x0069000f01007387 */ /* 0x0003e80000100800 */
[----:B-1----:R-:W3:Y:S01]  /*fe410*/  LDL.LU R15, [R1+0x330] ;  /* 0x00033000010f7983 */ /* 0x002ee20000300800 */
[----:B--2---:R-:W-:-:S02]  /*fe420*/  IADD3 R26, P1, R28, R19, RZ ;  /* 0x000000131c1a7210 */ /* 0x004fc40007f3e0ff */
[C---:B------:R-:W-:Y:S01]  /*fe430*/  IADD3 R16, P2, R28.reuse, R21, RZ ;  /* 0x000000151c107210 */ /* 0x040fe20007f5e0ff */
[----:B----4-:R1:W-:Y:S04]  /*fe440*/  STL.64 [R1+0x6908], R8 ;  /* 0x0069080801007387 */ /* 0x0103e80000100a00 */
[----:B------:R2:W-:Y:S01]  /*fe450*/  STL.64 [R1+0x68e0], R4 ;  /* 0x0068e00401007387 */ /* 0x0005e20000100a00 */
[C---:B---3--:R-:W-:Y:S01]  /*fe460*/  IMAD.X R27, R15.reuse, 0x1, R18, P1 ;  /* 0x000000010f1b7824 */ /* 0x048fe200008e0612 */
[----:B-1----:R-:W-:Y:S02]  /*fe470*/  IADD3 R8, P0, R28, R23, RZ ;  /* 0x000000171c087210 */ /* 0x002fe40007f1e0ff */
[----:B--2---:R-:W2:Y:S04]  /*fe480*/  LDL R5, [R1+0x1b4] ;  /* 0x0001b40001057983 */ /* 0x004ea80000100800 */
[----:B------:R1:W-:Y:S01]  /*fe490*/  STL.64 [R1+0x3370], R26 ;  /* 0x0033701a01007387 */ /* 0x0003e20000100a00 */
[----:B------:R-:W-:-:S03]  /*fe4a0*/  IMAD.X R17, R15, 0x1, R20, P2 ;  /* 0x000000010f117824 */ /* 0x000fc600010e0614 */
[----:B------:R-:W-:Y:S04]  /*fe4b0*/  STL [R1+0x3380], R8 ;  /* 0x0033800801007387 */ /* 0x000fe80000100800 */
[----:B-1----:R-:W3:Y:S04]  /*fe4c0*/  LDL.LU.64 R26, [R1+0x6920] ;  /* 0x00692000011a7983 */ /* 0x002ee80000300a00 */
[----:B------:R-:W-:Y:S04]  /*fe4d0*/  STL.64 [R1+0x68e8], R2 ;  /* 0x0068e80201007387 */ /* 0x000fe80000100a00 */
[----:B------:R-:W-:Y:S04]  /*fe4e0*/  STL [R1+0x68f0], R3 ;  /* 0x0068f00301007387 */ /* 0x000fe80000100800 */
[----:B------:R1:W-:Y:S04]  /*fe4f0*/  STL.64 [R1+0x3378], R16 ;  /* 0x0033781001007387 */ /* 0x0003e80000100a00 */
[----:B-1----:R-:W2:Y:S04]  /*fe500*/  LDL.LU.64 R16, [R1+0x6918] ;  /* 0x0069180001107983 */ /* 0x002ea80000300a00 */
[----:B------:R1:W-:Y:S04]  /*fe510*/  STL.64 [R1+0x68f8], R6 ;  /* 0x0068f80601007387 */ /* 0x0003e80000100a00 */
[----:B-1----:R0:W4:Y:S01]  /*fe520*/  LDL.64 R6, [R1+0x3380] ;  /* 0x0033800001067983 */ /* 0x0021220000100a00 */
[----:B------:R-:W-:-:S05]  /*fe530*/  IADD3 R2, P1, R28, R25, RZ ;  /* 0x000000191c027210 */ /* 0x000fca0007f3e0ff */
[----:B------:R-:W-:Y:S01]  /*fe540*/  IMAD.X R3, R15, 0x1, R24, P1 ;  /* 0x000000010f037824 */ /* 0x000fe200008e0618 */
[----:B---3--:R-:W-:-:S05]  /*fe550*/  IADD3 R8, P2, R28, R27, RZ ;  /* 0x0000001b1c087210 */ /* 0x008fca0007f5e0ff */
[----:B------:R-:W-:Y:S01]  /*fe560*/  IMAD.X R9, R15, 0x1, R26, P2 ;  /* 0x000000010f097824 */ /* 0x000fe200010e061a */
[----:B--2---:R-:W-:Y:S01]  /*fe570*/  IADD3 R4, P2, R5, R17, RZ ;  /* 0x0000001105047210 */ /* 0x004fe20007f5e0ff */
[----:B----4-:R-:W-:Y:S01]  /*fe580*/  IMAD.X R7, R15, 0x1, R22, P0 ;  /* 0x000000010f077824 */ /* 0x010fe200000e0616 */
[----:B------:R-:W-:-:S04]  /*fe590*/  IADD3 R6, P0, R28, R29, RZ ;  /* 0x0000001d1c067210 */ /* 0x000fc80007f1e0ff */
[----:B------:R-:W-:Y:S04]  /*fe5a0*/  STL [R1+0x3384], R7 ;  /* 0x0033840701007387 */ /* 0x000fe80000100800 */
[----:B------:R-:W2:Y:S04]  /*fe5b0*/  LDL.LU R28, [R1+0x6910] ;  /* 0x00691000011c7983 */ /* 0x000ea80000300800 */
[----:B------:R1:W-:Y:S04]  /*fe5c0*/  STL.64 [R1+0x3388], R2 ;  /* 0x0033880201007387 */ /* 0x0003e80000100a00 */
[----:B------:R3:W-:Y:S01]  /*fe5d0*/  STL.64 [R1+0x3390], R8 ;  /* 0x0033900801007387 */ /* 0x0007e20000100a00 */
[----:B-1----:R-:W-:-:S03]  /*fe5e0*/  IADD3 R2, P1, R5, R16, RZ ;  /* 0x0000001005027210 */ /* 0x002fc60007f3e0ff */
[----:B---3--:R-:W3:Y:S04]  /*fe5f0*/  LDL.LU.64 R8, [R1+0x6908] ;  /* 0x0069080001087983 */ /* 0x008ee80000300a00 */
[----:B------:R-:W-:Y:S04]  /*fe600*/  STL.64 [R1+0x68d8], R26 ;  /* 0x0068d81a01007387 */ /* 0x000fe80000100a00 */
[----:B------:R-:W4:Y:S04]  /*fe610*/  LDL R5, [R1+0x32c] ;  /* 0x00032c0001057983 */ /* 0x000f280000100800 */
[----:B------:R1:W-:Y:S04]  /*fe620*/  STL [R1+0x68d0], R17 ;  /* 0x0068d01101007387 */ /* 0x0003e80000100800 */
[----:B-1----:R-:W3:Y:S01]  /*fe630*/  LDL.LU R17, [R1+0x1b4] ;  /* 0x0001b40001117983 */ /* 0x002ee20000300800 */
[----:B--2---:R-:W-:-:S03]  /*fe640*/  IMAD.X R7, R15, 0x1, R28, P0 ;  /* 0x000000010f077824 */ /* 0x004fc600000e061c */
[----:B------:R-:W2:Y:S04]  /*fe650*/  LDL.LU R15, [R1+0x6900] ;  /* 0x00690000010f7983 */ /* 0x000ea80000300800 */
[----:B------:R1:W-:Y:S04]  /*fe660*/  STL.64 [R1+0x3358], R6 ;  /* 0x0033580601007387 */ /* 0x0003e80000100a00 */
[----:B-1----:R-:W2:Y:S01]  /*fe670*/  LDL.LU.64 R6, [R1+0x68f8] ;  /* 0x0068f80001067983 */ /* 0x002ea20000300a00 */
[----:B----4-:R-:W-:-:S05]  /*fe680*/  IMAD.X R3, R5, 0x1, R14, P1 ;  /* 0x0000000105037824 */ /* 0x010fca00008e060e */
[----:B------:R1:W-:Y:S04]  /*fe690*/  STL.64 [R1+0x3360], R2 ;  /* 0x0033600201007387 */ /* 0x0003e80000100a00 */
[----:B-1----:R0:W4:Y:S01]  /*fe6a0*/  LDL.LU R3, [R1+0x68f0] ;  /* 0x0068f00001037983 */ /* 0x0021220000300800 */
[----:B---3--:R-:W-:-:S05]  /*fe6b0*/  IADD3 R2, P1, R17, R21, RZ ;  /* 0x0000001511027210 */ /* 0x008fca0007f3e0ff */
[----:B------:R4:W-:Y:S04]  /*fe6c0*/  STL [R1+0x3338], R2 ;  /* 0x0033380201007387 */ /* 0x0009e80000100800 */
[----:B----4-:R-:W3:Y:S01]  /*fe6d0*/  LDL.LU.64 R2, [R1+0x68e8] ;  /* 0x0068e80001027983 */ /* 0x010ee20000300a00 */
[----:B--2---:R-:W-:-:S05]  /*fe6e0*/  IMAD.X R5, R5, 0x1, R15, P2 ;  /* 0x0000000105057824 */ /* 0x004fca00010e060f */
[----:B------:R1:W-:Y:S04]  /*fe6f0*/  STL.64 [R1+0x3368], R4 ;  /* 0x0033680401007387 */ /* 0x0003e80000100a00 */
[----:B-1----:R-:W2:Y:S04]  /*fe700*/  LDL.LU.64 R4, [R1+0x68e0] ;  /* 0x0068e00001047983 */ /* 0x002ea80000300a00 */
[----:B------:R1:W-:Y:S04]  /*fe710*/  STL [R1+0x68b8], R15 ;  /* 0x0068b80f01007387 */ /* 0x0003e80000100800 */
[----:B-1----:R-:W4:Y:S04]  /*fe720*/  LDL.LU R15, [R1+0x32c] ;  /* 0x00032c00010f7983 */ /* 0x002f280000300800 */
[----:B---3--:R1:W-:Y:S04]  /*fe730*/  STL.64 [R1+0x68c0], R2 ;  /* 0x0068c00201007387 */ /* 0x0083e80000100a00 */
[----:B-1----:R0:W3:Y:S01]  /*fe740*/  LDL.64 R2, [R1+0x3338] ;  /* 0x0033380001027983 */ /* 0x0020e20000100a00 */
[----:B------:R-:W-:-:S03]  /*fe750*/  IADD3 R26, P0, R17, R19, RZ ;  /* 0x00000013111a7210 */ /* 0x000fc60007f1e0ff */
[----:B------:R1:W-:Y:S02]  /*fe760*/  STL.64 [R1+0x68c8], R6 ;  /* 0x0068c80601007387 */ /* 0x0003e40000100a00 */
[----:B-1----:R-:W-:Y:S01]  /*fe770*/  IADD3 R6, P2, R17, R23, RZ ;  /* 0x0000001711067210 */ /* 0x002fe20007f5e0ff */
[----:B----4-:R-:W-:-:S05]  /*fe780*/  IMAD.X R27, R15, 0x1, R18, P0 ;  /* 0x000000010f1b7824 */ /* 0x010fca00000e0612 */
[----:B------:R1:W-:Y:S04]  /*fe790*/  STL.64 [R1+0x3330], R26 ;  /* 0x0033301a01007387 */ /* 0x0003e80000100a00 */
[----:B------:R-:W-:Y:S04]  /*fe7a0*/  STL [R1+0x3340], R6 ;  /* 0x0033400601007387 */ /* 0x000fe80000100800 */
[----:B-1----:R-:W4:Y:S04]  /*fe7b0*/  LDL.LU.64 R26, [R1+0x68d8] ;  /* 0x0068d800011a7983 */ /* 0x002f280000300a00 */
[----:B------:R1:W-:Y:S04]  /*fe7c0*/  STL.64 [R1+0x68a0], R10 ;  /* 0x0068a00a01007387 */ /* 0x0003e80000100a00 */
[----:B-1----:R-:W2:Y:S04]  /*fe7d0*/  LDL R11, [R1+0x1b8] ;  /* 0x0001b800010b7983 */ /* 0x002ea80000100800 */
[----:B------:R1:W-:Y:S01]  /*fe7e0*/  STL.64 [R1+0x68b0], R20 ;  /* 0x0068b01401007387 */ /* 0x0003e20000100a00 */
[----:B---3--:R-:W-:-:S03]  /*fe7f0*/  IMAD.X R3, R15, 0x1, R20, P1 ;  /* 0x000000010f037824 */ /* 0x008fc600008e0614 */
[----:B-1----:R0:W3:Y:S04]  /*fe800*/  LDL.64 R20, [R1+0x3340] ;  /* 0x0033400001147983 */ /* 0x0020e80000100a00 */
[----:B------:R1:W-:Y:S04]  /*fe810*/  STL [R1+0x333c], R3 ;  /* 0x00333c0301007387 */ /* 0x0003e80000100800 */
[----:B------:R2:W-:Y:S01]  /*fe820*/  STL.64 [R1+0x68a8], R22 ;  /* 0x0068a81601007387 */ /* 0x0005e20000100a00 */
[C---:B------:R-:W-:Y:S02]  /*fe830*/  IADD3 R6, P0, R17.reuse, R25, RZ ;  /* 0x0000001911067210 */ /* 0x040fe40007f1e0ff */
[----:B----4-:R-:W-:Y:S01]  /*fe840*/  IADD3 R2, P1, R17, R27, RZ ;  /* 0x0000001b11027210 */ /* 0x010fe20007f3e0ff */
[----:B---3--:R-:W-:Y:S01]  /*fe850*/  IMAD.X R21, R15, 0x1, R22, P2 ;  /* 0x000000010f157824 */ /* 0x008fe200010e0616 */
[----:B------:R-:W-:-:S04]  /*fe860*/  IADD3 R20, P2, R17, R29, RZ ;  /* 0x0000001d11147210 */ /* 0x000fc80007f5e0ff */
[----:B------:R3:W-:Y:S04]  /*fe870*/  STL [R1+0x3344], R21 ;  /* 0x0033441501007387 */ /* 0x0007e80000100800 */
[----:B------:R-:W4:Y:S01]  /*fe880*/  LDL.LU R17, [R1+0x68d0] ;  /* 0x0068d00001117983 */ /* 0x000f220000300800 */
[C---:B------:R-:W-:Y:S02]  /*fe890*/  IMAD.X R7, R15.reuse, 0x1, R24, P0 ;  /* 0x000000010f077824 */ /* 0x040fe400000e0618 */
[----:B-1----:R-:W-:-:S03]  /*fe8a0*/  IMAD.X R3, R15, 0x1, R26, P1 ;  /* 0x000000010f037824 */ /* 0x002fc600008e061a */
[----:B------:R1:W-:Y:S01]  /*fe8b0*/  STL.64 [R1+0x3348], R6 ;  /* 0x0033480601007387 */ /* 0x0003e20000100a00 */
[----:B--2---:R-:W-:Y:S01]  /*fe8c0*/  IADD3 R22, P0, R11, R16, RZ ;  /* 0x000000100b167210 */ /* 0x004fe20007f1e0ff */
[----:B---3--:R-:W-:Y:S02]  /*fe8d0*/  IMAD.X R21, R15, 0x1, R28, P2 ;  /* 0x000000010f157824 */ /* 0x008fe400010e061c */
[----:B-1----:R-:W2:Y:S04]  /*fe8e0*/  LDL.LU.64 R6, [R1+0x68c8] ;  /* 0x0068c80001067983 */ /* 0x002ea80000300a00 */
[----:B------:R-:W-:Y:S04]  /*fe8f0*/  STL.64 [R1+0x6898], R24 ;  /* 0x0068981801007387 */ /* 0x000fe80000100a00 */
[----:B------:R1:W-:Y:S04]  /*fe900*/  STL.64 [R1+0x3350], R2 ;  /* 0x0033500201007387 */ /* 0x0003e80000100a00 */
[----:B-1----:R-:W3:Y:S04]  /*fe910*/  LDL.LU.64 R2, [R1+0x68c0] ;  /* 0x0068c00001027983 */ /* 0x002ee80000300a00 */
[----:B------:R-:W-:Y:S01]  /*fe920*/  STL.64 [R1+0x6890], R26 ;  /* 0x0068901a01007387 */ /* 0x000fe20000100a00 */
[----:B----4-:R-:W-:-:S03]  /*fe930*/  IADD3 R10, P1, R11, R17, RZ ;  /* 0x000000110b0a7210 */ /* 0x010fc60007f3e0ff */
[----:B------:R-:W4:Y:S04]  /*fe940*/  LDL R11, [R1+0x328] ;  /* 0x00032800010b7983 */ /* 0x000f280000100800 */
[----:B------:R1:W-:Y:S04]  /*fe950*/  STL [R1+0x6888], R17 ;  /* 0x0068881101007387 */ /* 0x0003e80000100800 */
[----:B-1----:R-:W2:Y:S04]  /*fe960*/  LDL.LU R17, [R1+0x1b8] ;  /* 0x0001b80001117983 */ /* 0x002ea80000300800 */
[----:B------:R-:W3:Y:S04]  /*fe970*/  LDL.LU R15, [R1+0x68b8] ;  /* 0x0068b800010f7983 */ /* 0x000ee80000300800 */
[----:B------:R1:W-:Y:S04]  /*fe980*/  STL.64 [R1+0x3318], R20 ;  /* 0x0033181401007387 */ /* 0x0003e80000100a00 */
[----:B-1----:R-:W2:Y:S01]  /*fe990*/  LDL.LU.64 R20, [R1+0x68b0] ;  /* 0x0068b00001147983 */ /* 0x002ea20000300a00 */
[----:B----4-:R-:W-:-:S05]  /*fe9a0*/  IMAD.X R23, R11, 0x1, R14, P0 ;  /* 0x000000010b177824 */ /* 0x010fca00000e060e */
[----:B------:R1:W-:Y:S01]  /*fe9b0*/  STL.64 [R1+0x3320], R22 ;  /* 0x0033201601007387 */ /* 0x0003e20000100a00 */
[----:B---3--:R-:W-:-:S03]  /*fe9c0*/  IMAD.X R11, R11, 0x1, R15, P1 ;  /* 0x000000010b0b7824 */ /* 0x008fc600008e060f */
[----:B-1----:R-:W3:Y:S04]  /*fe9d0*/  LDL.LU.64 R22, [R1+0x68a8] ;  /* 0x0068a80001167983 */ /* 0x002ee80000300a00 */
[----:B------:R1:W-:Y:S04]  /*fe9e0*/  STL.64 [R1+0x3328], R10 ;  /* 0x0033280a01007387 */ /* 0x0003e80000100a00 */
[----:B-1----:R-:W4:Y:S04]  /*fe9f0*/  LDL.LU.64 R10, [R1+0x68a0] ;  /* 0x0068a000010a7983 */ /* 0x002f280000300a00 */
[----:B------:R-:W-:Y:S01]  /*fea00*/  STL.64 [R1+0x6870], R14 ;  /* 0x0068700e01007387 */ /* 0x000fe20000100a00 */
[----:B--2---:R-:W-:-:S03]  /*fea10*/  IADD3 R24, P2, R17, R19, RZ ;  /* 0x0000001311187210 */ /* 0x004fc60007f5e0ff */
[----:B----4-:R1:W-:Y:S04]  /*fea20*/  STL.64 [R1+0x6860], R10 ;  /* 0x0068600a01007387 */ /* 0x0103e80000100a00 */
[----:B-1----:R-:W2:Y:S04]  /*fea30*/  LDL R11, [R1+0x1bc] ;  /* 0x0001bc00010b7983 */ /* 0x002ea80000100800 */
[----:B------:R1:W-:Y:S04]  /*fea40*/  STL [R1+0x6878], R9 ;  /* 0x0068780901007387 */ /* 0x0003e80000100800 */
[----:B-1----:R-:W4:Y:S01]  /*fea50*/  LDL.LU R9, [R1+0x328] ;  /* 0x0003280001097983 */ /* 0x002f220000300800 */
[----:B------:R-:W-:Y:S01]  /*fea60*/  IADD3 R26, P0, R17, R21, RZ ;  /* 0x00000015111a7210 */ /* 0x000fe20007f1e0ff */
[----:B----4-:R-:W-:-:S04]  /*fea70*/  IMAD.X R25, R9, 0x1, R18, P2 ;  /* 0x0000000109197824 */ /* 0x010fc800010e0612 */
[----:B------:R-:W-:Y:S01]  /*fea80*/  IMAD.X R27, R9, 0x1, R20, P0 ;  /* 0x00000001091b7824 */ /* 0x000fe200000e0614 */
[----:B------:R1:W-:Y:S04]  /*fea90*/  STL.64 [R1+0x32f0], R24 ;  /* 0x0032f01801007387 */ /* 0x0003e80000100a00 */
[----:B-1----:R-:W4:Y:S04]  /*feaa0*/  LDL.LU.64 R24, [R1+0x6898] ;  /* 0x0068980001187983 */ /* 0x002f280000300a00 */
[----:B------:R-:W-:Y:S04]  /*feab0*/  STL.64 [R1+0x6880], R18 ;  /* 0x0068801201007387 */ /* 0x000fe80000100a00 */
[----:B------:R1:W-:Y:S04]  /*feac0*/  STL.64 [R1+0x32f8], R26 ;  /* 0x0032f81a01007387 */ /* 0x0003e80000100a00 */
[----:B-1----:R-:W2:Y:S01]  /*fead0*/  LDL.LU.64 R26, [R1+0x6890] ;  /* 0x00689000011a7983 */ /* 0x002ea20000300a00 */
[----:B---3--:R-:W-:-:S05]  /*feae0*/  IADD3 R14, P1, R17, R23, RZ ;  /* 0x00000017110e7210 */ /* 0x008fca0007f3e0ff */
[----:B------:R-:W-:Y:S01]  /*feaf0*/  IMAD.X R15, R9, 0x1, R22, P1 ;  /* 0x00000001090f7824 */ /* 0x000fe200008e0616 */
[----:B----4-:R-:W-:-:S05]  /*feb00*/  IADD3 R18, P2, R17, R25, RZ ;  /* 0x0000001911127210 */ /* 0x010fca0007f5e0ff */
[----:B------:R-:W-:Y:S04]  /*feb10*/  STL [R1+0x3308], R18 ;  /* 0x0033081201007387 */ /* 0x000fe80000100800 */
[----:B------:R1:W-:Y:S04]  /*feb20*/  STL.64 [R1+0x6868], R4 ;  /* 0x0068680401007387 */ /* 0x0003e80000100a00 */
[----:B------:R3:W-:Y:S01]  /*feb30*/  STL.64 [R1+0x3300], R14 ;  /* 0x0033000e01007387 */ /* 0x0007e20000100a00 */
[----:B-1----:R-:W-:Y:S01]  /*feb40*/  IMAD.MOV.U32 R4, RZ, RZ, R18 ;  /* 0x000000ffff047224 */ /* 0x002fe200078e0012 */
[----:B--2---:R-:W-:-:S02]  /*feb50*/  IADD3 R18, P0, R17, R27, RZ ;  /* 0x0000001b11127210 */ /* 0x004fc40007f1e0ff */
[----:B---3--:R-:W-:Y:S02]  /*feb60*/  IADD3 R14, P1, R17, R29, RZ ;  /* 0x0000001d110e7210 */ /* 0x008fe40007f3e0ff */
[----:B------:R-:W2:Y:S01]  /*feb70*/  LDL.LU R17, [R1+0x6888] ;  /* 0x0068880001117983 */ /* 0x000ea20000300800 */
[----:B------:R-:W-:Y:S02]  /*feb80*/  IMAD.MOV.U32 R5, RZ, RZ, R19 ;  /* 0x000000ffff057224 */ /* 0x000fe400078e0013 */
[C---:B------:R-:W-:Y:S02]  /*feb90*/  IMAD.X R5, R9.reuse, 0x1, R24, P2 ;  /* 0x0000000109057824 */ /* 0x040fe400010e0618 */
[C---:B------:R-:W-:Y:S02]  /*feba0*/  IMAD.X R19, R9.reuse, 0x1, R26, P0 ;  /* 0x0000000109137824 */ /* 0x040fe400000e061a */
[----:B------:R-:W-:Y:S01]  /*febb0*/  IMAD.X R15, R9, 0x1, R28, P1 ;  /* 0x00000001090f7824 */ /* 0x000fe200008e061c */
[C---:B------:R-:W-:Y:S01]  /*febc0*/  IADD3 R4, P2, R11.reuse, R16, RZ ;  /* 0x000000100b047210 */ /* 0x040fe20007f5e0ff */
[----:B------:R-:W-:Y:S04]  /*febd0*/  STL [R1+0x330c], R5 ;  /* 0x00330c0501007387 */ /* 0x000fe80000100800 */
[----:B------:R1:W-:Y:S04]  /*febe0*/  STL.64 [R1+0x3310], R18 ;  /* 0x0033101201007387 */ /* 0x0003e80000100a00 */
[----:B-1----:R-:W3:Y:S01]  /*febf0*/  LDL.LU.64 R18, [R1+0x6880] ;  /* 0x0068800001127983 */ /* 0x002ee20000300a00 */
[----:B--2---:R-:W-:-:S03]  /*fec00*/  IADD3 R10, P0, R11, R17, RZ ;  /* 0x000000110b0a7210 */ /* 0x004fc60007f1e0ff */
[----:B------:R-:W2:Y:S04]  /*fec10*/  LDL R11, [R1+0x324] ;  /* 0x00032400010b7983 */ /* 0x000ea80000100800 */
[----:B------:R-:W-:Y:S04]  /*fec20*/  STL.64 [R1+0x6858], R16 ;  /* 0x0068581001007387 */ /* 0x000fe80000100a00 */
[----:B------:R-:W4:Y:S04]  /*fec30*/  LDL.LU R9, [R1+0x6878] ;  /* 0x0068780001097983 */ /* 0x000f280000300800 */
[----:B------:R1:W-:Y:S04]  /*fec40*/  STL.64 [R1+0x32d8], R14 ;  /* 0x0032d80e01007387 */ /* 0x0003e80000100a00 */
[----:B-1----:R-:W2:Y:S04]  /*fec50*/  LDL.LU.64 R14, [R1+0x6870] ;  /* 0x00687000010e7983 */ /* 0x002ea80000300a00 */
[----:B------:R1:W-:Y:S04]  /*fec60*/  STL [R1+0x6850], R28 ;  /* 0x0068501c01007387 */ /* 0x0003e80000100800 */
[----:B-1----:R-:W3:Y:S01]  /*fec70*/  LDL.LU R28, [R1+0x1bc] ;  /* 0x0001bc00011c7983 */ /* 0x002ee20000300800 */
[----:B--2---:R-:W-:-:S02]  /*fec80*/  IMAD.X R5, R11, 0x1, R14, P2 ;  /* 0x000000010b057824 */ /* 0x004fc400010e060e */
[----:B------:R-:W-:-:S03]  /*fec90*/  IMAD.X R11, R11, 0x1, R15, P0 ;  /* 0x000000010b0b7824 */ /* 0x000fc600000e060f */
[----:B------:R1:W-:Y:S01]  /*feca0*/  STL.64 [R1+0x32e0], R4 ;  /* 0x0032e00401007387 */ /* 0x0003e20000100a00 */
[----:B---3--:R-:W-:-:S05]  /*fecb0*/  IADD3 R16, P1, R28, R19, RZ ;  /* 0x000000131c107210 */ /* 0x008fca0007f3e0ff */
[----:B------:R-:W-:Y:S04]  /*fecc0*/  STL [R1+0x32b0], R16 ;  /* 0x0032b01001007387 */ /* 0x000fe80000100800 */
[----:B-1----:R-:W2:Y:S04]  /*fecd0*/  LDL.LU.64 R4, [R1+0x6868] ;  /* 0x0068680001047983 */ /* 0x002ea80000300a00 */
[----:B------:R1:W-:Y:S04]  /*fece0*/  STL.64 [R1+0x32e8], R10 ;  /* 0x0032e80a01007387 */ /* 0x0003e80000100a00 */
[----:B-1----:R-:W3:Y:S04]  /*fecf0*/  LDL.LU.64 R10, [R1+0x6860] ;  /* 0x00686000010a7983 */ /* 0x002ee80000300a00 */
[----:B---3--:R-:W-:Y:S04]  /*fed00*/  STL.64 [R1+0x6840], R10 ;  /* 0x0068400a01007387 */ /* 0x008fe80000100a00 */
[----:B------:R1:W-:Y:S04]  /*fed10*/  STL.64 [R1+0x6838], R14 ;  /* 0x0068380e01007387 */ /* 0x0003e80000100a00 */
[----:B-1----:R-:W3:Y:S04]  /*fed20*/  LDL.LU R14, [R1+0x324] ;  /* 0x00032400010e7983 */ /* 0x002ee80000300800 */
[----:B--2---:R1:W-:Y:S04]  /*fed30*/  STL.64 [R1+0x6830], R4 ;  /* 0x0068300401007387 */ /* 0x0043e80000100a00 */
[----:B-1----:R0:W2:Y:S01]  /*fed40*/  LDL.64 R4, [R1+0x32b0] ;  /* 0x0032b00001047983 */ /* 0x0020a20000100a00 */
[----:B------:R-:W-:-:S02]  /*fed50*/  IADD3 R16, P2, R28, R21, RZ ;  /* 0x000000151c107210 */ /* 0x000fc40007f5e0ff */
[----:B------:R-:W-:Y:S01]  /*fed60*/  IADD3 R10, P0, R28, R23, RZ ;  /* 0x000000171c0a7210 */ /* 0x000fe20007f1e0ff */
[----:B------:R1:W-:Y:S02]  /*fed70*/  STL.64 [R1+0x6848], R2 ;  /* 0x0068480201007387 */ /* 0x0003e40000100a00 */
[C---:B---3--:R-:W-:Y:S02]  /*fed80*/  IMAD.X R17, R14.reuse, 0x1, R20, P2 ;  /* 0x000000010e117824 */ /* 0x048fe400010e0614 */
[----:B------:R-:W-:Y:S01]  /*fed90*/  IMAD.X R11, R14, 0x1, R22, P0 ;  /* 0x000000010e0b7824 */ /* 0x000fe200000e0616 */
[----:B-1----:R-:W-:Y:S01]  /*feda0*/  IADD3 R2, P2, R28, R27, RZ ;  /* 0x0000001b1c027210 */ /* 0x002fe20007f5e0ff */
[----:B--2---:R-:W-:Y:S01]  /*fedb0*/  IMAD.X R5, R14, 0x1, R18, P1 ;  /* 0x000000010e057824 */ /* 0x004fe200008e0612 */
[----:B------:R-:W-:-:S04]  /*fedc0*/  IADD3 R4, P1, R28, R25, RZ ;  /* 0x000000191c047210 */ /* 0x000fc80007f3e0ff */
[----:B------:R-:W-:Y:S04]  /*fedd0*/  STL [R1+0x32b4], R5 ;  /* 0x0032b40501007387 */ /* 0x000fe80000100800 */
[----:B------:R1:W-:Y:S04]  /*fede0*/  STL.64 [R1+0x32b8], R16 ;  /* 0x0032b81001007387 */ /* 0x0003e80000100a00 */
[----:B-1----:R-:W2:Y:S04]  /*fedf0*/  LDL.LU.64 R16, [R1+0x6858] ;  /* 0x0068580001107983 */ /* 0x002ea80000300a00 */
[----:B------:R1:W-:Y:S02]  /*fee00*/  STL.64 [R1+0x32c0], R10 ;  /* 0x0032c00a01007387 */ /* 0x0003e40000100a00 */
[----:B-1----:R-:W-:-:S02]  /*fee10*/  IADD3 R10, P0, R28, R29, RZ ;  /* 0x0000001d1c0a7210 */ /* 0x002fc40007f1e0ff */
[----:B------:R-:W3:Y:S04]  /*fee20*/  LDL.LU R28, [R1+0x6850] ;  /* 0x00685000011c7983 */ /* 0x000ee80000300800 */
[----:B------:R-:W4:Y:S01]  /*fee30*/  LDL R11, [R1+0x1c0] ;  /* 0x0001c000010b7983 */ /* 0x000f220000100800 */
[C---:B------:R-:W-:Y:S02]  /*fee40*/  IMAD.X R5, R14.reuse, 0x1, R24, P1 ;  /* 0x000000010e057824 */ /* 0x040fe400008e0618 */
[----:B------:R-:W-:Y:S01]  /*fee50*/  IMAD.X R3, R14, 0x1, R26, P2 ;  /* 0x000000010e037824 */ /* 0x000fe200010e061a */
[----:B------:R-:W-:Y:S04]  /*fee60*/  STL.64 [R1+0x6828], R24 ;  /* 0x0068281801007387 */ /* 0x000fe80000100a00 */
[----:B------:R-:W-:Y:S04]  /*fee70*/  STL.64 [R1+0x32c8], R4 ;  /* 0x0032c80401007387 */ /* 0x000fe80000100a00 */
[----:B------:R1:W-:Y:S04]  /*fee80*/  STL.64 [R1+0x32d0], R2 ;  /* 0x0032d00201007387 */ /* 0x0003e80000100a00 */
[----:B-1----:R-:W3:Y:S04]  /*fee90*/  LDL.LU.64 R2, [R1+0x6848] ;  /* 0x0068480001027983 */ /* 0x002ee80000300a00 */
[----:B------:R-:W3:Y:S04]  /*feea0*/  LDL R25, [R1+0x320] ;  /* 0x0003200001197983 */ /* 0x000ee80000100800 */
[----:B--2---:R1:W-:Y:S01]  /*feeb0*/  STL [R1+0x6818], R17 ;  /* 0x0068181101007387 */ /* 0x0043e20000100800 */
[----:B----4-:R-:W-:-:S03]  /*feec0*/  IADD3 R24, P2, R11, R17, RZ ;  /* 0x000000110b187210 */ /* 0x010fc60007f5e0ff */
[----:B-1----:R-:W2:Y:S01]  /*feed0*/  LDL.LU R17, [R1+0x1c0] ;  /* 0x0001c00001117983 */ /* 0x002ea20000300800 */
[----:B------:R-:W-:Y:S01]  /*feee0*/  IADD3 R4, P1, R11, R16, RZ ;  /* 0x000000100b047210 */ /* 0x000fe20007f3e0ff */
[----:B---3--:R-:W-:-:S05]  /*feef0*/  IMAD.X R11, R14, 0x1, R28, P0 ;  /* 0x000000010e0b7824 */ /* 0x008fca00000e061c */
[----:B------:R1:W-:Y:S04]  /*fef00*/  STL.64 [R1+0x3298], R10 ;  /* 0x0032980a01007387 */ /* 0x0003e80000100a00 */
[----:B-1----:R-:W3:Y:S01]  /*fef10*/  LDL.LU.64 R10, [R1+0x6840] ;  /* 0x00684000010a7983 */ /* 0x002ee20000300a00 */
[----:B--2---:R-:W-:-:S05]  /*fef20*/  IADD3 R14, P0, R17, R19, RZ ;  /* 0x00000013110e7210 */ /* 0x004fca0007f1e0ff */
[----:B------:R1:W-:Y:S04]  /*fef30*/  STL [R1+0x3270], R14 ;  /* 0x0032700e01007387 */ /* 0x0003e80000100800 */
[----:B-1----:R-:W2:Y:S02]  /*fef40*/  LDL.LU.64 R14, [R1+0x6838] ;  /* 0x00683800010e7983 */ /* 0x002ea40000300a00 */
[----:B--2---:R-:W-:-:S05]  /*fef50*/  IMAD.X R5, R25, 0x1, R14, P1 ;  /* 0x0000000119057824 */ /* 0x004fca00008e060e */
[----:B------:R1:W-:Y:S04]  /*fef60*/  STL.64 [R1+0x32a0], R4 ;  /* 0x0032a00401007387 */ /* 0x0003e80000100a00 */
[----:B-1----:R-:W2:Y:S01]  /*fef70*/  LDL.LU.64 R4, [R1+0x6830] ;  /* 0x0068300001047983 */ /* 0x002ea20000300a00 */
[----:B------:R-:W-:-:S03]  /*fef80*/  IMAD.X R25, R25, 0x1, R15, P2 ;  /* 0x0000000119197824 */ /* 0x000fc600010e060f */
[----:B--2---:R-:W-:Y:S04]  /*fef90*/  STL.64 [R1+0x6810], R4 ;  /* 0x0068100401007387 */ /* 0x004fe80000100a00 */
[----:B------:R1:W-:Y:S04]  /*fefa0*/  STL.64 [R1+0x6820], R2 ;  /* 0x0068200201007387 */ /* 0x0003e80000100a00 */
[----:B-1----:R-:W2:Y:S04]  /*fefb0*/  LDL.LU R3, [R1+0x2e0] ;  /* 0x0002e00001037983 */ /* 0x002ea80000300800 */
[----:B------:R1:W-:Y:S04]  /*fefc0*/  STL.64 [R1+0x32a8], R24 ;  /* 0x0032a81801007387 */ /* 0x0003e80000100a00 */
[----:B-1----:R-:W4:Y:S04]  /*fefd0*/  LDL.LU.64 R24, [R1+0x6828] ;  /* 0x0068280001187983 */ /* 0x002f280000300a00 */
[----:B------:R1:W-:Y:S04]  /*fefe0*/  STL [R1+0x6808], R15 ;  /* 0x0068080f01007387 */ /* 0x0003e80000100800 */
[----:B-1----:R-:W3:Y:S04]  /*feff0*/  LDL.LU R15, [R1+0x320] ;  /* 0x00032000010f7983 */ /* 0x002ee80000300800 */
[----:B------:R1:W-:Y:S04]  /*ff000*/  STL.64 [R1+0x67f8], R6 ;  /* 0x0067f80601007387 */ /* 0x0003e80000100a00 */
[----:B-1----:R0:W4:Y:S01]  /*ff010*/  LDL.64 R6, [R1+0x3270] ;  /* 0x0032700001067983 */ /* 0x0021220000100a00 */
[----:B------:R-:W-:-:S02]  /*ff020*/  IADD3 R4, P1, R17, R21, RZ ;  /* 0x0000001511047210 */ /* 0x000fc40007f3e0ff */
[----:B------:R-:W-:Y:S01]  /*ff030*/  IADD3 R2, P2, R17, R23, RZ ;  /* 0x0000001711027210 */ /* 0x000fe20007f5e0ff */
[----:B--2---:R-:W-:-:S04]  /*ff040*/  IMAD.MOV.U32 R5, RZ, RZ, R3 ;  /* 0x000000ffff057224 */ /* 0x004fc800078e0003 */
[C---:B---3--:R-:W-:Y:S02]  /*ff050*/  IMAD.X R3, R15.reuse, 0x1, R22, P2 ;  /* 0x000000010f037824 */ /* 0x048fe400010e0616 */
[----:B----4-:R-:W-:-:S05]  /*ff060*/  IMAD.X R7, R15, 0x1, R18, P0 ;  /* 0x000000010f077824 */ /* 0x010fca00000e0612 */
[----:B------:R1:W-:Y:S04]  /*ff070*/  STL [R1+0x3274], R7 ;  /* 0x0032740701007387 */ /* 0x0003e80000100800 */
[----:B------:R2:W-:Y:S01]  /*ff080*/  STL.64 [R1+0x6800], R20 ;  /* 0x0068001401007387 */ /* 0x0005e20000100a00 */
[----:B------:R-:W-:Y:S01]  /*ff090*/  IADD3 R6, P0, R17, R25, RZ ;  /* 0x0000001911067210 */ /* 0x000fe20007f1e0ff */
[----:B-1----:R-:W-:Y:S02]  /*ff0a0*/  IMAD.MOV.U32 R7, RZ, RZ, R5 ;  /* 0x000000ffff077224 */ /* 0x002fe400078e0005 */
[----:B------:R-:W-:-:S05]  /*ff0b0*/  IMAD.X R5, R15, 0x1, R20, P1 ;  /* 0x000000010f057824 */ /* 0x000fca00008e0614 */
[----:B------:R-:W-:Y:S04]  /*ff0c0*/  STL.64 [R1+0x3278], R4 ;  /* 0x0032780401007387 */ /* 0x000fe80000100a00 */
[----:B------:R1:W-:Y:S01]  /*ff0d0*/  STL.64 [R1+0x3280], R2 ;  /* 0x0032800201007387 */ /* 0x0003e20000100a00 */
[----:B--2---:R-:W-:Y:S01]  /*ff0e0*/  IADD3 R20, P2, R17, R29, RZ ;  /* 0x0000001d11147210 */ /* 0x004fe20007f5e0ff */
[----:B------:R-:W-:Y:S02]  /*ff0f0*/  IMAD.MOV.U32 R21, RZ, RZ, R7 ;  /* 0x000000ffff157224 */ /* 0x000fe400078e0007 */
[----:B------:R-:W-:Y:S01]  /*ff100*/  IMAD.X R7, R15, 0x1, R24, P0 ;  /* 0x000000010f077824 */ /* 0x000fe200000e0618 */
[----:B-1----:R-:W2:Y:S04]  /*ff110*/  LDL.LU.64 R2, [R1+0x6820] ;  /* 0x0068200001027983 */ /* 0x002ea80000300a00 */
[----:B------:R1:W-:Y:S01]  /*ff120*/  STL.64 [R1+0x67f0], R22 ;  /* 0x0067f01601007387 */ /* 0x0003e20000100a00 */
[----:B------:R-:W-:-:S03]  /*ff130*/  IADD3 R4, P1, R17, R27, RZ ;  /* 0x0000001b11047210 */ /* 0x000fc60007f3e0ff */
[----:B-1----:R-:W3:Y:S04]  /*ff140*/  LDL R23, [R1+0x1c4] ;  /* 0x0001c40001177983 */ /* 0x002ee80000100800 */
[----:B------:R-:W4:Y:S04]  /*ff150*/  LDL.LU R17, [R1+0x6818] ;  /* 0x0068180001117983 */ /* 0x000f280000300800 */
[----:B------:R1:W-:Y:S04]  /*ff160*/  STL.64 [R1+0x3288], R6 ;  /* 0x0032880601007387 */ /* 0x0003e80000100a00 */
[----:B-1----:R-:W2:Y:S01]  /*ff170*/  LDL R7, [R1+0x31c] ;  /* 0x00031c0001077983 */ /* 0x002ea20000100800 */
[----:B------:R-:W-:-:S05]  /*ff180*/  IMAD.X R5, R15, 0x1, R26, P1 ;  /* 0x000000010f057824 */ /* 0x000fca00008e061a */
[----:B------:R1:W-:Y:S04]  /*ff190*/  STL.64 [R1+0x3290], R4 ;  /* 0x0032900401007387 */ /* 0x0003e80000100a00 */
[----:B-1----:R-:W2:Y:S04]  /*ff1a0*/  LDL.LU.64 R4, [R1+0x6810] ;  /* 0x0068100001047983 */ /* 0x002ea80000300a00 */
[----:B------:R-:W-:Y:S01]  /*ff1b0*/  STL.64 [R1+0x67e8], R26 ;  /* 0x0067e81a01007387 */ /* 0x000fe20000100a00 */
[C---:B---3--:R-:W-:Y:S02]  /*ff1c0*/  IADD3 R6, P0, R23.reuse, R16, RZ ;  /* 0x0000001017067210 */ /* 0x048fe40007f1e0ff */
[----:B----4-:R-:W-:Y:S01]  /*ff1d0*/  IADD3 R22, P1, R23, R17, RZ ;  /* 0x0000001117167210 */ /* 0x010fe20007f3e0ff */
[----:B------:R-:W-:-:S02]  /*ff1e0*/  IMAD.MOV.U32 R23, RZ, RZ, R21 ;  /* 0x000000ffff177224 */ /* 0x000fc400078e0015 */
[----:B------:R-:W-:Y:S02]  /*ff1f0*/  IMAD.X R21, R15, 0x1, R28, P2 ;  /* 0x000000010f157824 */ /* 0x000fe400010e061c */
[----:B------:R-:W3:Y:S04]  /*ff200*/  LDL.LU R15, [R1+0x6808] ;  /* 0x00680800010f7983 */ /* 0x000ee80000300800 */
[----:B------:R1:W-:Y:S01]  /*ff210*/  STL.64 [R1+0x3258], R20 ;  /* 0x0032581401007387 */ /* 0x0003e20000100a00 */
[----:B--2---:R-:W-:-:S03]  /*ff220*/  IMAD.X R7, R7, 0x1, R14, P0 ;  /* 0x0000000107077824 */ /* 0x004fc600000e060e */
[----:B-1----:R-:W2:Y:S04]  /*ff230*/  LDL.LU.64 R20, [R1+0x6800] ;  /* 0x0068000001147983 */ /* 0x002ea80000300a00 */
[----:B------:R1:W-:Y:S04]  /*ff240*/  STL [R1+0x67e0], R28 ;  /* 0x0067e01c01007387 */ /* 0x0003e80000100800 */
[----:B-1----:R-:W4:Y:S04]  /*ff250*/  LDL.LU R28, [R1+0x1c4] ;  /* 0x0001c400011c7983 */ /* 0x002f280000300800 */
[----:B------:R1:W-:Y:S04]  /*ff260*/  STL.64 [R1+0x3260], R6 ;  /* 0x0032600601007387 */ /* 0x0003e80000100a00 */
[----:B-1----:R-:W3:Y:S04]  /*ff270*/  LDL.LU.64 R6, [R1+0x67f8] ;  /* 0x0067f80001067983 */ /* 0x002ee80000300a00 */
[----:B---3--:R4:W-:Y:S04]  /*ff280*/  STL.64 [R1+0x67d0], R6 ;  /* 0x0067d00601007387 */ /* 0x0089e80000100a00 */
[----:B--2---:R1:W-:Y:S01]  /*ff290*/  STL [R1+0x67c8], R21 ;  /* 0x0067c81501007387 */ /* 0x0043e20000100800 */
[----:B----4-:R-:W-:-:S03]  /*ff2a0*/  IADD3 R6, P0, R28, R21, RZ ;  /* 0x000000151c067210 */ /* 0x010fc60007f1e0ff */
[----:B-1----:R-:W2:Y:S01]  /*ff2b0*/  LDL.LU R21, [R1+0x31c] ;  /* 0x00031c0001157983 */ /* 0x002ea20000300800 */
[----:B------:R-:W-:Y:S01]  /*ff2c0*/  IMAD.MOV.U32 R7, RZ, RZ, R23 ;  /* 0x000000ffff077224 */ /* 0x000fe200078e0017 */
[----:B------:R-:W-:Y:S01]  /*ff2d0*/  IADD3 R26, P2, R28, R19, RZ ;  /* 0x000000131c1a7210 */ /* 0x000fe20007f5e0ff */
[----:B--2---:R-:W-:-:S04]  /*ff2e0*/  IMAD.X R23, R21, 0x1, R15, P1 ;  /* 0x0000000115177824 */ /* 0x004fc800008e060f */
[----:B------:R-:W-:Y:S01]  /*ff2f0*/  IMAD.X R27, R21, 0x1, R18, P2 ;  /* 0x00000001151b7824 */ /* 0x000fe200010e0612 */
[----:B------:R1:W-:Y:S04]  /*ff300*/  STL.64 [R1+0x3268], R22 ;  /* 0x0032681601007387 */ /* 0x0003e80000100a00 */
[----:B-1----:R-:W2:Y:S04]  /*ff310*/  LDL.LU.64 R22, [R1+0x67f0] ;  /* 0x0067f00001167983 */ /* 0x002ea80000300a00 */
[----:B------:R-:W-:Y:S04]  /*ff320*/  STL.64 [R1+0x67c0], R14 ;  /* 0x0067c00e01007387 */ /* 0x000fe80000100a00 */
[----:B------:R-:W-:Y:S04]  /*ff330*/  STL.64 [R1+0x67d8], R10 ;  /* 0x0067d80a01007387 */ /* 0x000fe80000100a00 */
[----:B------:R1:W-:Y:S04]  /*ff340*/  STL.64 [R1+0x3230], R26 ;  /* 0x0032301a01007387 */ /* 0x0003e80000100a00 */
[----:B-1----:R-:W3:Y:S01]  /*ff350*/  LDL.LU.64 R26, [R1+0x67e8] ;  /* 0x0067e800011a7983 */ /* 0x002ee20000300a00 */
[----:B------:R-:W-:-:S02]  /*ff360*/  IMAD.MOV.U32 R11, RZ, RZ, R7 ;  /* 0x000000ffff0b7224 */ /* 0x000fc400078e0007 */
[----:B------:R-:W-:-:S05]  /*ff370*/  IMAD.X R7, R21, 0x1, R20, P0 ;  /* 0x0000000115077824 */ /* 0x000fca00000e0614 */
[----:B------:R-:W-:Y:S04]  /*ff380*/  STL.64 [R1+0x3238], R6 ;  /* 0x0032380601007387 */ /* 0x000fe80000100a00 */
[----:B------:R1:W-:Y:S04]  /*ff390*/  STL.64 [R1+0x67b0], R2 ;  /* 0x0067b00201007387 */ /* 0x0003e80000100a00 */
[----:B-1----:R-:W4:Y:S01]  /*ff3a0*/  LDL R3, [R1+0x1c8] ;  /* 0x0001c80001037983 */ /* 0x002f220000100800 */
[C---:B------:R-:W-:Y:S02]  /*ff3b0*/  IADD3 R10, P2, R28.reuse, R25, RZ ;  /* 0x000000191c0a7210 */ /* 0x040fe40007f5e0ff */
[----:B--2---:R-:W-:Y:S01]  /*ff3c0*/  IADD3 R14, P1, R28, R23, RZ ;  /* 0x000000171c0e7210 */ /* 0x004fe20007f3e0ff */
[----:B------:R-:W-:Y:S04]  /*ff3d0*/  STL.64 [R1+0x67b8], R22 ;  /* 0x0067b81601007387 */ /* 0x000fe80000100a00 */
[----:B------:R-:W-:-:S05]  /*ff3e0*/  IMAD.X R15, R21, 0x1, R22, P1 ;  /* 0x00000001150f7824 */ /* 0x000fca00008e0616 */
[----:B------:R1:W-:Y:S01]  /*ff3f0*/  STL.64 [R1+0x3240], R14 ;  /* 0x0032400e01007387 */ /* 0x0003e20000100a00 */
[C---:B---3--:R-:W-:Y:S01]  /*ff400*/  IADD3 R6, P0, R28.reuse, R27, RZ ;  /* 0x0000001b1c067210 */ /* 0x048fe20007f1e0ff */
[----:B-1----:R-:W-:Y:S02]  /*ff410*/  IMAD.MOV.U32 R15, RZ, RZ, R11 ;  /* 0x000000ffff0f7224 */ /* 0x002fe400078e000b */
[C---:B------:R-:W-:Y:S02]  /*ff420*/  IMAD.X R11, R21.reuse, 0x1, R24, P2 ;  /* 0x00000001150b7824 */ /* 0x040fe400010e0618 */
[----:B------:R-:W-:Y:S01]  /*ff430*/  IMAD.X R7, R21, 0x1, R26, P0 ;  /* 0x0000000115077824 */ /* 0x000fe200000e061a */
[----:B------:R-:W-:Y:S02]  /*ff440*/  IADD3 R14, P1, R28, R29, RZ ;  /* 0x0000001d1c0e7210 */ /* 0x000fe40007f3e0ff */
[----:B------:R-:W2:Y:S04]  /*ff450*/  LDL.LU R28, [R1+0x67e0] ;  /* 0x0067e000011c7983 */ /* 0x000ea80000300800 */
[----:B------:R1:W-:Y:S01]  /*ff460*/  STL.64 [R1+0x3248], R10 ;  /* 0x0032480a01007387 */ /* 0x0003e20000100a00 */
[----:B----4-:R-:W-:-:S03]  /*ff470*/  IADD3 R2, P0, R3, R17, RZ ;  /* 0x0000001103027210 */ /* 0x010fc60007f1e0ff */
[----:B-1----:R-:W3:Y:S04]  /*ff480*/  LDL.LU.64 R10, [R1+0x67d8] ;  /* 0x0067d800010a7983 */ /* 0x002ee80000300a00 */
[----:B------:R1:W-:Y:S04]  /*ff490*/  STL.64 [R1+0x3250], R6 ;  /* 0x0032500601007387 */ /* 0x0003e80000100a00 */
[----:B-1----:R-:W4:Y:S04]  /*ff4a0*/  LDL.LU.64 R6, [R1+0x67d0] ;  /* 0x0067d00001067983 */ /* 0x002f280000300a00 */
[----:B------:R-:W-:Y:S04]  /*ff4b0*/  STL.64 [R1+0x67a8], R26 ;  /* 0x0067a81a01007387 */ /* 0x000fe80000100a00 */
[----:B------:R1:W-:Y:S04]  /*ff4c0*/  STL [R1+0x67a0], R17 ;  /* 0x0067a01101007387 */ /* 0x0003e80000100800 */
[----:B-1----:R-:W3:Y:S01]  /*ff4d0*/  LDL.LU R17, [R1+0x1c8] ;  /* 0x0001c80001117983 */ /* 0x002ee20000300800 */
[----:B------:R-:W-:Y:S01]  /*ff4e0*/  IADD3 R22, P2, R3, R16, RZ ;  /* 0x0000001003167210 */ /* 0x000fe20007f5e0ff */
[----:B------:R-:W-:-:S02]  /*ff4f0*/  IMAD.MOV.U32 R3, RZ, RZ, R15 ;  /* 0x000000ffff037224 */ /* 0x000fc400078e000f */
[----:B--2---:R-:W-:Y:S02]  /*ff500*/  IMAD.X R15, R21, 0x1, R28, P1 ;  /* 0x00000001150f7824 */ /* 0x004fe400008e061c */
[----:B------:R-:W2:Y:S04]  /*ff510*/  LDL.LU R21, [R1+0x67c8] ;  /* 0x0067c80001157983 */ /* 0x000ea80000300800 */
[----:B------:R1:W-:Y:S04]  /*ff520*/  STL.64 [R1+0x3218], R14 ;  /* 0x0032180e01007387 */ /* 0x0003e80000100a00 */
[----:B-1----:R-:W4:Y:S04]  /*ff530*/  LDL.LU.64 R14, [R1+0x67c0] ;  /* 0x0067c000010e7983 */ /* 0x002f280000300a00 */
[----:B------:R1:W-:Y:S01]  /*ff540*/  STL [R1+0x6788], R19 ;  /* 0x0067881301007387 */ /* 0x0003e20000100800 */
[----:B---3--:R-:W-:-:S03]  /*ff550*/  IADD3 R26, P1, R17, R19, RZ ;  /* 0x00000013111a7210 */ /* 0x008fc60007f3e0ff */
[----:B-1----:R-:W4:Y:S01]  /*ff560*/  LDL.LU R19, [R1+0x318] ;  /* 0x0003180001137983 */ /* 0x002f220000300800 */
[----:B------:R-:W-:-:S03]  /*ff570*/  IMAD.MOV.U32 R27, RZ, RZ, R3 ;  /* 0x000000ffff1b7224 */ /* 0x000fc600078e0003 */
[----:B------:R-:W-:Y:S01]  /*ff580*/  STL [R1+0x31f8], R26 ;  /* 0x0031f81a01007387 */ /* 0x000fe20000100800 */
[C---:B----4-:R-:W-:Y:S02]  /*ff590*/  IMAD.X R23, R19.reuse, 0x1, R14, P2 ;  /* 0x0000000113177824 */ /* 0x050fe400010e060e */
[----:B------:R-:W-:-:S03]  /*ff5a0*/  IMAD.X R3, R19, 0x1, R15, P0 ;  /* 0x0000000113037824 */ /* 0x000fc600000e060f */
[----:B------:R1:W-:Y:S04]  /*ff5b0*/  STL.64 [R1+0x3220], R22 ;  /* 0x0032201601007387 */ /* 0x0003e80000100a00 */
[----:B-1----:R-:W3:Y:S04]  /*ff5c0*/  LDL.LU.64 R22, [R1+0x67b8] ;  /* 0x0067b80001167983 */ /* 0x002ee80000300a00 */
[----:B------:R1:W-:Y:S04]  /*ff5d0*/  STL.64 [R1+0x3228], R2 ;  /* 0x0032280201007387 */ /* 0x0003e80000100a00 */
[----:B-1----:R-:W4:Y:S04]  /*ff5e0*/  LDL.LU.64 R2, [R1+0x67b0] ;  /* 0x0067b00001027983 */ /* 0x002f280000300a00 */
[----:B------:R-:W-:Y:S01]  /*ff5f0*/  STL.64 [R1+0x6780], R14 ;  /* 0x0067800e01007387 */ /* 0x000fe20000100a00 */
[----:B--2---:R-:W-:-:S03]  /*ff600*/  IADD3 R26, P2, R17, R21, RZ ;  /* 0x00000015111a7210 */ /* 0x004fc60007f5e0ff */
[----:B----4-:R-:W-:Y:S04]  /*ff610*/  STL.64 [R1+0x6790], R2 ;  /* 0x0067900201007387 */ /* 0x010fe80000100a00 */
[----:B------:R1:W-:Y:S04]  /*ff620*/  STL.64 [R1+0x6798], R4 ;  /* 0x0067980401007387 */ /* 0x0003e80000100a00 */
[----:B-1----:R0:W2:Y:S01]  /*ff630*/  LDL.64 R4, [R1+0x31f8] ;  /* 0x0031f80001047983 */ /* 0x0020a20000100a00 */
[----:B------:R-:W-:Y:S02]  /*ff640*/  IMAD.MOV.U32 R15, RZ, RZ, R27 ;  /* 0x000000ffff0f7224 */ /* 0x000fe400078e001b */
[----:B------:R-:W-:Y:S01]  /*ff650*/  IMAD.X R27, R19, 0x1, R20, P2 ;  /* 0x00000001131b7824 */ /* 0x000fe200010e0614 */
[----:B---3--:R-:W-:Y:S01]  /*ff660*/  IADD3 R2, P0, R17, R23, RZ ;  /* 0x0000001711027210 */ /* 0x008fe20007f1e0ff */
[----:B--2---:R-:W-:-:S05]  /*ff670*/  IMAD.X R5, R19, 0x1, R18, P1 ;  /* 0x0000000113057824 */ /* 0x004fca00008e0612 */
[----:B------:R-:W-:Y:S04]  /*ff680*/  STL [R1+0x31fc], R5 ;  /* 0x0031fc0501007387 */ /* 0x000fe80000100800 */
[----:B------:R1:W-:Y:S04]  /*ff690*/  STL.64 [R1+0x3200], R26 ;  /* 0x0032001a01007387 */ /* 0x0003e80000100a00 */
[----:B-1----:R-:W2:Y:S04]  /*ff6a0*/  LDL.LU.64 R26, [R1+0x67a8] ;  /* 0x0067a800011a7983 */ /* 0x002ea80000300a00 */
[----:B------:R-:W-:Y:S04]  /*ff6b0*/  STL [R1+0x3208], R2 ;  /* 0x0032080201007387 */ /* 0x000fe80000100800 */
[----:B------:R1:W-:Y:S04]  /*ff6c0*/  STL.64 [R1+0x6778], R20 ;  /* 0x0067781401007387 */ /* 0x0003e80000100a00 */
[----:B------:R3:W-:Y:S01]  /*ff6d0*/  STL.64 [R1+0x6768], R6 ;  /* 0x0067680601007387 */ /* 0x0007e20000100a00 */
[----:B------:R-:W-:Y:S01]  /*ff6e0*/  IADD3 R4, P1, R17, R25, RZ ;  /* 0x0000001911047210 */ /* 0x000fe20007f3e0ff */
[----:B-1----:R-:W-:-:S02]  /*ff6f0*/  IMAD.MOV.U32 R21, RZ, RZ, R3 ;  /* 0x000000ffff157224 */ /* 0x002fc400078e0003 */
[----:B------:R-:W-:Y:S01]  /*ff700*/  IMAD.X R21, R19, 0x1, R22, P0 ;  /* 0x0000000113157824 */ /* 0x000fe200000e0616 */
[----:B---3--:R-:W3:Y:S01]  /*ff710*/  LDL R7, [R1+0x1cc] ;  /* 0x0001cc0001077983 */ /* 0x008ee20000100800 */
[----:B------:R-:W-:-:S03]  /*ff720*/  IMAD.MOV.U32 R20, RZ, RZ, R2 ;  /* 0x000000ffff147224 */ /* 0x000fc600078e0002 */
[----:B------:R1:W-:Y:S01]  /*ff730*/  STL.64 [R1+0x6770], R22 ;  /* 0x0067701601007387 */ /* 0x0003e20000100a00 */
[----:B------:R-:W-:-:S03]  /*ff740*/  IADD3 R14, P0, R17, R29, RZ ;  /* 0x0000001d110e7210 */ /* 0x000fc60007f1e0ff */
[----:B------:R-:W-:Y:S01]  /*ff750*/  STL [R1+0x320c], R21 ;  /* 0x00320c1501007387 */ /* 0x000fe20000100800 */
[----:B--2---:R-:W-:-:S03]  /*ff760*/  IADD3 R2, P2, R17, R27, RZ ;  /* 0x0000001b11027210 */ /* 0x004fc60007f5e0ff */
[----:B------:R-:W2:Y:S01]  /*ff770*/  LDL.LU R17, [R1+0x67a0] ;  /* 0x0067a00001117983 */ /* 0x000ea20000300800 */
        /* <DEDUP_REMOVED lines=8> */
[----:B--2---:R-:W-:Y:S04]  /*ff800*/  STL.64 [R1+0x6758], R16 ;  /* 0x0067581001007387 */ /* 0x004fe80000100a00 */
[----:B------:R-:W2:Y:S04]  /*ff810*/  LDL.LU R19, [R1+0x6788] ;  /* 0x0067880001137983 */ /* 0x000ea80000300800 */
[----:B------:R1:W-:Y:S04]  /*ff820*/  STL.64 [R1+0x31d8], R14 ;  /* 0x0031d80e01007387 */ /* 0x0003e80000100a00 */
[----:B-1----:R-:W4:Y:S04]  /*ff830*/  LDL.LU.64 R14, [R1+0x6780] ;  /* 0x00678000010e7983 */ /* 0x002f280000300a00 */
[----:B------:R1:W-:Y:S04]  /*ff840*/  STL [R1+0x6760], R28 ;  /* 0x0067601c01007387 */ /* 0x0003e80000100800 */
[----:B-1----:R-:W4:Y:S01]  /*ff850*/  LDL.LU R28, [R1+0x1cc] ;  /* 0x0001cc00011c7983 */ /* 0x002f220000300800 */
[----:B---3--:R-:W-:-:S03]  /*ff860*/  IADD3 R20, P1, R7, R16, RZ ;  /* 0x0000001007147210 */ /* 0x008fc60007f3e0ff */
[----:B--2---:R1:W-:Y:S01]  /*ff870*/  STL [R1+0x6748], R19 ;  /* 0x0067481301007387 */ /* 0x0043e20000100800 */
        /* <DEDUP_REMOVED lines=13> */
[----:B------:R-:W-:Y:S04]  /*ff950*/  STL.64 [R1+0x6740], R14 ;  /* 0x0067400e01007387 */ /* 0x000fe80000100a00 */
[----:B---3--:R1:W-:Y:S04]  /*ff960*/  STL.64 [R1+0x6750], R6 ;  /* 0x0067500601007387 */ /* 0x0083e80000100a00 */
[----:B-1----:R0:W3:Y:S01]  /*ff970*/  LDL.64 R6, [R1+0x31b8] ;  /* 0x0031b80001067983 */ /* 0x0020e20000100a00 */
[----:B--2---:R-:W-:-:S05]  /*ff980*/  IADD3 R14, P2, R28, R23, RZ ;  /* 0x000000171c0e7210 */ /* 0x004fca0007f5e0ff */
[C---:B------:R-:W-:Y:S02]  /*ff990*/  IMAD.X R15, R19.reuse, 0x1, R22, P2 ;  /* 0x00000001130f7824 */ /* 0x040fe400010e0616 */
[----:B---3--:R-:W-:Y:S02]  /*ff9a0*/  IMAD.MOV.U32 R7, RZ, RZ, R17 ;  /* 0x000000ffff077224 */ /* 0x008fe400078e0011 */
[----:B------:R-:W-:-:S05]  /*ff9b0*/  IMAD.X R17, R19, 0x1, R18, P0 ;  /* 0x0000000113117824 */ /* 0x000fca00000e0612 */
[----:B------:R1:W-:Y:S02]  /*ff9c0*/  STL.64 [R1+0x31b0], R16 ;  /* 0x0031b01001007387 */ /* 0x0003e40000100a00 */
[----:B-1----:R-:W-:Y:S02]  /*ff9d0*/  IMAD.MOV.U32 R17, RZ, RZ, R7 ;  /* 0x000000ffff117224 */ /* 0x002fe400078e0007 */
[----:B------:R-:W-:Y:S01]  /*ff9e0*/  IMAD.X R7, R19, 0x1, R20, P1 ;  /* 0x0000000113077824 */ /* 0x000fe200008e0614 */
[----:B------:R-:W-:-:S04]  /*ff9f0*/  IADD3 R16, P0, R28, R25, RZ ;  /* 0x000000191c107210 */ /* 0x000fc80007f1e0ff */
[----:B------:R1:W-:Y:S01]  /*ffa00*/  STL [R1+0x31bc], R7 ;  /* 0x0031bc0701007387 */ /* 0x0003e20000100800 */
[----:B------:R-:W-:-:S03]  /*ffa10*/  IADD3 R6, P1, R28, R27, RZ ;  /* 0x0000001b1c067210 */ /* 0x000fc60007f3e0ff */
[----:B-1----:R-:W2:Y:S04]  /*ffa20*/  LDL R7, [R1+0x1d0] ;  /* 0x0001d00001077983 */ /* 0x002ea80000100800 */
[----:B------:R-:W-:Y:S04]  /*ffa30*/  STL.64 [R1+0x6738], R22 ;  /* 0x0067381601007387 */ /* 0x000fe80000100a00 */
[----:B------:R1:W-:Y:S02]  /*ffa40*/  STL.64 [R1+0x31c0], R14 ;  /* 0x0031c00e01007387 */ /* 0x0003e40000100a00 */
[----:B-1----:R-:W-:-:S02]  /*ffa50*/  IMAD.MOV.U32 R15, RZ, RZ, R17 ;  /* 0x000000ffff0f7224 */ /* 0x002fc400078e0011 */
[----:B------:R-:W-:Y:S01]  /*ffa60*/  IMAD.X R17, R19, 0x1, R24, P0 ;  /* 0x0000000113117824 */ /* 0x000fe200000e0618 */
[----:B------:R-:W-:Y:S02]  /*ffa70*/  IADD3 R14, P2, R28, R29, RZ ;  /* 0x0000001d1c0e7210 */ /* 0x000fe40007f5e0ff */
[----:B------:R-:W3:Y:S04]  /*ffa80*/  LDL.LU R28, [R1+0x6760] ;  /* 0x00676000011c7983 */ /* 0x000ee80000300800 */
[----:B------:R1:W-:Y:S04]  /*ffa90*/  STL.64 [R1+0x31c8], R16 ;  /* 0x0031c81001007387 */ /* 0x0003e80000100a00 */
[----:B-1----:R-:W2:Y:S01]  /*ffaa0*/  LDL.LU.64 R16, [R1+0x6758] ;  /* 0x0067580001107983 */ /* 0x002ea20000300a00 */
[----:B------:R-:W-:-:S02]  /*ffab0*/  IMAD.MOV.U32 R23, RZ, RZ, R15 ;  /* 0x000000ffff177224 */ /* 0x000fc400078e000f */
[----:B---3--:R-:W-:Y:S01]  /*ffac0*/  IMAD.X R15, R19, 0x1, R28, P2 ;  /* 0x00000001130f7824 */ /* 0x008fe200010e061c */
[----:B--2---:R-:W-:Y:S01]  /*ffad0*/  IADD3 R22, P0, R7, R16, RZ ;  /* 0x0000001007167210 */ /* 0x004fe20007f1e0ff */
[----:B------:R-:W-:-:S05]  /*ffae0*/  IMAD.X R7, R19, 0x1, R26, P1 ;  /* 0x0000000113077824 */ /* 0x000fca00008e061a */
[----:B------:R1:W-:Y:S04]  /*ffaf0*/  STL.64 [R1+0x31d0], R6 ;  /* 0x0031d00601007387 */ /* 0x0003e80000100a00 */
[----:B------:R-:W-:Y:S04]  /*ffb00*/  STL [R1+0x31a0], R22 ;  /* 0x0031a01601007387 */ /* 0x000fe80000100800 */
[----:B-1----:R-:W2:Y:S04]  /*ffb10*/  LDL.LU.64 R6, [R1+0x6750] ;  /* 0x0067500001067983 */ /* 0x002ea80000300a00 */
[----:B------:R1:W-:Y:S04]  /*ffb20*/  STL [R1+0x6720], R26 ;  /* 0x0067201a01007387 */ /* 0x0003e80000100800 */
[----:B-1----:R-:W3:Y:S04]  /*ffb30*/  LDL.LU R26, [R1+0x1d0] ;  /* 0x0001d000011a7983 */ /* 0x002ee80000300800 */
[----:B------:R-:W-:Y:S04]  /*ffb40*/  STL.64 [R1+0x6718], R16 ;  /* 0x0067181001007387 */ /* 0x000fe80000100a00 */
[----:B------:R-:W3:Y:S04]  /*ffb50*/  LDL.LU R19, [R1+0x6748] ;  /* 0x0067480001137983 */ /* 0x000ee80000300800 */
[----:B------:R1:W-:Y:S04]  /*ffb60*/  STL.64 [R1+0x3198], R14 ;  /* 0x0031980e01007387 */ /* 0x0003e80000100a00 */
[----:B-1----:R-:W4:Y:S04]  /*ffb70*/  LDL.LU.64 R14, [R1+0x6740] ;  /* 0x00674000010e7983 */ /* 0x002f280000300a00 */
[----:B------:R-:W-:Y:S04]  /*ffb80*/  STL.64 [R1+0x6728], R28 ;  /* 0x0067281c01007387 */ /* 0x000fe80000100a00 */
[----:B--2---:R1:W-:Y:S04]  /*ffb90*/  STL.64 [R1+0x6730], R6 ;  /* 0x0067300601007387 */ /* 0x0043e80000100a00 */
[----:B-1----:R0:W4:Y:S01]  /*ffba0*/  LDL.64 R6, [R1+0x31a0] ;  /* 0x0031a00001067983 */ /* 0x0021220000100a00 */
[----:B---3--:R-:W-:-:S03]  /*ffbb0*/  IADD3 R16, P2, R26, R19, RZ ;  /* 0x000000131a107210 */ /* 0x008fc60007f5e0ff */
[----:B------:R1:W-:Y:S04]  /*ffbc0*/  STL [R1+0x6708], R19 ;  /* 0x0067081301007387 */ /* 0x0003e80000100800 */
[----:B-1----:R-:W4:Y:S01]  /*ffbd0*/  LDL.LU R19, [R1+0x310] ;  /* 0x0003100001137983 */ /* 0x002f220000300800 */
[----:B------:R-:W-:Y:S01]  /*ffbe0*/  IADD3 R22, P1, R26, R17, RZ ;  /* 0x000000111a167210 */ /* 0x000fe20007f3e0ff */
[----:B------:R-:W-:Y:S02]  /*ffbf0*/  IMAD.MOV.U32 R29, RZ, RZ, R23 ;  /* 0x000000ffff1d7224 */ /* 0x000fe400078e0017 */
[C---:B----4-:R-:W-:Y:S02]  /*ffc00*/  IMAD.X R7, R19.reuse, 0x1, R14, P0 ;  /* 0x0000000113077824 */ /* 0x050fe400000e060e */
[----:B------:R-:W-:-:S03]  /*ffc10*/  IMAD.X R23, R19, 0x1, R15, P1 ;  /* 0x0000000113177824 */ /* 0x000fc600008e060f */
[----:B------:R-:W-:Y:S04]  /*ffc20*/  STL [R1+0x31a4], R7 ;  /* 0x0031a40701007387 */ /* 0x000fe80000100800 */
[----:B------:R1:W-:Y:S04]  /*ffc30*/  STL.64 [R1+0x31a8], R22 ;  /* 0x0031a81601007387 */ /* 0x0003e80000100a00 */
[----:B-1----:R-:W2:Y:S01]  /*ffc40*/  LDL.LU.64 R22, [R1+0x6738] ;  /* 0x0067380001167983 */ /* 0x002ea20000300a00 */
[----:B------:R-:W-:Y:S01]  /*ffc50*/  IADD3 R6, P0, R26, R21, RZ ;  /* 0x000000151a067210 */ /* 0x000fe20007f1e0ff */
[----:B------:R-:W-:-:S02]  /*ffc60*/  IMAD.X R17, R19, 0x1, R18, P2 ;  /* 0x0000000113117824 */ /* 0x000fc400010e0612 */
[----:B------:R1:W-:Y:S02]  /*ffc70*/  STL.64 [R1+0x6700], R14 ;  /* 0x0067000e01007387 */ /* 0x0003e40000100a00 */
[----:B------:R-:W-:Y:S02]  /*ffc80*/  IMAD.X R7, R19, 0x1, R20, P0 ;  /* 0x0000000113077824 */ /* 0x000fe400000e0614 */
[----:B------:R-:W-:Y:S04]  /*ffc90*/  STL.64 [R1+0x6710], R2 ;  /* 0x0067100201007387 */ /* 0x000fe80000100a00 */
[----:B------:R-:W-:Y:S04]  /*ffca0*/  STL.64 [R1+0x3170], R16 ;  /* 0x0031701001007387 */ /* 0x000fe80000100a00 */
[----:B------:R3:W-:Y:S01]  /*ffcb0*/  STL.64 [R1+0x3178], R6 ;  /* 0x0031780601007387 */ /* 0x0007e20000100a00 */
[----:B-1----:R-:W-:-:S03]  /*ffcc0*/  IMAD.MOV.U32 R15, RZ, RZ, R29 ;  /* 0x000000ffff0f7224 */ /* 0x002fc600078e001d */
[----:B---3--:R-:W3:Y:S04]  /*ffcd0*/  LDL.LU.64 R6, [R1+0x6730] ;  /* 0x0067300001067983 */ /* 0x008ee80000300a00 */
[----:B------:R-:W4:Y:S01]  /*ffce0*/  LDL R3, [R1+0x1d4] ;  /* 0x0001d40001037983 */ /* 0x000f220000100800 */
[----:B--2---:R-:W-:-:S05]  /*ffcf0*/  IADD3 R28, P1, R26, R23, RZ ;  /* 0x000000171a1c7210 */ /* 0x004fca0007f3e0ff */
[----:B------:R-:W-:-:S05]  /*ffd00*/  IMAD.X R29, R19, 0x1, R22, P1 ;  /* 0x00000001131d7824 */ /* 0x000fca00008e0616 */
[----:B------:R1:W-:Y:S04]  /*ffd10*/  STL.64 [R1+0x3180], R28 ;  /* 0x0031801c01007387 */ /* 0x0003e80000100a00 */
[----:B-1----:R-:W2:Y:S01]  /*ffd20*/  LDL.LU.64 R28, [R1+0x6728] ;  /* 0x00672800011c7983 */ /* 0x002ea20000300a00 */
[C---:B------:R-:W-:Y:S02]  /*ffd30*/  IADD3 R16, P2, R26.reuse, R25, RZ ;  /* 0x000000191a107210 */ /* 0x040fe40007f5e0ff */
[C---:B------:R-:W-:Y:S01]  /*ffd40*/  IADD3 R2, P0, R26.reuse, R27, RZ ;  /* 0x0000001b1a027210 */ /* 0x040fe20007f1e0ff */
[----:B------:R-:W-:Y:S02]  /*ffd50*/  STL.64 [R1+0x66f8], R22 ;  /* 0x0066f81601007387 */ /* 0x000fe40000100a00 */
[----:B------:R-:W-:Y:S01]  /*ffd60*/  IMAD.X R17, R19, 0x1, R24, P2 ;  /* 0x0000000113117824 */ /* 0x000fe200010e0618 */
[----:B--2---:R-:W-:-:S02]  /*ffd70*/  IADD3 R14, P1, R26, R29, RZ ;  /* 0x0000001d1a0e7210 */ /* 0x004fc40007f3e0ff */
[----:B------:R-:W2:Y:S04]  /*ffd80*/  LDL.LU R26, [R1+0x6720] ;  /* 0x00672000011a7983 */ /* 0x000ea80000300800 */
[----:B------:R1:W-:Y:S04]  /*ffd90*/  STL.64 [R1+0x3188], R16 ;  /* 0x0031881001007387 */ /* 0x0003e80000100a00 */
[----:B-1----:R-:W4:Y:S01]  /*ffda0*/  LDL.LU.64 R16, [R1+0x6718] ;  /* 0x0067180001107983 */ /* 0x002f220000300a00 */
[----:B------:R-:W-:-:S03]  /*ffdb0*/  IMAD.MOV.U32 R22, RZ, RZ, R15 ;  /* 0x000000ffff167224 */ /* 0x000fc600078e000f */
[----:B------:R1:W-:Y:S02]  /*ffdc0*/  STL.64 [R1+0x66f0], R24 ;  /* 0x0066f01801007387 */ /* 0x0003e40000100a00 */
[----:B-1----:R-:W-:Y:S01]  /*ffdd0*/  IMAD.MOV.U32 R24, RZ, RZ, R22 ;  /* 0x000000ffff187224 */ /* 0x002fe200078e0016 */
[----:B----4-:R-:W-:Y:S01]  /*ffde0*/  IADD3 R22, P2, R3, R16, RZ ;  /* 0x0000001003167210 */ /* 0x010fe20007f5e0ff */
[----:B--2---:R-:W-:-:S04]  /*ffdf0*/  IMAD.X R3, R19, 0x1, R26, P0 ;  /* 0x0000000113037824 */ /* 0x004fc800000e061a */
[----:B------:R-:W-:Y:S04]  /*ffe00*/  STL [R1+0x3160], R22 ;  /* 0x0031601601007387 */ /* 0x000fe80000100800 */
[----:B------:R1:W-:Y:S04]  /*ffe10*/  STL.64 [R1+0x3190], R2 ;  /* 0x0031900201007387 */ /* 0x0003e80000100a00 */
[----:B-1----:R-:W2:Y:S04]  /*ffe20*/  LDL.LU.64 R2, [R1+0x6710] ;  /* 0x0067100001027983 */ /* 0x002ea80000300a00 */
[----:B------:R1:W-:Y:S01]  /*ffe30*/  STL [R1+0x66e8], R26 ;  /* 0x0066e81a01007387 */ /* 0x0003e20000100800 */
[----:B------:R-:W-:-:S03]  /*ffe40*/  IMAD.X R15, R19, 0x1, R28, P1 ;  /* 0x00000001130f7824 */ /* 0x000fc600008e061c */
[----:B-1----:R-:W4:Y:S04]  /*ffe50*/  LDL.LU R26, [R1+0x1d4] ;  /* 0x0001d400011a7983 */ /* 0x002f280000300800 */
[----:B------:R-:W3:Y:S04]  /*ffe60*/  LDL R23, [R1+0x30c] ;  /* 0x00030c0001177983 */ /* 0x000ee80000100800 */
[----:B------:R-:W-:Y:S04]  /*ffe70*/  STL.64 [R1+0x66e0], R16 ;  /* 0x0066e01001007387 */ /* 0x000fe80000100a00 */
[----:B------:R-:W3:Y:S04]  /*ffe80*/  LDL.LU R19, [R1+0x6708] ;  /* 0x0067080001137983 */ /* 0x000ee80000300800 */
[----:B------:R1:W-:Y:S04]  /*ffe90*/  STL.64 [R1+0x3158], R14 ;  /* 0x0031580e01007387 */ /* 0x0003e80000100a00 */
[----:B-1----:R-:W4:Y:S04]  /*ffea0*/  LDL.LU.64 R14, [R1+0x6700] ;  /* 0x00670000010e7983 */ /* 0x002f280000300a00 */
[----:B--2---:R1:W-:Y:S04]  /*ffeb0*/  STL.64 [R1+0x66d8], R2 ;  /* 0x0066d80201007387 */ /* 0x0043e80000100a00 */
[----:B-1----:R-:W2:Y:S04]  /*ffec0*/  LDL R2, [R1+0x1d8] ;  /* 0x0001d80001027983 */ /* 0x002ea80000100800 */
[----:B------:R1:W-:Y:S04]  /*ffed0*/  STL.64 [R1+0x66d0], R4 ;  /* 0x0066d00401007387 */ /* 0x0003e80000100a00 */
[----:B-1----:R0:W3:Y:S04]  /*ffee0*/  LDL.64 R4, [R1+0x3160] ;  /* 0x0031600001047983 */ /* 0x0020e80000100a00 */
[----:B----4-:R1:W-:Y:S01]  /*ffef0*/  STL [R1+0x66c8], R14 ;  /* 0x0066c80e01007387 */ /* 0x0103e20000100800 */
[----:B------:R-:W-:Y:S01]  /*fff00*/  IADD3 R22, P0, R26, R17, RZ ;  /* 0x000000111a167210 */ /* 0x000fe20007f1e0ff */
[----:B---3--:R-:W-:-:S02]  /*fff10*/  IMAD.X R5, R23, 0x1, R14, P2 ;  /* 0x0000000117057824 */ /* 0x008fc400010e060e */
[----:B-1----:R-:W3:Y:S04]  /*fff20*/  LDL.LU R14, [R1+0x30c] ;  /* 0x00030c00010e7983 */ /* 0x002ee80000300800 */
[----:B------:R-:W-:Y:S01]  /*fff30*/  STL [R1+0x3164], R5 ;  /* 0x0031640501007387 */ /* 0x000fe20000100800 */
[----:B---3--:R-:W-:-:S05]  /*fff40*/  IMAD.X R23, R14, 0x1, R15, P0 ;  /* 0x000000010e177824 */ /* 0x008fca00000e060f */
[----:B------:R1:W-:Y:S04]  /*fff50*/  STL.64 [R1+0x3168], R22 ;  /* 0x0031681601007387 */ /* 0x0003e80000100a00 */
[----:B-1----:R-:W3:Y:S01]  /*fff60*/  LDL.LU.64 R22, [R1+0x66f8] ;  /* 0x0066f80001167983 */ /* 0x002ee20000300a00 */
[C---:B------:R-:W-:Y:S01]  /*fff70*/  IADD3 R16, P1, R26.reuse, R19, RZ ;  /* 0x000000131a107210 */ /* 0x040fe20007f3e0ff */
[----:B------:R-:W-:Y:S01]  /*fff80*/  IMAD.MOV.U32 R5, RZ, RZ, R24 ;  /* 0x000000ffff057224 */ /* 0x000fe200078e0018 */
[----:B------:R-:W-:-:S03]  /*fff90*/  IADD3 R4, P2, R26, R21, RZ ;  /* 0x000000151a047210 */ /* 0x000fc60007f5e0ff */
[----:B------:R-:W-:Y:S01]  /*fffa0*/  IMAD.X R17, R14, 0x1, R18, P1 ;  /* 0x000000010e117824 */ /* 0x000fe200008e0612 */
[----:B---3--:R-:W-:-:S05]  /*fffb0*/  IADD3 R24, P0, R26, R23, RZ ;  /* 0x000000171a187210 */ /* 0x008fca0007f1e0ff */
[----:B------:R1:W-:Y:S04]  /*fffc0*/  STL [R1+0x3140], R24 ;  /* 0x0031401801007387 */ /* 0x0003e80000100800 */
[----:B-1----:R-:W3:Y:S04]  /*fffd0*/  LDL.LU.64 R24, [R1+0x66f0] ;  /* 0x0066f00001187983 */ /* 0x002ee80000300a00 */
[----:B------:R1:W-:Y:S04]  /*fffe0*/  STL.64 [R1+0x3130], R16 ;  /* 0x0031301001007387 */ /* 0x0003e80000100a00 */
[----:B------:R4:W-:Y:S01]  /*ffff0*/  STL.64 [R1+0x66c0], R20 ;  /* 0x0066c01401007387 */ /* 0x0009e20000100a00 */
[----:B-1----:R-:W-:-:S02]  /*100000*/  IMAD.MOV.U32 R17, RZ, RZ, R5 ;  /* 0x000000ffff117224 */ /* 0x002fc400078e0005 */
[----:B------:R-:W-:Y:S02]  /*100010*/  IMAD.X R5, R14, 0x1, R20, P2 ;  /* 0x000000010e057824 */ /* 0x000fe400010e0614 */
[----:B----4-:R0:W4:Y:S04]  /*100020*/  LDL.64 R20, [R1+0x3140] ;  /* 0x0031400001147983 */ /* 0x0101280000100a00 */
[----:B------:R1:W-:Y:S02]  /*100030*/  STL.64 [R1+0x3138], R4 ;  /* 0x0031380401007387 */ /* 0x0003e40000100a00 */
[C---:B-1----:R-:W-:Y:S02]  /*100040*/  IADD3 R4, P2, R26.reuse, R27, RZ ;  /* 0x0000001b1a047210 */ /* 0x042fe40007f5e0ff */
[----:B---3--:R-:W-:Y:S01]  /*100050*/  IADD3 R16, P1, R26, R25, RZ ;  /* 0x000000191a107210 */ /* 0x008fe20007f3e0ff */
[----:B----4-:R-:W-:-:S05]  /*100060*/  IMAD.X R21, R14, 0x1, R22, P0 ;  /* 0x000000010e157824 */ /* 0x010fca00000e0616 */
[----:B------:R1:W-:Y:S01]  /*100070*/  STL [R1+0x3144], R21 ;  /* 0x0031441501007387 */ /* 0x0003e20000100800 */
[----:B------:R-:W-:-:S03]  /*100080*/  IADD3 R20, P0, R26, R29, RZ ;  /* 0x0000001d1a147210 */ /* 0x000fc60007f1e0ff */
[----:B------:R-:W3:Y:S01]  /*100090*/  LDL.LU R26, [R1+0x66e8] ;  /* 0x0066e800011a7983 */ /* 0x000ee20000300800 */
[----:B-1----:R-:W-:Y:S02]  /*1000a0*/  IMAD.MOV.U32 R21, RZ, RZ, R17 ;  /* 0x000000ffff157224 */ /* 0x002fe400078e0011 */
[----:B------:R-:W-:-:S05]  /*1000b0*/  IMAD.X R17, R14, 0x1, R24, P1 ;  /* 0x000000010e117824 */ /* 0x000fca00008e0618 */
[----:B------:R1:W-:Y:S04]  /*1000c0*/  STL.64 [R1+0x3148], R16 ;  /* 0x0031481001007387 */ /* 0x0003e80000100a00 */
[----:B-1----:R-:W2:Y:S04]  /*1000d0*/  LDL.LU.64 R16, [R1+0x66e0] ;  /* 0x0066e00001107983 */ /* 0x002ea80000300a00 */
[----:B------:R-:W-:Y:S01]  /*1000e0*/  STL.64 [R1+0x66b8], R24 ;  /* 0x0066b81801007387 */ /* 0x000fe20000100a00 */
[----:B---3--:R-:W-:Y:S01]  /*1000f0*/  IMAD.X R5, R14, 0x1, R26, P2 ;  /* 0x000000010e057824 */ /* 0x008fe200010e061a */
[----:B--2---:R-:W-:-:S05]  /*100100*/  IADD3 R2, P1, R2, R16, RZ ;  /* 0x0000001002027210 */ /* 0x004fca0007f3e0ff */
[----:B------:R1:W-:Y:S04]  /*100110*/  STL [R1+0x3120], R2 ;  /* 0x0031200201007387 */ /* 0x0003e80000100800 */
[----:B-1----:R-:W2:Y:S04]  /*100120*/  LDL.LU.64 R2, [R1+0x66d8] ;  /* 0x0066d80001027983 */ /* 0x002ea80000300a00 */
[----:B------:R1:W-:Y:S04]  /*100130*/  STL.64 [R1+0x3150], R4 ;  /* 0x0031500401007387 */ /* 0x0003e80000100a00 */
[----:B-1----:R-:W3:Y:S04]  /*100140*/  LDL.LU.64 R4, [R1+0x66d0] ;  /* 0x0066d00001047983 */ /* 0x002ee80000300a00 */
[----:B------:R1:W-:Y:S04]  /*100150*/  STL [R1+0x66a0], R26 ;  /* 0x0066a01a01007387 */ /* 0x0003e80000100800 */
[----:B-1----:R-:W4:Y:S04]  /*100160*/  LDL.LU R26, [R1+0x1d8] ;  /* 0x0001d800011a7983 */ /* 0x002f280000300800 */
[----:B------:R1:W-:Y:S04]  /*100170*/  STL.64 [R1+0x6698], R16 ;  /* 0x0066981001007387 */ /* 0x0003e80000100a00 */
[----:B-1----:R-:W2:Y:S01]  /*100180*/  LDL R16, [R1+0x308] ;  /* 0x0003080001107983 */ /* 0x002ea20000100800 */
[----:B----4-:R-:W-:Y:S01]  /*100190*/  IADD3 R24, P2, R26, R17, RZ ;  /* 0x000000111a187210 */ /* 0x010fe20007f5e0ff */
[----:B------:R-:W-:-:S02]  /*1001a0*/  IMAD.MOV.U32 R17, RZ, RZ, R21 ;  /* 0x000000ffff117224 */ /* 0x000fc400078e0015 */
[----:B------:R-:W-:Y:S02]  /*1001b0*/  IMAD.X R21, R14, 0x1, R28, P0 ;  /* 0x000000010e157824 */ /* 0x000fe400000e061c */
[----:B------:R-:W-:Y:S04]  /*1001c0*/  STL [R1+0x3128], R24 ;  /* 0x0031281801007387 */ /* 0x000fe80000100800 */
[----:B------:R-:W2:Y:S04]  /*1001d0*/  LDL.LU R14, [R1+0x66c8] ;  /* 0x0066c800010e7983 */ /* 0x000ea80000300800 */
[----:B------:R1:W-:Y:S04]  /*1001e0*/  STL.64 [R1+0x3118], R20 ;  /* 0x0031181401007387 */ /* 0x0003e80000100a00 */
[----:B-1----:R-:W4:Y:S04]  /*1001f0*/  LDL.LU.64 R20, [R1+0x66c0] ;  /* 0x0066c00001147983 */ /* 0x002f280000300a00 */
[----:B------:R1:W-:Y:S04]  /*100200*/  STL.64 [R1+0x66b0], R6 ;  /* 0x0066b00601007387 */ /* 0x0003e80000100a00 */
[----:B-1----:R0:W2:Y:S04]  /*100210*/  LDL.64 R6, [R1+0x3120] ;  /* 0x0031200001067983 */ /* 0x0020a80000100a00 */
[----:B------:R1:W-:Y:S01]  /*100220*/  STL.64 [R1+0x66a8], R12 ;  /* 0x0066a80c01007387 */ /* 0x0003e20000100a00 */
[----:B--2---:R-:W-:-:S05]  /*100230*/  IMAD.X R7, R16, 0x1, R14, P1 ;  /* 0x0000000110077824 */ /* 0x004fca00008e060e */
[----:B------:R-:W-:Y:S04]  /*100240*/  STL [R1+0x3124], R7 ;  /* 0x0031240701007387 */ /* 0x000fe80000100800 */
[----:B-1----:R0:W2:Y:S04]  /*100250*/  LDL.64 R12, [R1+0x3128] ;  /* 0x00312800010c7983 */ /* 0x0020a80000100a00 */
[----:B------:R1:W-:Y:S01]  /*100260*/  STL [R1+0x6688], R15 ;  /* 0x0066880f01007387 */ /* 0x0003e20000100800 */
[----:B------:R-:W-:Y:S01]  /*100270*/  IADD3 R24, P0, R26, R19, RZ ;  /* 0x000000131a187210 */ /* 0x000fe20007f1e0ff */
[----:B--2---:R-:W-:-:S02]  /*100280*/  IMAD.X R13, R16, 0x1, R15, P2 ;  /* 0x00000001100d7824 */ /* 0x004fc400010e060f */
[----:B-1----:R-:W2:Y:S04]  /*100290*/  LDL.LU R15, [R1+0x308] ;  /* 0x00030800010f7983 */ /* 0x002ea80000300800 */
[----:B------:R-:W-:Y:S01]  /*1002a0*/  STL [R1+0x312c], R13 ;  /* 0x00312c0d01007387 */ /* 0x000fe20000100800 */
[C---:B----4-:R-:W-:Y:S02]  /*1002b0*/  IADD3 R6, P1, R26.reuse, R21, RZ ;  /* 0x000000151a067210 */ /* 0x050fe40007f3e0ff */
[----:B------:R-:W-:Y:S01]  /*1002c0*/  IADD3 R12, P2, R26, R23, RZ ;  /* 0x000000171a0c7210 */ /* 0x000fe20007f5e0ff */
[----:B--2---:R-:W-:-:S05]  /*1002d0*/  IMAD.X R25, R15, 0x1, R18, P0 ;  /* 0x000000010f197824 */ /* 0x004fca00000e0612 */
[----:B------:R1:W-:Y:S04]  /*1002e0*/  STL.64 [R1+0x30f0], R24 ;  /* 0x0030f01801007387 */ /* 0x0003e80000100a00 */
[----:B-1----:R-:W2:Y:S01]  /*1002f0*/  LDL.LU.64 R24, [R1+0x66b8] ;  /* 0x0066b80001187983 */ /* 0x002ea20000300a00 */
[----:B------:R-:W-:-:S03]  /*100300*/  IMAD.X R7, R15, 0x1, R20, P1 ;  /* 0x000000010f077824 */ /* 0x000fc600008e0614 */
[----:B------:R-:W-:Y:S04]  /*100310*/  STL.64 [R1+0x6690], R18 ;  /* 0x0066901201007387 */ /* 0x000fe80000100a00 */
[----:B------:R1:W-:Y:S01]  /*100320*/  STL.64 [R1+0x6678], R2 ;  /* 0x0066780201007387 */ /* 0x0003e20000100a00 */
[----:B------:R-:W-:-:S03]  /*100330*/  IMAD.X R13, R15, 0x1, R22, P2 ;  /* 0x000000010f0d7824 */ /* 0x000fc600010e0616 */
[----:B-1----:R-:W4:Y:S04]  /*100340*/  LDL R3, [R1+0x1dc] ;  /* 0x0001dc0001037983 */ /* 0x002f280000100800 */
[----:B------:R1:W-:Y:S01]  /*100350*/  STL.64 [R1+0x30f8], R6 ;  /* 0x0030f80601007387 */ /* 0x0003e20000100a00 */
[----:B------:R-:W-:-:S03]  /*100360*/  IADD3 R18, P1, R26, R27, RZ ;  /* 0x0000001b1a127210 */ /* 0x000fc60007f3e0ff */
[----:B-1----:R-:W3:Y:S04]  /*100370*/  LDL.LU.64 R6, [R1+0x66b0] ;  /* 0x0066b00001067983 */ /* 0x002ee80000300a00 */
[----:B------:R1:W-:Y:S04]  /*100380*/  STL.64 [R1+0x6680], R20 ;  /* 0x0066801401007387 */ /* 0x0003e80000100a00 */
[----:B------:R0:W-:Y:S01]  /*100390*/  STL.64 [R1+0x3100], R12 ;  /* 0x0031000c01007387 */ /* 0x0001e20000100a00 */
[----:B-1----:R-:W-:-:S03]  /*1003a0*/  IADD3 R20, P2, R26, R29, RZ ;  /* 0x0000001d1a147210 */ /* 0x002fc60007f5e0ff */
[----:B0-----:R-:W3:Y:S01]  /*1003b0*/  LDL.LU.64 R12, [R1+0x66a8] ;  /* 0x0066a800010c7983 */ /* 0x001ee20000300a00 */
[----:B--2---:R-:W-:-:S03]  /*1003c0*/  IADD3 R16, P0, R26, R25, RZ ;  /* 0x000000191a107210 */ /* 0x004fc60007f1e0ff */
[----:B------:R-:W2:Y:S01]  /*1003d0*/  LDL.LU R26, [R1+0x66a0] ;  /* 0x0066a000011a7983 */ /* 0x000ea20000300800 */
[----:B------:R-:W-:Y:S02]  /*1003e0*/  IMAD.MOV.U32 R2, RZ, RZ, R17 ;  /* 0x000000ffff027224 */ /* 0x000fe400078e0011 */
[----:B------:R-:W-:-:S05]  /*1003f0*/  IMAD.X R17, R15, 0x1, R24, P0 ;  /* 0x000000010f117824 */ /* 0x000fca00000e0618 */
[----:B------:R0:W-:Y:S04]  /*100400*/  STL.64 [R1+0x3108], R16 ;  /* 0x0031081001007387 */ /* 0x0001e80000100a00 */
[----:B0-----:R-:W4:Y:S04]  /*100410*/  LDL.LU.64 R16, [R1+0x6698] ;  /* 0x0066980001107983 */ /* 0x001f280000300a00 */
[----:B------:R-:W-:Y:S01]  /*100420*/  STL.64 [R1+0x6670], R24 ;  /* 0x0066701801007387 */ /* 0x000fe20000100a00 */
[----:B--2---:R-:W-:-:S05]  /*100430*/  IMAD.X R19, R15, 0x1, R26, P1 ;  /* 0x000000010f137824 */ /* 0x004fca00008e061a */
[----:B------:R0:W-:Y:S04]  /*100440*/  STL.64 [R1+0x3110], R18 ;  /* 0x0031101201007387 */ /* 0x0001e80000100a00 */
[----:B0-----:R-:W2:Y:S04]  /*100450*/  LDL.LU.64 R18, [R1+0x6690] ;  /* 0x0066900001127983 */ /* 0x001ea80000300a00 */
[----:B------:R0:W-:Y:S04]  /*100460*/  STL [R1+0x6660], R26 ;  /* 0x0066601a01007387 */ /* 0x0001e80000100800 */
[----:B0-----:R-:W3:Y:S01]  /*100470*/  LDL.LU R26, [R1+0x1dc] ;  /* 0x0001dc00011a7983 */ /* 0x001ee20000300800 */
[----:B------:R-:W-:-:S04]  /*100480*/  IMAD.MOV.U32 R21, RZ, RZ, R2 ;  /* 0x000000ffff157224 */ /* 0x000fc800078e0002 */
[----:B------:R-:W-:Y:S02]  /*100490*/  IMAD.MOV.U32 R25, RZ, RZ, R21 ;  /* 0x000000ffff197224 */ /* 0x000fe400078e0015 */
[----:B------:R-:W-:Y:S01]  /*1004a0*/  IMAD.X R21, R15, 0x1, R28, P2 ;  /* 0x000000010f157824 */ /* 0x000fe200010e061c */
[----:B----4-:R-:W-:Y:S04]  /*1004b0*/  STL.64 [R1+0x6650], R16 ;  /* 0x0066501001007387 */ /* 0x010fe80000100a00 */
[----:B------:R-:W4:Y:S04]  /*1004c0*/  LDL.LU R15, [R1+0x6688] ;  /* 0x00668800010f7983 */ /* 0x000f280000300800 */
[----:B------:R0:W-:Y:S04]  /*1004d0*/  STL.64 [R1+0x30d8], R20 ;  /* 0x0030d81401007387 */ /* 0x0001e80000100a00 */
[----:B0-----:R-:W2:Y:S04]  /*1004e0*/  LDL.LU.64 R20, [R1+0x6680] ;  /* 0x0066800001147983 */ /* 0x001ea80000300a00 */
[----:B------:R-:W-:Y:S01]  /*1004f0*/  STL.64 [R1+0x6668], R28 ;  /* 0x0066681c01007387 */ /* 0x000fe20000100a00 */
[----:B---3--:R-:W-:-:S03]  /*100500*/  IADD3 R24, P1, R26, R17, RZ ;  /* 0x000000111a187210 */ /* 0x008fc60007f3e0ff */
[----:B------:R-:W3:Y:S01]  /*100510*/  LDL R17, [R1+0x304] ;  /* 0x0003040001117983 */ /* 0x000ee20000100800 */
[----:B------:R-:W-:-:S05]  /*100520*/  IADD3 R2, P0, R3, R16, RZ ;  /* 0x0000001003027210 */ /* 0x000fca0007f1e0ff */
[----:B---3--:R-:W-:-:S05]  /*100530*/  IMAD.X R3, R17, 0x1, R14, P0 ;  /* 0x0000000111037824 */ /* 0x008fca00000e060e */
[----:B------:R0:W-:Y:S04]  /*100540*/  STL.64 [R1+0x30e0], R2 ;  /* 0x0030e00201007387 */ /* 0x0001e80000100a00 */
[----:B0-----:R-:W3:Y:S01]  /*100550*/  LDL.LU.64 R2, [R1+0x6678] ;  /* 0x0066780001027983 */ /* 0x001ee20000300a00 */
[C---:B--2---:R-:W-:Y:S02]  /*100560*/  IADD3 R28, P0, R26.reuse, R21, RZ ;  /* 0x000000151a1c7210 */ /* 0x044fe40007f1e0ff */
[----:B------:R-:W-:Y:S01]  /*100570*/  IADD3 R16, P2, R26, R19, RZ ;  /* 0x000000131a107210 */ /* 0x000fe20007f5e0ff */
[----:B---3--:R0:W-:Y:S02]  /*100580*/  STL.64 [R1+0x6658], R2 ;  /* 0x0066580201007387 */ /* 0x0081e40000100a00 */
[----:B0-----:R-:W-:-:S02]  /*100590*/  IMAD.MOV.U32 R2, RZ, RZ, R25 ;  /* 0x000000ffff027224 */ /* 0x001fc400078e0019 */
[----:B----4-:R-:W-:-:S05]  /*1005a0*/  IMAD.X R25, R17, 0x1, R15, P1 ;  /* 0x0000000111197824 */ /* 0x010fca00008e060f */
[----:B------:R0:W-:Y:S04]  /*1005b0*/  STL.64 [R1+0x30e8], R24 ;  /* 0x0030e81801007387 */ /* 0x0001e80000100a00 */
[----:B------:R-:W-:Y:S01]  /*1005c0*/  STL [R1+0x30b8], R28 ;  /* 0x0030b81c01007387 */ /* 0x000fe20000100800 */
[----:B------:R-:W-:-:S03]  /*1005d0*/  IMAD.X R17, R17, 0x1, R18, P2 ;  /* 0x0000000111117824 */ /* 0x000fc600010e0612 */
[----:B0-----:R-:W2:Y:S04]  /*1005e0*/  LDL.LU.64 R24, [R1+0x6670] ;  /* 0x0066700001187983 */ /* 0x001ea80000300a00 */
[----:B------:R0:W-:Y:S04]  /*1005f0*/  STL.64 [R1+0x6648], R14 ;  /* 0x0066480e01007387 */ /* 0x0001e80000100a00 */
[----:B0-----:R0:W3:Y:S04]  /*100600*/  LDL.64 R14, [R1+0x30b8] ;  /* 0x0030b800010e7983 */ /* 0x0010e80000100a00 */
[----:B------:R1:W-:Y:S04]  /*100610*/  STL [R1+0x6640], R18 ;  /* 0x0066401201007387 */ /* 0x0003e80000100800 */
[----:B-1----:R-:W3:Y:S01]  /*100620*/  LDL.LU R18, [R1+0x304] ;  /* 0x0003040001127983 */ /* 0x002ee20000300800 */
[----:B------:R-:W-:-:S03]  /*100630*/  IADD3 R28, P1, R26, R23, RZ ;  /* 0x000000171a1c7210 */ /* 0x000fc60007f3e0ff */
[----:B------:R-:W-:Y:S01]  /*100640*/  STL.64 [R1+0x30b0], R16 ;  /* 0x0030b01001007387 */ /* 0x000fe20000100a00 */
[C---:B---3--:R-:W-:Y:S02]  /*100650*/  IMAD.X R15, R18.reuse, 0x1, R20, P0 ;  /* 0x00000001120f7824 */ /* 0x048fe400000e0614 */
[----:B------:R-:W-:-:S03]  /*100660*/  IMAD.X R29, R18, 0x1, R22, P1 ;  /* 0x00000001121d7824 */ /* 0x000fc600008e0616 */
[----:B------:R1:W-:Y:S04]  /*100670*/  STL [R1+0x30bc], R15 ;  /* 0x0030bc0f01007387 */ /* 0x0003e80000100800 */
[----:B-1----:R-:W3:Y:S04]  /*100680*/  LDL R15, [R1+0x1e0] ;  /* 0x0001e000010f7983 */ /* 0x002ee80000100800 */
[----:B------:R1:W-:Y:S04]  /*100690*/  STL.64 [R1+0x30c0], R28 ;  /* 0x0030c01c01007387 */ /* 0x0003e80000100a00 */
[----:B-1----:R-:W4:Y:S01]  /*1006a0*/  LDL.LU.64 R28, [R1+0x6668] ;  /* 0x00666800011c7983 */ /* 0x002f220000300a00 */
[----:B--2---:R-:W-:-:S03]  /*1006b0*/  IADD3 R16, P2, R26, R25, RZ ;  /* 0x000000191a107210 */ /* 0x004fc60007f5e0ff */
[----:B------:R1:W-:Y:S01]  /*1006c0*/  STL.64 [R1+0x6638], R22 ;  /* 0x0066381601007387 */ /* 0x0003e20000100a00 */
[----:B------:R-:W-:Y:S01]  /*1006d0*/  IADD3 R14, P0, R26, R27, RZ ;  /* 0x0000001b1a0e7210 */ /* 0x000fe20007f1e0ff */
[----:B------:R-:W-:Y:S02]  /*1006e0*/  IMAD.X R17, R18, 0x1, R24, P2 ;  /* 0x0000000112117824 */ /* 0x000fe400010e0618 */
[----:B-1----:R-:W-:Y:S01]  /*1006f0*/  IMAD.MOV.U32 R22, RZ, RZ, R2 ;  /* 0x000000ffff167224 */ /* 0x002fe200078e0002 */
        /* <DEDUP_REMOVED lines=10> */
[----:B--2---:R-:W-:Y:S01]  /*1007a0*/  IMAD.MOV.U32 R25, RZ, RZ, R22 ;  /* 0x000000ffff197224 */ /* 0x004fe200078e0016 */
[----:B---3--:R-:W-:Y:S01]  /*1007b0*/  IADD3 R22, P2, R15, R16, RZ ;  /* 0x000000100f167210 */ /* 0x008fe20007f5e0ff */
[----:B------:R-:W-:-:S04]  /*1007c0*/  IMAD.X R15, R18, 0x1, R26, P0 ;  /* 0x00000001120f7824 */ /* 0x000fc800000e061a */
[----:B------:R-:W-:Y:S04]  /*1007d0*/  STL [R1+0x30a0], R22 ;  /* 0x0030a01601007387 */ /* 0x000fe80000100800 */
[----:B------:R1:W-:Y:S04]  /*1007e0*/  STL.64 [R1+0x30d0], R14 ;  /* 0x0030d00e01007387 */ /* 0x0003e80000100a00 */
[----:B-1----:R-:W4:Y:S04]  /*1007f0*/  LDL.LU.64 R14, [R1+0x6648] ;  /* 0x00664800010e7983 */ /* 0x002f280000300a00 */
[----:B------:R1:W-:Y:S04]  /*100800*/  STL [R1+0x6618], R26 ;  /* 0x0066181a01007387 */ /* 0x0003e80000100800 */
[----:B-1----:R-:W2:Y:S04]  /*100810*/  LDL.LU R26, [R1+0x1e0] ;  /* 0x0001e000011a7983 */ /* 0x002ea80000300800 */
[----:B------:R1:W-:Y:S01]  /*100820*/  STL.64 [R1+0x6610], R16 ;  /* 0x0066101001007387 */ /* 0x0003e20000100a00 */
[----:B--2---:R-:W-:Y:S01]  /*100830*/  IADD3 R22, P0, R26, R17, RZ ;  /* 0x000000111a167210 */ /* 0x004fe20007f1e0ff */
[----:B-1----:R-:W-:-:S02]  /*100840*/  IMAD.MOV.U32 R17, RZ, RZ, R25 ;  /* 0x000000ffff117224 */ /* 0x002fc400078e0019 */
[----:B------:R-:W-:Y:S02]  /*100850*/  IMAD.X R25, R18, 0x1, R28, P1 ;  /* 0x0000000112197824 */ /* 0x000fe400008e061c */
[----:B------:R-:W2:Y:S04]  /*100860*/  LDL.LU R18, [R1+0x6640] ;  /* 0x0066400001127983 */ /* 0x000ea80000300800 */
[----:B------:R1:W-:Y:S04]  /*100870*/  STL.64 [R1+0x6620], R28 ;  /* 0x0066201c01007387 */ /* 0x0003e80000100a00 */
[----:B-1----:R0:W3:Y:S01]  /*100880*/  LDL.64 R28, [R1+0x30a0] ;  /* 0x0030a000011c7983 */ /* 0x0020e20000100a00 */
[----:B----4-:R-:W-:-:S03]  /*100890*/  IMAD.X R23, R2, 0x1, R15, P0 ;  /* 0x0000000102177824 */ /* 0x010fc600000e060f */
[----:B------:R-:W-:Y:S01]  /*1008a0*/  STL [R1+0x309c], R25 ;  /* 0x00309c1901007387 */ /* 0x000fe20000100800 */
[----:B---3--:R-:W-:-:S05]  /*1008b0*/  IMAD.X R29, R2, 0x1, R14, P2 ;  /* 0x00000001021d7824 */ /* 0x008fca00010e060e */
[----:B------:R-:W-:Y:S04]  /*1008c0*/  STL [R1+0x30a4], R29 ;  /* 0x0030a41d01007387 */ /* 0x000fe80000100800 */
[----:B------:R1:W-:Y:S04]  /*1008d0*/  STL.64 [R1+0x30a8], R22 ;  /* 0x0030a81601007387 */ /* 0x0003e80000100a00 */
[----:B-1----:R-:W3:Y:S04]  /*1008e0*/  LDL.LU.64 R22, [R1+0x6638] ;  /* 0x0066380001167983 */ /* 0x002ee80000300a00 */
[----:B------:R1:W-:Y:S04]  /*1008f0*/  STL [R1+0x6600], R15 ;  /* 0x0066000f01007387 */ /* 0x0003e80000100800 */
[----:B-1----:R-:W2:Y:S01]  /*100900*/  LDL.LU R15, [R1+0x300] ;  /* 0x00030000010f7983 */ /* 0x002ea20000300800 */
[----:B---3--:R-:W-:-:S05]  /*100910*/  IADD3 R2, P0, R26, R23, RZ ;  /* 0x000000171a027210 */ /* 0x008fca0007f1e0ff */
[----:B------:R1:W-:Y:S04]  /*100920*/  STL [R1+0x3080], R2 ;  /* 0x0030800201007387 */ /* 0x0003e80000100800 */
[----:B-1----:R-:W3:Y:S01]  /*100930*/  LDL.LU.64 R2, [R1+0x6630] ;  /* 0x0066300001027983 */ /* 0x002ee20000300a00 */
[C---:B------:R-:W-:Y:S02]  /*100940*/  IADD3 R24, P1, R26.reuse, R19, RZ ;  /* 0x000000131a187210 */ /* 0x040fe40007f3e0ff */
[----:B------:R-:W-:-:S03]  /*100950*/  IADD3 R28, P2, R26, R21, RZ ;  /* 0x000000151a1c7210 */ /* 0x000fc60007f5e0ff */
[C---:B--2---:R-:W-:Y:S02]  /*100960*/  IMAD.X R25, R15.reuse, 0x1, R18, P1 ;  /* 0x000000010f197824 */ /* 0x044fe400008e0612 */
[----:B------:R-:W-:-:S03]  /*100970*/  IMAD.X R29, R15, 0x1, R20, P2 ;  /* 0x000000010f1d7824 */ /* 0x000fc600010e0614 */
[----:B------:R1:W-:Y:S04]  /*100980*/  STL.64 [R1+0x3070], R24 ;  /* 0x0030701801007387 */ /* 0x0003e80000100a00 */
[----:B-1----:R-:W2:Y:S04]  /*100990*/  LDL.LU.64 R24, [R1+0x6628] ;  /* 0x0066280001187983 */ /* 0x002ea80000300a00 */
[----:B------:R-:W-:Y:S04]  /*1009a0*/  STL.64 [R1+0x6608], R18 ;  /* 0x0066081201007387 */ /* 0x000fe80000100a00 */
[----:B---3--:R-:W-:Y:S04]  /*1009b0*/  STL.64 [R1+0x65f0], R2 ;  /* 0x0065f00201007387 */ /* 0x008fe80000100a00 */
[----:B------:R1:W-:Y:S04]  /*1009c0*/  STL.64 [R1+0x3078], R28 ;  /* 0x0030781c01007387 */ /* 0x0003e80000100a00 */
[----:B-1----:R-:W3:Y:S04]  /*1009d0*/  LDL.LU.64 R28, [R1+0x6620] ;  /* 0x00662000011c7983 */ /* 0x002ee80000300a00 */
[----:B------:R1:W-:Y:S04]  /*1009e0*/  STL.64 [R1+0x65f8], R20 ;  /* 0x0065f81401007387 */ /* 0x0003e80000100a00 */
[----:B-1----:R0:W4:Y:S01]  /*1009f0*/  LDL.64 R20, [R1+0x3080] ;  /* 0x0030800001147983 */ /* 0x0021220000100a00 */
[C---:B--2---:R-:W-:Y:S01]  /*100a00*/  IADD3 R16, P1, R26.reuse, R25, RZ ;  /* 0x000000191a107210 */ /* 0x044fe20007f3e0ff */
[----:B------:R-:W-:Y:S01]  /*100a10*/  IMAD.MOV.U32 R3, RZ, RZ, R17 ;  /* 0x000000ffff037224 */ /* 0x000fe200078e0011 */
[----:B------:R-:W-:-:S03]  /*100a20*/  IADD3 R18, P2, R26, R27, RZ ;  /* 0x0000001b1a127210 */ /* 0x000fc60007f5e0ff */
[C---:B------:R-:W-:Y:S02]  /*100a30*/  IMAD.X R17, R15.reuse, 0x1, R24, P1 ;  /* 0x000000010f117824 */ /* 0x040fe400008e0618 */
[----:B----4-:R-:W-:Y:S01]  /*100a40*/  IMAD.X R21, R15, 0x1, R22, P0 ;  /* 0x000000010f157824 */ /* 0x010fe200000e0616 */
[----:B---3--:R-:W-:-:S04]  /*100a50*/  IADD3 R20, P0, R26, R29, RZ ;  /* 0x0000001d1a147210 */ /* 0x008fc80007f1e0ff */
[----:B------:R1:W-:Y:S04]  /*100a60*/  STL [R1+0x3084], R21 ;  /* 0x0030841501007387 */ /* 0x0003e80000100800 */
[----:B------:R-:W2:Y:S04]  /*100a70*/  LDL.LU R26, [R1+0x6618] ;  /* 0x00661800011a7983 */ /* 0x000ea80000300800 */
[----:B-1----:R-:W3:Y:S04]  /*100a80*/  LDL R21, [R1+0x1e4] ;  /* 0x0001e40001157983 */ /* 0x002ee80000100800 */
[----:B------:R1:W-:Y:S04]  /*100a90*/  STL.64 [R1+0x3088], R16 ;  /* 0x0030881001007387 */ /* 0x0003e80000100a00 */
[----:B-1----:R-:W3:Y:S04]  /*100aa0*/  LDL.LU.64 R16, [R1+0x6610] ;  /* 0x0066100001107983 */ /* 0x002ee80000300a00 */
[----:B------:R-:W-:Y:S04]  /*100ab0*/  STL.64 [R1+0x65e8], R24 ;  /* 0x0065e81801007387 */ /* 0x000fe80000100a00 */
[----:B------:R1:W-:Y:S04]  /*100ac0*/  STL.64 [R1+0x65d8], R12 ;  /* 0x0065d80c01007387 */ /* 0x0003e80000100a00 */
[----:B-1----:R-:W4:Y:S01]  /*100ad0*/  LDL R12, [R1+0x2fc] ;  /* 0x0002fc00010c7983 */ /* 0x002f220000100800 */
[----:B------:R-:W-:-:S02]  /*100ae0*/  IMAD.MOV.U32 R13, RZ, RZ, R3 ;  /* 0x000000ffff0d7224 */ /* 0x000fc400078e0003 */
[----:B--2---:R-:W-:-:S05]  /*100af0*/  IMAD.X R19, R15, 0x1, R26, P2 ;  /* 0x000000010f137824 */ /* 0x004fca00010e061a */
[----:B------:R1:W-:Y:S04]  /*100b00*/  STL.64 [R1+0x3090], R18 ;  /* 0x0030901201007387 */ /* 0x0003e80000100a00 */
[----:B-1----:R-:W2:Y:S04]  /*100b10*/  LDL.LU.64 R18, [R1+0x6608] ;  /* 0x0066080001127983 */ /* 0x002ea80000300a00 */
[----:B------:R-:W-:Y:S01]  /*100b20*/  STL.64 [R1+0x65e0], R26 ;  /* 0x0065e01a01007387 */ /* 0x000fe20000100a00 */
[C---:B---3--:R-:W-:Y:S02]  /*100b30*/  IADD3 R2, P1, R21.reuse, R16, RZ ;  /* 0x0000001015027210 */ /* 0x048fe40007f3e0ff */
[----:B------:R-:W-:Y:S01]  /*100b40*/  IADD3 R24, P2, R21, R17, RZ ;  /* 0x0000001115187210 */ /* 0x000fe20007f5e0ff */
[----:B------:R-:W-:Y:S01]  /*100b50*/  IMAD.X R21, R15, 0x1, R28, P0 ;  /* 0x000000010f157824 */ /* 0x000fe200000e061c */
[----:B------:R1:W-:Y:S04]  /*100b60*/  STL [R1+0x65d0], R17 ;  /* 0x0065d01101007387 */ /* 0x0003e80000100800 */
[----:B-1----:R-:W2:Y:S01]  /*100b70*/  LDL.LU R17, [R1+0x1e4] ;  /* 0x0001e40001117983 */ /* 0x002ea20000300800 */
[----:B----4-:R-:W-:-:S03]  /*100b80*/  IMAD.X R3, R12, 0x1, R14, P1 ;  /* 0x000000010c037824 */ /* 0x010fc600008e060e */
[----:B------:R-:W-:Y:S04]  /*100b90*/  STL [R1+0x3068], R24 ;  /* 0x0030681801007387 */ /* 0x000fe80000100800 */
[----:B------:R-:W3:Y:S04]  /*100ba0*/  LDL.LU R15, [R1+0x6600] ;  /* 0x00660000010f7983 */ /* 0x000ee80000300800 */
[----:B------:R1:W-:Y:S04]  /*100bb0*/  STL.64 [R1+0x3058], R20 ;  /* 0x0030581401007387 */ /* 0x0003e80000100a00 */
[----:B-1----:R-:W4:Y:S04]  /*100bc0*/  LDL.LU.64 R20, [R1+0x65f8] ;  /* 0x0065f80001147983 */ /* 0x002f280000300a00 */
[----:B------:R1:W-:Y:S04]  /*100bd0*/  STL.64 [R1+0x3060], R2 ;  /* 0x0030600201007387 */ /* 0x0003e80000100a00 */
[----:B-1----:R-:W4:Y:S04]  /*100be0*/  LDL.LU.64 R2, [R1+0x65f0] ;  /* 0x0065f00001027983 */ /* 0x002f280000300a00 */
[----:B------:R1:W-:Y:S04]  /*100bf0*/  STL [R1+0x65c0], R14 ;  /* 0x0065c00e01007387 */ /* 0x0003e80000100800 */
[----:B-1----:R-:W3:Y:S04]  /*100c00*/  LDL.LU R14, [R1+0x2fc] ;  /* 0x0002fc00010e7983 */ /* 0x002ee80000300800 */
[----:B------:R1:W-:Y:S04]  /*100c10*/  STL.64 [R1+0x65b8], R10 ;  /* 0x0065b80a01007387 */ /* 0x0003e80000100a00 */
[----:B-1----:R0:W4:Y:S04]  /*100c20*/  LDL.64 R10, [R1+0x3068] ;  /* 0x00306800010a7983 */ /* 0x0021280000100a00 */
[----:B------:R-:W-:Y:S01]  /*100c30*/  STL.64 [R1+0x65c8], R6 ;  /* 0x0065c80601007387 */ /* 0x000fe20000100a00 */
[----:B--2---:R-:W-:-:S05]  /*100c40*/  IADD3 R24, P0, R17, R19, RZ ;  /* 0x0000001311187210 */ /* 0x004fca0007f1e0ff */
[C---:B---3--:R-:W-:Y:S02]  /*100c50*/  IMAD.X R25, R14.reuse, 0x1, R18, P0 ;  /* 0x000000010e197824 */ /* 0x048fe400000e0612 */
[----:B----4-:R-:W-:-:S05]  /*100c60*/  IMAD.X R11, R14, 0x1, R15, P2 ;  /* 0x000000010e0b7824 */ /* 0x010fca00010e060f */
[----:B------:R-:W-:Y:S04]  /*100c70*/  STL [R1+0x306c], R11 ;  /* 0x00306c0b01007387 */ /* 0x000fe80000100800 */
        /* <DEDUP_REMOVED lines=12> */
[C---:B--2---:R-:W-:Y:S01]  /*100d40*/  IADD3 R6, P1, R17.reuse, R27, RZ ;  /* 0x0000001b11067210 */ /* 0x044fe20007f3e0ff */
[----:B---3--:R1:W-:Y:S04]  /*100d50*/  STL.64 [R1+0x65a8], R12 ;  /* 0x0065a80c01007387 */ /* 0x0083e80000100a00 */
[----:B-1----:R-:W2:Y:S04]  /*100d60*/  LDL R13, [R1+0x1e8] ;  /* 0x0001e800010d7983 */ /* 0x002ea80000100800 */
[----:B------:R1:W-:Y:S04]  /*100d70*/  STL.64 [R1+0x65b0], R22 ;  /* 0x0065b01601007387 */ /* 0x0003e80000100a00 */
[----:B-1----:R0:W3:Y:S04]  /*100d80*/  LDL.64 R22, [R1+0x3048] ;  /* 0x0030480001167983 */ /* 0x0020e80000100a00 */
[----:B------:R1:W-:Y:S02]  /*100d90*/  STL.64 [R1+0x3040], R10 ;  /* 0x0030400a01007387 */ /* 0x0003e40000100a00 */
[----:B-1----:R-:W-:-:S02]  /*100da0*/  IADD3 R10, P2, R17, R29, RZ ;  /* 0x0000001d110a7210 */ /* 0x002fc40007f5e0ff */
[----:B------:R-:W4:Y:S01]  /*100db0*/  LDL.LU R17, [R1+0x65d0] ;  /* 0x0065d00001117983 */ /* 0x000f220000300800 */
[----:B------:R-:W-:Y:S02]  /*100dc0*/  IMAD.MOV.U32 R12, RZ, RZ, R7 ;  /* 0x000000ffff0c7224 */ /* 0x000fe400078e0007 */
[C---:B------:R-:W-:Y:S02]  /*100dd0*/  IMAD.X R7, R14.reuse, 0x1, R26, P1 ;  /* 0x000000010e077824 */ /* 0x040fe400008e061a */
[----:B------:R-:W-:Y:S02]  /*100de0*/  IMAD.MOV.U32 R11, RZ, RZ, R12 ;  /* 0x000000ffff0b7224 */ /* 0x000fe400078e000c */
[----:B---3--:R-:W-:Y:S01]  /*100df0*/  IMAD.X R23, R14, 0x1, R24, P0 ;  /* 0x000000010e177824 */ /* 0x008fe200000e0618 */
[----:B--2---:R-:W-:-:S04]  /*100e00*/  IADD3 R22, P0, R13, R16, RZ ;  /* 0x000000100d167210 */ /* 0x004fc80007f1e0ff */
[----:B------:R-:W-:Y:S04]  /*100e10*/  STL [R1+0x304c], R23 ;  /* 0x00304c1701007387 */ /* 0x000fe80000100800 */
[----:B------:R1:W-:Y:S01]  /*100e20*/  STL.64 [R1+0x3050], R6 ;  /* 0x0030500601007387 */ /* 0x0003e20000100a00 */
[----:B----4-:R-:W-:Y:S01]  /*100e30*/  IADD3 R12, P1, R13, R17, RZ ;  /* 0x000000110d0c7210 */ /* 0x010fe20007f3e0ff */
[----:B------:R-:W-:Y:S02]  /*100e40*/  IMAD.MOV.U32 R13, RZ, RZ, R11 ;  /* 0x000000ffff0d7224 */ /* 0x000fe400078e000b */
[----:B------:R-:W-:Y:S01]  /*100e50*/  IMAD.X R11, R14, 0x1, R28, P2 ;  /* 0x000000010e0b7824 */ /* 0x000fe200010e061c */
[----:B-1----:R-:W2:Y:S04]  /*100e60*/  LDL.LU.64 R6, [R1+0x65c8] ;  /* 0x0065c80001067983 */ /* 0x002ea80000300a00 */
[----:B------:R1:W-:Y:S04]  /*100e70*/  STL [R1+0x65a0], R17 ;  /* 0x0065a01101007387 */ /* 0x0003e80000100800 */
[----:B-1----:R-:W3:Y:S04]  /*100e80*/  LDL.LU R17, [R1+0x1e8] ;  /* 0x0001e80001117983 */ /* 0x002ee80000300800 */
[----:B------:R-:W4:Y:S04]  /*100e90*/  LDL.LU R14, [R1+0x65c0] ;  /* 0x0065c000010e7983 */ /* 0x000f280000300800 */
[----:B------:R1:W-:Y:S04]  /*100ea0*/  STL.64 [R1+0x3018], R10 ;  /* 0x0030180a01007387 */ /* 0x0003e80000100a00 */
[----:B-1----:R-:W2:Y:S04]  /*100eb0*/  LDL.LU.64 R10, [R1+0x65b8] ;  /* 0x0065b800010a7983 */ /* 0x002ea80000300a00 */
[----:B--2---:R3:W-:Y:S04]  /*100ec0*/  STL.64 [R1+0x6590], R10 ;  /* 0x0065900a01007387 */ /* 0x0047e80000100a00 */
        /* <DEDUP_REMOVED lines=8> */
[----:B-1----:R-:W2:Y:S04]  /*100f50*/  LDL.LU.64 R22, [R1+0x65b0] ;  /* 0x0065b00001167983 */ /* 0x002ea80000300a00 */
[----:B------:R1:W-:Y:S04]  /*100f60*/  STL.64 [R1+0x3028], R12 ;  /* 0x0030280c01007387 */ /* 0x0003e80000100a00 */
[----:B-1----:R-:W3:Y:S04]  /*100f70*/  LDL.LU.64 R12, [R1+0x65a8] ;  /* 0x0065a800010c7983 */ /* 0x002ee80000300a00 */
[----:B------:R-:W-:Y:S04]  /*100f80*/  STL.64 [R1+0x6578], R14 ;  /* 0x0065780e01007387 */ /* 0x000fe80000100a00 */
[----:B---3--:R1:W-:Y:S04]  /*100f90*/  STL.64 [R1+0x6588], R12 ;  /* 0x0065880c01007387 */ /* 0x0083e80000100a00 */
[----:B-1----:R-:W3:Y:S04]  /*100fa0*/  LDL R12, [R1+0x1ec] ;  /* 0x0001ec00010c7983 */ /* 0x002ee80000100800 */
[----:B------:R1:W-:Y:S04]  /*100fb0*/  STL.64 [R1+0x6598], R2 ;  /* 0x0065980201007387 */ /* 0x0003e80000100a00 */
[----:B-1----:R0:W4:Y:S01]  /*100fc0*/  LDL.64 R2, [R1+0x2ff0] ;  /* 0x002ff00001027983 */ /* 0x0021220000100a00 */
[----:B------:R-:W-:-:S02]  /*100fd0*/  IADD3 R10, P0, R17, R21, RZ ;  /* 0x00000015110a7210 */ /* 0x000fc40007f1e0ff */
[----:B--2---:R-:W-:-:S05]  /*100fe0*/  IADD3 R14, P1, R17, R23, RZ ;  /* 0x00000017110e7210 */ /* 0x004fca0007f3e0ff */
[C---:B------:R-:W-:Y:S02]  /*100ff0*/  IMAD.X R15, R19.reuse, 0x1, R22, P1 ;  /* 0x00000001130f7824 */ /* 0x040fe400008e0616 */
[----:B----4-:R-:W-:-:S05]  /*101000*/  IMAD.X R3, R19, 0x1, R18, P2 ;  /* 0x0000000113037824 */ /* 0x010fca00010e0612 */
[----:B------:R1:W-:Y:S01]  /*101010*/  STL [R1+0x2ff4], R3 ;  /* 0x002ff40301007387 */ /* 0x0003e20000100800 */
[----:B------:R-:W-:Y:S01]  /*101020*/  IADD3 R2, P2, R17, R25, RZ ;  /* 0x0000001911027210 */ /* 0x000fe20007f5e0ff */
[----:B-1----:R-:W-:Y:S02]  /*101030*/  IMAD.MOV.U32 R3, RZ, RZ, R11 ;  /* 0x000000ffff037224 */ /* 0x002fe400078e000b */
[----:B------:R-:W-:-:S05]  /*101040*/  IMAD.X R11, R19, 0x1, R20, P0 ;  /* 0x00000001130b7824 */ /* 0x000fca00000e0614 */
[----:B------:R1:W-:Y:S04]  /*101050*/  STL.64 [R1+0x2ff8], R10 ;  /* 0x002ff80a01007387 */ /* 0x0003e80000100a00 */
[----:B------:R-:W-:Y:S04]  /*101060*/  STL.64 [R1+0x6570], R22 ;  /* 0x0065701601007387 */ /* 0x000fe80000100a00 */
[----:B------:R2:W-:Y:S01]  /*101070*/  STL.64 [R1+0x3000], R14 ;  /* 0x0030000e01007387 */ /* 0x0005e20000100a00 */
[----:B-1----:R-:W-:Y:S01]  /*101080*/  IADD3 R10, P0, R17, R27, RZ ;  /* 0x0000001b110a7210 */ /* 0x002fe20007f1e0ff */
[----:B--2---:R-:W-:-:S02]  /*101090*/  IMAD.MOV.U32 R15, RZ, RZ, R3 ;  /* 0x000000ffff0f7224 */ /* 0x004fc400078e0003 */
[----:B------:R-:W-:Y:S01]  /*1010a0*/  IMAD.X R3, R19, 0x1, R24, P2 ;  /* 0x0000000113037824 */ /* 0x000fe200010e0618 */
[----:B------:R-:W-:Y:S01]  /*1010b0*/  IADD3 R14, P1, R17, R29, RZ ;  /* 0x0000001d110e7210 */ /* 0x000fe20007f3e0ff */
[----:B------:R-:W-:Y:S01]  /*1010c0*/  IMAD.X R11, R19, 0x1, R26, P0 ;  /* 0x00000001130b7824 */ /* 0x000fe200000e061a */
[----:B------:R-:W2:Y:S04]  /*1010d0*/  LDL.LU R17, [R1+0x65a0] ;  /* 0x0065a00001117983 */ /* 0x000ea80000300800 */
[----:B------:R1:W-:Y:S04]  /*1010e0*/  STL.64 [R1+0x3008], R2 ;  /* 0x0030080201007387 */ /* 0x0003e80000100a00 */
[----:B-1----:R-:W4:Y:S04]  /*1010f0*/  LDL.LU.64 R2, [R1+0x6598] ;  /* 0x0065980001027983 */ /* 0x002f280000300a00 */
[----:B------:R-:W4:Y:S04]  /*101100*/  LDL R23, [R1+0x2f4] ;  /* 0x0002f40001177983 */ /* 0x000f280000100800 */
[----:B------:R1:W-:Y:S04]  /*101110*/  STL.64 [R1+0x3010], R10 ;  /* 0x0030100a01007387 */ /* 0x0003e80000100a00 */
[----:B-1----:R-:W4:Y:S04]  /*101120*/  LDL.LU.64 R10, [R1+0x6590] ;  /* 0x00659000010a7983 */ /* 0x002f280000300a00 */
[----:B------:R1:W-:Y:S04]  /*101130*/  STL [R1+0x6558], R26 ;  /* 0x0065581a01007387 */ /* 0x0003e80000100800 */
[----:B-1----:R-:W2:Y:S01]  /*101140*/  LDL.LU R26, [R1+0x1ec] ;  /* 0x0001ec00011a7983 */ /* 0x002ea20000300800 */
[----:B---3--:R-:W-:-:S02]  /*101150*/  IADD3 R22, P2, R12, R16, RZ ;  /* 0x000000100c167210 */ /* 0x008fc40007f5e0ff */
[----:B--2---:R-:W-:-:S05]  /*101160*/  IADD3 R12, P0, R26, R17, RZ ;  /* 0x000000111a0c7210 */ /* 0x004fca0007f1e0ff */
[----:B------:R1:W-:Y:S04]  /*101170*/  STL [R1+0x2fe8], R12 ;  /* 0x002fe80c01007387 */ /* 0x0003e80000100800 */
[----:B-1----:R-:W2:Y:S04]  /*101180*/  LDL.LU.64 R12, [R1+0x6588] ;  /* 0x00658800010c7983 */ /* 0x002ea80000300a00 */
[----:B------:R1:W-:Y:S02]  /*101190*/  STL.64 [R1+0x6550], R16 ;  /* 0x0065501001007387 */ /* 0x0003e40000100a00 */
[----:B-1----:R-:W-:-:S02]  /*1011a0*/  IMAD.MOV.U32 R17, RZ, RZ, R15 ;  /* 0x000000ffff117224 */ /* 0x002fc400078e000f */
[----:B------:R-:W-:Y:S02]  /*1011b0*/  IMAD.X R15, R19, 0x1, R28, P1 ;  /* 0x00000001130f7824 */ /* 0x000fe400008e061c */
[----:B------:R-:W3:Y:S04]  /*1011c0*/  LDL.LU R19, [R1+0x6580] ;  /* 0x0065800001137983 */ /* 0x000ee80000300800 */
[----:B------:R1:W-:Y:S04]  /*1011d0*/  STL.64 [R1+0x2fd8], R14 ;  /* 0x002fd80e01007387 */ /* 0x0003e80000100a00 */
[----:B-1----:R-:W4:Y:S04]  /*1011e0*/  LDL.LU.64 R14, [R1+0x6578] ;  /* 0x00657800010e7983 */ /* 0x002f280000300a00 */
[----:B--2---:R1:W-:Y:S01]  /*1011f0*/  STL.64 [R1+0x6568], R12 ;  /* 0x0065680c01007387 */ /* 0x0043e20000100a00 */
[----:B----4-:R-:W-:Y:S01]  /*101200*/  IMAD.X R23, R23, 0x1, R14, P2 ;  /* 0x0000000117177824 */ /* 0x010fe200010e060e */
[----:B-1----:R-:W-:-:S04]  /*101210*/  IADD3 R12, P2, R26, R21, RZ ;  /* 0x000000151a0c7210 */ /* 0x002fc80007f5e0ff */
[----:B------:R1:W-:Y:S04]  /*101220*/  STL.64 [R1+0x2fe0], R22 ;  /* 0x002fe01601007387 */ /* 0x0003e80000100a00 */
[----:B-1----:R-:W2:Y:S04]  /*101230*/  LDL.LU.64 R22, [R1+0x6570] ;  /* 0x0065700001167983 */ /* 0x002ea80000300a00 */
[----:B------:R1:W-:Y:S04]  /*101240*/  STL.64 [R1+0x6560], R2 ;  /* 0x0065600201007387 */ /* 0x0003e80000100a00 */
[----:B-1----:R0:W4:Y:S04]  /*101250*/  LDL.64 R2, [R1+0x2fe8] ;  /* 0x002fe80001027983 */ /* 0x0021280000100a00 */
[----:B------:R1:W-:Y:S04]  /*101260*/  STL [R1+0x6540], R21 ;  /* 0x0065401501007387 */ /* 0x0003e80000100800 */
[----:B-1----:R-:W4:Y:S01]  /*101270*/  LDL.LU R21, [R1+0x2f4] ;  /* 0x0002f40001157983 */ /* 0x002f220000300800 */
[----:B------:R-:W-:Y:S01]  /*101280*/  IMAD.MOV.U32 R13, RZ, RZ, R17 ;  /* 0x000000ffff0d7224 */ /* 0x000fe200078e0011 */
[----:B---3--:R-:W-:-:S02]  /*101290*/  IADD3 R16, P1, R26, R19, RZ ;  /* 0x000000131a107210 */ /* 0x008fc40007f3e0ff */
[----:B------:R-:W-:Y:S01]  /*1012a0*/  STL.64 [R1+0x6548], R14 ;  /* 0x0065480e01007387 */ /* 0x000fe20000100a00 */
[----:B------:R-:W-:Y:S02]  /*1012b0*/  IMAD.MOV.U32 R17, RZ, RZ, R13 ;  /* 0x000000ffff117224 */ /* 0x000fe400078e000d */
[C---:B----4-:R-:W-:Y:S01]  /*1012c0*/  IMAD.X R3, R21.reuse, 0x1, R15, P0 ;  /* 0x0000000115037824 */ /* 0x050fe200000e060f */
[----:B--2---:R-:W-:Y:S01]  /*1012d0*/  IADD3 R2, P0, R26, R23, RZ ;  /* 0x000000171a027210 */ /* 0x004fe20007f1e0ff */
[----:B------:R-:W-:-:S03]  /*1012e0*/  IMAD.X R13, R21, 0x1, R20, P2 ;  /* 0x00000001150d7824 */ /* 0x000fc600010e0614 */
[----:B------:R1:W-:Y:S02]  /*1012f0*/  STL [R1+0x2fec], R3 ;  /* 0x002fec0301007387 */ /* 0x0003e40000100800 */
[----:B-1----:R-:W-:Y:S02]  /*101300*/  IMAD.MOV.U32 R3, RZ, RZ, R17 ;  /* 0x000000ffff037224 */ /* 0x002fe400078e0011 */
[C---:B------:R-:W-:Y:S02]  /*101310*/  IMAD.X R17, R21.reuse, 0x1, R18, P1 ;  /* 0x0000000115117824 */ /* 0x040fe400008e0612 */
[----:B------:R-:W-:Y:S02]  /*101320*/  IMAD.MOV.U32 R15, RZ, RZ, R3 ;  /* 0x000000ffff0f7224 */ /* 0x000fe400078e0003 */
[----:B------:R-:W-:Y:S01]  /*101330*/  IMAD.X R3, R21, 0x1, R22, P0 ;  /* 0x0000000115037824 */ /* 0x000fe200000e0616 */
[----:B------:R-:W-:Y:S04]  /*101340*/  STL.64 [R1+0x2fb0], R16 ;  /* 0x002fb01001007387 */ /* 0x000fe80000100a00 */
[----:B------:R1:W-:Y:S01]  /*101350*/  STL.64 [R1+0x2fb8], R12 ;  /* 0x002fb80c01007387 */ /* 0x0003e20000100a00 */
[----:B------:R-:W-:-:S03]  /*101360*/  IADD3 R14, P2, R26, R27, RZ ;  /* 0x0000001b1a0e7210 */ /* 0x000fc60007f5e0ff */
[----:B-1----:R-:W2:Y:S04]  /*101370*/  LDL.LU.64 R12, [R1+0x6568] ;  /* 0x00656800010c7983 */ /* 0x002ea80000300a00 */
[----:B------:R1:W-:Y:S01]  /*101380*/  STL.64 [R1+0x6538], R10 ;  /* 0x0065380a01007387 */ /* 0x0003e20000100a00 */
[----:B------:R-:W-:-:S03]  /*101390*/  IADD3 R16, P1, R26, R25, RZ ;  /* 0x000000191a107210 */ /* 0x000fc60007f3e0ff */
[----:B------:R3:W-:Y:S02]  /*1013a0*/  STL.64 [R1+0x2fc0], R2 ;  /* 0x002fc00201007387 */ /* 0x0007e40000100a00 */
[----:B------:R-:W-:Y:S01]  /*1013b0*/  IMAD.X R17, R21, 0x1, R24, P1 ;  /* 0x0000000115117824 */ /* 0x000fe200008e0618 */
[----:B-1----:R-:W-:Y:S01]  /*1013c0*/  IADD3 R10, P0, R26, R29, RZ ;  /* 0x0000001d1a0a7210 */ /* 0x002fe20007f1e0ff */
[----:B---3--:R-:W3:Y:S04]  /*1013d0*/  LDL.LU.64 R2, [R1+0x6560] ;  /* 0x0065600001027983 */ /* 0x008ee80000300a00 */
[----:B------:R-:W4:Y:S04]  /*1013e0*/  LDL.LU R26, [R1+0x6558] ;  /* 0x00655800011a7983 */ /* 0x000f280000300800 */
[----:B------:R-:W3:Y:S04]  /*1013f0*/  LDL R11, [R1+0x1f0] ;  /* 0x0001f000010b7983 */ /* 0x000ee80000100800 */
[----:B------:R1:W-:Y:S04]  /*101400*/  STL.64 [R1+0x2fc8], R16 ;  /* 0x002fc81001007387 */ /* 0x0003e80000100a00 */
[----:B-1----:R-:W3:Y:S04]  /*101410*/  LDL.LU.64 R16, [R1+0x6550] ;  /* 0x0065500001107983 */ /* 0x002ee80000300a00 */
[----:B------:R1:W-:Y:S02]  /*101420*/  STL.64 [R1+0x6530], R24 ;  /* 0x0065301801007387 */ /* 0x0003e40000100a00 */
[----:B-1----:R-:W-:-:S02]  /*101430*/  IMAD.MOV.U32 R24, RZ, RZ, R15 ;  /* 0x000000ffff187224 */ /* 0x002fc400078e000f */
[----:B--2---:R-:W-:Y:S01]  /*101440*/  STL.64 [R1+0x6520], R12 ;  /* 0x0065200c01007387 */ /* 0x004fe20000100a00 */
[----:B----4-:R-:W-:-:S05]  /*101450*/  IMAD.X R15, R21, 0x1, R26, P2 ;  /* 0x00000001150f7824 */ /* 0x010fca00010e061a */
[----:B------:R1:W-:Y:S04]  /*101460*/  STL.64 [R1+0x2fd0], R14 ;  /* 0x002fd00e01007387 */ /* 0x0003e80000100a00 */
[----:B-1----:R-:W2:Y:S04]  /*101470*/  LDL.LU.64 R14, [R1+0x6548] ;  /* 0x00654800010e7983 */ /* 0x002ea80000300a00 */
[----:B------:R1:W-:Y:S01]  /*101480*/  STL.64 [R1+0x6528], R26 ;  /* 0x0065281a01007387 */ /* 0x0003e20000100a00 */
[C---:B---3--:R-:W-:Y:S01]  /*101490*/  IADD3 R12, P1, R11.reuse, R16, RZ ;  /* 0x000000100b0c7210 */ /* 0x048fe20007f3e0ff */
[----:B-1----:R-:W-:Y:S01]  /*1014a0*/  IMAD.MOV.U32 R26, RZ, RZ, R24 ;  /* 0x000000ffff1a7224 */ /* 0x002fe200078e0018 */
[----:B------:R-:W-:Y:S01]  /*1014b0*/  IADD3 R24, P2, R11, R17, RZ ;  /* 0x000000110b187210 */ /* 0x000fe20007f5e0ff */
[----:B------:R-:W-:-:S04]  /*1014c0*/  IMAD.X R11, R21, 0x1, R28, P0 ;  /* 0x00000001150b7824 */ /* 0x000fc800000e061c */
[----:B------:R-:W-:Y:S04]  /*1014d0*/  STL [R1+0x2fa8], R24 ;  /* 0x002fa81801007387 */ /* 0x000fe80000100800 */
[----:B------:R1:W-:Y:S04]  /*1014e0*/  STL.64 [R1+0x6510], R16 ;  /* 0x0065101001007387 */ /* 0x0003e80000100a00 */
[----:B-1----:R-:W3:Y:S04]  /*1014f0*/  LDL.LU R16, [R1+0x1f0] ;  /* 0x0001f00001107983 */ /* 0x002ee80000300800 */
[----:B------:R-:W4:Y:S04]  /*101500*/  LDL.LU R21, [R1+0x6540] ;  /* 0x0065400001157983 */ /* 0x000f280000300800 */
[----:B------:R1:W-:Y:S04]  /*101510*/  STL.64 [R1+0x2f98], R10 ;  /* 0x002f980a01007387 */ /* 0x0003e80000100a00 */
[----:B-1----:R-:W3:Y:S04]  /*101520*/  LDL.LU.64 R10, [R1+0x6538] ;  /* 0x00653800010a7983 */ /* 0x002ee80000300a00 */
[----:B------:R1:W-:Y:S04]  /*101530*/  STL.64 [R1+0x6518], R28 ;  /* 0x0065181c01007387 */ /* 0x0003e80000100a00 */
[----:B-1----:R0:W2:Y:S04]  /*101540*/  LDL.64 R28, [R1+0x2fa8] ;  /* 0x002fa800011c7983 */ /* 0x0020a80000100a00 */
[----:B--2---:R-:W2:Y:S02]  /*101550*/  LDL R29, [R1+0x2f0] ;  /* 0x0002f000011d7983 */ /* 0x004ea40000100800 */
[----:B--2---:R-:W-:-:S02]  /*101560*/  IMAD.X R13, R29, 0x1, R14, P1 ;  /* 0x000000011d0d7824 */ /* 0x004fc400008e060e */
[----:B------:R-:W-:-:S03]  /*101570*/  IMAD.X R29, R29, 0x1, R15, P2 ;  /* 0x000000011d1d7824 */ /* 0x000fc600010e060f */
[----:B------:R-:W-:Y:S04]  /*101580*/  STL.64 [R1+0x2fa0], R12 ;  /* 0x002fa00c01007387 */ /* 0x000fe80000100a00 */
[----:B---3--:R-:W-:Y:S04]  /*101590*/  STL.64 [R1+0x6508], R10 ;  /* 0x0065080a01007387 */ /* 0x008fe80000100a00 */
[----:B------:R-:W-:Y:S04]  /*1015a0*/  STL [R1+0x2fac], R29 ;  /* 0x002fac1d01007387 */ /* 0x000fe80000100800 */
[----:B------:R1:W-:Y:S04]  /*1015b0*/  STL [R1+0x6500], R15 ;  /* 0x0065000f01007387 */ /* 0x0003e80000100800 */
[----:B-1----:R-:W2:Y:S01]  /*1015c0*/  LDL.LU R15, [R1+0x2f0] ;  /* 0x0002f000010f7983 */ /* 0x002ea20000300800 */
[----:B------:R-:W-:-:S05]  /*1015d0*/  IADD3 R24, P0, R16, R19, RZ ;  /* 0x0000001310187210 */ /* 0x000fca0007f1e0ff */
[----:B--2---:R-:W-:-:S05]  /*1015e0*/  IMAD.X R25, R15, 0x1, R18, P0 ;  /* 0x000000010f197824 */ /* 0x004fca00000e0612 */
[----:B------:R1:W-:Y:S04]  /*1015f0*/  STL.64 [R1+0x2f70], R24 ;  /* 0x002f701801007387 */ /* 0x0003e80000100a00 */
[----:B-1----:R-:W2:Y:S01]  /*101600*/  LDL.LU.64 R24, [R1+0x6530] ;  /* 0x0065300001187983 */ /* 0x002ea20000300a00 */
[----:B----4-:R-:W-:Y:S01]  /*101610*/  IADD3 R12, P1, R16, R21, RZ ;  /* 0x00000015100c7210 */ /* 0x010fe20007f3e0ff */
        /* <DEDUP_REMOVED lines=12> */
[----:B-1----:R-:W4:Y:S01]  /*1016e0*/  LDL.LU.64 R28, [R1+0x6518] ;  /* 0x00651800011c7983 */ /* 0x002f220000300a00 */
[----:B--2---:R-:W-:-:S03]  /*1016f0*/  IADD3 R10, P1, R16, R27, RZ ;  /* 0x0000001b100a7210 */ /* 0x004fc60007f3e0ff */
[----:B------:R1:W-:Y:S04]  /*101700*/  STL.64 [R1+0x64f8], R22 ;  /* 0x0064f81601007387 */ /* 0x0003e80000100a00 */
[----:B-1----:R0:W2:Y:S01]  /*101710*/  LDL.64 R22, [R1+0x2f88] ;  /* 0x002f880001167983 */ /* 0x0020a20000100a00 */
[----:B----4-:R-:W-:-:S05]  /*101720*/  IADD3 R16, P2, R16, R29, RZ ;  /* 0x0000001d10107210 */ /* 0x010fca0007f5e0ff */
[----:B------:R1:W-:Y:S04]  /*101730*/  STL [R1+0x2f58], R16 ;  /* 0x002f581001007387 */ /* 0x0003e80000100800 */
[----:B-1----:R-:W3:Y:S04]  /*101740*/  LDL.LU.64 R16, [R1+0x6510] ;  /* 0x0065100001107983 */ /* 0x002ee80000300a00 */
[----:B------:R1:W-:Y:S04]  /*101750*/  STL.64 [R1+0x64e0], R6 ;  /* 0x0064e00601007387 */ /* 0x0003e80000100a00 */
[----:B-1----:R0:W4:Y:S01]  /*101760*/  LDL.64 R6, [R1+0x2f58] ;  /* 0x002f580001067983 */ /* 0x0021220000100a00 */
[----:B------:R-:W-:-:S02]  /*101770*/  IMAD.MOV.U32 R12, RZ, RZ, R11 ;  /* 0x000000ffff0c7224 */ /* 0x000fc400078e000b */
[C---:B--2---:R-:W-:Y:S02]  /*101780*/  IMAD.X R23, R15.reuse, 0x1, R24, P0 ;  /* 0x000000010f177824 */ /* 0x044fe400000e0618 */
[----:B------:R-:W-:Y:S01]  /*101790*/  IMAD.X R11, R15, 0x1, R26, P1 ;  /* 0x000000010f0b7824 */ /* 0x000fe200008e061a */
[----:B------:R1:W-:Y:S04]  /*1017a0*/  STL.64 [R1+0x64e8], R24 ;  /* 0x0064e81801007387 */ /* 0x0003e80000100a00 */
[----:B-1----:R-:W2:Y:S04]  /*1017b0*/  LDL R24, [R1+0x2ec] ;  /* 0x0002ec0001187983 */ /* 0x002ea80000100800 */
[----:B------:R-:W-:Y:S04]  /*1017c0*/  STL [R1+0x2f8c], R23 ;  /* 0x002f8c1701007387 */ /* 0x000fe80000100800 */
[----:B------:R1:W-:Y:S04]  /*1017d0*/  STL.64 [R1+0x2f90], R10 ;  /* 0x002f900a01007387 */ /* 0x0003e80000100a00 */
[----:B-1----:R-:W2:Y:S01]  /*1017e0*/  LDL.LU.64 R10, [R1+0x6508] ;  /* 0x00650800010a7983 */ /* 0x002ea20000300a00 */
[----:B---3--:R-:W-:-:S03]  /*1017f0*/  IADD3 R22, P0, R13, R16, RZ ;  /* 0x000000100d167210 */ /* 0x008fc60007f1e0ff */
[----:B------:R1:W-:Y:S01]  /*101800*/  STL [R1+0x64d0], R17 ;  /* 0x0064d01101007387 */ /* 0x0003e20000100800 */
[----:B----4-:R-:W-:Y:S01]  /*101810*/  IMAD.MOV.U32 R7, RZ, RZ, R12 ;  /* 0x000000ffff077224 */ /* 0x010fe200078e000c */
[----:B------:R-:W-:Y:S02]  /*101820*/  IADD3 R12, P1, R13, R17, RZ ;  /* 0x000000110d0c7210 */ /* 0x000fe40007f3e0ff */
[----:B-1----:R-:W3:Y:S01]  /*101830*/  LDL.LU R17, [R1+0x1f4] ;  /* 0x0001f40001117983 */ /* 0x002ee20000300800 */
[----:B------:R-:W-:Y:S02]  /*101840*/  IMAD.MOV.U32 R13, RZ, RZ, R7 ;  /* 0x000000ffff0d7224 */ /* 0x000fe400078e0007 */
[----:B------:R-:W-:Y:S02]  /*101850*/  IMAD.X R7, R15, 0x1, R28, P2 ;  /* 0x000000010f077824 */ /* 0x000fe400010e061c */
[----:B------:R-:W4:Y:S04]  /*101860*/  LDL.LU R15, [R1+0x6500] ;  /* 0x00650000010f7983 */ /* 0x000f280000300800 */
[----:B------:R1:W-:Y:S04]  /*101870*/  STL.64 [R1+0x64d8], R28 ;  /* 0x0064d81c01007387 */ /* 0x0003e80000100a00 */
[----:B------:R-:W-:Y:S01]  /*101880*/  STL [R1+0x2f5c], R7 ;  /* 0x002f5c0701007387 */ /* 0x000fe20000100800 */
[----:B--2---:R-:W-:-:S02]  /*101890*/  IMAD.X R23, R24, 0x1, R14, P0 ;  /* 0x0000000118177824 */ /* 0x004fc400000e060e */
[----:B-1----:R-:W-:-:S03]  /*1018a0*/  IMAD.MOV.U32 R29, RZ, RZ, R13 ;  /* 0x000000ffff1d7224 */ /* 0x002fc600078e000d */
[----:B------:R1:W-:Y:S04]  /*1018b0*/  STL.64 [R1+0x2f60], R22 ;  /* 0x002f601601007387 */ /* 0x0003e80000100a00 */
[----:B-1----:R-:W2:Y:S01]  /*1018c0*/  LDL.LU.64 R22, [R1+0x64f8] ;  /* 0x0064f80001167983 */ /* 0x002ea20000300a00 */
[----:B----4-:R-:W-:-:S05]  /*1018d0*/  IMAD.X R13, R24, 0x1, R15, P1 ;  /* 0x00000001180d7824 */ /* 0x010fca00008e060f */
[----:B------:R1:W-:Y:S04]  /*1018e0*/  STL.64 [R1+0x2f68], R12 ;  /* 0x002f680c01007387 */ /* 0x0003e80000100a00 */
[----:B-1----:R-:W4:Y:S01]  /*1018f0*/  LDL.LU.64 R12, [R1+0x64f0] ;  /* 0x0064f000010c7983 */ /* 0x002f220000300a00 */
[----:B---3--:R-:W-:-:S03]  /*101900*/  IADD3 R6, P2, R17, R19, RZ ;  /* 0x0000001311067210 */ /* 0x008fc60007f5e0ff */
[----:B----4-:R-:W-:Y:S04]  /*101910*/  STL.64 [R1+0x64c8], R12 ;  /* 0x0064c80c01007387 */ /* 0x010fe80000100a00 */
        /* <DEDUP_REMOVED lines=8> */
[C---:B------:R-:W-:Y:S02]  /*1019a0*/  IADD3 R28, P0, R17.reuse, R21, RZ ;  /* 0x00000015111c7210 */ /* 0x040fe40007f1e0ff */
[----:B--2---:R-:W-:Y:S01]  /*1019b0*/  IADD3 R12, P2, R17, R25, RZ ;  /* 0x00000019110c7210 */ /* 0x004fe20007f5e0ff */
[----:B---3--:R1:W-:Y:S02]  /*1019c0*/  STL.64 [R1+0x64a8], R6 ;  /* 0x0064a80601007387 */ /* 0x0083e40000100a00 */
[----:B-1----:R-:W-:-:S02]  /*1019d0*/  IMAD.MOV.U32 R6, RZ, RZ, R29 ;  /* 0x000000ffff067224 */ /* 0x002fc400078e001d */
[----:B------:R-:W-:Y:S01]  /*1019e0*/  IMAD.X R29, R15, 0x1, R20, P0 ;  /* 0x000000010f1d7824 */ /* 0x000fe200000e0614 */
[----:B------:R-:W2:Y:S04]  /*1019f0*/  LDL R7, [R1+0x1f8] ;  /* 0x0001f80001077983 */ /* 0x000ea80000100800 */
[----:B------:R1:W-:Y:S04]  /*101a00*/  STL.64 [R1+0x2f38], R28 ;  /* 0x002f381c01007387 */ /* 0x0003e80000100a00 */
[----:B------:R-:W-:Y:S04]  /*101a10*/  STL [R1+0x2f48], R12 ;  /* 0x002f480c01007387 */ /* 0x000fe80000100800 */
[----:B-1----:R-:W3:Y:S04]  /*101a20*/  LDL.LU.64 R28, [R1+0x64d8] ;  /* 0x0064d800011c7983 */ /* 0x002ee80000300a00 */
[----:B------:R1:W-:Y:S04]  /*101a30*/  STL.64 [R1+0x64b8], R10 ;  /* 0x0064b80a01007387 */ /* 0x0003e80000100a00 */
[----:B-1----:R0:W4:Y:S04]  /*101a40*/  LDL.64 R10, [R1+0x2f40] ;  /* 0x002f4000010a7983 */ /* 0x0021280000100a00 */
[----:B------:R1:W-:Y:S01]  /*101a50*/  STL.64 [R1+0x64b0], R22 ;  /* 0x0064b01601007387 */ /* 0x0003e20000100a00 */
[----:B------:R-:W-:Y:S01]  /*101a60*/  IADD3 R12, P0, R17, R27, RZ ;  /* 0x0000001b110c7210 */ /* 0x000fe20007f1e0ff */
[----:B----4-:R-:W-:-:S02]  /*101a70*/  IMAD.X R11, R15, 0x1, R22, P1 ;  /* 0x000000010f0b7824 */ /* 0x010fc400008e0616 */
        /* <DEDUP_REMOVED lines=8> */
[----:B------:R1:W-:Y:S04]  /*101b00*/  STL [R1+0x2f4c], R23 ;  /* 0x002f4c1701007387 */ /* 0x0003e80000100800 */
[----:B------:R2:W-:Y:S01]  /*101b10*/  STL.64 [R1+0x2f50], R12 ;  /* 0x002f500c01007387 */ /* 0x0005e20000100a00 */
[----:B-1----:R-:W-:Y:S01]  /*101b20*/  IMAD.MOV.U32 R23, RZ, RZ, R6 ;  /* 0x000000ffff177224 */ /* 0x002fe200078e0006 */
[----:B---3--:R-:W-:Y:S02]  /*101b30*/  IADD3 R6, P0, R7, R17, RZ ;  /* 0x0000001107067210 */ /* 0x008fe40007f1e0ff */
[----:B--2---:R-:W2:Y:S04]  /*101b40*/  LDL.LU.64 R12, [R1+0x64c8] ;  /* 0x0064c800010c7983 */ /* 0x004ea80000300a00 */
[----:B------:R-:W-:Y:S04]  /*101b50*/  STL.64 [R1+0x64a0], R26 ;  /* 0x0064a01a01007387 */ /* 0x000fe80000100a00 */
[----:B------:R-:W3:Y:S04]  /*101b60*/  LDL R7, [R1+0x2e8] ;  /* 0x0002e80001077983 */ /* 0x000ee80000100800 */
[----:B------:R1:W-:Y:S04]  /*101b70*/  STL [R1+0x6490], R17 ;  /* 0x0064901101007387 */ /* 0x0003e80000100800 */
[----:B-1----:R-:W4:Y:S04]  /*101b80*/  LDL.LU R17, [R1+0x1f8] ;  /* 0x0001f80001117983 */ /* 0x002f280000300800 */
[----:B------:R-:W2:Y:S01]  /*101b90*/  LDL.LU R15, [R1+0x64c0] ;  /* 0x0064c000010f7983 */ /* 0x000ea20000300800 */
[----:B------:R-:W-:-:S03]  /*101ba0*/  IMAD.MOV.U32 R27, RZ, RZ, R23 ;  /* 0x000000ffff1b7224 */ /* 0x000fc600078e0017 */
        /* <DEDUP_REMOVED lines=9> */
[----:B---3--:R-:W-:Y:S04]  /*101c40*/  STL.64 [R1+0x6480], R6 ;  /* 0x0064800601007387 */ /* 0x008fe80000100a00 */
[----:B----4-:R1:W-:Y:S04]  /*101c50*/  STL.64 [R1+0x6478], R10 ;  /* 0x0064780a01007387 */ /* 0x0103e80000100a00 */
[----:B-1----:R-:W3:Y:S04]  /*101c60*/  LDL R10, [R1+0x1fc] ;  /* 0x0001fc00010a7983 */ /* 0x002ee80000100800 */
[----:B------:R-:W-:Y:S04]  /*101c70*/  STL.64 [R1+0x6488], R8 ;  /* 0x0064880801007387 */ /* 0x000fe80000100a00 */
[----:B------:R1:W-:Y:S04]  /*101c80*/  STL [R1+0x6470], R15 ;  /* 0x0064700f01007387 */ /* 0x0003e80000100800 */
[----:B-1----:R-:W4:Y:S01]  /*101c90*/  LDL.LU R15, [R1+0x2e8] ;  /* 0x0002e800010f7983 */ /* 0x002f220000300800 */
[----:B------:R-:W-:-:S02]  /*101ca0*/  IADD3 R26, P1, R17, R19, RZ ;  /* 0x00000013111a7210 */ /* 0x000fc40007f3e0ff */
[C---:B------:R-:W-:Y:S01]  /*101cb0*/  IADD3 R28, P2, R17.reuse, R21, RZ ;  /* 0x00000015111c7210 */ /* 0x040fe20007f5e0ff */
[----:B------:R-:W-:Y:S01]  /*101cc0*/  IMAD.MOV.U32 R29, RZ, RZ, R27 ;  /* 0x000000ffff1d7224 */ /* 0x000fe200078e001b */
[----:B--2---:R-:W-:-:S03]  /*101cd0*/  IADD3 R6, P0, R17, R23, RZ ;  /* 0x0000001711067210 */ /* 0x004fc60007f1e0ff */
[----:B------:R-:W-:Y:S02]  /*101ce0*/  IMAD.MOV.U32 R9, RZ, RZ, R29 ;  /* 0x000000ffff097224 */ /* 0x000fe400078e001d */
[C---:B----4-:R-:W-:Y:S02]  /*101cf0*/  IMAD.X R27, R15.reuse, 0x1, R18, P1 ;  /* 0x000000010f1b7824 */ /* 0x050fe400008e0612 */
[----:B------:R-:W-:-:S03]  /*101d00*/  IMAD.X R29, R15, 0x1, R20, P2 ;  /* 0x000000010f1d7824 */ /* 0x000fc600010e0614 */
[----:B------:R1:W-:Y:S04]  /*101d10*/  STL.64 [R1+0x2ef0], R26 ;  /* 0x002ef01a01007387 */ /* 0x0003e80000100a00 */
[----:B------:R-:W-:Y:S04]  /*101d20*/  STL [R1+0x2f00], R6 ;  /* 0x002f000601007387 */ /* 0x000fe80000100800 */
[----:B-1----:R-:W2:Y:S04]  /*101d30*/  LDL.LU.64 R26, [R1+0x64a0] ;  /* 0x0064a000011a7983 */ /* 0x002ea80000300a00 */
[----:B------:R1:W-:Y:S04]  /*101d40*/  STL.64 [R1+0x2ef8], R28 ;  /* 0x002ef81c01007387 */ /* 0x0003e80000100a00 */
[----:B-1----:R-:W4:Y:S04]  /*101d50*/  LDL.LU.64 R28, [R1+0x6498] ;  /* 0x00649800011c7983 */ /* 0x002f280000300a00 */
[----:B------:R1:W-:Y:S04]  /*101d60*/  STL.64 [R1+0x6460], R20 ;  /* 0x0064601401007387 */ /* 0x0003e80000100a00 */
[----:B-1----:R0:W3:Y:S01]  /*101d70*/  LDL.64 R20, [R1+0x2f00] ;  /* 0x002f000001147983 */ /* 0x0020e20000100a00 */
[----:B------:R-:W-:-:S03]  /*101d80*/  IADD3 R8, P1, R17, R25, RZ ;  /* 0x0000001911087210 */ /* 0x000fc60007f3e0ff */
[----:B------:R1:W-:Y:S02]  /*101d90*/  STL.64 [R1+0x6468], R12 ;  /* 0x0064680c01007387 */ /* 0x0003e40000100a00 */
[----:B-1----:R-:W-:Y:S02]  /*101da0*/  IMAD.MOV.U32 R13, RZ, RZ, R9 ;  /* 0x000000ffff0d7224 */ /* 0x002fe400078e0009 */
[----:B------:R-:W-:Y:S01]  /*101db0*/  IMAD.X R9, R15, 0x1, R24, P1 ;  /* 0x000000010f097824 */ /* 0x000fe200008e0618 */
[----:B--2---:R-:W-:Y:S01]  /*101dc0*/  IADD3 R6, P2, R17, R27, RZ ;  /* 0x0000001b11067210 */ /* 0x004fe20007f5e0ff */
[----:B---3--:R-:W-:Y:S01]  /*101dd0*/  IMAD.X R21, R15, 0x1, R22, P0 ;  /* 0x000000010f157824 */ /* 0x008fe200000e0616 */
[----:B----4-:R-:W-:Y:S02]  /*101de0*/  IADD3 R12, P0, R17, R29, RZ ;  /* 0x0000001d110c7210 */ /* 0x010fe40007f1e0ff */
[----:B------:R-:W2:Y:S04]  /*101df0*/  LDL.LU R17, [R1+0x6490] ;  /* 0x0064900001117983 */ /* 0x000ea80000300800 */
[----:B------:R-:W-:Y:S04]  /*101e00*/  STL [R1+0x2f04], R21 ;  /* 0x002f041501007387 */ /* 0x000fe80000100800 */
[----:B------:R1:W-:Y:S04]  /*101e10*/  STL.64 [R1+0x2f08], R8 ;  /* 0x002f080801007387 */ /* 0x0003e80000100a00 */
[----:B-1----:R-:W3:Y:S04]  /*101e20*/  LDL.LU.64 R8, [R1+0x6488] ;  /* 0x0064880001087983 */ /* 0x002ee80000300a00 */
[----:B------:R-:W4:Y:S01]  /*101e30*/  LDL R21, [R1+0x2e4] ;  /* 0x0002e40001157983 */ /* 0x000f220000100800 */
[----:B------:R-:W-:Y:S01]  /*101e40*/  IMAD.X R7, R15, 0x1, R26, P2 ;  /* 0x000000010f077824 */ /* 0x000fe200010e061a */
[----:B------:R-:W-:-:S04]  /*101e50*/  IADD3 R20, P1, R10, R16, RZ ;  /* 0x000000100a147210 */ /* 0x000fc80007f3e0ff */
[----:B------:R1:W-:Y:S04]  /*101e60*/  STL.64 [R1+0x2f10], R6 ;  /* 0x002f100601007387 */ /* 0x0003e80000100a00 */
[----:B-1----:R-:W4:Y:S04]  /*101e70*/  LDL.LU.64 R6, [R1+0x6480] ;  /* 0x0064800001067983 */ /* 0x002f280000300a00 */
[----:B------:R1:W-:Y:S04]  /*101e80*/  STL.64 [R1+0x6450], R26 ;  /* 0x0064501a01007387 */ /* 0x0003e80000100a00 */
[----:B-1----:R-:W4:Y:S01]  /*101e90*/  LDL.LU R26, [R1+0x2cc] ;  /* 0x0002cc00011a7983 */ /* 0x002f220000300800 */
[----:B------:R-:W-:-:S02]  /*101ea0*/  IMAD.MOV.U32 R27, RZ, RZ, R13 ;  /* 0x000000ffff1b7224 */ /* 0x000fc400078e000d */
[----:B------:R-:W-:Y:S01]  /*101eb0*/  IMAD.X R13, R15, 0x1, R28, P0 ;  /* 0x000000010f0d7824 */ /* 0x000fe200000e061c */
[----:B--2---:R-:W-:-:S05]  /*101ec0*/  IADD3 R10, P2, R10, R17, RZ ;  /* 0x000000110a0a7210 */ /* 0x004fca0007f5e0ff */
[----:B------:R1:W-:Y:S04]  /*101ed0*/  STL [R1+0x2ee8], R10 ;  /* 0x002ee80a01007387 */ /* 0x0003e80000100800 */
[----:B-1----:R-:W2:Y:S04]  /*101ee0*/  LDL.LU.64 R10, [R1+0x6478] ;  /* 0x00647800010a7983 */ /* 0x002ea80000300a00 */
[----:B---3--:R-:W-:Y:S04]  /*101ef0*/  STL.64 [R1+0x6458], R8 ;  /* 0x0064580801007387 */ /* 0x008fe80000100a00 */
[----:B------:R1:W-:Y:S01]  /*101f00*/  STL [R1+0x6440], R17 ;  /* 0x0064401101007387 */ /* 0x0003e20000100800 */
[----:B----4-:R-:W-:-:S03]  /*101f10*/  IMAD.X R21, R21, 0x1, R14, P1 ;  /* 0x0000000115157824 */ /* 0x010fc600008e060e */
[----:B-1----:R-:W3:Y:S04]  /*101f20*/  LDL.LU R17, [R1+0x1fc] ;  /* 0x0001fc0001117983 */ /* 0x002ee80000300800 */
[----:B------:R-:W4:Y:S04]  /*101f30*/  LDL.LU R15, [R1+0x6470] ;  /* 0x00647000010f7983 */ /* 0x000f280000300800 */
[----:B------:R1:W-:Y:S04]  /*101f40*/  STL.64 [R1+0x2ed8], R12 ;  /* 0x002ed80c01007387 */ /* 0x0003e80000100a00 */
[----:B-1----:R-:W2:Y:S04]  /*101f50*/  LDL.LU.64 R12, [R1+0x6468] ;  /* 0x00646800010c7983 */ /* 0x002ea80000300a00 */
[----:B------:R1:W-:Y:S04]  /*101f60*/  STL.64 [R1+0x6448], R28 ;  /* 0x0064481c01007387 */ /* 0x0003e80000100a00 */
[----:B-1----:R0:W4:Y:S04]  /*101f70*/  LDL.64 R28, [R1+0x2ee8] ;  /* 0x002ee800011c7983 */ /* 0x0021280000100a00 */
[----:B------:R1:W-:Y:S04]  /*101f80*/  STL.64 [R1+0x2ee0], R20 ;  /* 0x002ee01401007387 */ /* 0x0003e80000100a00 */
[----:B-1----:R-:W3:Y:S01]  /*101f90*/  LDL.LU.64 R20, [R1+0x6460] ;  /* 0x0064600001147983 */ /* 0x002ee20000300a00 */
[----:B------:R-:W-:-:S03]  /*101fa0*/  IMAD.MOV.U32 R9, RZ, RZ, R26 ;  /* 0x000000ffff097224 */ /* 0x000fc600078e001a */
[----:B--2---:R-:W-:Y:S01]  /*101fb0*/  STL.64 [R1+0x6430], R12 ;  /* 0x0064300c01007387 */ /* 0x004fe20000100a00 */
[----:B---3--:R-:W-:-:S03]  /*101fc0*/  IADD3 R26, P1, R17, R21, RZ ;  /* 0x00000015111a7210 */ /* 0x008fc60007f3e0ff */
[----:B------:R1:W-:Y:S04]  /*101fd0*/  STL [R1+0x6428], R21 ;  /* 0x0064281501007387 */ /* 0x0003e80000100800 */
[----:B-1----:R-:W2:Y:S01]  /*101fe0*/  LDL.LU R21, [R1+0x2e4] ;  /* 0x0002e40001157983 */ /* 0x002ea20000300800 */
[----:B------:R-:W-:-:S03]  /*101ff0*/  IADD3 R8, P0, R17, R19, RZ ;  /* 0x0000001311087210 */ /* 0x000fc60007f1e0ff */
[----:B----4-:R-:W-:Y:S01]  /*102000*/  STL.64 [R1+0x6438], R14 ;  /* 0x0064380e01007387 */ /* 0x010fe20000100a00 */
[----:B--2---:R-:W-:-:S05]  /*102010*/  IMAD.X R29, R21, 0x1, R15, P2 ;  /* 0x00000001151d7824 */ /* 0x004fca00010e060f */
[----:B------:R1:W-:Y:S02]  /*102020*/  STL [R1+0x2eec], R29 ;  /* 0x002eec1d01007387 */ /* 0x0003e40000100800 */
[----:B-1----:R-:W-:Y:S02]  /*102030*/  IMAD.MOV.U32 R29, RZ, RZ, R9 ;  /* 0x000000ffff1d7224 */ /* 0x002fe400078e0009 */
[----:B------:R-:W-:-:S05]  /*102040*/  IMAD.X R9, R21, 0x1, R18, P0 ;  /* 0x0000000115097824 */ /* 0x000fca00000e0612 */
[----:B------:R1:W-:Y:S04]  /*102050*/  STL.64 [R1+0x2e98], R8 ;  /* 0x002e980801007387 */ /* 0x0003e80000100a00 */
[----:B-1----:R-:W2:Y:S01]  /*102060*/  LDL.LU.64 R8, [R1+0x6458] ;  /* 0x0064580001087983 */ /* 0x002ea20000300a00 */
[----:B------:R-:W-:Y:S02]  /*102070*/  IMAD.MOV.U32 R13, RZ, RZ, R27 ;  /* 0x000000ffff0d7224 */ /* 0x000fe400078e001b */
        /* <DEDUP_REMOVED lines=11> */
[----:B-1----:R-:W2:Y:S01]  /*102130*/  LDL.LU.64 R28, [R1+0x6448] ;  /* 0x00644800011c7983 */ /* 0x002ea20000300a00 */
[C---:B------:R-:W-:Y:S01]  /*102140*/  IADD3 R14, P0, R17.reuse, R25, RZ ;  /* 0x00000019110e7210 */ /* 0x040fe20007f1e0ff */
[----:B------:R-:W-:Y:S01]  /*102150*/  IMAD.MOV.U32 R9, RZ, RZ, R13 ;  /* 0x000000ffff097224 */ /* 0x000fe200078e000d */
[----:B---3--:R-:W-:-:S03]  /*102160*/  IADD3 R12, P1, R17, R27, RZ ;  /* 0x0000001b110c7210 */ /* 0x008fc60007f3e0ff */
[C---:B------:R-:W-:Y:S02]  /*102170*/  IMAD.X R15, R21.reuse, 0x1, R24, P0 ;  /* 0x00000001150f7824 */ /* 0x040fe400000e0618 */
[----:B------:R-:W-:Y:S01]  /*102180*/  IMAD.X R13, R21, 0x1, R26, P1 ;  /* 0x00000001150d7824 */ /* 0x000fe200008e061a */
[----:B--2---:R-:W-:Y:S02]  /*102190*/  IADD3 R8, P2, R17, R29, RZ ;  /* 0x0000001d11087210 */ /* 0x004fe40007f5e0ff */
[----:B------:R-:W2:Y:S04]  /*1021a0*/  LDL.LU R17, [R1+0x6440] ;  /* 0x0064400001117983 */ /* 0x000ea80000300800 */
[----:B------:R1:W-:Y:S04]  /*1021b0*/  STL.64 [R1+0x2eb0], R14 ;  /* 0x002eb00e01007387 */ /* 0x0003e80000100a00 */
[----:B------:R-:W-:Y:S04]  /*1021c0*/  STL [R1+0x2e80], R8 ;  /* 0x002e800801007387 */ /* 0x000fe80000100800 */
[----:B-1----:R-:W3:Y:S04]  /*1021d0*/  LDL.LU.64 R14, [R1+0x6438] ;  /* 0x00643800010e7983 */ /* 0x002ee80000300a00 */
[----:B------:R1:W-:Y:S04]  /*1021e0*/  STL.64 [R1+0x2eb8], R12 ;  /* 0x002eb80c01007387 */ /* 0x0003e80000100a00 */
[----:B-1----:R-:W3:Y:S04]  /*1021f0*/  LDL.LU.64 R12, [R1+0x6430] ;  /* 0x00643000010c7983 */ /* 0x002ee80000300a00 */
[----:B------:R1:W-:Y:S04]  /*102200*/  STL.64 [R1+0x6410], R26 ;  /* 0x0064101a01007387 */ /* 0x0003e80000100a00 */
[----:B-1----:R0:W3:Y:S01]  /*102210*/  LDL.64 R26, [R1+0x2e80] ;  /* 0x002e8000011a7983 */ /* 0x0020e20000100a00 */
[----:B----4-:R-:W-:-:S03]  /*102220*/  IADD3 R8, P0, R11, R16, RZ ;  /* 0x000000100b087210 */ /* 0x010fc60007f1e0ff */
[----:B--2---:R1:W-:Y:S01]  /*102230*/  STL.64 [R1+0x6400], R16 ;  /* 0x0064001001007387 */ /* 0x0043e20000100a00 */
[----:B---3--:R-:W-:Y:S01]  /*102240*/  IMAD.MOV.U32 R27, RZ, RZ, R10 ;  /* 0x000000ffff1b7224 */ /* 0x008fe200078e000a */
[----:B------:R-:W-:-:S03]  /*102250*/  IADD3 R10, P1, R11, R17, RZ ;  /* 0x000000110b0a7210 */ /* 0x000fc60007f3e0ff */
[----:B------:R-:W-:Y:S02]  /*102260*/  IMAD.MOV.U32 R11, RZ, RZ, R27 ;  /* 0x000000ffff0b7224 */ /* 0x000fe400078e001b */
[----:B------:R-:W-:Y:S02]  /*102270*/  IMAD.X R27, R21, 0x1, R28, P2 ;  /* 0x00000001151b7824 */ /* 0x000fe400010e061c */
[----:B-1----:R-:W-:Y:S01]  /*102280*/  IMAD.MOV.U32 R17, RZ, RZ, R9 ;  /* 0x000000ffff117224 */ /* 0x002fe200078e0009 */
[----:B------:R-:W2:Y:S01]  /*102290*/  LDL.LU R21, [R1+0x6428] ;  /* 0x0064280001157983 */ /* 0x000ea20000300800 */
[----:B------:R-:W-:-:S03]  /*1022a0*/  IMAD.X R9, R11, 0x1, R14, P0 ;  /* 0x000000010b097824 */ /* 0x000fc600000e060e */
[----:B------:R1:W-:Y:S04]  /*1022b0*/  STL [R1+0x6408], R28 ;  /* 0x0064081c01007387 */ /* 0x0003e80000100800 */
[----:B-1----:R-:W3:Y:S04]  /*1022c0*/  LDL.LU R28, [R1+0x200] ;  /* 0x00020000011c7983 */ /* 0x002ee80000300800 */
[----:B------:R-:W-:Y:S04]  /*1022d0*/  STL [R1+0x2e84], R27 ;  /* 0x002e841b01007387 */ /* 0x000fe80000100800 */
[----:B------:R1:W-:Y:S04]  /*1022e0*/  STL.64 [R1+0x2e88], R8 ;  /* 0x002e880801007387 */ /* 0x0003e80000100a00 */
[----:B-1----:R-:W4:Y:S01]  /*1022f0*/  LDL.LU.64 R8, [R1+0x6420] ;  /* 0x0064200001087983 */ /* 0x002f220000300a00 */
[----:B------:R-:W-:-:S04]  /*102300*/  IMAD.MOV.U32 R27, RZ, RZ, R11 ;  /* 0x000000ffff1b7224 */ /* 0x000fc800078e000b */
[----:B------:R-:W-:-:S05]  /*102310*/  IMAD.X R11, R27, 0x1, R15, P1 ;  /* 0x000000011b0b7824 */ /* 0x000fca00008e060f */
[----:B------:R1:W-:Y:S04]  /*102320*/  STL.64 [R1+0x2e90], R10 ;  /* 0x002e900a01007387 */ /* 0x0003e80000100a00 */
[----:B-1----:R-:W4:Y:S01]  /*102330*/  LDL.LU.64 R10, [R1+0x6418] ;  /* 0x00641800010a7983 */ /* 0x002f220000300a00 */
[C---:B---3--:R-:W-:Y:S02]  /*102340*/  IADD3 R16, P2, R28.reuse, R19, RZ ;  /* 0x000000131c107210 */ /* 0x048fe40007f5e0ff */
[----:B--2---:R-:W-:Y:S01]  /*102350*/  IADD3 R26, P0, R28, R21, RZ ;  /* 0x000000151c1a7210 */ /* 0x004fe20007f1e0ff */
[----:B----4-:R1:W-:Y:S04]  /*102360*/  STL.64 [R1+0x63f8], R8 ;  /* 0x0063f80801007387 */ /* 0x0103e80000100a00 */
[----:B------:R-:W-:Y:S04]  /*102370*/  STL.64 [R1+0x63e8], R14 ;  /* 0x0063e80e01007387 */ /* 0x000fe80000100a00 */
[----:B------:R-:W-:Y:S01]  /*102380*/  STL [R1+0x63f0], R15 ;  /* 0x0063f00f01007387 */ /* 0x000fe20000100800 */
[----:B-1----:R-:W-:-:S02]  /*102390*/  IMAD.MOV.U32 R9, RZ, RZ, R17 ;  /* 0x000000ffff097224 */ /* 0x002fc400078e0011 */
[----:B------:R-:W-:-:S05]  /*1023a0*/  IMAD.X R17, R27, 0x1, R18, P2 ;  /* 0x000000011b117824 */ /* 0x000fca00010e0612 */
[----:B------:R1:W-:Y:S02]  /*1023b0*/  STL.64 [R1+0x2e58], R16 ;  /* 0x002e581001007387 */ /* 0x0003e40000100a00 */
[----:B-1----:R-:W-:-:S04]  /*1023c0*/  IMAD.MOV.U32 R17, RZ, RZ, R27 ;  /* 0x000000ffff117224 */ /* 0x002fc800078e001b */
[----:B------:R-:W-:-:S05]  /*1023d0*/  IMAD.X R27, R17, 0x1, R20, P0 ;  /* 0x00000001111b7824 */ /* 0x000fca00000e0614 */
[----:B------:R1:W-:Y:S04]  /*1023e0*/  STL.64 [R1+0x2e60], R26 ;  /* 0x002e601a01007387 */ /* 0x0003e80000100a00 */
[----:B-1----:R-:W2:Y:S01]  /*1023f0*/  LDL.LU.64 R26, [R1+0x6410] ;  /* 0x00641000011a7983 */ /* 0x002ea20000300a00 */
[----:B------:R-:W-:-:S03]  /*102400*/  IADD3 R14, P1, R28, R23, RZ ;  /* 0x000000171c0e7210 */ /* 0x000fc60007f3e0ff */
[----:B------:R1:W-:Y:S02]  /*102410*/  STL.64 [R1+0x63e0], R20 ;  /* 0x0063e01401007387 */ /* 0x0003e40000100a00 */
[----:B------:R-:W-:Y:S01]  /*102420*/  IMAD.X R15, R17, 0x1, R22, P1 ;  /* 0x00000001110f7824 */ /* 0x000fe200008e0616 */
[C---:B------:R-:W-:Y:S01]  /*102430*/  IADD3 R16, P2, R28.reuse, R25, RZ ;  /* 0x000000191c107210 */ /* 0x040fe20007f5e0ff */
[----:B-1----:R-:W3:Y:S04]  /*102440*/  LDL R21, [R1+0x204] ;  /* 0x0002040001157983 */ /* 0x002ee80000100800 */
[----:B------:R-:W-:Y:S04]  /*102450*/  STL.64 [R1+0x63d0], R12 ;  /* 0x0063d00c01007387 */ /* 0x000fe80000100a00 */
[----:B------:R1:W-:Y:S04]  /*102460*/  STL.64 [R1+0x63d8], R22 ;  /* 0x0063d81601007387 */ /* 0x0003e80000100a00 */
[----:B-1----:R-:W4:Y:S04]  /*102470*/  LDL R22, [R1+0x2dc] ;  /* 0x0002dc0001167983 */ /* 0x002f280000100800 */
[----:B------:R1:W-:Y:S02]  /*102480*/  STL.64 [R1+0x2e68], R14 ;  /* 0x002e680e01007387 */ /* 0x0003e40000100a00 */
[----:B-1----:R-:W-:Y:S01]  /*102490*/  IMAD.MOV.U32 R15, RZ, RZ, R17 ;  /* 0x000000ffff0f7224 */ /* 0x002fe200078e0011 */
[----:B------:R-:W-:-:S03]  /*1024a0*/  IADD3 R14, P1, R28, R29, RZ ;  /* 0x0000001d1c0e7210 */ /* 0x000fc60007f3e0ff */
[----:B------:R-:W-:Y:S01]  /*1024b0*/  IMAD.X R17, R15, 0x1, R24, P2 ;  /* 0x000000010f117824 */ /* 0x000fe200010e0618 */
[----:B--2---:R-:W-:Y:S02]  /*1024c0*/  IADD3 R8, P0, R28, R27, RZ ;  /* 0x0000001b1c087210 */ /* 0x004fe40007f1e0ff */
[----:B------:R-:W2:Y:S04]  /*1024d0*/  LDL.LU R28, [R1+0x6408] ;  /* 0x00640800011c7983 */ /* 0x000ea80000300800 */
[----:B------:R1:W-:Y:S04]  /*1024e0*/  STL.64 [R1+0x2e70], R16 ;  /* 0x002e701001007387 */ /* 0x0003e80000100a00 */
[----:B-1----:R-:W3:Y:S01]  /*1024f0*/  LDL.LU.64 R16, [R1+0x6400] ;  /* 0x0064000001107983 */ /* 0x002ee20000300a00 */
[----:B------:R-:W-:-:S02]  /*102500*/  IMAD.MOV.U32 R13, RZ, RZ, R9 ;  /* 0x000000ffff0d7224 */ /* 0x000fc400078e0009 */
[----:B------:R-:W-:Y:S01]  /*102510*/  IMAD.X R9, R15, 0x1, R26, P0 ;  /* 0x000000010f097824 */ /* 0x000fe200000e061a */
[----:B---3--:R-:W-:Y:S01]  /*102520*/  IADD3 R20, P2, R21, R16, RZ ;  /* 0x0000001015147210 */ /* 0x008fe20007f5e0ff */
[----:B------:R1:W-:Y:S04]  /*102530*/  STL [R1+0x63c0], R16 ;  /* 0x0063c01001007387 */ /* 0x0003e80000100800 */
[----:B-1----:R-:W3:Y:S04]  /*102540*/  LDL.LU R16, [R1+0x204] ;  /* 0x0002040001107983 */ /* 0x002ee80000300800 */
[----:B------:R1:W-:Y:S04]  /*102550*/  STL.64 [R1+0x2e78], R8 ;  /* 0x002e780801007387 */ /* 0x0003e80000100a00 */
[----:B-1----:R-:W4:Y:S01]  /*102560*/  LDL.LU.64 R8, [R1+0x63f8] ;  /* 0x0063f80001087983 */ /* 0x002f220000300a00 */
[----:B--2---:R-:W-:-:S03]  /*102570*/  IMAD.X R15, R15, 0x1, R28, P1 ;  /* 0x000000010f0f7824 */ /* 0x004fc600008e061c */
[----:B----4-:R-:W-:Y:S04]  /*102580*/  STL.64 [R1+0x63c8], R8 ;  /* 0x0063c80801007387 */ /* 0x010fe80000100a00 */
[----:B------:R1:W-:Y:S04]  /*102590*/  STL.64 [R1+0x2e40], R14 ;  /* 0x002e400e01007387 */ /* 0x0003e80000100a00 */
[----:B-1----:R0:W2:Y:S01]  /*1025a0*/  LDL.LU R15, [R1+0x63f0] ;  /* 0x0063f000010f7983 */ /* 0x0020a20000300800 */
[----:B---3--:R-:W-:-:S05]  /*1025b0*/  IADD3 R14, P1, R16, R19, RZ ;  /* 0x00000013100e7210 */ /* 0x008fca0007f3e0ff */
[----:B------:R2:W-:Y:S04]  /*1025c0*/  STL [R1+0x2e18], R14 ;  /* 0x002e180e01007387 */ /* 0x0005e80000100800 */
[----:B--2---:R-:W2:Y:S02]  /*1025d0*/  LDL.LU.64 R14, [R1+0x63e8] ;  /* 0x0063e800010e7983 */ /* 0x004ea40000300a00 */
[----:B--2---:R-:W-:-:S05]  /*1025e0*/  IMAD.X R21, R22, 0x1, R14, P2 ;  /* 0x0000000116157824 */ /* 0x004fca00010e060e */
[----:B------:R1:W-:Y:S04]  /*1025f0*/  STL.64 [R1+0x2e48], R20 ;  /* 0x002e481401007387 */ /* 0x0003e80000100a00 */
[----:B-1----:R-:W2:Y:S04]  /*102600*/  LDL.LU.64 R20, [R1+0x63e0] ;  /* 0x0063e00001147983 */ /* 0x002ea80000300a00 */
[----:B------:R1:W-:Y:S04]  /*102610*/  STL [R1+0x63a8], R14 ;  /* 0x0063a80e01007387 */ /* 0x0003e80000100800 */
[----:B-1----:R-:W3:Y:S01]  /*102620*/  LDL.LU R14, [R1+0x2dc] ;  /* 0x0002dc00010e7983 */ /* 0x002ee20000300800 */
[C---:B------:R-:W-:Y:S01]  /*102630*/  IADD3 R12, P0, R16.reuse, R17, RZ ;  /* 0x00000011100c7210 */ /* 0x040fe20007f1e0ff */
[----:B------:R-:W-:Y:S01]  /*102640*/  IMAD.MOV.U32 R9, RZ, RZ, R13 ;  /* 0x000000ffff097224 */ /* 0x000fe200078e000d */
[----:B--2---:R-:W-:-:S05]  /*102650*/  IADD3 R22, P2, R16, R21, RZ ;  /* 0x0000001510167210 */ /* 0x004fca0007f5e0ff */
[----:B------:R1:W-:Y:S01]  /*102660*/  STL [R1+0x2e20], R22 ;  /* 0x002e201601007387 */ /* 0x0003e20000100800 */
[----:B---3--:R-:W-:-:S03]  /*102670*/  IMAD.X R13, R14, 0x1, R15, P0 ;  /* 0x000000010e0d7824 */ /* 0x008fc600000e060f */
[----:B-1----:R-:W2:Y:S04]  /*102680*/  LDL.LU.64 R22, [R1+0x63d8] ;  /* 0x0063d80001167983 */ /* 0x002ea80000300a00 */
[----:B------:R1:W-:Y:S04]  /*102690*/  STL.64 [R1+0x2e50], R12 ;  /* 0x002e500c01007387 */ /* 0x0003e80000100a00 */
[----:B-1----:R-:W3:Y:S04]  /*1026a0*/  LDL.LU.64 R12, [R1+0x63d0] ;  /* 0x0063d000010c7983 */ /* 0x002ee80000300a00 */
[----:B---3--:R1:W-:Y:S04]  /*1026b0*/  STL.64 [R1+0x63b0], R12 ;  /* 0x0063b00c01007387 */ /* 0x0083e80000100a00 */
[----:B-1----:R0:W3:Y:S04]  /*1026c0*/  LDL.64 R12, [R1+0x2e20] ;  /* 0x002e2000010c7983 */ /* 0x0020e80000100a00 */
[----:B------:R1:W-:Y:S04]  /*1026d0*/  STL.64 [R1+0x63b8], R6 ;  /* 0x0063b80601007387 */ /* 0x0003e80000100a00 */
[----:B-1----:R0:W4:Y:S01]  /*1026e0*/  LDL.64 R6, [R1+0x2e18] ;  /* 0x002e180001067983 */ /* 0x0021220000100a00 */
[----:B--2---:R-:W-:Y:S01]  /*1026f0*/  IADD3 R8, P0, R16, R23, RZ ;  /* 0x0000001710087210 */ /* 0x004fe20007f1e0ff */
[----:B---3--:R-:W-:-:S04]  /*102700*/  IMAD.MOV.U32 R13, RZ, RZ, R9 ;  /* 0x000000ffff0d7224 */ /* 0x008fc800078e0009 */
[C---:B------:R-:W-:Y:S02]  /*102710*/  IMAD.X R9, R14.reuse, 0x1, R22, P0 ;  /* 0x000000010e097824 */ /* 0x040fe400000e0616 */
[----:B----4-:R-:W-:-:S05]  /*102720*/  IMAD.X R7, R14, 0x1, R18, P1 ;  /* 0x000000010e077824 */ /* 0x010fca00008e0612 */
[----:B------:R1:W-:Y:S04]  /*102730*/  STL [R1+0x2e1c], R7 ;  /* 0x002e1c0701007387 */ /* 0x0003e80000100800 */
[----:B------:R-:W-:Y:S01]  /*102740*/  STL.64 [R1+0x63a0], R20 ;  /* 0x0063a01401007387 */ /* 0x000fe20000100a00 */
[----:B-1----:R-:W-:Y:S02]  /*102750*/  IMAD.MOV.U32 R7, RZ, RZ, R13 ;  /* 0x000000ffff077224 */ /* 0x002fe400078e000d */
[----:B------:R-:W-:-:S05]  /*102760*/  IMAD.X R13, R14, 0x1, R20, P2 ;  /* 0x000000010e0d7824 */ /* 0x000fca00010e0614 */
[----:B------:R-:W-:Y:S04]  /*102770*/  STL [R1+0x2e24], R13 ;  /* 0x002e240d01007387 */ /* 0x000fe80000100800 */
[----:B------:R1:W-:Y:S04]  /*102780*/  STL.64 [R1+0x2e28], R8 ;  /* 0x002e280801007387 */ /* 0x0003e80000100a00 */
[----:B-1----:R-:W2:Y:S01]  /*102790*/  LDL.LU.64 R8, [R1+0x63c8] ;  /* 0x0063c80001087983 */ /* 0x002ea20000300a00 */
[C---:B------:R-:W-:Y:S02]  /*1027a0*/  IADD3 R20, P0, R16.reuse, R29, RZ ;  /* 0x0000001d10147210 */ /* 0x040fe40007f1e0ff */
[----:B------:R-:W-:-:S02]  /*1027b0*/  IADD3 R6, P1, R16, R25, RZ ;  /* 0x0000001910067210 */ /* 0x000fc40007f3e0ff */
[----:B------:R-:W-:Y:S02]  /*1027c0*/  IADD3 R12, P2, R16, R27, RZ ;  /* 0x0000001b100c7210 */ /* 0x000fe40007f5e0ff */
        /* <DEDUP_REMOVED lines=9> */
[----:B-1----:R-:W4:Y:S01]  /*102860*/  LDL R25, [R1+0x208] ;  /* 0x0002080001197983 */ /* 0x002f220000100800 */
[----:B------:R-:W-:-:S05]  /*102870*/  IMAD.X R13, R14, 0x1, R26, P2 ;  /* 0x000000010e0d7824 */ /* 0x000fca00010e061a */
[----:B------:R1:W-:Y:S04]  /*102880*/  STL.64 [R1+0x2e38], R12 ;  /* 0x002e380c01007387 */ /* 0x0003e80000100a00 */
[----:B-1----:R-:W2:Y:S04]  /*102890*/  LDL.LU.64 R12, [R1+0x63b0] ;  /* 0x0063b000010c7983 */ /* 0x002ea80000300a00 */
[----:B---3--:R1:W-:Y:S01]  /*1028a0*/  STL.64 [R1+0x6378], R16 ;  /* 0x0063781001007387 */ /* 0x0083e20000100a00 */
[C---:B----4-:R-:W-:Y:S02]  /*1028b0*/  IADD3 R24, P2, R25.reuse, R17, RZ ;  /* 0x0000001119187210 */ /* 0x050fe40007f5e0ff */
[----:B------:R-:W-:Y:S01]  /*1028c0*/  IADD3 R20, P1, R25, R16, RZ ;  /* 0x0000001019147210 */ /* 0x000fe20007f3e0ff */
[----:B-1----:R-:W-:Y:S01]  /*1028d0*/  IMAD.MOV.U32 R17, RZ, RZ, R9 ;  /* 0x000000ffff117224 */ /* 0x002fe200078e0009 */
[----:B------:R-:W3:Y:S01]  /*1028e0*/  LDL R16, [R1+0x2d8] ;  /* 0x0002d80001107983 */ /* 0x000ee20000100800 */
[----:B------:R-:W-:-:S03]  /*1028f0*/  IMAD.X R9, R14, 0x1, R28, P0 ;  /* 0x000000010e097824 */ /* 0x000fc600000e061c */
[----:B------:R-:W3:Y:S04]  /*102900*/  LDL.LU R14, [R1+0x63a8] ;  /* 0x0063a800010e7983 */ /* 0x000ee80000300800 */
[----:B------:R-:W-:Y:S04]  /*102910*/  STL.64 [R1+0x6388], R28 ;  /* 0x0063881c01007387 */ /* 0x000fe80000100a00 */
[----:B------:R-:W-:Y:S04]  /*102920*/  STL [R1+0x2e04], R9 ;  /* 0x002e040901007387 */ /* 0x000fe80000100800 */
[----:B--2---:R1:W-:Y:S04]  /*102930*/  STL.64 [R1+0x6380], R12 ;  /* 0x0063800c01007387 */ /* 0x0043e80000100a00 */
[----:B-1----:R-:W2:Y:S01]  /*102940*/  LDL.LU R12, [R1+0x208] ;  /* 0x00020800010c7983 */ /* 0x002ea20000300800 */
[----:B---3--:R-:W-:-:S05]  /*102950*/  IMAD.X R21, R16, 0x1, R14, P1 ;  /* 0x0000000110157824 */ /* 0x008fca00008e060e */
[----:B------:R1:W-:Y:S04]  /*102960*/  STL.64 [R1+0x2e08], R20 ;  /* 0x002e081401007387 */ /* 0x0003e80000100a00 */
[----:B-1----:R-:W3:Y:S01]  /*102970*/  LDL.LU.64 R20, [R1+0x63a0] ;  /* 0x0063a00001147983 */ /* 0x002ee20000300a00 */
[----:B------:R-:W-:Y:S01]  /*102980*/  IMAD.X R25, R16, 0x1, R15, P2 ;  /* 0x0000000110197824 */ /* 0x000fe200010e060f */
[----:B--2---:R-:W-:-:S04]  /*102990*/  IADD3 R8, P0, R12, R19, RZ ;  /* 0x000000130c087210 */ /* 0x004fc80007f1e0ff */
[----:B------:R1:W-:Y:S01]  /*1029a0*/  STL.64 [R1+0x2e10], R24 ;  /* 0x002e101801007387 */ /* 0x0003e20000100a00 */
[----:B------:R-:W-:Y:S01]  /*1029b0*/  IMAD.X R9, R16, 0x1, R18, P0 ;  /* 0x0000000110097824 */ /* 0x000fe200000e0612 */
[----:B---3--:R-:W-:-:S05]  /*1029c0*/  IADD3 R28, P1, R12, R21, RZ ;  /* 0x000000150c1c7210 */ /* 0x008fca0007f3e0ff */
[----:B------:R-:W-:Y:S04]  /*1029d0*/  STL [R1+0x2de0], R28 ;  /* 0x002de01c01007387 */ /* 0x000fe80000100800 */
[----:B-1----:R-:W2:Y:S04]  /*1029e0*/  LDL.LU.64 R24, [R1+0x6398] ;  /* 0x0063980001187983 */ /* 0x002ea80000300a00 */
[----:B------:R1:W-:Y:S04]  /*1029f0*/  STL.64 [R1+0x6368], R14 ;  /* 0x0063680e01007387 */ /* 0x0003e80000100a00 */
[----:B-1----:R0:W3:Y:S04]  /*102a00*/  LDL.64 R14, [R1+0x2de0] ;  /* 0x002de000010e7983 */ /* 0x0020e80000100a00 */
[----:B------:R1:W-:Y:S04]  /*102a10*/  STL.64 [R1+0x2dd8], R8 ;  /* 0x002dd80801007387 */ /* 0x0003e80000100a00 */
[----:B-1----:R-:W4:Y:S01]  /*102a20*/  LDL.LU.64 R8, [R1+0x6390] ;  /* 0x0063900001087983 */ /* 0x002f220000300a00 */
[----:B------:R-:W-:-:S03]  /*102a30*/  IADD3 R28, P2, R12, R23, RZ ;  /* 0x000000170c1c7210 */ /* 0x000fc60007f5e0ff */
[----:B----4-:R-:W-:Y:S04]  /*102a40*/  STL.64 [R1+0x6370], R8 ;  /* 0x0063700801007387 */ /* 0x010fe80000100a00 */
[----:B------:R1:W-:Y:S04]  /*102a50*/  STL [R1+0x6360], R18 ;  /* 0x0063601201007387 */ /* 0x0003e80000100800 */
[----:B-1----:R-:W3:Y:S02]  /*102a60*/  LDL.LU R18, [R1+0x2d8] ;  /* 0x0002d80001127983 */ /* 0x002ee40000300800 */
[----:B---3--:R-:W-:-:S02]  /*102a70*/  IMAD.X R15, R18, 0x1, R20, P1 ;  /* 0x00000001120f7824 */ /* 0x008fc400008e0614 */
[----:B------:R-:W-:-:S03]  /*102a80*/  IMAD.X R29, R18, 0x1, R22, P2 ;  /* 0x00000001121d7824 */ /* 0x000fc600010e0616 */
[----:B------:R-:W-:Y:S04]  /*102a90*/  STL [R1+0x2de4], R15 ;  /* 0x002de40f01007387 */ /* 0x000fe80000100800 */
[----:B------:R1:W-:Y:S04]  /*102aa0*/  STL.64 [R1+0x2de8], R28 ;  /* 0x002de81c01007387 */ /* 0x0003e80000100a00 */
[----:B-1----:R-:W3:Y:S01]  /*102ab0*/  LDL.LU.64 R28, [R1+0x6388] ;  /* 0x00638800011c7983 */ /* 0x002ee20000300a00 */
[C---:B--2---:R-:W-:Y:S02]  /*102ac0*/  IADD3 R16, P0, R12.reuse, R25, RZ ;  /* 0x000000190c107210 */ /* 0x044fe40007f1e0ff */
[C---:B------:R-:W-:Y:S01]  /*102ad0*/  IADD3 R14, P1, R12.reuse, R27, RZ ;  /* 0x0000001b0c0e7210 */ /* 0x040fe20007f3e0ff */
[----:B------:R1:W-:Y:S04]  /*102ae0*/  STL.64 [R1+0x6358], R22 ;  /* 0x0063581601007387 */ /* 0x0003e80000100a00 */
[----:B-1----:R-:W2:Y:S01]  /*102af0*/  LDL R23, [R1+0x20c] ;  /* 0x00020c0001177983 */ /* 0x002ea20000100800 */
[----:B---3--:R-:W-:-:S05]  /*102b00*/  IADD3 R12, P2, R12, R29, RZ ;  /* 0x0000001d0c0c7210 */ /* 0x008fca0007f5e0ff */
[----:B------:R1:W-:Y:S04]  /*102b10*/  STL [R1+0x2dc0], R12 ;  /* 0x002dc00c01007387 */ /* 0x0003e80000100800 */
[----:B-1----:R-:W3:Y:S01]  /*102b20*/  LDL.LU.64 R12, [R1+0x6380] ;  /* 0x00638000010c7983 */ /* 0x002ee20000300a00 */
[----:B------:R-:W-:Y:S02]  /*102b30*/  IMAD.MOV.U32 R8, RZ, RZ, R17 ;  /* 0x000000ffff087224 */ /* 0x000fe400078e0011 */
[C---:B------:R-:W-:Y:S01]  /*102b40*/  IMAD.X R17, R18.reuse, 0x1, R24, P0 ;  /* 0x0000000112117824 */ /* 0x040fe200000e0618 */
[----:B---3--:R1:W-:Y:S04]  /*102b50*/  STL.64 [R1+0x6348], R12 ;  /* 0x0063480c01007387 */ /* 0x0083e80000100a00 */
[----:B-1----:R0:W3:Y:S04]  /*102b60*/  LDL.64 R12, [R1+0x2dc0] ;  /* 0x002dc000010c7983 */ /* 0x0020e80000100a00 */
[----:B------:R1:W-:Y:S04]  /*102b70*/  STL.64 [R1+0x2df0], R16 ;  /* 0x002df01001007387 */ /* 0x0003e80000100a00 */
[----:B-1----:R-:W2:Y:S04]  /*102b80*/  LDL.LU.64 R16, [R1+0x6378] ;  /* 0x0063780001107983 */ /* 0x002ea80000300a00 */
[----:B------:R1:W-:Y:S01]  /*102b90*/  STL.64 [R1+0x6350], R24 ;  /* 0x0063501801007387 */ /* 0x0003e20000100a00 */
[----:B------:R-:W-:-:S02]  /*102ba0*/  IMAD.X R15, R18, 0x1, R26, P1 ;  /* 0x00000001120f7824 */ /* 0x000fc400008e061a */
[----:B-1----:R-:W-:Y:S01]  /*102bb0*/  IMAD.MOV.U32 R24, RZ, RZ, R8 ;  /* 0x000000ffff187224 */ /* 0x002fe200078e0008 */
[C---:B--2---:R-:W-:Y:S02]  /*102bc0*/  IADD3 R8, P0, R23.reuse, R16, RZ ;  /* 0x0000001017087210 */ /* 0x044fe40007f1e0ff */
[----:B------:R-:W-:-:S03]  /*102bd0*/  IADD3 R22, P1, R23, R17, RZ ;  /* 0x0000001117167210 */ /* 0x000fc60007f3e0ff */
[----:B------:R1:W-:Y:S04]  /*102be0*/  STL [R1+0x2dc8], R8 ;  /* 0x002dc80801007387 */ /* 0x0003e80000100800 */
[----:B-1----:R-:W2:Y:S04]  /*102bf0*/  LDL.LU.64 R8, [R1+0x6370] ;  /* 0x0063700001087983 */ /* 0x002ea80000300a00 */
[----:B------:R1:W-:Y:S04]  /*102c00*/  STL.64 [R1+0x2df8], R14 ;  /* 0x002df80e01007387 */ /* 0x0003e80000100a00 */
[----:B-1----:R-:W4:Y:S04]  /*102c10*/  LDL.LU.64 R14, [R1+0x6368] ;  /* 0x00636800010e7983 */ /* 0x002f280000300a00 */
[----:B------:R1:W-:Y:S04]  /*102c20*/  STL.64 [R1+0x6340], R26 ;  /* 0x0063401a01007387 */ /* 0x0003e80000100a00 */
[----:B------:R-:W4:Y:S04]  /*102c30*/  LDL R23, [R1+0x2d4] ;  /* 0x0002d40001177983 */ /* 0x000f280000100800 */
[----:B-1----:R0:W4:Y:S01]  /*102c40*/  LDL.64 R26, [R1+0x2dc8] ;  /* 0x002dc800011a7983 */ /* 0x0021220000100a00 */
[----:B---3--:R-:W-:-:S03]  /*102c50*/  IMAD.X R13, R18, 0x1, R28, P2 ;  /* 0x00000001120d7824 */ /* 0x008fc600010e061c */
[----:B------:R1:W-:Y:S04]  /*102c60*/  STL [R1+0x6338], R17 ;  /* 0x0063381101007387 */ /* 0x0003e80000100800 */
[----:B-1----:R-:W3:Y:S04]  /*102c70*/  LDL.LU R17, [R1+0x20c] ;  /* 0x00020c0001117983 */ /* 0x002ee80000300800 */
[----:B------:R-:W2:Y:S04]  /*102c80*/  LDL.LU R18, [R1+0x6360] ;  /* 0x0063600001127983 */ /* 0x000ea80000300800 */
[----:B------:R-:W-:Y:S01]  /*102c90*/  STL [R1+0x2dc4], R13 ;  /* 0x002dc40d01007387 */ /* 0x000fe20000100800 */
[----:B----4-:R-:W-:-:S02]  /*102ca0*/  IMAD.X R27, R23, 0x1, R14, P0 ;  /* 0x00000001171b7824 */ /* 0x010fc400000e060e */
[----:B------:R-:W-:-:S03]  /*102cb0*/  IMAD.X R23, R23, 0x1, R15, P1 ;  /* 0x0000000117177824 */ /* 0x000fc600008e060f */
[----:B------:R-:W-:Y:S04]  /*102cc0*/  STL [R1+0x2dcc], R27 ;  /* 0x002dcc1b01007387 */ /* 0x000fe80000100800 */
[----:B------:R1:W-:Y:S04]  /*102cd0*/  STL.64 [R1+0x2dd0], R22 ;  /* 0x002dd01601007387 */ /* 0x0003e80000100a00 */
[----:B-1----:R-:W4:Y:S04]  /*102ce0*/  LDL.LU.64 R22, [R1+0x6358] ;  /* 0x0063580001167983 */ /* 0x002f280000300a00 */
[----:B------:R1:W-:Y:S04]  /*102cf0*/  STL [R1+0x6328], R15 ;  /* 0x0063280f01007387 */ /* 0x0003e80000100800 */
[----:B-1----:R-:W2:Y:S01]  /*102d00*/  LDL.LU R15, [R1+0x2d4] ;  /* 0x0002d400010f7983 */ /* 0x002ea20000300800 */
[----:B---3--:R-:W-:-:S03]  /*102d10*/  IADD3 R12, P2, R17, R19, RZ ;  /* 0x00000013110c7210 */ /* 0x008fc60007f5e0ff */
[----:B------:R1:W-:Y:S02]  /*102d20*/  STL.64 [R1+0x6330], R6 ;  /* 0x0063300601007387 */ /* 0x0003e40000100a00 */
[----:B-1----:R-:W-:Y:S01]  /*102d30*/  IMAD.MOV.U32 R7, RZ, RZ, R24 ;  /* 0x000000ffff077224 */ /* 0x002fe200078e0018 */
[----:B----4-:R-:W-:-:S05]  /*102d40*/  IADD3 R24, P1, R17, R23, RZ ;  /* 0x0000001711187210 */ /* 0x010fca0007f3e0ff */
[----:B------:R1:W-:Y:S01]  /*102d50*/  STL [R1+0x2da8], R24 ;  /* 0x002da81801007387 */ /* 0x0003e20000100800 */
[----:B--2---:R-:W-:-:S03]  /*102d60*/  IMAD.X R13, R15, 0x1, R18, P2 ;  /* 0x000000010f0d7824 */ /* 0x004fc600010e0612 */
[----:B-1----:R-:W2:Y:S04]  /*102d70*/  LDL.LU.64 R24, [R1+0x6350] ;  /* 0x0063500001187983 */ /* 0x002ea80000300a00 */
        /* <DEDUP_REMOVED lines=8> */
[----:B-1----:R0:W4:Y:S04]  /*102e00*/  LDL.64 R20, [R1+0x2da8] ;  /* 0x002da80001147983 */ /* 0x0021280000100a00 */
[----:B------:R1:W-:Y:S01]  /*102e10*/  STL.64 [R1+0x6308], R8 ;  /* 0x0063080801007387 */ /* 0x0003e20000100a00 */
[----:B--2---:R-:W-:-:S03]  /*102e20*/  IADD3 R12, P2, R17, R25, RZ ;  /* 0x00000019110c7210 */ /* 0x004fc60007f5e0ff */
[----:B-1----:R-:W2:Y:S04]  /*102e30*/  LDL R9, [R1+0x210] ;  /* 0x0002100001097983 */ /* 0x002ea80000100800 */
[----:B------:R1:W-:Y:S01]  /*102e40*/  STL.64 [R1+0x6310], R22 ;  /* 0x0063101601007387 */ /* 0x0003e20000100a00 */
[----:B---3--:R-:W-:Y:S01]  /*102e50*/  IADD3 R6, P0, R17, R27, RZ ;  /* 0x0000001b11067210 */ /* 0x008fe20007f1e0ff */
[----:B----4-:R-:W-:Y:S01]  /*102e60*/  IMAD.X R21, R15, 0x1, R22, P1 ;  /* 0x000000010f157824 */ /* 0x010fe200008e0616 */
[----:B------:R-:W-:Y:S01]  /*102e70*/  IADD3 R20, P1, R17, R29, RZ ;  /* 0x0000001d11147210 */ /* 0x000fe20007f3e0ff */
[----:B-1----:R-:W3:Y:S04]  /*102e80*/  LDL R22, [R1+0x2d0] ;  /* 0x0002d00001167983 */ /* 0x002ee80000100800 */
[----:B------:R1:W-:Y:S04]  /*102e90*/  STL [R1+0x2dac], R21 ;  /* 0x002dac1501007387 */ /* 0x0003e80000100800 */
[----:B------:R-:W4:Y:S01]  /*102ea0*/  LDL.LU R17, [R1+0x6338] ;  /* 0x0063380001117983 */ /* 0x000f220000300800 */
[----:B------:R-:W-:-:S02]  /*102eb0*/  IMAD.MOV.U32 R8, RZ, RZ, R7 ;  /* 0x000000ffff087224 */ /* 0x000fc400078e0007 */
[C---:B------:R-:W-:Y:S02]  /*102ec0*/  IMAD.X R13, R15.reuse, 0x1, R24, P2 ;  /* 0x000000010f0d7824 */ /* 0x040fe400010e0618 */
[----:B------:R-:W-:-:S03]  /*102ed0*/  IMAD.X R7, R15, 0x1, R26, P0 ;  /* 0x000000010f077824 */ /* 0x000fc600000e061a */
[----:B------:R-:W-:Y:S04]  /*102ee0*/  STL.64 [R1+0x2db0], R12 ;  /* 0x002db00c01007387 */ /* 0x000fe80000100a00 */
[----:B------:R0:W-:Y:S01]  /*102ef0*/  STL.64 [R1+0x2db8], R6 ;  /* 0x002db80601007387 */ /* 0x0001e20000100a00 */
[----:B-1----:R-:W-:-:S03]  /*102f00*/  IMAD.X R21, R15, 0x1, R28, P1 ;  /* 0x000000010f157824 */ /* 0x002fc600008e061c */
[----:B0-----:R-:W3:Y:S04]  /*102f10*/  LDL.LU.64 R6, [R1+0x6330] ;  /* 0x0063300001067983 */ /* 0x001ee80000300a00 */
[----:B----4-:R-:W-:Y:S04]  /*102f20*/  STL.64 [R1+0x62f8], R16 ;  /* 0x0062f81001007387 */ /* 0x010fe80000100a00 */
[----:B------:R-:W4:Y:S04]  /*102f30*/  LDL.LU R15, [R1+0x6328] ;  /* 0x00632800010f7983 */ /* 0x000f280000300800 */
[----:B------:R0:W-:Y:S04]  /*102f40*/  STL.64 [R1+0x2d80], R20 ;  /* 0x002d801401007387 */ /* 0x0001e80000100a00 */
[----:B0-----:R-:W4:Y:S04]  /*102f50*/  LDL.LU.64 R20, [R1+0x6320] ;  /* 0x0063200001147983 */ /* 0x001f280000300a00 */
[----:B------:R0:W-:Y:S04]  /*102f60*/  STL [R1+0x6300], R28 ;  /* 0x0063001c01007387 */ /* 0x0001e80000100800 */
[----:B0-----:R-:W4:Y:S01]  /*102f70*/  LDL.LU R28, [R1+0x210] ;  /* 0x00021000011c7983 */ /* 0x001f220000300800 */
[C---:B--2---:R-:W-:Y:S01]  /*102f80*/  IADD3 R12, P2, R9.reuse, R16, RZ ;  /* 0x00000010090c7210 */ /* 0x044fe20007f5e0ff */
[----:B------:R-:W-:Y:S01]  /*102f90*/  IMAD.MOV.U32 R13, RZ, RZ, R8 ;  /* 0x000000ffff0d7224 */ /* 0x000fe200078e0008 */
[----:B------:R-:W-:-:S03]  /*102fa0*/  IADD3 R8, P0, R9, R17, RZ ;  /* 0x0000001109087210 */ /* 0x000fc60007f1e0ff */
[----:B------:R-:W-:Y:S02]  /*102fb0*/  IMAD.MOV.U32 R17, RZ, RZ, R13 ;  /* 0x000000ffff117224 */ /* 0x000fe400078e000d */
[----:B---3--:R-:W-:-:S05]  /*102fc0*/  IMAD.X R13, R22, 0x1, R14, P2 ;  /* 0x00000001160d7824 */ /* 0x008fca00010e060e */
[----:B------:R0:W-:Y:S04]  /*102fd0*/  STL.64 [R1+0x2d88], R12 ;  /* 0x002d880c01007387 */ /* 0x0001e80000100a00 */
[----:B0-----:R-:W2:Y:S01]  /*102fe0*/  LDL.LU.64 R12, [R1+0x6318] ;  /* 0x00631800010c7983 */ /* 0x001ea20000300a00 */
[----:B----4-:R-:W-:-:S05]  /*102ff0*/  IADD3 R22, P2, R28, R21, RZ ;  /* 0x000000151c167210 */ /* 0x010fca0007f5e0ff */
[----:B------:R0:W-:Y:S04]  /*103000*/  STL [R1+0x2d60], R22 ;  /* 0x002d601601007387 */ /* 0x0001e80000100800 */
[----:B0-----:R-:W3:Y:S04]  /*103010*/  LDL.LU.64 R22, [R1+0x6310] ;  /* 0x0063100001167983 */ /* 0x001ee80000300a00 */
[----:B------:R0:W-:Y:S04]  /*103020*/  STL [R1+0x62e0], R21 ;  /* 0x0062e01501007387 */ /* 0x0001e80000100800 */
[----:B0-----:R-:W4:Y:S02]  /*103030*/  LDL.LU R21, [R1+0x2d0] ;  /* 0x0002d00001157983 */ /* 0x001f240000300800 */
[----:B----4-:R-:W-:-:S05]  /*103040*/  IMAD.X R9, R21, 0x1, R15, P0 ;  /* 0x0000000115097824 */ /* 0x010fca00000e060f */
[----:B------:R0:W-:Y:S04]  /*103050*/  STL.64 [R1+0x2d90], R8 ;  /* 0x002d900801007387 */ /* 0x0001e80000100a00 */
[----:B0-----:R-:W4:Y:S04]  /*103060*/  LDL.LU.64 R8, [R1+0x6308] ;  /* 0x0063080001087983 */ /* 0x001f280000300a00 */
[----:B------:R-:W-:Y:S01]  /*103070*/  STL.64 [R1+0x62d8], R14 ;  /* 0x0062d80e01007387 */ /* 0x000fe20000100a00 */
[----:B------:R-:W-:-:S03]  /*103080*/  IADD3 R16, P1, R28, R19, RZ ;  /* 0x000000131c107210 */ /* 0x000fc60007f3e0ff */
[----:B----4-:R0:W-:Y:S04]  /*103090*/  STL.64 [R1+0x62f0], R8 ;  /* 0x0062f00801007387 */ /* 0x0101e80000100a00 */
[----:B0-----:R0:W4:Y:S04]  /*1030a0*/  LDL.64 R8, [R1+0x2d60] ;  /* 0x002d600001087983 */ /* 0x0011280000100a00 */
[----:B------:R1:W-:Y:S01]  /*1030b0*/  STL.64 [R1+0x62d0], R2 ;  /* 0x0062d00201007387 */ /* 0x0003e20000100a00 */
[----:B---3--:R-:W-:Y:S01]  /*1030c0*/  IADD3 R14, P0, R28, R23, RZ ;  /* 0x000000171c0e7210 */ /* 0x008fe20007f1e0ff */
[----:B-1----:R-:W-:-:S02]  /*1030d0*/  IMAD.MOV.U32 R3, RZ, RZ, R17 ;  /* 0x000000ffff037224 */ /* 0x002fc400078e0011 */
[C---:B------:R-:W-:Y:S02]  /*1030e0*/  IMAD.X R17, R21.reuse, 0x1, R18, P1 ;  /* 0x0000000115117824 */ /* 0x040fe400008e0612 */
[----:B------:R-:W-:-:S03]  /*1030f0*/  IMAD.X R15, R21, 0x1, R22, P0 ;  /* 0x00000001150f7824 */ /* 0x000fc600000e0616 */
[----:B------:R1:W-:Y:S02]  /*103100*/  STL.64 [R1+0x2d58], R16 ;  /* 0x002d581001007387 */ /* 0x0003e40000100a00 */
[----:B-1----:R-:W-:-:S05]  /*103110*/  IADD3 R16, P1, R28, R25, RZ ;  /* 0x000000191c107210 */ /* 0x002fca0007f3e0ff */
[C---:B------:R-:W-:Y:S02]  /*103120*/  IMAD.X R17, R21.reuse, 0x1, R24, P1 ;  /* 0x0000000115117824 */ /* 0x040fe400008e0618 */
[----:B----4-:R-:W-:Y:S01]  /*103130*/  IMAD.X R9, R21, 0x1, R20, P2 ;  /* 0x0000000115097824 */ /* 0x010fe200010e0614 */
[----:B------:R-:W-:-:S04]  /*103140*/  IADD3 R8, P2, R28, R27, RZ ;  /* 0x0000001b1c087210 */ /* 0x000fc80007f5e0ff */
[----:B------:R-:W-:Y:S04]  /*103150*/  STL [R1+0x2d64], R9 ;  /* 0x002d640901007387 */ /* 0x000fe80000100800 */
[----:B------:R-:W-:Y:S04]  /*103160*/  STL.64 [R1+0x62e8], R22 ;  /* 0x0062e81601007387 */ /* 0x000fe80000100a00 */
[----:B------:R1:W-:Y:S04]  /*103170*/  STL.64 [R1+0x2d68], R14 ;  /* 0x002d680e01007387 */ /* 0x0003e80000100a00 */
[----:B------:R3:W-:Y:S01]  /*103180*/  STL.64 [R1+0x62c8], R6 ;  /* 0x0062c80601007387 */ /* 0x0007e20000100a00 */
[----:B-1----:R-:W-:-:S03]  /*103190*/  IADD3 R14, P0, R28, R29, RZ ;  /* 0x0000001d1c0e7210 */ /* 0x002fc60007f1e0ff */
[----:B---3--:R-:W3:Y:S04]  /*1031a0*/  LDL R7, [R1+0x214] ;  /* 0x0002140001077983 */ /* 0x008ee80000100800 */
[----:B------:R-:W4:Y:S04]  /*1031b0*/  LDL.LU R28, [R1+0x6300] ;  /* 0x00630000011c7983 */ /* 0x000f280000300800 */
[----:B------:R1:W-:Y:S04]  /*1031c0*/  STL.64 [R1+0x2d70], R16 ;  /* 0x002d701001007387 */ /* 0x0003e80000100a00 */
[----:B-1----:R-:W3:Y:S01]  /*1031d0*/  LDL.LU.64 R16, [R1+0x62f8] ;  /* 0x0062f80001107983 */ /* 0x002ee20000300a00 */
[----:B------:R-:W-:-:S03]  /*1031e0*/  IMAD.X R9, R21, 0x1, R26, P2 ;  /* 0x0000000115097824 */ /* 0x000fc600010e061a */
[----:B--2---:R-:W-:Y:S04]  /*1031f0*/  STL.64 [R1+0x62c0], R12 ;  /* 0x0062c00c01007387 */ /* 0x004fe80000100a00 */
[----:B------:R1:W-:Y:S04]  /*103200*/  STL.64 [R1+0x2d78], R8 ;  /* 0x002d780801007387 */ /* 0x0003e80000100a00 */
[----:B-1----:R-:W2:Y:S01]  /*103210*/  LDL.LU.64 R8, [R1+0x62f0] ;  /* 0x0062f00001087983 */ /* 0x002ea20000300a00 */
[----:B----4-:R-:W-:Y:S01]  /*103220*/  IMAD.X R15, R21, 0x1, R28, P0 ;  /* 0x00000001150f7824 */ /* 0x010fe200000e061c */
[----:B---3--:R-:W-:-:S02]  /*103230*/  IADD3 R22, P2, R7, R17, RZ ;  /* 0x0000001107167210 */ /* 0x008fc40007f5e0ff */
[----:B------:R-:W-:Y:S01]  /*103240*/  IADD3 R2, P1, R7, R16, RZ ;  /* 0x0000001007027210 */ /* 0x000fe20007f3e0ff */
[----:B------:R1:W-:Y:S04]  /*103250*/  STL.64 [R1+0x62b8], R16 ;  /* 0x0062b81001007387 */ /* 0x0003e80000100a00 */
[----:B------:R3:W-:Y:S01]  /*103260*/  STL [R1+0x2d50], R22 ;  /* 0x002d501601007387 */ /* 0x0007e20000100800 */
[----:B-1----:R-:W-:Y:S02]  /*103270*/  IMAD.MOV.U32 R16, RZ, RZ, R22 ;  /* 0x000000ffff107224 */ /* 0x002fe400078e0016 */
[----:B------:R-:W-:Y:S02]  /*103280*/  IMAD.MOV.U32 R17, RZ, RZ, R23 ;  /* 0x000000ffff117224 */ /* 0x000fe400078e0017 */
[----:B---3--:R-:W3:Y:S04]  /*103290*/  LDL.LU.64 R22, [R1+0x62e8] ;  /* 0x0062e80001167983 */ /* 0x008ee80000300a00 */
[----:B------:R-:W4:Y:S04]  /*1032a0*/  LDL.LU R21, [R1+0x62e0] ;  /* 0x0062e00001157983 */ /* 0x000f280000300800 */
[----:B------:R1:W-:Y:S04]  /*1032b0*/  STL.64 [R1+0x2d40], R14 ;  /* 0x002d400e01007387 */ /* 0x0003e80000100a00 */
[----:B-1----:R-:W2:Y:S01]  /*1032c0*/  LDL.LU.64 R14, [R1+0x62d8] ;  /* 0x0062d800010e7983 */ /* 0x002ea20000300a00 */
[----:B------:R-:W-:-:S04]  /*1032d0*/  IMAD.MOV.U32 R13, RZ, RZ, R3 ;  /* 0x000000ffff0d7224 */ /* 0x000fc800078e0003 */
[----:B--2---:R-:W-:-:S05]  /*1032e0*/  IMAD.X R3, R13, 0x1, R14, P1 ;  /* 0x000000010d037824 */ /* 0x004fca00008e060e */
[----:B------:R1:W-:Y:S04]  /*1032f0*/  STL.64 [R1+0x2d48], R2 ;  /* 0x002d480201007387 */ /* 0x0003e80000100a00 */
[----:B-1----:R-:W2:Y:S01]  /*103300*/  LDL.LU.64 R2, [R1+0x62d0] ;  /* 0x0062d00001027983 */ /* 0x002ea20000300a00 */
[----:B------:R-:W-:-:S03]  /*103310*/  IADD3 R6, P0, R7, R19, RZ ;  /* 0x0000001307067210 */ /* 0x000fc60007f1e0ff */
[----:B--2---:R1:W-:Y:S02]  /*103320*/  STL.64 [R1+0x62a8], R2 ;  /* 0x0062a80201007387 */ /* 0x0043e40000100a00 */
[----:B-1----:R-:W-:Y:S02]  /*103330*/  IMAD.MOV.U32 R2, RZ, RZ, R13 ;  /* 0x000000ffff027224 */ /* 0x002fe400078e000d */
[----:B------:R-:W4:Y:S02]  /*103340*/  LDL.LU R3, [R1+0x214] ;  /* 0x0002140001037983 */ /* 0x000f240000300800 */
[C---:B------:R-:W-:Y:S02]  /*103350*/  IMAD.X R17, R2.reuse, 0x1, R15, P2 ;  /* 0x0000000102117824 */ /* 0x040fe400010e060f */
[----:B------:R-:W-:Y:S01]  /*103360*/  IMAD.X R7, R2, 0x1, R18, P0 ;  /* 0x0000000102077824 */ /* 0x000fe200000e0612 */
[----:B------:R-:W-:Y:S04]  /*103370*/  STL.64 [R1+0x62b0], R14 ;  /* 0x0062b00e01007387 */ /* 0x000fe80000100a00 */
[----:B------:R-:W-:Y:S04]  /*103380*/  STL [R1+0x2d54], R17 ;  /* 0x002d541101007387 */ /* 0x000fe80000100800 */
[----:B------:R1:W-:Y:S04]  /*103390*/  STL.64 [R1+0x2d20], R6 ;  /* 0x002d200601007387 */ /* 0x0003e80000100a00 */
[----:B-1----:R-:W2:Y:S01]  /*1033a0*/  LDL.LU.64 R6, [R1+0x62c8] ;  /* 0x0062c80001067983 */ /* 0x002ea20000300a00 */
[----:B----4-:R-:W-:-:S03]  /*1033b0*/  IADD3 R12, P1, R3, R21, RZ ;  /* 0x00000015030c7210 */ /* 0x010fc60007f3e0ff */
[----:B--2---:R1:W-:Y:S02]  /*1033c0*/  STL.64 [R1+0x6298], R6 ;  /* 0x0062980601007387 */ /* 0x0043e40000100a00 */
[----:B-1----:R-:W-:Y:S02]  /*1033d0*/  IMAD.MOV.U32 R6, RZ, RZ, R2 ;  /* 0x000000ffff067224 */ /* 0x002fe400078e0002 */
[----:B------:R-:W2:Y:S02]  /*1033e0*/  LDL R7, [R1+0x218] ;  /* 0x0002180001077983 */ /* 0x000ea40000100800 */
[----:B------:R-:W-:-:S05]  /*1033f0*/  IMAD.X R13, R6, 0x1, R20, P1 ;  /* 0x00000001060d7824 */ /* 0x000fca00008e0614 */
[----:B------:R1:W-:Y:S04]  /*103400*/  STL.64 [R1+0x2d28], R12 ;  /* 0x002d280c01007387 */ /* 0x0003e80000100a00 */
[----:B-1----:R-:W4:Y:S01]  /*103410*/  LDL.LU.64 R12, [R1+0x62c0] ;  /* 0x0062c000010c7983 */ /* 0x002f220000300a00 */
[C---:B---3--:R-:W-:Y:S02]  /*103420*/  IADD3 R16, P2, R3.reuse, R23, RZ ;  /* 0x0000001703107210 */ /* 0x048fe40007f5e0ff */
[----:B------:R-:W-:-:S03]  /*103430*/  IADD3 R14, P0, R3, R25, RZ ;  /* 0x00000019030e7210 */ /* 0x000fc60007f1e0ff */
[----:B------:R-:W-:Y:S02]  /*103440*/  IMAD.X R17, R6, 0x1, R22, P2 ;  /* 0x0000000106117824 */ /* 0x000fe400010e0616 */
[----:B------:R-:W-:Y:S01]  /*103450*/  STL [R1+0x2d38], R14 ;  /* 0x002d380e01007387 */ /* 0x000fe20000100800 */
[----:B------:R-:W-:-:S03]  /*103460*/  IADD3 R2, P2, R3, R29, RZ ;  /* 0x0000001d03027210 */ /* 0x000fc60007f5e0ff */
[----:B----4-:R-:W-:Y:S04]  /*103470*/  STL.64 [R1+0x62a0], R12 ;  /* 0x0062a00c01007387 */ /* 0x010fe80000100a00 */
[----:B------:R1:W-:Y:S04]  /*103480*/  STL.64 [R1+0x2d30], R16 ;  /* 0x002d301001007387 */ /* 0x0003e80000100a00 */
[----:B-1----:R-:W2:Y:S01]  /*103490*/  LDL.LU.64 R16, [R1+0x62b8] ;  /* 0x0062b80001107983 */ /* 0x002ea20000300a00 */
[----:B------:R-:W-:Y:S01]  /*1034a0*/  IMAD.MOV.U32 R12, RZ, RZ, R14 ;  /* 0x000000ffff0c7224 */ /* 0x000fe200078e000e */
[----:B------:R-:W-:Y:S01]  /*1034b0*/  IADD3 R14, P1, R3, R27, RZ ;  /* 0x0000001b030e7210 */ /* 0x000fe20007f3e0ff */
[----:B------:R-:W-:-:S02]  /*1034c0*/  IMAD.MOV.U32 R3, RZ, RZ, R6 ;  /* 0x000000ffff037224 */ /* 0x000fc400078e0006 */
[----:B------:R-:W-:Y:S02]  /*1034d0*/  IMAD.MOV.U32 R13, RZ, RZ, R15 ;  /* 0x000000ffff0d7224 */ /* 0x000fe400078e000f */
[C---:B------:R-:W-:Y:S02]  /*1034e0*/  IMAD.X R13, R3.reuse, 0x1, R24, P0 ;  /* 0x00000001030d7824 */ /* 0x040fe400000e0618 */
[C---:B------:R-:W-:Y:S02]  /*1034f0*/  IMAD.X R15, R3.reuse, 0x1, R26, P1 ;  /* 0x00000001030f7824 */ /* 0x040fe400008e061a */
[----:B------:R-:W-:Y:S01]  /*103500*/  IMAD.X R3, R3, 0x1, R28, P2 ;  /* 0x0000000103037824 */ /* 0x000fe200010e061c */
[----:B------:R-:W-:Y:S04]  /*103510*/  STL [R1+0x2d3c], R13 ;  /* 0x002d3c0d01007387 */ /* 0x000fe80000100800 */
[----:B------:R1:W-:Y:S04]  /*103520*/  STL.64 [R1+0x2d18], R14 ;  /* 0x002d180e01007387 */ /* 0x0003e80000100a00 */
[----:B-1----:R-:W3:Y:S01]  /*103530*/  LDL.LU.64 R14, [R1+0x62b0] ;  /* 0x0062b000010e7983 */ /* 0x002ee20000300a00 */
[----:B--2---:R-:W-:-:S02]  /*103540*/  IADD3 R12, P0, R7, R16, RZ ;  /* 0x00000010070c7210 */ /* 0x004fc40007f1e0ff */
[----:B------:R-:W-:Y:S02]  /*103550*/  IADD3 R6, P1, R7, R17, RZ ;  /* 0x0000001107067210 */ /* 0x000fe40007f3e0ff */
[----:B------:R-:W3:Y:S04]  /*103560*/  LDL R7, [R1+0x2c8] ;  /* 0x0002c80001077983 */ /* 0x000ee80000100800 */
[----:B------:R1:W-:Y:S04]  /*103570*/  STL [R1+0x6288], R17 ;  /* 0x0062881101007387 */ /* 0x0003e80000100800 */
[----:B-1----:R-:W2:Y:S04]  /*103580*/  LDL.LU R17, [R1+0x218] ;  /* 0x0002180001117983 */ /* 0x002ea80000300800 */
[----:B------:R1:W-:Y:S04]  /*103590*/  STL.64 [R1+0x2d00], R2 ;  /* 0x002d000201007387 */ /* 0x0003e80000100a00 */
[----:B-1----:R-:W4:Y:S01]  /*1035a0*/  LDL.LU.64 R2, [R1+0x62a8] ;  /* 0x0062a80001027983 */ /* 0x002f220000300a00 */
[----:B---3--:R-:W-:-:S02]  /*1035b0*/  IMAD.X R13, R7, 0x1, R14, P0 ;  /* 0x00000001070d7824 */ /* 0x008fc400000e060e */
[----:B------:R-:W-:Y:S01]  /*1035c0*/  IMAD.X R7, R7, 0x1, R15, P1 ;  /* 0x0000000107077824 */ /* 0x000fe200008e060f */
[----:B----4-:R2:W-:Y:S04]  /*1035d0*/  STL.64 [R1+0x6290], R2 ;  /* 0x0062900201007387 */ /* 0x0105e80000100a00 */
[----:B------:R1:W-:Y:S01]  /*1035e0*/  STL.64 [R1+0x2d08], R12 ;  /* 0x002d080c01007387 */ /* 0x0003e20000100a00 */
[----:B--2---:R-:W-:-:S05]  /*1035f0*/  IADD3 R2, P2, R17, R19, RZ ;  /* 0x0000001311027210 */ /* 0x004fca0007f5e0ff */
[----:B------:R-:W-:Y:S04]  /*103600*/  STL [R1+0x2cd8], R2 ;  /* 0x002cd80201007387 */ /* 0x000fe80000100800 */
[----:B-1----:R-:W2:Y:S04]  /*103610*/  LDL.LU.64 R12, [R1+0x62a0] ;  /* 0x0062a000010c7983 */ /* 0x002ea80000300a00 */
[----:B------:R1:W-:Y:S04]  /*103620*/  STL.64 [R1+0x2d10], R6 ;  /* 0x002d100601007387 */ /* 0x0003e80000100a00 */
[----:B-1----:R-:W3:Y:S04]  /*103630*/  LDL.LU.64 R6, [R1+0x6298] ;  /* 0x0062980001067983 */ /* 0x002ee80000300a00 */
[----:B------:R1:W-:Y:S04]  /*103640*/  STL [R1+0x6270], R15 ;  /* 0x0062700f01007387 */ /* 0x0003e80000100800 */
[----:B-1----:R-:W4:Y:S04]  /*103650*/  LDL.LU R15, [R1+0x2c8] ;  /* 0x0002c800010f7983 */ /* 0x002f280000300800 */
[----:B---3--:R1:W-:Y:S04]  /*103660*/  STL.64 [R1+0x6280], R6 ;  /* 0x0062800601007387 */ /* 0x0083e80000100a00 */
[----:B-1----:R0:W3:Y:S01]  /*103670*/  LDL.64 R6, [R1+0x2cd8] ;  /* 0x002cd80001067983 */ /* 0x0020e20000100a00 */
[----:B------:R-:W-:-:S03]  /*103680*/  IADD3 R2, P0, R17, R21, RZ ;  /* 0x0000001511027210 */ /* 0x000fc60007f1e0ff */
[----:B--2---:R1:W-:Y:S04]  /*103690*/  STL.64 [R1+0x6278], R12 ;  /* 0x0062780c01007387 */ /* 0x0043e80000100a00 */
[----:B------:R2:W-:Y:S01]  /*1036a0*/  STL.64 [R1+0x6260], R8 ;  /* 0x0062600801007387 */ /* 0x0005e20000100a00 */
[----:B----4-:R-:W-:Y:S01]  /*1036b0*/  IMAD.X R3, R15, 0x1, R20, P0 ;  /* 0x000000010f037824 */ /* 0x010fe200000e0614 */
[----:B-1----:R-:W-:Y:S02]  /*1036c0*/  IADD3 R12, P1, R17, R23, RZ ;  /* 0x00000017110c7210 */ /* 0x002fe40007f3e0ff */
[----:B--2---:R-:W2:Y:S01]  /*1036d0*/  LDL R9, [R1+0x21c] ;  /* 0x00021c0001097983 */ /* 0x004ea20000100800 */
[----:B---3--:R-:W-:-:S05]  /*1036e0*/  IMAD.X R7, R15, 0x1, R18, P2 ;  /* 0x000000010f077824 */ /* 0x008fca00010e0612 */
[----:B------:R-:W-:Y:S04]  /*1036f0*/  STL [R1+0x2cdc], R7 ;  /* 0x002cdc0701007387 */ /* 0x000fe80000100800 */
[----:B------:R-:W-:Y:S04]  /*103700*/  STL [R1+0x2ce8], R12 ;  /* 0x002ce80c01007387 */ /* 0x000fe80000100800 */
[----:B------:R1:W-:Y:S04]  /*103710*/  STL.64 [R1+0x2ce0], R2 ;  /* 0x002ce00201007387 */ /* 0x0003e80000100a00 */
[----:B-1----:R-:W3:Y:S04]  /*103720*/  LDL.LU.64 R2, [R1+0x6290] ;  /* 0x0062900001027983 */ /* 0x002ee80000300a00 */
[----:B------:R1:W-:Y:S04]  /*103730*/  STL.64 [R1+0x6268], R20 ;  /* 0x0062681401007387 */ /* 0x0003e80000100a00 */
[----:B-1----:R0:W4:Y:S01]  /*103740*/  LDL.64 R20, [R1+0x2ce8] ;  /* 0x002ce80001147983 */ /* 0x0021220000100a00 */
[----:B------:R-:W-:-:S03]  /*103750*/  IADD3 R6, P2, R17, R25, RZ ;  /* 0x0000001911067210 */ /* 0x000fc60007f5e0ff */
[----:B------:R-:W-:Y:S01]  /*103760*/  STL.64 [R1+0x6258], R22 ;  /* 0x0062581601007387 */ /* 0x000fe20000100a00 */
[----:B------:R-:W-:Y:S01]  /*103770*/  IADD3 R12, P0, R17, R27, RZ ;  /* 0x0000001b110c7210 */ /* 0x000fe20007f1e0ff */
[----:B------:R-:W-:Y:S01]  /*103780*/  IMAD.X R7, R15, 0x1, R24, P2 ;  /* 0x000000010f077824 */ /* 0x000fe200010e0618 */
[----:B--2---:R-:W-:Y:S01]  /*103790*/  IADD3 R8, P2, R9, R16, RZ ;  /* 0x0000001009087210 */ /* 0x004fe20007f5e0ff */
[----:B----4-:R-:W-:Y:S01]  /*1037a0*/  IMAD.X R21, R15, 0x1, R22, P1 ;  /* 0x000000010f157824 */ /* 0x010fe200008e0616 */
[----:B------:R-:W-:-:S04]  /*1037b0*/  IADD3 R20, P1, R17, R29, RZ ;  /* 0x0000001d11147210 */ /* 0x000fc80007f3e0ff */
[----:B------:R-:W-:Y:S04]  /*1037c0*/  STL [R1+0x2cec], R21 ;  /* 0x002cec1501007387 */ /* 0x000fe80000100800 */
[----:B------:R-:W2:Y:S04]  /*1037d0*/  LDL.LU R17, [R1+0x6288] ;  /* 0x0062880001117983 */ /* 0x000ea80000300800 */
[----:B------:R1:W-:Y:S04]  /*1037e0*/  STL.64 [R1+0x2cf0], R6 ;  /* 0x002cf00601007387 */ /* 0x0003e80000100a00 */
[----:B-1----:R-:W4:Y:S04]  /*1037f0*/  LDL.LU.64 R6, [R1+0x6280] ;  /* 0x0062800001067983 */ /* 0x002f280000300a00 */
[----:B------:R-:W3:Y:S01]  /*103800*/  LDL R9, [R1+0x2c4] ;  /* 0x0002c40001097983 */ /* 0x000ee20000100800 */
[----:B------:R-:W-:-:S02]  /*103810*/  IMAD.X R13, R15, 0x1, R26, P0 ;  /* 0x000000010f0d7824 */ /* 0x000fc400000e061a */
[----:B------:R-:W-:-:S03]  /*103820*/  IMAD.X R21, R15, 0x1, R28, P1 ;  /* 0x000000010f157824 */ /* 0x000fc600008e061c */
[----:B------:R1:W-:Y:S04]  /*103830*/  STL.64 [R1+0x2cf8], R12 ;  /* 0x002cf80c01007387 */ /* 0x0003e80000100a00 */
[----:B-1----:R-:W4:Y:S04]  /*103840*/  LDL.LU.64 R12, [R1+0x6278] ;  /* 0x00627800010c7983 */ /* 0x002f280000300a00 */
[----:B------:R1:W-:Y:S04]  /*103850*/  STL [R1+0x6250], R26 ;  /* 0x0062501a01007387 */ /* 0x0003e80000100800 */
[----:B-1----:R-:W4:Y:S04]  /*103860*/  LDL.LU R26, [R1+0x21c] ;  /* 0x00021c00011a7983 */ /* 0x002f280000300800 */
[----:B--2---:R-:W-:Y:S04]  /*103870*/  STL.64 [R1+0x6248], R16 ;  /* 0x0062481001007387 */ /* 0x004fe80000100a00 */
[----:B------:R-:W2:Y:S04]  /*103880*/  LDL.LU R15, [R1+0x6270] ;  /* 0x00627000010f7983 */ /* 0x000ea80000300800 */
[----:B------:R1:W-:Y:S01]  /*103890*/  STL.64 [R1+0x2cc0], R20 ;  /* 0x002cc01401007387 */ /* 0x0003e20000100a00 */
[----:B---3--:R-:W-:-:S03]  /*1038a0*/  IMAD.X R9, R9, 0x1, R14, P2 ;  /* 0x0000000109097824 */ /* 0x008fc600010e060e */
[----:B-1----:R-:W3:Y:S04]  /*1038b0*/  LDL.LU.64 R20, [R1+0x6268] ;  /* 0x0062680001147983 */ /* 0x002ee80000300a00 */
[----:B------:R1:W-:Y:S04]  /*1038c0*/  STL.64 [R1+0x2cc8], R8 ;  /* 0x002cc80801007387 */ /* 0x0003e80000100a00 */
[----:B-1----:R-:W4:Y:S04]  /*1038d0*/  LDL.LU.64 R8, [R1+0x6260] ;  /* 0x0062600001087983 */ /* 0x002f280000300a00 */
[----:B----4-:R1:W-:Y:S04]  /*1038e0*/  STL.64 [R1+0x6238], R8 ;  /* 0x0062380801007387 */ /* 0x0103e80000100a00 */
[----:B---3--:R3:W-:Y:S01]  /*1038f0*/  STL [R1+0x6230], R21 ;  /* 0x0062301501007387 */ /* 0x0087e20000100800 */
[----:B-1----:R-:W-:-:S03]  /*103900*/  IADD3 R8, P2, R26, R21, RZ ;  /* 0x000000151a087210 */ /* 0x002fc60007f5e0ff */
[----:B---3--:R-:W2:Y:S01]  /*103910*/  LDL.LU R21, [R1+0x2c4] ;  /* 0x0002c40001157983 */ /* 0x008ea20000300800 */
[C---:B------:R-:W-:Y:S02]  /*103920*/  IADD3 R22, P0, R26.reuse, R17, RZ ;  /* 0x000000111a167210 */ /* 0x040fe40007f1e0ff */
[----:B------:R-:W-:-:S03]  /*103930*/  IADD3 R16, P1, R26, R19, RZ ;  /* 0x000000131a107210 */ /* 0x000fc60007f3e0ff */
[----:B--2---:R-:W-:-:S05]  /*103940*/  IMAD.X R23, R21, 0x1, R15, P0 ;  /* 0x0000000115177824 */ /* 0x004fca00000e060f */
[----:B------:R1:W-:Y:S04]  /*103950*/  STL.64 [R1+0x2cd0], R22 ;  /* 0x002cd01601007387 */ /* 0x0003e80000100a00 */
[----:B-1----:R-:W2:Y:S01]  /*103960*/  LDL.LU.64 R22, [R1+0x6258] ;  /* 0x0062580001167983 */ /* 0x002ea20000300a00 */
[----:B------:R-:W-:-:S03]  /*103970*/  IMAD.X R17, R21, 0x1, R18, P1 ;  /* 0x0000000115117824 */ /* 0x000fc600008e0612 */
[----:B------:R-:W-:Y:S04]  /*103980*/  STL.64 [R1+0x6228], R14 ;  /* 0x0062280e01007387 */ /* 0x000fe80000100a00 */
[----:B------:R-:W-:Y:S01]  /*103990*/  STL.64 [R1+0x6240], R4 ;  /* 0x0062400401007387 */ /* 0x000fe20000100a00 */
[----:B------:R-:W-:-:S03]  /*1039a0*/  IMAD.X R9, R21, 0x1, R20, P2 ;  /* 0x0000000115097824 */ /* 0x000fc600010e0614 */
[----:B------:R1:W-:Y:S04]  /*1039b0*/  STL.64 [R1+0x2c98], R16 ;  /* 0x002c981001007387 */ /* 0x0003e80000100a00 */
[----:B------:R3:W-:Y:S01]  /*1039c0*/  STL.64 [R1+0x2ca0], R8 ;  /* 0x002ca00801007387 */ /* 0x0007e20000100a00 */
[C---:B-1----:R-:W-:Y:S02]  /*1039d0*/  IADD3 R16, P1, R26.reuse, R25, RZ ;  /* 0x000000191a107210 */ /* 0x042fe40007f3e0ff */
[----:B---3--:R-:W-:-:S03]  /*1039e0*/  IADD3 R8, P2, R26, R27, RZ ;  /* 0x0000001b1a087210 */ /* 0x008fc60007f5e0ff */
[C---:B------:R-:W-:Y:S01]  /*1039f0*/  IMAD.X R17, R21.reuse, 0x1, R24, P1 ;  /* 0x0000000115117824 */ /* 0x040fe200008e0618 */
[C---:B--2---:R-:W-:Y:S01]  /*103a00*/  IADD3 R14, P0, R26.reuse, R23, RZ ;  /* 0x000000171a0e7210 */ /* 0x044fe20007f1e0ff */
[----:B------:R1:W-:Y:S04]  /*103a10*/  STL.64 [R1+0x6220], R22 ;  /* 0x0062201601007387 */ /* 0x0003e80000100a00 */
[----:B------:R-:W-:Y:S01]  /*103a20*/  IMAD.X R15, R21, 0x1, R22, P0 ;  /* 0x00000001150f7824 */ /* 0x000fe200000e0616 */
[----:B-1----:R-:W2:Y:S04]  /*103a30*/  LDL R23, [R1+0x220] ;  /* 0x0002200001177983 */ /* 0x002ea80000100800 */
[----:B------:R1:W-:Y:S02]  /*103a40*/  STL.64 [R1+0x2ca8], R14 ;  /* 0x002ca80e01007387 */ /* 0x0003e40000100a00 */
[----:B-1----:R-:W-:-:S02]  /*103a50*/  IADD3 R14, P0, R26, R29, RZ ;  /* 0x0000001d1a0e7210 */ /* 0x002fc40007f1e0ff */
[----:B------:R-:W3:Y:S04]  /*103a60*/  LDL.LU R26, [R1+0x6250] ;  /* 0x00625000011a7983 */ /* 0x000ee80000300800 */
[----:B------:R1:W-:Y:S04]  /*103a70*/  STL.64 [R1+0x2cb0], R16 ;  /* 0x002cb01001007387 */ /* 0x0003e80000100a00 */
[----:B-1----:R-:W2:Y:S01]  /*103a80*/  LDL.LU.64 R16, [R1+0x6248] ;  /* 0x0062480001107983 */ /* 0x002ea20000300a00 */
[C---:B------:R-:W-:Y:S02]  /*103a90*/  IMAD.X R15, R21.reuse, 0x1, R28, P0 ;  /* 0x00000001150f7824 */ /* 0x040fe400000e061c */
[----:B---3--:R-:W-:Y:S01]  /*103aa0*/  IMAD.X R9, R21, 0x1, R26, P2 ;  /* 0x0000000115097824 */ /* 0x008fe200010e061a */
[----:B--2---:R-:W-:-:S05]  /*103ab0*/  IADD3 R4, P1, R23, R16, RZ ;  /* 0x0000001017047210 */ /* 0x004fca0007f3e0ff */
[----:B------:R1:W-:Y:S01]  /*103ac0*/  STL [R1+0x2c88], R4 ;  /* 0x002c880401007387 */ /* 0x0003e20000100800 */
[----:B------:R-:W-:-:S03]  /*103ad0*/  IADD3 R22, P2, R23, R17, RZ ;  /* 0x0000001117167210 */ /* 0x000fc60007f5e0ff */
[----:B-1----:R-:W2:Y:S04]  /*103ae0*/  LDL.LU.64 R4, [R1+0x6240] ;  /* 0x0062400001047983 */ /* 0x002ea80000300a00 */
[----:B------:R1:W-:Y:S04]  /*103af0*/  STL.64 [R1+0x2cb8], R8 ;  /* 0x002cb80801007387 */ /* 0x0003e80000100a00 */
[----:B-1----:R-:W3:Y:S04]  /*103b00*/  LDL.LU.64 R8, [R1+0x6238] ;  /* 0x0062380001087983 */ /* 0x002ee80000300a00 */
[----:B------:R-:W-:Y:S04]  /*103b10*/  STL.64 [R1+0x6218], R26 ;  /* 0x0062181a01007387 */ /* 0x000fe80000100a00 */
[----:B------:R1:W-:Y:S04]  /*103b20*/  STL.64 [R1+0x6210], R16 ;  /* 0x0062101001007387 */ /* 0x0003e80000100a00 */
[----:B-1----:R0:W4:Y:S04]  /*103b30*/  LDL.64 R16, [R1+0x2c88] ;  /* 0x002c880001107983 */ /* 0x0021280000100a00 */
[----:B------:R-:W2:Y:S04]  /*103b40*/  LDL.LU R21, [R1+0x6230] ;  /* 0x0062300001157983 */ /* 0x000ea80000300800 */
[----:B------:R1:W-:Y:S04]  /*103b50*/  STL.64 [R1+0x2c80], R14 ;  /* 0x002c800e01007387 */ /* 0x0003e80000100a00 */
[----:B-1----:R-:W4:Y:S04]  /*103b60*/  LDL.LU.64 R14, [R1+0x6228] ;  /* 0x00622800010e7983 */ /* 0x002f280000300a00 */
[----:B------:R1:W-:Y:S04]  /*103b70*/  STL [R1+0x6208], R28 ;  /* 0x0062081c01007387 */ /* 0x0003e80000100800 */
[----:B-1----:R-:W3:Y:S04]  /*103b80*/  LDL.LU R28, [R1+0x220] ;  /* 0x00022000011c7983 */ /* 0x002ee80000300800 */
[----:B------:R1:W-:Y:S01]  /*103b90*/  STL [R1+0x61f0], R19 ;  /* 0x0061f01301007387 */ /* 0x0003e20000100800 */
[----:B---3--:R-:W-:-:S03]  /*103ba0*/  IADD3 R26, P0, R28, R19, RZ ;  /* 0x000000131c1a7210 */ /* 0x008fc60007f1e0ff */
[----:B-1----:R-:W4:Y:S04]  /*103bb0*/  LDL.LU R19, [R1+0x2c0] ;  /* 0x0002c00001137983 */ /* 0x002f280000300800 */
[----:B------:R1:W-:Y:S01]  /*103bc0*/  STL.64 [R1+0x61f8], R2 ;  /* 0x0061f80201007387 */ /* 0x0003e20000100a00 */
[C---:B----4-:R-:W-:Y:S02]  /*103bd0*/  IMAD.X R17, R19.reuse, 0x1, R14, P1 ;  /* 0x0000000113117824 */ /* 0x050fe400008e060e */
[----:B------:R-:W-:-:S03]  /*103be0*/  IMAD.X R23, R19, 0x1, R15, P2 ;  /* 0x0000000113177824 */ /* 0x000fc600010e060f */
[----:B------:R-:W-:Y:S04]  /*103bf0*/  STL [R1+0x2c8c], R17 ;  /* 0x002c8c1101007387 */ /* 0x000fe80000100800 */
[----:B-1----:R-:W3:Y:S04]  /*103c00*/  LDL R2, [R1+0x224] ;  /* 0x0002240001027983 */ /* 0x002ee80000100800 */
[----:B------:R1:W-:Y:S04]  /*103c10*/  STL.64 [R1+0x2c90], R22 ;  /* 0x002c901601007387 */ /* 0x0003e80000100a00 */
[----:B-1----:R-:W4:Y:S04]  /*103c20*/  LDL.LU.64 R22, [R1+0x6220] ;  /* 0x0062200001167983 */ /* 0x002f280000300a00 */
[----:B------:R4:W-:Y:S01]  /*103c30*/  STL.64 [R1+0x6200], R14 ;  /* 0x0062000e01007387 */ /* 0x0009e20000100a00 */
[----:B------:R-:W-:-:S05]  /*103c40*/  IMAD.X R27, R19, 0x1, R18, P0 ;  /* 0x00000001131b7824 */ /* 0x000fca00000e0612 */
[----:B------:R1:W-:Y:S01]  /*103c50*/  STL.64 [R1+0x2c58], R26 ;  /* 0x002c581a01007387 */ /* 0x0003e20000100a00 */
[----:B----4-:R-:W-:-:S05]  /*103c60*/  IADD3 R14, P2, R28, R23, RZ ;  /* 0x000000171c0e7210 */ /* 0x010fca0007f5e0ff */
[----:B------:R-:W-:Y:S04]  /*103c70*/  STL [R1+0x2c68], R14 ;  /* 0x002c680e01007387 */ /* 0x000fe80000100800 */
[----:B-1----:R-:W4:Y:S04]  /*103c80*/  LDL.LU.64 R26, [R1+0x6218] ;  /* 0x00621800011a7983 */ /* 0x002f280000300a00 */
[----:B------:R-:W-:Y:S04]  /*103c90*/  STL.64 [R1+0x61e0], R12 ;  /* 0x0061e00c01007387 */ /* 0x000fe80000100a00 */
[----:B------:R1:W-:Y:S04]  /*103ca0*/  STL.64 [R1+0x61e8], R10 ;  /* 0x0061e80a01007387 */ /* 0x0003e80000100a00 */
[----:B-1----:R0:W3:Y:S01]  /*103cb0*/  LDL.64 R10, [R1+0x2c68] ;  /* 0x002c6800010a7983 */ /* 0x0020e20000100a00 */
[----:B--2---:R-:W-:-:S05]  /*103cc0*/  IADD3 R16, P1, R28, R21, RZ ;  /* 0x000000151c107210 */ /* 0x004fca0007f3e0ff */
[----:B------:R-:W-:-:S05]  /*103cd0*/  IMAD.X R17, R19, 0x1, R20, P1 ;  /* 0x0000000113117824 */ /* 0x000fca00008e0614 */
[----:B------:R1:W-:Y:S01]  /*103ce0*/  STL.64 [R1+0x2c60], R16 ;  /* 0x002c601001007387 */ /* 0x0003e20000100a00 */
[----:B------:R-:W-:-:S03]  /*103cf0*/  IADD3 R12, P0, R28, R25, RZ ;  /* 0x000000191c0c7210 */ /* 0x000fc60007f1e0ff */
[----:B-1----:R-:W2:Y:S01]  /*103d00*/  LDL.LU.64 R16, [R1+0x6210] ;  /* 0x0062100001107983 */ /* 0x002ea20000300a00 */
[C---:B----4-:R-:W-:Y:S01]  /*103d10*/  IADD3 R14, P1, R28.reuse, R27, RZ ;  /* 0x0000001b1c0e7210 */ /* 0x050fe20007f3e0ff */
[----:B---3--:R-:W-:Y:S01]  /*103d20*/  IMAD.X R11, R19, 0x1, R22, P2 ;  /* 0x00000001130b7824 */ /* 0x008fe200010e0616 */
[----:B------:R-:W-:-:S04]  /*103d30*/  IADD3 R10, P2, R28, R29, RZ ;  /* 0x0000001d1c0a7210 */ /* 0x000fc80007f5e0ff */
[----:B------:R-:W-:Y:S04]  /*103d40*/  STL [R1+0x2c6c], R11 ;  /* 0x002c6c0b01007387 */ /* 0x000fe80000100800 */
[----:B------:R-:W3:Y:S01]  /*103d50*/  LDL.LU R28, [R1+0x6208] ;  /* 0x00620800011c7983 */ /* 0x000ee20000300800 */
[C---:B------:R-:W-:Y:S02]  /*103d60*/  IMAD.X R13, R19.reuse, 0x1, R24, P0 ;  /* 0x00000001130d7824 */ /* 0x040fe400000e0618 */
[----:B------:R-:W-:-:S03]  /*103d70*/  IMAD.X R15, R19, 0x1, R26, P1 ;  /* 0x00000001130f7824 */ /* 0x000fc600008e061a */
[----:B------:R2:W-:Y:S04]  /*103d80*/  STL.64 [R1+0x2c70], R12 ;  /* 0x002c700c01007387 */ /* 0x0005e80000100a00 */
[----:B------:R1:W-:Y:S01]  /*103d90*/  STL.64 [R1+0x2c78], R14 ;  /* 0x002c780e01007387 */ /* 0x0003e20000100a00 */
[C---:B--2---:R-:W-:Y:S02]  /*103da0*/  IADD3 R12, P0, R2.reuse, R16, RZ ;  /* 0x00000010020c7210 */ /* 0x044fe40007f1e0ff */
[----:B------:R-:W-:Y:S01]  /*103db0*/  IADD3 R2, P1, R2, R17, RZ ;  /* 0x0000001102027210 */ /* 0x000fe20007f3e0ff */
[----:B-1----:R-:W2:Y:S04]  /*103dc0*/  LDL.LU.64 R14, [R1+0x6200] ;  /* 0x00620000010e7983 */ /* 0x002ea80000300a00 */
[----:B------:R1:W-:Y:S04]  /*103dd0*/  STL [R1+0x2c50], R2 ;  /* 0x002c500201007387 */ /* 0x0003e80000100800 */
[----:B-1----:R-:W4:Y:S04]  /*103de0*/  LDL.LU.64 R2, [R1+0x61f8] ;  /* 0x0061f80001027983 */ /* 0x002f280000300a00 */
[----:B------:R-:W-:Y:S01]  /*103df0*/  STL.64 [R1+0x61c8], R16 ;  /* 0x0061c81001007387 */ /* 0x000fe20000100a00 */
[----:B---3--:R-:W-:-:S03]  /*103e00*/  IMAD.X R11, R19, 0x1, R28, P2 ;  /* 0x00000001130b7824 */ /* 0x008fc600010e061c */
[----:B------:R-:W3:Y:S04]  /*103e10*/  LDL.LU R19, [R1+0x61f0] ;  /* 0x0061f00001137983 */ /* 0x000ee80000300800 */
[----:B------:R1:W-:Y:S04]  /*103e20*/  STL.64 [R1+0x2c40], R10 ;  /* 0x002c400a01007387 */ /* 0x0003e80000100a00 */
[----:B-1----:R-:W3:Y:S04]  /*103e30*/  LDL.LU.64 R10, [R1+0x61e8] ;  /* 0x0061e800010a7983 */ /* 0x002ee80000300a00 */
[----:B------:R1:W-:Y:S04]  /*103e40*/  STL.64 [R1+0x61d8], R28 ;  /* 0x0061d81c01007387 */ /* 0x0003e80000100a00 */
[----:B-1----:R0:W2:Y:S04]  /*103e50*/  LDL.64 R28, [R1+0x2c50] ;  /* 0x002c5000011c7983 */ /* 0x0020a80000100a00 */
[----:B--2---:R-:W2:Y:S04]  /*103e60*/  LDL R29, [R1+0x2bc] ;  /* 0x0002bc00011d7983 */ /* 0x004ea80000100800 */
[----:B----4-:R1:W-:Y:S04]  /*103e70*/  STL.64 [R1+0x61d0], R2 ;  /* 0x0061d00201007387 */ /* 0x0103e80000100a00 */
[----:B-1----:R-:W4:Y:S01]  /*103e80*/  LDL.LU R2, [R1+0x224] ;  /* 0x0002240001027983 */ /* 0x002f220000300800 */
[----:B--2---:R-:W-:-:S05]  /*103e90*/  IMAD.X R13, R29, 0x1, R14, P0 ;  /* 0x000000011d0d7824 */ /* 0x004fca00000e060e */
[----:B------:R1:W-:Y:S04]  /*103ea0*/  STL.64 [R1+0x2c48], R12 ;  /* 0x002c480c01007387 */ /* 0x0003e80000100a00 */
[----:B-1----:R-:W2:Y:S04]  /*103eb0*/  LDL.LU.64 R12, [R1+0x61e0] ;  /* 0x0061e000010c7983 */ /* 0x002ea80000300a00 */
[----:B--2---:R-:W-:Y:S04]  /*103ec0*/  STL.64 [R1+0x61b8], R12 ;  /* 0x0061b80c01007387 */ /* 0x004fe80000100a00 */
[----:B---3--:R1:W-:Y:S02]  /*103ed0*/  STL.64 [R1+0x61c0], R10 ;  /* 0x0061c00a01007387 */ /* 0x0083e40000100a00 */
[----:B-1----:R-:W-:-:S02]  /*103ee0*/  IMAD.MOV.U32 R10, RZ, RZ, R9 ;  /* 0x000000ffff0a7224 */ /* 0x002fc400078e0009 */
[----:B------:R-:W2:Y:S01]  /*103ef0*/  LDL.LU R9, [R1+0x2b4] ;  /* 0x0002b40001097983 */ /* 0x000ea20000300800 */
[----:B------:R-:W-:Y:S01]  /*103f00*/  IMAD.X R29, R29, 0x1, R15, P1 ;  /* 0x000000011d1d7824 */ /* 0x000fe200008e060f */
[C---:B----4-:R-:W-:Y:S02]  /*103f10*/  IADD3 R16, P2, R2.reuse, R19, RZ ;  /* 0x0000001302107210 */ /* 0x050fe40007f5e0ff */
[----:B--2---:R1:W-:Y:S04]  /*103f20*/  STL [R1+0x6198], R9 ;  /* 0x0061980901007387 */ /* 0x0043e80000100800 */
[----:B-1----:R-:W2:Y:S04]  /*103f30*/  LDL.LU R9, [R1+0x228] ;  /* 0x0002280001097983 */ /* 0x002ea80000300800 */
[----:B------:R1:W-:Y:S04]  /*103f40*/  STL [R1+0x61b0], R15 ;  /* 0x0061b00f01007387 */ /* 0x0003e80000100800 */
[----:B-1----:R-:W3:Y:S01]  /*103f50*/  LDL.LU R15, [R1+0x2bc] ;  /* 0x0002bc00010f7983 */ /* 0x002ee20000300800 */
[----:B------:R-:W-:-:S02]  /*103f60*/  IADD3 R12, P0, R2, R21, RZ ;  /* 0x00000015020c7210 */ /* 0x000fc40007f1e0ff */
[C---:B------:R-:W-:Y:S01]  /*103f70*/  IADD3 R28, P1, R2.reuse, R23, RZ ;  /* 0x00000017021c7210 */ /* 0x040fe20007f3e0ff */
[----:B------:R1:W-:Y:S01]  /*103f80*/  STL [R1+0x2c54], R29 ;  /* 0x002c541d01007387 */ /* 0x0003e20000100800 */
[C---:B---3--:R-:W-:Y:S02]  /*103f90*/  IMAD.X R17, R15.reuse, 0x1, R18, P2 ;  /* 0x000000010f117824 */ /* 0x048fe400010e0612 */
[C---:B------:R-:W-:Y:S02]  /*103fa0*/  IMAD.X R13, R15.reuse, 0x1, R20, P0 ;  /* 0x000000010f0d7824 */ /* 0x040fe400000e0614 */
[----:B-1----:R-:W-:Y:S01]  /*103fb0*/  IMAD.X R29, R15, 0x1, R22, P1 ;  /* 0x000000010f1d7824 */ /* 0x002fe200008e0616 */
[----:B------:R-:W-:Y:S04]  /*103fc0*/  STL.64 [R1+0x2c18], R16 ;  /* 0x002c181001007387 */ /* 0x000fe80000100a00 */
[----:B------:R-:W-:Y:S04]  /*103fd0*/  STL.64 [R1+0x2c20], R12 ;  /* 0x002c200c01007387 */ /* 0x000fe80000100a00 */
[----:B------:R1:W-:Y:S04]  /*103fe0*/  STL.64 [R1+0x2c28], R28 ;  /* 0x002c281c01007387 */ /* 0x0003e80000100a00 */
[----:B-1----:R-:W3:Y:S01]  /*103ff0*/  LDL.LU.64 R28, [R1+0x61d8] ;  /* 0x0061d800011c7983 */ /* 0x002ee20000300a00 */
[----:B------:R-:W-:-:S02]  /*104000*/  IADD3 R16, P2, R2, R25, RZ ;  /* 0x0000001902107210 */ /* 0x000fc40007f5e0ff */
[----:B------:R-:W-:-:S03]  /*104010*/  IADD3 R12, P0, R2, R27, RZ ;  /* 0x0000001b020c7210 */ /* 0x000fc60007f1e0ff */
[----:B------:R-:W-:Y:S01]  /*104020*/  IMAD.X R17, R15, 0x1, R24, P2 ;  /* 0x000000010f117824 */ /* 0x000fe200010e0618 */
[----:B---3--:R-:W-:-:S05]  /*104030*/  IADD3 R2, P1, R2, R29, RZ ;  /* 0x0000001d02027210 */ /* 0x008fca0007f3e0ff */
[----:B------:R1:W-:Y:S04]  /*104040*/  STL [R1+0x2c00], R2 ;  /* 0x002c000201007387 */ /* 0x0003e80000100800 */
[----:B-1----:R-:W3:Y:S04]  /*104050*/  LDL.LU.64 R2, [R1+0x61d0] ;  /* 0x0061d00001027983 */ /* 0x002ee80000300a00 */
[----:B------:R1:W-:Y:S04]  /*104060*/  STL.64 [R1+0x2c30], R16 ;  /* 0x002c301001007387 */ /* 0x0003e80000100a00 */
[----:B-1----:R-:W2:Y:S01]  /*104070*/  LDL.LU.64 R16, [R1+0x61c8] ;  /* 0x0061c80001107983 */ /* 0x002ea20000300a00 */
[----:B------:R-:W-:-:S03]  /*104080*/  IMAD.X R13, R15, 0x1, R26, P0 ;  /* 0x000000010f0d7824 */ /* 0x000fc600000e061a */
[----:B---3--:R1:W-:Y:S02]  /*104090*/  STL.64 [R1+0x61a8], R2 ;  /* 0x0061a80201007387 */ /* 0x0083e40000100a00 */
[----:B-1----:R-:W-:Y:S01]  /*1040a0*/  IMAD.MOV.U32 R3, RZ, RZ, R10 ;  /* 0x000000ffff037224 */ /* 0x002fe200078e000a */
[----:B--2---:R-:W-:-:S05]  /*1040b0*/  IADD3 R10, P2, R9, R16, RZ ;  /* 0x00000010090a7210 */ /* 0x004fca0007f5e0ff */
[----:B------:R1:W-:Y:S04]  /*1040c0*/  STL [R1+0x2c08], R10 ;  /* 0x002c080a01007387 */ /* 0x0003e80000100800 */
[----:B-1----:R-:W2:Y:S04]  /*1040d0*/  LDL.LU.64 R10, [R1+0x61c0] ;  /* 0x0061c000010a7983 */ /* 0x002ea80000300a00 */
[----:B------:R1:W-:Y:S04]  /*1040e0*/  STL.64 [R1+0x2c38], R12 ;  /* 0x002c380c01007387 */ /* 0x0003e80000100a00 */
[----:B-1----:R-:W3:Y:S04]  /*1040f0*/  LDL.LU.64 R12, [R1+0x61b8] ;  /* 0x0061b800010c7983 */ /* 0x002ee80000300a00 */
[----:B---3--:R1:W-:Y:S04]  /*104100*/  STL.64 [R1+0x6190], R12 ;  /* 0x0061900c01007387 */ /* 0x0083e80000100a00 */
[----:B-1----:R0:W3:Y:S01]  /*104110*/  LDL.64 R12, [R1+0x2c00] ;  /* 0x002c0000010c7983 */ /* 0x0020e20000100a00 */
[----:B------:R-:W-:Y:S01]  /*104120*/  IADD3 R2, P0, R9, R17, RZ ;  /* 0x0000001109027210 */ /* 0x000fe20007f1e0ff */
[----:B---3--:R-:W-:-:S02]  /*104130*/  IMAD.MOV.U32 R13, RZ, RZ, R3 ;  /* 0x000000ffff0d7224 */ /* 0x008fc400078e0003 */
[----:B------:R-:W3:Y:S04]  /*104140*/  LDL R3, [R1+0x2b8] ;  /* 0x0002b80001037983 */ /* 0x000ee80000100800 */
[----:B------:R1:W-:Y:S02]  /*104150*/  STL.64 [R1+0x61a0], R16 ;  /* 0x0061a01001007387 */ /* 0x0003e40000100a00 */
[----:B-1----:R-:W-:Y:S02]  /*104160*/  IMAD.MOV.U32 R17, RZ, RZ, R13 ;  /* 0x000000ffff117224 */ /* 0x002fe400078e000d */
[----:B------:R-:W-:Y:S02]  /*104170*/  IMAD.X R13, R15, 0x1, R28, P1 ;  /* 0x000000010f0d7824 */ /* 0x000fe400008e061c */
[----:B------:R-:W4:Y:S04]  /*104180*/  LDL.LU R15, [R1+0x61b0] ;  /* 0x0061b000010f7983 */ /* 0x000f280000300800 */
[----:B--2---:R1:W-:Y:S04]  /*104190*/  STL.64 [R1+0x6180], R10 ;  /* 0x0061800a01007387 */ /* 0x0043e80000100a00 */
[----:B------:R-:W-:Y:S04]  /*1041a0*/  STL [R1+0x2c04], R13 ;  /* 0x002c040d01007387 */ /* 0x000fe80000100800 */
[----:B-1----:R0:W3:Y:S02]  /*1041b0*/  LDL.64 R10, [R1+0x2c08] ;  /* 0x002c0800010a7983 */ /* 0x0020e40000100a00 */
[----:B---3--:R-:W-:-:S02]  /*1041c0*/  IMAD.X R11, R3, 0x1, R14, P2 ;  /* 0x00000001030b7824 */ /* 0x008fc400010e060e */
[----:B----4-:R-:W-:-:S03]  /*1041d0*/  IMAD.X R3, R3, 0x1, R15, P0 ;  /* 0x0000000103037824 */ /* 0x010fc600000e060f */
[----:B------:R-:W-:Y:S04]  /*1041e0*/  STL [R1+0x2c0c], R11 ;  /* 0x002c0c0b01007387 */ /* 0x000fe80000100800 */
[----:B------:R1:W-:Y:S04]  /*1041f0*/  STL.64 [R1+0x2c10], R2 ;  /* 0x002c100201007387 */ /* 0x0003e80000100a00 */
[----:B-1----:R-:W2:Y:S04]  /*104200*/  LDL.LU.64 R2, [R1+0x61a8] ;  /* 0x0061a80001027983 */ /* 0x002ea80000300a00 */
[----:B------:R1:W-:Y:S04]  /*104210*/  STL [R1+0x6178], R15 ;  /* 0x0061780f01007387 */ /* 0x0003e80000100800 */
[----:B-1----:R-:W3:Y:S01]  /*104220*/  LDL.LU R15, [R1+0x2b8] ;  /* 0x0002b800010f7983 */ /* 0x002ee20000300800 */
[----:B------:R-:W-:-:S02]  /*104230*/  IADD3 R12, P1, R9, R19, RZ ;  /* 0x00000013090c7210 */ /* 0x000fc40007f3e0ff */
[C---:B------:R-:W-:Y:S01]  /*104240*/  IADD3 R10, P2, R9.reuse, R21, RZ ;  /* 0x00000015090a7210 */ /* 0x040fe20007f5e0ff */
[----:B------:R-:W-:Y:S01]  /*104250*/  IMAD.MOV.U32 R11, RZ, RZ, R17 ;  /* 0x000000ffff0b7224 */ /* 0x000fe200078e0011 */
[----:B------:R1:W-:Y:S01]  /*104260*/  STL.64 [R1+0x6188], R18 ;  /* 0x0061881201007387 */ /* 0x0003e20000100a00 */
[----:B------:R-:W-:Y:S01]  /*104270*/  IADD3 R16, P0, R9, R23, RZ ;  /* 0x0000001709107210 */ /* 0x000fe20007f1e0ff */
[C---:B---3--:R-:W-:Y:S02]  /*104280*/  IMAD.X R13, R15.reuse, 0x1, R18, P1 ;  /* 0x000000010f0d7824 */ /* 0x048fe400008e0612 */
[----:B-1----:R-:W3:Y:S04]  /*104290*/  LDL R18, [R1+0x22c] ;  /* 0x00022c0001127983 */ /* 0x002ee80000100800 */
[----:B------:R1:W-:Y:S01]  /*1042a0*/  STL.64 [R1+0x2bd8], R12 ;  /* 0x002bd80c01007387 */ /* 0x0003e20000100a00 */
[----:B------:R-:W-:-:S02]  /*1042b0*/  IMAD.X R17, R15, 0x1, R22, P0 ;  /* 0x000000010f117824 */ /* 0x000fc400000e0616 */
[----:B-1----:R-:W-:Y:S02]  /*1042c0*/  IMAD.MOV.U32 R13, RZ, RZ, R11 ;  /* 0x000000ffff0d7224 */ /* 0x002fe400078e000b */
[----:B------:R-:W-:-:S05]  /*1042d0*/  IMAD.X R11, R15, 0x1, R20, P2 ;  /* 0x000000010f0b7824 */ /* 0x000fca00010e0614 */
[----:B------:R-:W-:Y:S04]  /*1042e0*/  STL.64 [R1+0x2be0], R10 ;  /* 0x002be00a01007387 */ /* 0x000fe80000100a00 */
[----:B--2---:R-:W-:Y:S04]  /*1042f0*/  STL.64 [R1+0x6170], R2 ;  /* 0x0061700201007387 */ /* 0x004fe80000100a00 */
[----:B------:R1:W-:Y:S04]  /*104300*/  STL.64 [R1+0x2be8], R16 ;  /* 0x002be81001007387 */ /* 0x0003e80000100a00 */
[----:B-1----:R-:W3:Y:S01]  /*104310*/  LDL.LU.64 R16, [R1+0x61a0] ;  /* 0x0061a00001107983 */ /* 0x002ee20000300a00 */
[----:B------:R-:W-:-:S02]  /*104320*/  IADD3 R12, P1, R9, R25, RZ ;  /* 0x00000019090c7210 */ /* 0x000fc40007f3e0ff */
[----:B------:R-:W-:Y:S01]  /*104330*/  IADD3 R10, P2, R9, R27, RZ ;  /* 0x0000001b090a7210 */ /* 0x000fe20007f5e0ff */
[----:B------:R-:W-:Y:S02]  /*104340*/  IMAD.MOV.U32 R3, RZ, RZ, R13 ;  /* 0x000000ffff037224 */ /* 0x000fe400078e000d */
[----:B------:R-:W-:Y:S01]  /*104350*/  IMAD.X R13, R15, 0x1, R24, P1 ;  /* 0x000000010f0d7824 */ /* 0x000fe200008e0618 */
[----:B------:R-:W-:Y:S01]  /*104360*/  IADD3 R2, P0, R9, R29, RZ ;  /* 0x0000001d09027210 */ /* 0x000fe20007f1e0ff */
[----:B------:R-:W-:Y:S01]  /*104370*/  IMAD.X R11, R15, 0x1, R26, P2 ;  /* 0x000000010f0b7824 */ /* 0x000fe200010e061a */
[----:B------:R-:W2:Y:S04]  /*104380*/  LDL.LU R9, [R1+0x6198] ;  /* 0x0061980001097983 */ /* 0x000ea80000300800 */
[----:B------:R1:W-:Y:S04]  /*104390*/  STL.64 [R1+0x2bf0], R12 ;  /* 0x002bf00c01007387 */ /* 0x0003e80000100a00 */
[----:B-1----:R-:W4:Y:S01]  /*1043a0*/  LDL.LU.64 R12, [R1+0x6190] ;  /* 0x00619000010c7983 */ /* 0x002f220000300a00 */
[----:B---3--:R-:W-:-:S05]  /*1043b0*/  IADD3 R18, P1, R18, R16, RZ ;  /* 0x0000001012127210 */ /* 0x008fca0007f3e0ff */
[----:B------:R1:W-:Y:S04]  /*1043c0*/  STL [R1+0x2bc8], R18 ;  /* 0x002bc81201007387 */ /* 0x0003e80000100800 */
[----:B-1----:R-:W3:Y:S04]  /*1043d0*/  LDL.LU.64 R18, [R1+0x6188] ;  /* 0x0061880001127983 */ /* 0x002ee80000300a00 */
[----:B------:R1:W-:Y:S04]  /*1043e0*/  STL.64 [R1+0x2bf8], R10 ;  /* 0x002bf80a01007387 */ /* 0x0003e80000100a00 */
[----:B-1----:R-:W2:Y:S04]  /*1043f0*/  LDL.LU.64 R10, [R1+0x6180] ;  /* 0x00618000010a7983 */ /* 0x002ea80000300a00 */
[----:B------:R1:W-:Y:S04]  /*104400*/  STL [R1+0x6158], R26 ;  /* 0x0061581a01007387 */ /* 0x0003e80000100800 */
[----:B-1----:R-:W4:Y:S04]  /*104410*/  LDL.LU R26, [R1+0x22c] ;  /* 0x00022c00011a7983 */ /* 0x002f280000300800 */
[----:B--2---:R4:W-:Y:S04]  /*104420*/  STL.64 [R1+0x6150], R10 ;  /* 0x0061500a01007387 */ /* 0x0049e80000100a00 */
[----:B------:R1:W-:Y:S01]  /*104430*/  STL.64 [R1+0x6160], R16 ;  /* 0x0061601001007387 */ /* 0x0003e20000100a00 */
[----:B----4-:R-:W-:-:S05]  /*104440*/  IADD3 R10, P2, R26, R17, RZ ;  /* 0x000000111a0a7210 */ /* 0x010fca0007f5e0ff */
[----:B------:R-:W-:Y:S04]  /*104450*/  STL [R1+0x2bd0], R10 ;  /* 0x002bd00a01007387 */ /* 0x000fe80000100800 */
[----:B-1----:R0:W2:Y:S02]  /*104460*/  LDL.64 R16, [R1+0x2bd0] ;  /* 0x002bd00001107983 */ /* 0x0020a40000100a00 */
[----:B--2---:R-:W-:Y:S02]  /*104470*/  IMAD.MOV.U32 R17, RZ, RZ, R3 ;  /* 0x000000ffff117224 */ /* 0x004fe400078e0003 */
[----:B------:R-:W-:Y:S02]  /*104480*/  IMAD.X R3, R15, 0x1, R28, P0 ;  /* 0x000000010f037824 */ /* 0x000fe400000e061c */
[----:B------:R-:W2:Y:S04]  /*104490*/  LDL.LU R15, [R1+0x6178] ;  /* 0x00617800010f7983 */ /* 0x000ea80000300800 */
[----:B------:R1:W-:Y:S04]  /*1044a0*/  STL.64 [R1+0x2bc0], R2 ;  /* 0x002bc00201007387 */ /* 0x0003e80000100a00 */
[----:B-1----:R-:W4:Y:S04]  /*1044b0*/  LDL.LU.64 R2, [R1+0x6170] ;  /* 0x0061700001027983 */ /* 0x002f280000300a00 */
[----:B------:R1:W-:Y:S04]  /*1044c0*/  STL.64 [R1+0x6168], R28 ;  /* 0x0061681c01007387 */ /* 0x0003e80000100a00 */
[----:B-1----:R0:W4:Y:S01]  /*1044d0*/  LDL.64 R28, [R1+0x2bc8] ;  /* 0x002bc800011c7983 */ /* 0x0021220000100a00 */
[----:B------:R-:W-:Y:S01]  /*1044e0*/  IMAD.MOV.U32 R11, RZ, RZ, R17 ;  /* 0x000000ffff0b7224 */ /* 0x000fe200078e0011 */
[----:B---3--:R-:W-:Y:S01]  /*1044f0*/  IADD3 R10, P0, R26, R19, RZ ;  /* 0x000000131a0a7210 */ /* 0x008fe20007f1e0ff */
[----:B--2---:R-:W-:-:S02]  /*104500*/  IMAD.X R17, R9, 0x1, R15, P2 ;  /* 0x0000000109117824 */ /* 0x004fc400010e060f */
[----:B----4-:R-:W-:Y:S01]  /*104510*/  IMAD.X R29, R9, 0x1, R14, P1 ;  /* 0x00000001091d7824 */ /* 0x010fe200008e060e */
[----:B------:R-:W-:-:S04]  /*104520*/  IADD3 R28, P1, R26, R21, RZ ;  /* 0x000000151a1c7210 */ /* 0x000fc80007f3e0ff */
[----:B------:R1:W-:Y:S04]  /*104530*/  STL [R1+0x2bcc], R29 ;  /* 0x002bcc1d01007387 */ /* 0x0003e80000100800 */
[----:B------:R-:W-:Y:S04]  /*104540*/  STL.64 [R1+0x6148], R14 ;  /* 0x0061480e01007387 */ /* 0x000fe80000100a00 */
[----:B------:R2:W-:Y:S01]  /*104550*/  STL [R1+0x2bd4], R17 ;  /* 0x002bd41101007387 */ /* 0x0005e20000100800 */
[----:B-1----:R-:W-:Y:S02]  /*104560*/  IMAD.X R29, R9, 0x1, R20, P1 ;  /* 0x00000001091d7824 */ /* 0x002fe400008e0614 */
[----:B--2---:R-:W-:-:S02]  /*104570*/  IMAD.MOV.U32 R17, RZ, RZ, R11 ;  /* 0x000000ffff117224 */ /* 0x004fc400078e000b */
[----:B------:R-:W-:-:S05]  /*104580*/  IMAD.X R11, R9, 0x1, R18, P0 ;  /* 0x00000001090b7824 */ /* 0x000fca00000e0612 */
[----:B------:R-:W-:Y:S04]  /*104590*/  STL.64 [R1+0x2b98], R10 ;  /* 0x002b980a01007387 */ /* 0x000fe80000100a00 */
[----:B------:R1:W-:Y:S04]  /*1045a0*/  STL.64 [R1+0x2ba0], R28 ;  /* 0x002ba01c01007387 */ /* 0x0003e80000100a00 */
[----:B-1----:R-:W2:Y:S01]  /*1045b0*/  LDL.LU.64 R28, [R1+0x6168] ;  /* 0x00616800011c7983 */ /* 0x002ea20000300a00 */
[C---:B------:R-:W-:Y:S01]  /*1045c0*/  IADD3 R16, P2, R26.reuse, R23, RZ ;  /* 0x000000171a107210 */ /* 0x040fe20007f5e0ff */
[----:B------:R-:W-:Y:S01]  /*1045d0*/  IMAD.MOV.U32 R15, RZ, RZ, R17 ;  /* 0x000000ffff0f7224 */ /* 0x000fe200078e0011 */
[----:B------:R-:W-:-:S03]  /*1045e0*/  IADD3 R10, P0, R26, R25, RZ ;  /* 0x000000191a0a7210 */ /* 0x000fc60007f1e0ff */
[C---:B------:R-:W-:Y:S01]  /*1045f0*/  IMAD.X R17, R9.reuse, 0x1, R22, P2 ;  /* 0x0000000109117824 */ /* 0x040fe200010e0616 */
[----:B------:R-:W-:Y:S01]  /*104600*/  STL.64 [R1+0x6140], R20 ;  /* 0x0061401401007387 */ /* 0x000fe20000100a00 */
[----:B------:R-:W-:-:S03]  /*104610*/  IMAD.X R11, R9, 0x1, R24, P0 ;  /* 0x00000001090b7824 */ /* 0x000fc600000e0618 */
[----:B------:R1:W-:Y:S01]  /*104620*/  STL.64 [R1+0x2ba8], R16 ;  /* 0x002ba81001007387 */ /* 0x0003e20000100a00 */
[----:B------:R-:W-:-:S03]  /*104630*/  IADD3 R14, P1, R26, R27, RZ ;  /* 0x0000001b1a0e7210 */ /* 0x000fc60007f3e0ff */
[----:B-1----:R-:W3:Y:S04]  /*104640*/  LDL.LU.64 R16, [R1+0x6160] ;  /* 0x0061600001107983 */ /* 0x002ee80000300a00 */
[----:B------:R1:W-:Y:S04]  /*104650*/  STL.64 [R1+0x6138], R22 ;  /* 0x0061381601007387 */ /* 0x0003e80000100a00 */
[----:B-1----:R-:W3:Y:S01]  /*104660*/  LDL R23, [R1+0x230] ;  /* 0x0002300001177983 */ /* 0x002ee20000100800 */
[----:B--2---:R-:W-:-:S03]  /*104670*/  IADD3 R20, P2, R26, R29, RZ ;  /* 0x0000001d1a147210 */ /* 0x004fc60007f5e0ff */
[----:B------:R-:W2:Y:S04]  /*104680*/  LDL.LU R26, [R1+0x6158] ;  /* 0x00615800011a7983 */ /* 0x000ea80000300800 */
[----:B------:R1:W-:Y:S04]  /*104690*/  STL.64 [R1+0x2bb0], R10 ;  /* 0x002bb00a01007387 */ /* 0x0003e80000100a00 */
[----:B-1----:R-:W4:Y:S04]  /*1046a0*/  LDL.LU.64 R10, [R1+0x6150] ;  /* 0x00615000010a7983 */ /* 0x002f280000300a00 */
[----:B------:R-:W-:Y:S04]  /*1046b0*/  STL.64 [R1+0x6130], R24 ;  /* 0x0061301801007387 */ /* 0x000fe80000100a00 */
[----:B----4-:R1:W-:Y:S02]  /*1046c0*/  STL.64 [R1+0x6120], R10 ;  /* 0x0061200a01007387 */ /* 0x0103e40000100a00 */
[----:B-1----:R-:W-:-:S02]  /*1046d0*/  IMAD.MOV.U32 R11, RZ, RZ, R15 ;  /* 0x000000ffff0b7224 */ /* 0x002fc400078e000f */
[----:B--2---:R-:W-:-:S05]  /*1046e0*/  IMAD.X R15, R9, 0x1, R26, P1 ;  /* 0x00000001090f7824 */ /* 0x004fca00008e061a */
[----:B------:R1:W-:Y:S01]  /*1046f0*/  STL.64 [R1+0x2bb8], R14 ;  /* 0x002bb80e01007387 */ /* 0x0003e20000100a00 */
[----:B---3--:R-:W-:-:S03]  /*104700*/  IADD3 R22, P1, R23, R17, RZ ;  /* 0x0000001117167210 */ /* 0x008fc60007f3e0ff */
[----:B-1----:R-:W2:Y:S04]  /*104710*/  LDL.LU.64 R14, [R1+0x6148] ;  /* 0x00614800010e7983 */ /* 0x002ea80000300a00 */
[----:B------:R1:W-:Y:S04]  /*104720*/  STL.64 [R1+0x6128], R26 ;  /* 0x0061281a01007387 */ /* 0x0003e80000100a00 */
[----:B-1----:R-:W2:Y:S04]  /*104730*/  LDL R26, [R1+0x2b0] ;  /* 0x0002b000011a7983 */ /* 0x002ea80000100800 */
[----:B------:R1:W-:Y:S04]  /*104740*/  STL [R1+0x611c], R17 ;  /* 0x00611c1101007387 */ /* 0x0003e80000100800 */
[----:B-1----:R-:W3:Y:S01]  /*104750*/  LDL.LU R17, [R1+0x230] ;  /* 0x0002300001117983 */ /* 0x002ee20000300800 */
[----:B------:R-:W-:Y:S01]  /*104760*/  IADD3 R10, P0, R23, R16, RZ ;  /* 0x00000010170a7210 */ /* 0x000fe20007f1e0ff */
[----:B------:R-:W-:-:S02]  /*104770*/  IMAD.X R21, R9, 0x1, R28, P2 ;  /* 0x0000000109157824 */ /* 0x000fc400010e061c */
[----:B------:R-:W-:-:S03]  /*104780*/  IMAD.MOV.U32 R25, RZ, RZ, R11 ;  /* 0x000000ffff197224 */ /* 0x000fc600078e000b */
[----:B------:R1:W-:Y:S04]  /*104790*/  STL.64 [R1+0x2b80], R20 ;  /* 0x002b801401007387 */ /* 0x0003e80000100a00 */
[----:B-1----:R-:W4:Y:S04]  /*1047a0*/  LDL.LU.64 R20, [R1+0x6140] ;  /* 0x0061400001147983 */ /* 0x002f280000300a00 */
[----:B------:R-:W4:Y:S01]  /*1047b0*/  LDL R9, [R1+0x234] ;  /* 0x0002340001097983 */ /* 0x000f220000100800 */
[C---:B--2---:R-:W-:Y:S02]  /*1047c0*/  IMAD.X R11, R26.reuse, 0x1, R14, P0 ;  /* 0x000000011a0b7824 */ /* 0x044fe400000e060e */
[----:B------:R-:W-:-:S03]  /*1047d0*/  IMAD.X R23, R26, 0x1, R15, P1 ;  /* 0x000000011a177824 */ /* 0x000fc600008e060f */
[----:B------:R-:W-:Y:S04]  /*1047e0*/  STL.64 [R1+0x2b88], R10 ;  /* 0x002b880a01007387 */ /* 0x000fe80000100a00 */
[----:B------:R1:W-:Y:S01]  /*1047f0*/  STL.64 [R1+0x2b90], R22 ;  /* 0x002b901601007387 */ /* 0x0003e20000100a00 */
[----:B---3--:R-:W-:-:S03]  /*104800*/  IADD3 R24, P2, R17, R19, RZ ;  /* 0x0000001311187210 */ /* 0x008fc60007f5e0ff */
[----:B-1----:R-:W2:Y:S04]  /*104810*/  LDL.LU.64 R22, [R1+0x6138] ;  /* 0x0061380001167983 */ /* 0x002ea80000300a00 */
[----:B------:R1:W-:Y:S02]  /*104820*/  STL.64 [R1+0x6110], R14 ;  /* 0x0061100e01007387 */ /* 0x0003e40000100a00 */
[----:B-1----:R-:W-:Y:S02]  /*104830*/  IMAD.MOV.U32 R15, RZ, RZ, R25 ;  /* 0x000000ffff0f7224 */ /* 0x002fe400078e0019 */
[----:B------:R-:W-:-:S05]  /*104840*/  IMAD.X R25, R26, 0x1, R18, P2 ;  /* 0x000000011a197824 */ /* 0x000fca00010e0612 */
[----:B------:R1:W-:Y:S04]  /*104850*/  STL.64 [R1+0x2b58], R24 ;  /* 0x002b581801007387 */ /* 0x0003e80000100a00 */
[----:B-1----:R-:W3:Y:S04]  /*104860*/  LDL.LU.64 R24, [R1+0x6130] ;  /* 0x0061300001187983 */ /* 0x002ee80000300a00 */
[----:B------:R1:W-:Y:S04]  /*104870*/  STL [R1+0x6118], R18 ;  /* 0x0061181201007387 */ /* 0x0003e80000100800 */
[----:B-1----:R-:W2:Y:S01]  /*104880*/  LDL.LU R18, [R1+0x2b0] ;  /* 0x0002b00001127983 */ /* 0x002ea20000300800 */
[----:B----4-:R-:W-:-:S02]  /*104890*/  IADD3 R10, P0, R17, R21, RZ ;  /* 0x00000015110a7210 */ /* 0x010fc40007f1e0ff */
[----:B---3--:R-:W-:-:S05]  /*1048a0*/  IADD3 R26, P2, R17, R25, RZ ;  /* 0x00000019111a7210 */ /* 0x008fca0007f5e0ff */
[----:B------:R1:W-:Y:S01]  /*1048b0*/  STL [R1+0x2b70], R26 ;  /* 0x002b701a01007387 */ /* 0x0003e20000100800 */
[----:B--2---:R-:W-:-:S03]  /*1048c0*/  IMAD.X R11, R18, 0x1, R20, P0 ;  /* 0x00000001120b7824 */ /* 0x004fc600000e0614 */
[----:B-1----:R-:W2:Y:S04]  /*1048d0*/  LDL.LU.64 R26, [R1+0x6128] ;  /* 0x00612800011a7983 */ /* 0x002ea80000300a00 */
[----:B------:R1:W-:Y:S04]  /*1048e0*/  STL.64 [R1+0x2b60], R10 ;  /* 0x002b600a01007387 */ /* 0x0003e80000100a00 */
[----:B-1----:R-:W3:Y:S01]  /*1048f0*/  LDL.LU.64 R10, [R1+0x6120] ;  /* 0x00612000010a7983 */ /* 0x002ee20000300a00 */
[----:B------:R-:W-:-:S03]  /*104900*/  IADD3 R14, P1, R17, R23, RZ ;  /* 0x00000017110e7210 */ /* 0x000fc60007f3e0ff */
[----:B---3--:R1:W-:Y:S04]  /*104910*/  STL.64 [R1+0x6100], R10 ;  /* 0x0061000a01007387 */ /* 0x0083e80000100a00 */
[----:B------:R3:W-:Y:S01]  /*104920*/  STL.64 [R1+0x6108], R22 ;  /* 0x0061081601007387 */ /* 0x0007e20000100a00 */
[----:B-1----:R-:W-:Y:S02]  /*104930*/  IMAD.MOV.U32 R11, RZ, RZ, R15 ;  /* 0x000000ffff0b7224 */ /* 0x002fe400078e000f */
[----:B------:R-:W-:Y:S02]  /*104940*/  IMAD.X R15, R18, 0x1, R22, P1 ;  /* 0x00000001120f7824 */ /* 0x000fe400008e0616 */
[----:B---3--:R0:W3:Y:S01]  /*104950*/  LDL.64 R22, [R1+0x2b70] ;  /* 0x002b700001167983 */ /* 0x0080e20000100a00 */
[----:B--2---:R-:W-:-:S03]  /*104960*/  IADD3 R10, P0, R17, R27, RZ ;  /* 0x0000001b110a7210 */ /* 0x004fc60007f1e0ff */
[----:B------:R1:W-:Y:S02]  /*104970*/  STL.64 [R1+0x2b68], R14 ;  /* 0x002b680e01007387 */ /* 0x0003e40000100a00 */
[----:B-1----:R-:W-:Y:S02]  /*104980*/  IMAD.MOV.U32 R15, RZ, RZ, R11 ;  /* 0x000000ffff0f7224 */ /* 0x002fe400078e000b */
[C---:B------:R-:W-:Y:S01]  /*104990*/  IMAD.X R11, R18.reuse, 0x1, R26, P0 ;  /* 0x00000001120b7824 */ /* 0x040fe200000e061a */
[----:B------:R-:W-:Y:S02]  /*1049a0*/  IADD3 R14, P1, R17, R29, RZ ;  /* 0x0000001d110e7210 */ /* 0x000fe40007f3e0ff */
[----:B------:R-:W2:Y:S01]  /*1049b0*/  LDL.LU R17, [R1+0x611c] ;  /* 0x00611c0001117983 */ /* 0x000ea20000300800 */
[----:B---3--:R-:W-:Y:S01]  /*1049c0*/  IMAD.X R23, R18, 0x1, R24, P2 ;  /* 0x0000000112177824 */ /* 0x008fe200010e0618 */
[----:B------:R-:W-:-:S04]  /*1049d0*/  IADD3 R22, P2, R9, R16, RZ ;  /* 0x0000001009167210 */ /* 0x000fc80007f5e0ff */
[----:B------:R1:W-:Y:S04]  /*1049e0*/  STL [R1+0x2b74], R23 ;  /* 0x002b741701007387 */ /* 0x0003e80000100800 */
[----:B-1----:R-:W3:Y:S04]  /*1049f0*/  LDL R23, [R1+0x29c] ;  /* 0x00029c0001177983 */ /* 0x002ee80000100800 */
[----:B------:R1:W-:Y:S04]  /*104a00*/  STL.64 [R1+0x2b78], R10 ;  /* 0x002b780a01007387 */ /* 0x0003e80000100a00 */
[----:B------:R-:W4:Y:S01]  /*104a10*/  LDL R9, [R1+0x298] ;  /* 0x0002980001097983 */ /* 0x000f220000100800 */
[----:B-1----:R-:W-:-:S02]  /*104a20*/  IMAD.MOV.U32 R11, RZ, RZ, R15 ;  /* 0x000000ffff0b7224 */ /* 0x002fc400078e000f */
[----:B------:R-:W-:Y:S01]  /*104a30*/  IMAD.X R15, R18, 0x1, R28, P1 ;  /* 0x00000001120f7824 */ /* 0x000fe200008e061c */
[----:B----4-:R1:W-:Y:S04]  /*104a40*/  STL [R1+0x60f0], R9 ;  /* 0x0060f00901007387 */ /* 0x0103e80000100800 */
[----:B-1----:R-:W4:Y:S04]  /*104a50*/  LDL.LU R9, [R1+0x234] ;  /* 0x0002340001097983 */ /* 0x002f280000300800 */
[----:B--2---:R-:W-:Y:S04]  /*104a60*/  STL.64 [R1+0x60f8], R16 ;  /* 0x0060f81001007387 */ /* 0x004fe80000100a00 */
[----:B------:R-:W2:Y:S04]  /*104a70*/  LDL.LU R18, [R1+0x6118] ;  /* 0x0061180001127983 */ /* 0x000ea80000300800 */
[----:B------:R1:W-:Y:S04]  /*104a80*/  STL.64 [R1+0x2b40], R14 ;  /* 0x002b400e01007387 */ /* 0x0003e80000100a00 */
[----:B-1----:R-:W3:Y:S01]  /*104a90*/  LDL.LU.64 R14, [R1+0x6110] ;  /* 0x00611000010e7983 */ /* 0x002ee20000300a00 */
[----:B----4-:R-:W-:Y:S01]  /*104aa0*/  IADD3 R16, P1, R9, R19, RZ ;  /* 0x0000001309107210 */ /* 0x010fe20007f3e0ff */
[----:B---3--:R-:W-:-:S05]  /*104ab0*/  IMAD.X R23, R23, 0x1, R14, P2 ;  /* 0x0000000117177824 */ /* 0x008fca00010e060e */
[----:B------:R-:W-:Y:S04]  /*104ac0*/  STL.64 [R1+0x2b48], R22 ;  /* 0x002b481601007387 */ /* 0x000fe80000100a00 */
[----:B------:R1:W-:Y:S02]  /*104ad0*/  STL [R1+0x2b18], R16 ;  /* 0x002b181001007387 */ /* 0x0003e40000100800 */
[C---:B-1----:R-:W-:Y:S02]  /*104ae0*/  IADD3 R16, P2, R9.reuse, R21, RZ ;  /* 0x0000001509107210 */ /* 0x042fe40007f5e0ff */
[----:B------:R-:W3:Y:S04]  /*104af0*/  LDL.LU.64 R22, [R1+0x6108] ;  /* 0x0061080001167983 */ /* 0x000ee80000300a00 */
[----:B------:R1:W-:Y:S04]  /*104b00*/  STL [R1+0x60e0], R21 ;  /* 0x0060e01501007387 */ /* 0x0003e80000100800 */
[----:B-1----:R-:W4:Y:S01]  /*104b10*/  LDL.LU R21, [R1+0x29c] ;  /* 0x00029c0001157983 */ /* 0x002f220000300800 */
[----:B------:R-:W-:Y:S01]  /*104b20*/  IADD3 R10, P0, R9, R17, RZ ;  /* 0x00000011090a7210 */ /* 0x000fe20007f1e0ff */
[----:B------:R-:W-:-:S04]  /*104b30*/  IMAD.MOV.U32 R17, RZ, RZ, R11 ;  /* 0x000000ffff117224 */ /* 0x000fc800078e000b */
[----:B----4-:R-:W-:-:S05]  /*104b40*/  IMAD.X R11, R21, 0x1, R15, P0 ;  /* 0x00000001150b7824 */ /* 0x010fca00000e060f */
[----:B------:R1:W-:Y:S04]  /*104b50*/  STL.64 [R1+0x2b50], R10 ;  /* 0x002b500a01007387 */ /* 0x0003e80000100a00 */
[----:B-1----:R-:W4:Y:S04]  /*104b60*/  LDL.LU.64 R10, [R1+0x6100] ;  /* 0x00610000010a7983 */ /* 0x002f280000300a00 */
[----:B------:R-:W-:Y:S04]  /*104b70*/  STL.64 [R1+0x60d8], R14 ;  /* 0x0060d80e01007387 */ /* 0x000fe80000100a00 */
[----:B----4-:R1:W-:Y:S04]  /*104b80*/  STL.64 [R1+0x60e8], R10 ;  /* 0x0060e80a01007387 */ /* 0x0103e80000100a00 */
[----:B-1----:R0:W2:Y:S04]  /*104b90*/  LDL.64 R10, [R1+0x2b18] ;  /* 0x002b1800010a7983 */ /* 0x0020a80000100a00 */
[----:B------:R-:W-:Y:S01]  /*104ba0*/  STL.64 [R1+0x60c8], R6 ;  /* 0x0060c80601007387 */ /* 0x000fe20000100a00 */
[----:B--2---:R-:W-:-:S05]  /*104bb0*/  IMAD.X R11, R21, 0x1, R18, P1 ;  /* 0x00000001150b7824 */ /* 0x004fca00008e0612 */
[----:B------:R1:W-:Y:S02]  /*104bc0*/  STL [R1+0x2b1c], R11 ;  /* 0x002b1c0b01007387 */ /* 0x0003e40000100800 */
[----:B-1----:R-:W-:Y:S02]  /*104bd0*/  IMAD.MOV.U32 R11, RZ, RZ, R17 ;  /* 0x000000ffff0b7224 */ /* 0x002fe400078e0011 */
[----:B------:R-:W-:-:S05]  /*104be0*/  IMAD.X R17, R21, 0x1, R20, P2 ;  /* 0x0000000115117824 */ /* 0x000fca00010e0614 */
[----:B------:R1:W-:Y:S04]  /*104bf0*/  STL.64 [R1+0x2b20], R16 ;  /* 0x002b201001007387 */ /* 0x0003e80000100a00 */
[----:B-1----:R-:W2:Y:S04]  /*104c00*/  LDL.LU.64 R16, [R1+0x60f8] ;  /* 0x0060f80001107983 */ /* 0x002ea80000300a00 */
[----:B------:R-:W2:Y:S01]  /*104c10*/  LDL R7, [R1+0x238] ;  /* 0x0002380001077983 */ /* 0x000ea20000100800 */
[C---:B---3--:R-:W-:Y:S02]  /*104c20*/  IADD3 R14, P0, R9.reuse, R23, RZ ;  /* 0x00000017090e7210 */ /* 0x048fe40007f1e0ff */
[----:B------:R-:W-:-:S03]  /*104c30*/  IADD3 R10, P1, R9, R25, RZ ;  /* 0x00000019090a7210 */ /* 0x000fc60007f3e0ff */
[----:B------:R-:W-:Y:S01]  /*104c40*/  IMAD.X R15, R21, 0x1, R22, P0 ;  /* 0x00000001150f7824 */ /* 0x000fe200000e0616 */
[----:B------:R-:W-:Y:S01]  /*104c50*/  STL.64 [R1+0x60d0], R22 ;  /* 0x0060d01601007387 */ /* 0x000fe20000100a00 */
[----:B------:R-:W-:-:S03]  /*104c60*/  IADD3 R6, P2, R9, R27, RZ ;  /* 0x0000001b09067210 */ /* 0x000fc60007f5e0ff */
[----:B------:R1:W-:Y:S02]  /*104c70*/  STL.64 [R1+0x2b28], R14 ;  /* 0x002b280e01007387 */ /* 0x0003e40000100a00 */
[----:B-1----:R-:W-:Y:S02]  /*104c80*/  IMAD.MOV.U32 R15, RZ, RZ, R11 ;  /* 0x000000ffff0f7224 */ /* 0x002fe400078e000b */
[----:B------:R-:W-:Y:S01]  /*104c90*/  IMAD.X R11, R21, 0x1, R24, P1 ;  /* 0x00000001150b7824 */ /* 0x000fe200008e0618 */
[----:B------:R-:W-:Y:S02]  /*104ca0*/  IADD3 R14, P0, R9, R29, RZ ;  /* 0x0000001d090e7210 */ /* 0x000fe40007f1e0ff */
[----:B------:R-:W3:Y:S04]  /*104cb0*/  LDL.LU R9, [R1+0x60f0] ;  /* 0x0060f00001097983 */ /* 0x000ee80000300800 */
[----:B------:R1:W-:Y:S04]  /*104cc0*/  STL.64 [R1+0x2b30], R10 ;  /* 0x002b300a01007387 */ /* 0x0003e80000100a00 */
[----:B-1----:R-:W4:Y:S04]  /*104cd0*/  LDL.LU.64 R10, [R1+0x60e8] ;  /* 0x0060e800010a7983 */ /* 0x002f280000300a00 */
[----:B------:R1:W-:Y:S01]  /*104ce0*/  STL [R1+0x60b8], R26 ;  /* 0x0060b81a01007387 */ /* 0x0003e20000100800 */
[----:B--2---:R-:W-:Y:S01]  /*104cf0*/  IADD3 R22, P1, R7, R16, RZ ;  /* 0x0000001007167210 */ /* 0x004fe20007f3e0ff */
[----:B------:R-:W-:-:S02]  /*104d00*/  IMAD.X R7, R21, 0x1, R26, P2 ;  /* 0x0000000115077824 */ /* 0x000fc400010e061a */
[----:B-1----:R-:W2:Y:S04]  /*104d10*/  LDL.LU R26, [R1+0x238] ;  /* 0x00023800011a7983 */ /* 0x002ea80000300800 */
[----:B------:R1:W-:Y:S04]  /*104d20*/  STL.64 [R1+0x2b38], R6 ;  /* 0x002b380601007387 */ /* 0x0003e80000100a00 */
[----:B------:R-:W-:Y:S01]  /*104d30*/  STL.64 [R1+0x60c0], R16 ;  /* 0x0060c01001007387 */ /* 0x000fe20000100a00 */
[----:B-1----:R-:W-:Y:S02]  /*104d40*/  IMAD.MOV.U32 R7, RZ, RZ, R15 ;  /* 0x000000ffff077224 */ /* 0x002fe400078e000f */
[----:B------:R-:W-:-:S02]  /*104d50*/  IMAD.X R15, R21, 0x1, R28, P0 ;  /* 0x00000001150f7824 */ /* 0x000fc400000e061c */
[----:B------:R-:W4:Y:S04]  /*104d60*/  LDL.LU R21, [R1+0x60e0] ;  /* 0x0060e00001157983 */ /* 0x000f280000300800 */
[----:B------:R1:W-:Y:S04]  /*104d70*/  STL.64 [R1+0x2b00], R14 ;  /* 0x002b000e01007387 */ /* 0x0003e80000100a00 */
[----:B-1----:R-:W3:Y:S01]  /*104d80*/  LDL.LU.64 R14, [R1+0x60d8] ;  /* 0x0060d800010e7983 */ /* 0x002ee20000300a00 */
[C---:B--2---:R-:W-:Y:S02]  /*104d90*/  IADD3 R6, P2, R26.reuse, R17, RZ ;  /* 0x000000111a067210 */ /* 0x044fe40007f5e0ff */
[----:B------:R-:W-:Y:S01]  /*104da0*/  IADD3 R16, P0, R26, R19, RZ ;  /* 0x000000131a107210 */ /* 0x000fe20007f1e0ff */
[----:B------:R-:W-:-:S02]  /*104db0*/  IMAD.MOV.U32 R17, RZ, RZ, R7 ;  /* 0x000000ffff117224 */ /* 0x000fc400078e0007 */
[C---:B---3--:R-:W-:Y:S02]  /*104dc0*/  IMAD.X R23, R9.reuse, 0x1, R14, P1 ;  /* 0x0000000109177824 */ /* 0x048fe400008e060e */
[----:B------:R-:W-:-:S03]  /*104dd0*/  IMAD.X R7, R9, 0x1, R15, P2 ;  /* 0x0000000109077824 */ /* 0x000fc600010e060f */
[----:B------:R1:W-:Y:S04]  /*104de0*/  STL.64 [R1+0x2b08], R22 ;  /* 0x002b081601007387 */ /* 0x0003e80000100a00 */
[----:B------:R-:W-:Y:S04]  /*104df0*/  STL [R1+0x2ad8], R16 ;  /* 0x002ad81001007387 */ /* 0x000fe80000100800 */
[----:B-1----:R-:W2:Y:S04]  /*104e00*/  LDL.LU.64 R22, [R1+0x60d0] ;  /* 0x0060d00001167983 */ /* 0x002ea80000300a00 */
[----:B------:R1:W-:Y:S04]  /*104e10*/  STL.64 [R1+0x2b10], R6 ;  /* 0x002b100601007387 */ /* 0x0003e80000100a00 */
[----:B-1----:R-:W3:Y:S04]  /*104e20*/  LDL.LU.64 R6, [R1+0x60c8] ;  /* 0x0060c80001067983 */ /* 0x002ee80000300a00 */
[----:B---3--:R1:W-:Y:S04]  /*104e30*/  STL.64 [R1+0x60a8], R6 ;  /* 0x0060a80601007387 */ /* 0x0083e80000100a00 */
[----:B-1----:R0:W3:Y:S04]  /*104e40*/  LDL.64 R6, [R1+0x2ad8] ;  /* 0x002ad80001067983 */ /* 0x0020e80000100a00 */
[----:B------:R-:W-:Y:S04]  /*104e50*/  STL.64 [R1+0x6098], R14 ;  /* 0x0060980e01007387 */ /* 0x000fe80000100a00 */
[----:B------:R-:W2:Y:S01]  /*104e60*/  LDL R9, [R1+0x294] ;  /* 0x0002940001097983 */ /* 0x000ea20000100800 */
[----:B----4-:R-:W-:-:S03]  /*104e70*/  IADD3 R16, P1, R26, R21, RZ ;  /* 0x000000151a107210 */ /* 0x010fc60007f3e0ff */
[----:B--2---:R-:W-:Y:S04]  /*104e80*/  STL.64 [R1+0x60b0], R8 ;  /* 0x0060b00801007387 */ /* 0x004fe80000100a00 */
[----:B------:R1:W-:Y:S04]  /*104e90*/  STL [R1+0x60a0], R13 ;  /* 0x0060a00d01007387 */ /* 0x0003e80000100800 */
[----:B-1----:R-:W3:Y:S01]  /*104ea0*/  LDL.LU R13, [R1+0x298] ;  /* 0x00029800010d7983 */ /* 0x002ee20000300800 */
[----:B------:R-:W-:Y:S01]  /*104eb0*/  IMAD.MOV.U32 R9, RZ, RZ, R17 ;  /* 0x000000ffff097224 */ /* 0x000fe200078e0011 */
[----:B------:R-:W-:Y:S01]  /*104ec0*/  IADD3 R14, P2, R26, R23, RZ ;  /* 0x000000171a0e7210 */ /* 0x000fe20007f5e0ff */
[----:B---3--:R-:W-:-:S02]  /*104ed0*/  IMAD.X R7, R13, 0x1, R18, P0 ;  /* 0x000000010d077824 */ /* 0x008fc400000e0612 */
[C---:B------:R-:W-:Y:S02]  /*104ee0*/  IMAD.X R17, R13.reuse, 0x1, R20, P1 ;  /* 0x000000010d117824 */ /* 0x040fe400008e0614 */
[----:B------:R-:W-:Y:S01]  /*104ef0*/  IMAD.X R15, R13, 0x1, R22, P2 ;  /* 0x000000010d0f7824 */ /* 0x000fe200010e0616 */
[----:B------:R-:W-:Y:S04]  /*104f00*/  STL [R1+0x2adc], R7 ;  /* 0x002adc0701007387 */ /* 0x000fe80000100800 */
[----:B------:R1:W-:Y:S01]  /*104f10*/  STL.64 [R1+0x2ae0], R16 ;  /* 0x002ae01001007387 */ /* 0x0003e20000100a00 */
[C---:B------:R-:W-:Y:S02]  /*104f20*/  IADD3 R8, P0, R26.reuse, R25, RZ ;  /* 0x000000191a087210 */ /* 0x040fe40007f1e0ff */
[C---:B------:R-:W-:Y:S01]  /*104f30*/  IADD3 R6, P1, R26.reuse, R27, RZ ;  /* 0x0000001b1a067210 */ /* 0x040fe20007f3e0ff */
[----:B-1----:R-:W2:Y:S04]  /*104f40*/  LDL.LU.64 R16, [R1+0x60c0] ;  /* 0x0060c00001107983 */ /* 0x002ea80000300a00 */
[----:B------:R-:W-:Y:S04]  /*104f50*/  STL.64 [R1+0x6090], R20 ;  /* 0x0060901401007387 */ /* 0x000fe80000100a00 */
[----:B------:R1:W-:Y:S04]  /*104f60*/  STL.64 [R1+0x6088], R22 ;  /* 0x0060881601007387 */ /* 0x0003e80000100a00 */
[----:B-1----:R-:W2:Y:S04]  /*104f70*/  LDL R23, [R1+0x23c] ;  /* 0x00023c0001177983 */ /* 0x002ea80000100800 */
[----:B------:R1:W-:Y:S02]  /*104f80*/  STL.64 [R1+0x2ae8], R14 ;  /* 0x002ae80e01007387 */ /* 0x0003e40000100a00 */
[----:B-1----:R-:W-:-:S02]  /*104f90*/  IADD3 R14, P2, R26, R29, RZ ;  /* 0x0000001d1a0e7210 */ /* 0x002fc40007f5e0ff */
[----:B------:R-:W3:Y:S01]  /*104fa0*/  LDL.LU R26, [R1+0x60b8] ;  /* 0x0060b800011a7983 */ /* 0x000ee20000300800 */
[----:B------:R-:W-:Y:S02]  /*104fb0*/  IMAD.MOV.U32 R15, RZ, RZ, R9 ;  /* 0x000000ffff0f7224 */ /* 0x000fe400078e0009 */
[----:B------:R-:W-:-:S05]  /*104fc0*/  IMAD.X R9, R13, 0x1, R24, P0 ;  /* 0x000000010d097824 */ /* 0x000fca00000e0618 */
[----:B------:R1:W-:Y:S04]  /*104fd0*/  STL.64 [R1+0x2af0], R8 ;  /* 0x002af00801007387 */ /* 0x0003e80000100a00 */
[----:B-1----:R-:W4:Y:S01]  /*104fe0*/  LDL.LU.64 R8, [R1+0x60b0] ;  /* 0x0060b00001087983 */ /* 0x002f220000300a00 */
[----:B--2---:R-:W-:Y:S01]  /*104ff0*/  IADD3 R20, P0, R23, R16, RZ ;  /* 0x0000001017147210 */ /* 0x004fe20007f1e0ff */
[----:B---3--:R-:W-:Y:S01]  /*105000*/  IMAD.X R7, R13, 0x1, R26, P1 ;  /* 0x000000010d077824 */ /* 0x008fe200008e061a */
[----:B------:R-:W-:Y:S01]  /*105010*/  IADD3 R22, P1, R23, R17, RZ ;  /* 0x0000001117167210 */ /* 0x000fe20007f3e0ff */
[----:B------:R-:W-:Y:S02]  /*105020*/  IMAD.MOV.U32 R23, RZ, RZ, R15 ;  /* 0x000000ffff177224 */ /* 0x000fe400078e000f */
[----:B------:R-:W-:Y:S01]  /*105030*/  IMAD.X R15, R13, 0x1, R28, P2 ;  /* 0x000000010d0f7824 */ /* 0x000fe200010e061c */
[----:B------:R1:W-:Y:S04]  /*105040*/  STL.64 [R1+0x2af8], R6 ;  /* 0x002af80601007387 */ /* 0x0003e80000100a00 */
[----:B-1----:R-:W2:Y:S04]  /*105050*/  LDL.LU.64 R6, [R1+0x60a8] ;  /* 0x0060a80001067983 */ /* 0x002ea80000300a00 */
[----:B------:R-:W-:Y:S04]  /*105060*/  STL.64 [R1+0x6080], R26 ;  /* 0x0060801a01007387 */ /* 0x000fe80000100a00 */
[----:B------:R1:W-:Y:S04]  /*105070*/  STL [R1+0x6078], R17 ;  /* 0x0060781101007387 */ /* 0x0003e80000100800 */
[----:B-1----:R-:W3:Y:S04]  /*105080*/  LDL.LU R17, [R1+0x23c] ;  /* 0x00023c0001117983 */ /* 0x002ee80000300800 */
[----:B------:R-:W2:Y:S04]  /*105090*/  LDL.LU R13, [R1+0x60a0] ;  /* 0x0060a000010d7983 */ /* 0x000ea80000300800 */
[----:B------:R1:W-:Y:S04]  /*1050a0*/  STL.64 [R1+0x2ac0], R14 ;  /* 0x002ac00e01007387 */ /* 0x0003e80000100a00 */
[----:B-1----:R-:W4:Y:S01]  /*1050b0*/  LDL.LU.64 R14, [R1+0x6098] ;  /* 0x00609800010e7983 */ /* 0x002f220000300a00 */
[----:B---3--:R-:W-:Y:S01]  /*1050c0*/  IADD3 R26, P2, R17, R19, RZ ;  /* 0x00000013111a7210 */ /* 0x008fe20007f5e0ff */
[----:B----4-:R-:W-:-:S05]  /*1050d0*/  IMAD.X R21, R9, 0x1, R14, P0 ;  /* 0x0000000109157824 */ /* 0x010fca00000e060e */
[----:B------:R1:W-:Y:S04]  /*1050e0*/  STL.64 [R1+0x2ac8], R20 ;  /* 0x002ac81401007387 */ /* 0x0003e80000100a00 */
[----:B------:R-:W-:Y:S04]  /*1050f0*/  STL [R1+0x2a98], R26 ;  /* 0x002a981a01007387 */ /* 0x000fe80000100800 */
[----:B-1----:R-:W3:Y:S04]  /*105100*/  LDL.LU.64 R20, [R1+0x6090] ;  /* 0x0060900001147983 */ /* 0x002ee80000300a00 */
[----:B--2---:R1:W-:Y:S04]  /*105110*/  STL.64 [R1+0x6070], R12 ;  /* 0x0060700c01007387 */ /* 0x0043e80000100a00 */
[----:B-1----:R0:W2:Y:S04]  /*105120*/  LDL.64 R12, [R1+0x2a98] ;  /* 0x002a9800010c7983 */ /* 0x0020a80000100a00 */
[----:B------:R-:W4:Y:S01]  /*105130*/  LDL.LU R9, [R1+0x28c] ;  /* 0x00028c0001097983 */ /* 0x000f220000300800 */
[----:B---3--:R-:W-:-:S03]  /*105140*/  IADD3 R26, P0, R17, R21, RZ ;  /* 0x00000015111a7210 */ /* 0x008fc60007f1e0ff */
[----:B----4-:R1:W-:Y:S04]  /*105150*/  STL [R1+0x6038], R9 ;  /* 0x0060380901007387 */ /* 0x0103e80000100800 */
[----:B-1----:R-:W3:Y:S04]  /*105160*/  LDL.LU R9, [R1+0x240] ;  /* 0x0002400001097983 */ /* 0x002ee80000300800 */
[----:B------:R1:W-:Y:S04]  /*105170*/  STL [R1+0x6068], R21 ;  /* 0x0060681501007387 */ /* 0x0003e80000100800 */
[----:B-1----:R-:W4:Y:S01]  /*105180*/  LDL.LU R21, [R1+0x294] ;  /* 0x0002940001157983 */ /* 0x002f220000300800 */
[----:B------:R-:W-:-:S02]  /*105190*/  IMAD.MOV.U32 R27, RZ, RZ, R23 ;  /* 0x000000ffff1b7224 */ /* 0x000fc400078e0017 */
[C---:B----4-:R-:W-:Y:S02]  /*1051a0*/  IMAD.X R23, R21.reuse, 0x1, R15, P1 ;  /* 0x0000000115177824 */ /* 0x050fe400008e060f */
[----:B--2---:R-:W-:-:S03]  /*1051b0*/  IMAD.X R13, R21, 0x1, R18, P2 ;  /* 0x00000001150d7824 */ /* 0x004fc600010e0612 */
[----:B------:R1:W-:Y:S04]  /*1051c0*/  STL.64 [R1+0x2ad0], R22 ;  /* 0x002ad01601007387 */ /* 0x0003e80000100a00 */
[----:B-1----:R-:W2:Y:S04]  /*1051d0*/  LDL.LU.64 R22, [R1+0x6088] ;  /* 0x0060880001167983 */ /* 0x002ea80000300a00 */
[----:B------:R-:W-:Y:S04]  /*1051e0*/  STL.64 [R1+0x6060], R2 ;  /* 0x0060600201007387 */ /* 0x000fe80000100a00 */
[----:B------:R1:W-:Y:S02]  /*1051f0*/  STL [R1+0x2a9c], R13 ;  /* 0x002a9c0d01007387 */ /* 0x0003e40000100800 */
[----:B-1----:R-:W-:-:S02]  /*105200*/  IMAD.MOV.U32 R13, RZ, RZ, R27 ;  /* 0x000000ffff0d7224 */ /* 0x002fc400078e001b */
[----:B------:R-:W-:-:S05]  /*105210*/  IMAD.X R27, R21, 0x1, R20, P0 ;  /* 0x00000001151b7824 */ /* 0x000fca00000e0614 */
[----:B------:R1:W-:Y:S04]  /*105220*/  STL.64 [R1+0x2aa0], R26 ;  /* 0x002aa01a01007387 */ /* 0x0003e80000100a00 */
[----:B-1----:R-:W4:Y:S04]  /*105230*/  LDL.LU.64 R26, [R1+0x6080] ;  /* 0x00608000011a7983 */ /* 0x002f280000300a00 */
[----:B------:R-:W-:Y:S01]  /*105240*/  STL.64 [R1+0x6050], R6 ;  /* 0x0060500601007387 */ /* 0x000fe20000100a00 */
[C---:B------:R-:W-:Y:S02]  /*105250*/  IADD3 R12, P2, R17.reuse, R25, RZ ;  /* 0x00000019110c7210 */ /* 0x040fe40007f5e0ff */
[----:B--2---:R-:W-:Y:S01]  /*105260*/  IADD3 R2, P1, R17, R23, RZ ;  /* 0x0000001711027210 */ /* 0x004fe20007f3e0ff */
[----:B------:R-:W-:Y:S04]  /*105270*/  STL.64 [R1+0x6058], R22 ;  /* 0x0060581601007387 */ /* 0x000fe80000100a00 */
[----:B------:R-:W-:-:S05]  /*105280*/  IMAD.X R3, R21, 0x1, R22, P1 ;  /* 0x0000000115037824 */ /* 0x000fca00008e0616 */
[----:B------:R1:W-:Y:S02]  /*105290*/  STL.64 [R1+0x2aa8], R2 ;  /* 0x002aa80201007387 */ /* 0x0003e40000100a00 */
[C---:B-1----:R-:W-:Y:S02]  /*1052a0*/  IADD3 R2, P1, R17.reuse, R29, RZ ;  /* 0x0000001d11027210 */ /* 0x042fe40007f3e0ff */
[----:B----4-:R-:W-:Y:S02]  /*1052b0*/  IADD3 R6, P0, R17, R27, RZ ;  /* 0x0000001b11067210 */ /* 0x010fe40007f1e0ff */
[----:B------:R-:W2:Y:S01]  /*1052c0*/  LDL.LU R17, [R1+0x6078] ;  /* 0x0060780001117983 */ /* 0x000ea20000300800 */
[----:B------:R-:W-:Y:S02]  /*1052d0*/  IMAD.MOV.U32 R3, RZ, RZ, R13 ;  /* 0x000000ffff037224 */ /* 0x000fe400078e000d */
[C---:B------:R-:W-:Y:S02]  /*1052e0*/  IMAD.X R13, R21.reuse, 0x1, R24, P2 ;  /* 0x00000001150d7824 */ /* 0x040fe400010e0618 */
[----:B------:R-:W-:-:S03]  /*1052f0*/  IMAD.X R7, R21, 0x1, R26, P0 ;  /* 0x0000000115077824 */ /* 0x000fc600000e061a */
[----:B------:R1:W-:Y:S04]  /*105300*/  STL.64 [R1+0x2ab0], R12 ;  /* 0x002ab00c01007387 */ /* 0x0003e80000100a00 */
[----:B-1----:R-:W4:Y:S04]  /*105310*/  LDL.LU.64 R12, [R1+0x6070] ;  /* 0x00607000010c7983 */ /* 0x002f280000300a00 */
[----:B------:R-:W4:Y:S04]  /*105320*/  LDL R23, [R1+0x290] ;  /* 0x0002900001177983 */ /* 0x000f280000100800 */
[----:B------:R1:W-:Y:S02]  /*105330*/  STL.64 [R1+0x2ab8], R6 ;  /* 0x002ab80601007387 */ /* 0x0003e40000100a00 */
[----:B-1----:R-:W-:-:S02]  /*105340*/  IMAD.MOV.U32 R7, RZ, RZ, R3 ;  /* 0x000000ffff077224 */ /* 0x002fc400078e0003 */
[----:B------:R-:W-:Y:S01]  /*105350*/  IMAD.X R3, R21, 0x1, R28, P1 ;  /* 0x0000000115037824 */ /* 0x000fe200008e061c */
[----:B--2---:R-:W-:Y:S04]  /*105360*/  STL.64 [R1+0x6030], R16 ;  /* 0x0060301001007387 */ /* 0x004fe80000100a00 */
[----:B------:R-:W2:Y:S01]  /*105370*/  LDL.LU R21, [R1+0x6068] ;  /* 0x0060680001157983 */ /* 0x000ea20000300800 */
[----:B---3--:R-:W-:-:S03]  /*105380*/  IADD3 R22, P2, R9, R16, RZ ;  /* 0x0000001009167210 */ /* 0x008fc60007f5e0ff */
[----:B------:R1:W-:Y:S04]  /*105390*/  STL.64 [R1+0x2a80], R2 ;  /* 0x002a800201007387 */ /* 0x0003e80000100a00 */
[----:B-1----:R-:W3:Y:S04]  /*1053a0*/  LDL.LU.64 R2, [R1+0x6060] ;  /* 0x0060600001027983 */ /* 0x002ee80000300a00 */
[----:B------:R-:W-:Y:S01]  /*1053b0*/  STL.64 [R1+0x6040], R28 ;  /* 0x0060401c01007387 */ /* 0x000fe20000100a00 */
[----:B----4-:R-:W-:-:S03]  /*1053c0*/  IMAD.X R23, R23, 0x1, R14, P2 ;  /* 0x0000000117177824 */ /* 0x010fc600010e060e */
[----:B------:R-:W-:Y:S04]  /*1053d0*/  STL.64 [R1+0x6048], R12 ;  /* 0x0060480c01007387 */ /* 0x000fe80000100a00 */
[----:B------:R1:W-:Y:S04]  /*1053e0*/  STL.64 [R1+0x2a88], R22 ;  /* 0x002a881601007387 */ /* 0x0003e80000100a00 */
[----:B-1----:R-:W4:Y:S01]  /*1053f0*/  LDL.LU.64 R22, [R1+0x6058] ;  /* 0x0060580001167983 */ /* 0x002f220000300a00 */
[----:B--2---:R-:W-:-:S03]  /*105400*/  IADD3 R12, P2, R9, R21, RZ ;  /* 0x00000015090c7210 */ /* 0x004fc60007f5e0ff */
[----:B------:R1:W-:Y:S04]  /*105410*/  STL [R1+0x6020], R21 ;  /* 0x0060201501007387 */ /* 0x0003e80000100800 */
[----:B-1----:R-:W2:Y:S01]  /*105420*/  LDL.LU R21, [R1+0x290] ;  /* 0x0002900001157983 */ /* 0x002ea20000300800 */
[C---:B------:R-:W-:Y:S01]  /*105430*/  IADD3 R6, P0, R9.reuse, R17, RZ ;  /* 0x0000001109067210 */ /* 0x040fe20007f1e0ff */
[----:B------:R-:W-:Y:S01]  /*105440*/  IMAD.MOV.U32 R29, RZ, RZ, R7 ;  /* 0x000000ffff1d7224 */ /* 0x000fe200078e0007 */
[----:B------:R-:W-:-:S03]  /*105450*/  IADD3 R16, P1, R9, R19, RZ ;  /* 0x0000001309107210 */ /* 0x000fc60007f3e0ff */
[----:B--2---:R-:W-:-:S05]  /*105460*/  IMAD.X R7, R21, 0x1, R15, P0 ;  /* 0x0000000115077824 */ /* 0x004fca00000e060f */
[----:B------:R1:W-:Y:S04]  /*105470*/  STL.64 [R1+0x2a90], R6 ;  /* 0x002a900601007387 */ /* 0x0003e80000100a00 */
[----:B-1----:R-:W2:Y:S01]  /*105480*/  LDL.LU.64 R6, [R1+0x6050] ;  /* 0x0060500001067983 */ /* 0x002ea20000300a00 */
[----:B----4-:R-:W-:Y:S01]  /*105490*/  IADD3 R28, P0, R9, R23, RZ ;  /* 0x00000017091c7210 */ /* 0x010fe20007f1e0ff */
[C---:B------:R-:W-:Y:S02]  /*1054a0*/  IMAD.X R17, R21.reuse, 0x1, R18, P1 ;  /* 0x0000000115117824 */ /* 0x040fe400008e0612 */
[----:B------:R-:W-:Y:S01]  /*1054b0*/  IMAD.X R13, R21, 0x1, R20, P2 ;  /* 0x00000001150d7824 */ /* 0x000fe200010e0614 */
[----:B------:R1:W-:Y:S02]  /*1054c0*/  STL.64 [R1+0x6018], R14 ;  /* 0x0060180e01007387 */ /* 0x0003e40000100a00 */
[----:B-1----:R-:W-:-:S02]  /*1054d0*/  IMAD.MOV.U32 R15, RZ, RZ, R29 ;  /* 0x000000ffff0f7224 */ /* 0x002fc400078e001d */
[----:B------:R-:W-:Y:S01]  /*1054e0*/  IMAD.X R29, R21, 0x1, R22, P0 ;  /* 0x00000001151d7824 */ /* 0x000fe200000e0616 */
[----:B--2---:R-:W-:Y:S04]  /*1054f0*/  STL.64 [R1+0x6028], R6 ;  /* 0x0060280601007387 */ /* 0x004fe80000100a00 */
[----:B------:R-:W-:Y:S04]  /*105500*/  STL.64 [R1+0x2a58], R16 ;  /* 0x002a581001007387 */ /* 0x000fe80000100a00 */
[----:B------:R1:W-:Y:S04]  /*105510*/  STL.64 [R1+0x2a60], R12 ;  /* 0x002a600c01007387 */ /* 0x0003e80000100a00 */
[----:B-1----:R-:W2:Y:S04]  /*105520*/  LDL.LU.64 R12, [R1+0x6048] ;  /* 0x00604800010c7983 */ /* 0x002ea80000300a00 */
[----:B------:R-:W4:Y:S04]  /*105530*/  LDL R7, [R1+0x244] ;  /* 0x0002440001077983 */ /* 0x000f280000100800 */
[----:B------:R1:W-:Y:S04]  /*105540*/  STL.64 [R1+0x2a68], R28 ;  /* 0x002a681c01007387 */ /* 0x0003e80000100a00 */
[----:B-1----:R-:W3:Y:S01]  /*105550*/  LDL.LU.64 R28, [R1+0x6040] ;  /* 0x00604000011c7983 */ /* 0x002ee20000300a00 */
[----:B------:R-:W-:-:S02]  /*105560*/  IADD3 R16, P1, R9, R25, RZ ;  /* 0x0000001909107210 */ /* 0x000fc40007f3e0ff */
[----:B------:R-:W-:Y:S01]  /*105570*/  IADD3 R6, P2, R9, R27, RZ ;  /* 0x0000001b09067210 */ /* 0x000fe20007f5e0ff */
[----:B------:R-:W-:Y:S02]  /*105580*/  STL.64 [R1+0x6010], R22 ;  /* 0x0060101601007387 */ /* 0x000fe40000100a00 */
[----:B------:R-:W-:Y:S01]  /*105590*/  IMAD.X R17, R21, 0x1, R24, P1 ;  /* 0x0000000115117824 */ /* 0x000fe200008e0618 */
[----:B---3--:R-:W-:Y:S02]  /*1055a0*/  IADD3 R14, P0, R9, R29, RZ ;  /* 0x0000001d090e7210 */ /* 0x008fe40007f1e0ff */
[----:B------:R-:W3:Y:S04]  /*1055b0*/  LDL.LU R9, [R1+0x6038] ;  /* 0x0060380001097983 */ /* 0x000ee80000300800 */
[----:B------:R1:W-:Y:S04]  /*1055c0*/  STL.64 [R1+0x2a70], R16 ;  /* 0x002a701001007387 */ /* 0x0003e80000100a00 */
[----:B-1----:R-:W4:Y:S04]  /*1055d0*/  LDL.LU.64 R16, [R1+0x6030] ;  /* 0x0060300001107983 */ /* 0x002f280000300a00 */
[----:B------:R-:W-:Y:S04]  /*1055e0*/  STL.64 [R1+0x6008], R24 ;  /* 0x0060081801007387 */ /* 0x000fe80000100a00 */
[----:B--2---:R4:W-:Y:S01]  /*1055f0*/  STL.64 [R1+0x5ff8], R12 ;  /* 0x005ff80c01007387 */ /* 0x0049e20000100a00 */
[----:B------:R-:W-:-:S02]  /*105600*/  IMAD.MOV.U32 R23, RZ, RZ, R15 ;  /* 0x000000ffff177224 */ /* 0x000fc400078e000f */
[----:B------:R-:W-:Y:S01]  /*105610*/  IMAD.X R15, R21, 0x1, R28, P0 ;  /* 0x00000001150f7824 */ /* 0x000fe200000e061c */
[----:B----4-:R-:W-:Y:S01]  /*105620*/  IADD3 R12, P1, R7, R16, RZ ;  /* 0x00000010070c7210 */ /* 0x010fe20007f3e0ff */
[----:B------:R-:W-:Y:S01]  /*105630*/  IMAD.X R7, R21, 0x1, R26, P2 ;  /* 0x0000000115077824 */ /* 0x000fe200010e061a */
[----:B------:R1:W-:Y:S04]  /*105640*/  STL [R1+0x5ff0], R16 ;  /* 0x005ff01001007387 */ /* 0x0003e80000100800 */
[----:B-1----:R-:W2:Y:S04]  /*105650*/  LDL.LU R16, [R1+0x244] ;  /* 0x0002440001107983 */ /* 0x002ea80000300800 */
[----:B------:R1:W-:Y:S04]  /*105660*/  STL.64 [R1+0x2a78], R6 ;  /* 0x002a780601007387 */ /* 0x0003e80000100a00 */
[----:B-1----:R-:W4:Y:S04]  /*105670*/  LDL.LU.64 R6, [R1+0x6028] ;  /* 0x0060280001067983 */ /* 0x002f280000300a00 */
[----:B------:R-:W-:Y:S04]  /*105680*/  STL.64 [R1+0x6000], R26 ;  /* 0x0060001a01007387 */ /* 0x000fe80000100a00 */
[----:B------:R-:W3:Y:S04]  /*105690*/  LDL.LU R21, [R1+0x6020] ;  /* 0x0060200001157983 */ /* 0x000ee80000300800 */
[----:B------:R1:W-:Y:S04]  /*1056a0*/  STL.64 [R1+0x2a40], R14 ;  /* 0x002a400e01007387 */ /* 0x0003e80000100a00 */
[----:B-1----:R-:W3:Y:S01]  /*1056b0*/  LDL.LU.64 R14, [R1+0x6018] ;  /* 0x00601800010e7983 */ /* 0x002ee20000300a00 */
[----:B------:R-:W-:Y:S01]  /*1056c0*/  IMAD.MOV.U32 R25, RZ, RZ, R23 ;  /* 0x000000ffff197224 */ /* 0x000fe200078e0017 */
[----:B--2---:R-:W-:-:S02]  /*1056d0*/  IADD3 R22, P2, R16, R17, RZ ;  /* 0x0000001110167210 */ /* 0x004fc40007f5e0ff */
[C---:B------:R-:W-:Y:S01]  /*1056e0*/  IADD3 R24, P0, R16.reuse, R19, RZ ;  /* 0x0000001310187210 */ /* 0x040fe20007f1e0ff */
[----:B----4-:R1:W-:Y:S02]  /*1056f0*/  STL.64 [R1+0x5fe8], R6 ;  /* 0x005fe80601007387 */ /* 0x0103e40000100a00 */
[----:B-1----:R-:W-:Y:S02]  /*105700*/  IMAD.MOV.U32 R7, RZ, RZ, R25 ;  /* 0x000000ffff077224 */ /* 0x002fe400078e0019 */
[C---:B---3--:R-:W-:Y:S02]  /*105710*/  IMAD.X R13, R9.reuse, 0x1, R14, P1 ;  /* 0x00000001090d7824 */ /* 0x048fe400008e060e */
[C---:B------:R-:W-:Y:S02]  /*105720*/  IMAD.X R23, R9.reuse, 0x1, R15, P2 ;  /* 0x0000000109177824 */ /* 0x040fe400010e060f */
[----:B------:R-:W-:Y:S01]  /*105730*/  IMAD.X R25, R9, 0x1, R18, P0 ;  /* 0x0000000109197824 */ /* 0x000fe200000e0612 */
[----:B------:R-:W-:Y:S04]  /*105740*/  STL.64 [R1+0x2a48], R12 ;  /* 0x002a480c01007387 */ /* 0x000fe80000100a00 */
[----:B------:R1:W-:Y:S04]  /*105750*/  STL.64 [R1+0x2a50], R22 ;  /* 0x002a501601007387 */ /* 0x0003e80000100a00 */
[----:B-1----:R-:W2:Y:S04]  /*105760*/  LDL.LU.64 R22, [R1+0x6010] ;  /* 0x0060100001167983 */ /* 0x002ea80000300a00 */
[----:B------:R-:W-:Y:S04]  /*105770*/  STL.64 [R1+0x5fe0], R14 ;  /* 0x005fe00e01007387 */ /* 0x000fe80000100a00 */
[----:B------:R1:W-:Y:S04]  /*105780*/  STL.64 [R1+0x2a18], R24 ;  /* 0x002a181801007387 */ /* 0x0003e80000100a00 */
[----:B-1----:R-:W3:Y:S01]  /*105790*/  LDL.LU.64 R24, [R1+0x6008] ;  /* 0x0060080001187983 */ /* 0x002ee20000300a00 */
[----:B------:R-:W-:-:S05]  /*1057a0*/  IADD3 R12, P1, R16, R21, RZ ;  /* 0x00000015100c7210 */ /* 0x000fca0007f3e0ff */
[----:B------:R-:W-:Y:S01]  /*1057b0*/  IMAD.X R13, R9, 0x1, R20, P1 ;  /* 0x00000001090d7824 */ /* 0x000fe200008e0614 */
[----:B---3--:R-:W-:-:S05]  /*1057c0*/  IADD3 R26, P0, R16, R25, RZ ;  /* 0x00000019101a7210 */ /* 0x008fca0007f1e0ff */
[----:B------:R1:W-:Y:S04]  /*1057d0*/  STL [R1+0x2a30], R26 ;  /* 0x002a301a01007387 */ /* 0x0003e80000100800 */
[----:B-1----:R-:W3:Y:S04]  /*1057e0*/  LDL.LU.64 R26, [R1+0x6000] ;  /* 0x00600000011a7983 */ /* 0x002ee80000300a00 */
[----:B------:R1:W-:Y:S04]  /*1057f0*/  STL.64 [R1+0x2a20], R12 ;  /* 0x002a200c01007387 */ /* 0x0003e80000100a00 */
[----:B-1----:R-:W4:Y:S04]  /*105800*/  LDL.LU.64 R12, [R1+0x5ff8] ;  /* 0x005ff800010c7983 */ /* 0x002f280000300a00 */
[----:B------:R1:W-:Y:S04]  /*105810*/  STL.64 [R1+0x5fd8], R20 ;  /* 0x005fd81401007387 */ /* 0x0003e80000100a00 */
[----:B-1----:R0:W4:Y:S01]  /*105820*/  LDL.64 R20, [R1+0x2a30] ;  /* 0x002a300001147983 */ /* 0x0021220000100a00 */
[----:B--2---:R-:W-:-:S05]  /*105830*/  IADD3 R14, P2, R16, R23, RZ ;  /* 0x00000017100e7210 */ /* 0x004fca0007f5e0ff */
[----:B------:R-:W-:-:S05]  /*105840*/  IMAD.X R15, R9, 0x1, R22, P2 ;  /* 0x00000001090f7824 */ /* 0x000fca00010e0616 */
[----:B------:R1:W-:Y:S02]  /*105850*/  STL.64 [R1+0x2a28], R14 ;  /* 0x002a280e01007387 */ /* 0x0003e40000100a00 */
[C---:B-1----:R-:W-:Y:S02]  /*105860*/  IADD3 R14, P2, R16.reuse, R29, RZ ;  /* 0x0000001d100e7210 */ /* 0x042fe40007f5e0ff */
[----:B---3--:R-:W-:Y:S02]  /*105870*/  IADD3 R6, P1, R16, R27, RZ ;  /* 0x0000001b10067210 */ /* 0x008fe40007f3e0ff */
[----:B------:R-:W2:Y:S04]  /*105880*/  LDL.LU R16, [R1+0x5ff0] ;  /* 0x005ff00001107983 */ /* 0x000ea80000300800 */
[----:B----4-:R-:W-:Y:S01]  /*105890*/  STL.64 [R1+0x5fd0], R12 ;  /* 0x005fd00c01007387 */ /* 0x010fe20000100a00 */
[----:B------:R-:W-:-:S02]  /*1058a0*/  IMAD.MOV.U32 R21, RZ, RZ, R7 ;  /* 0x000000ffff157224 */ /* 0x000fc400078e0007 */
[C---:B------:R-:W-:Y:S02]  /*1058b0*/  IMAD.X R7, R9.reuse, 0x1, R26, P1 ;  /* 0x0000000109077824 */ /* 0x040fe400008e061a */
[----:B------:R-:W-:Y:S02]  /*1058c0*/  IMAD.MOV.U32 R15, RZ, RZ, R21 ;  /* 0x000000ffff0f7224 */ /* 0x000fe400078e0015 */
[----:B------:R-:W-:-:S05]  /*1058d0*/  IMAD.X R21, R9, 0x1, R24, P0 ;  /* 0x0000000109157824 */ /* 0x000fca00000e0618 */
[----:B------:R-:W-:Y:S04]  /*1058e0*/  STL [R1+0x2a34], R21 ;  /* 0x002a341501007387 */ /* 0x000fe80000100800 */
[----:B------:R-:W-:Y:S04]  /*1058f0*/  STL [R1+0x5fc0], R4 ;  /* 0x005fc00401007387 */ /* 0x000fe80000100800 */
[----:B------:R1:W-:Y:S04]  /*105900*/  STL.64 [R1+0x2a38], R6 ;  /* 0x002a380601007387 */ /* 0x0003e80000100a00 */
[----:B-1----:R-:W3:Y:S01]  /*105910*/  LDL.LU.64 R6, [R1+0x5fe8] ;  /* 0x005fe80001067983 */ /* 0x002ee20000300a00 */
[----:B--2---:R-:W-:-:S03]  /*105920*/  IADD3 R20, P0, R15, R16, RZ ;  /* 0x000000100f147210 */ /* 0x004fc60007f1e0ff */
[----:B---3--:R1:W-:Y:S02]  /*105930*/  STL.64 [R1+0x5fb8], R6 ;  /* 0x005fb80601007387 */ /* 0x0083e40000100a00 */
[----:B-1----:R-:W-:Y:S02]  /*105940*/  IMAD.MOV.U32 R7, RZ, RZ, R15 ;  /* 0x000000ffff077224 */ /* 0x002fe400078e000f */
[----:B------:R-:W-:-:S05]  /*105950*/  IMAD.X R15, R9, 0x1, R28, P2 ;  /* 0x00000001090f7824 */ /* 0x000fca00010e061c */
[----:B------:R1:W-:Y:S04]  /*105960*/  STL.64 [R1+0x2a00], R14 ;  /* 0x002a000e01007387 */ /* 0x0003e80000100a00 */
[----:B-1----:R-:W2:Y:S01]  /*105970*/  LDL.LU.64 R14, [R1+0x5fe0] ;  /* 0x005fe000010e7983 */ /* 0x002ea20000300a00 */
[----:B------:R-:W-:Y:S02]  /*105980*/  IMAD.MOV.U32 R9, RZ, RZ, R5 ;  /* 0x000000ffff097224 */ /* 0x000fe400078e0005 */
[----:B------:R-:W-:Y:S01]  /*105990*/  IMAD.MOV.U32 R5, RZ, RZ, R8 ;  /* 0x000000ffff057224 */ /* 0x000fe200078e0008 */
[----:B------:R-:W-:-:S05]  /*1059a0*/  IADD3 R12, P1, R7, R17, RZ ;  /* 0x00000011070c7210 */ /* 0x000fca0007f3e0ff */
[----:B------:R-:W-:Y:S01]  /*1059b0*/  STL [R1+0x2a10], R12 ;  /* 0x002a100c01007387 */ /* 0x000fe20000100800 */
[----:B--2---:R-:W-:-:S05]  /*1059c0*/  IMAD.X R21, R5, 0x1, R14, P0 ;  /* 0x0000000105157824 */ /* 0x004fca00000e060e */
[----:B------:R1:W-:Y:S04]  /*1059d0*/  STL.64 [R1+0x2a08], R20 ;  /* 0x002a081401007387 */ /* 0x0003e80000100a00 */
[----:B-1----:R-:W2:Y:S04]  /*1059e0*/  LDL.LU.64 R20, [R1+0x5fd8] ;  /* 0x005fd80001147983 */ /* 0x002ea80000300a00 */
[----:B------:R-:W3:Y:S01]  /*1059f0*/  LDL R8, [R1+0x284] ;  /* 0x0002840001087983 */ /* 0x000ee20000100800 */
[----:B------:R-:W-:-:S03]  /*105a00*/  IADD3 R4, P2, R7, R19, RZ ;  /* 0x0000001307047210 */ /* 0x000fc60007f5e0ff */
[----:B---3--:R1:W-:Y:S02]  /*105a10*/  STL.64 [R1+0x5fc8], R8 ;  /* 0x005fc80801007387 */ /* 0x0083e40000100a00 */
[----:B-1----:R-:W-:Y:S02]  /*105a20*/  IMAD.MOV.U32 R9, RZ, RZ, R13 ;  /* 0x000000ffff097224 */ /* 0x002fe400078e000d */
[----:B------:R-:W-:-:S04]  /*105a30*/  IMAD.MOV.U32 R9, RZ, RZ, R7 ;  /* 0x000000ffff097224 */ /* 0x000fc800078e0007 */
[----:B------:R-:W-:Y:S01]  /*105a40*/  IMAD.MOV.U32 R7, RZ, RZ, R9 ;  /* 0x000000ffff077224 */ /* 0x000fe200078e0009 */
[----:B--2---:R-:W-:Y:S01]  /*105a50*/  IADD3 R6, P0, R9, R21, RZ ;  /* 0x0000001509067210 */ /* 0x004fe20007f1e0ff */
[----:B------:R-:W-:Y:S02]  /*105a60*/  IMAD.X R9, R5, 0x1, R15, P1 ;  /* 0x0000000105097824 */ /* 0x000fe400008e060f */
[----:B------:R-:W-:Y:S02]  /*105a70*/  IMAD.MOV.U32 R8, RZ, RZ, R12 ;  /* 0x000000ffff087224 */ /* 0x000fe400078e000c */
[----:B------:R-:W2:Y:S04]  /*105a80*/  LDL.LU.64 R12, [R1+0x5fd0] ;  /* 0x005fd000010c7983 */ /* 0x000ea80000300a00 */
[----:B------:R-:W-:Y:S01]  /*105a90*/  STL [R1+0x2a14], R9 ;  /* 0x002a140901007387 */ /* 0x000fe20000100800 */
[----:B------:R-:W-:-:S03]  /*105aa0*/  IADD3 R8, P1, R7, R23, RZ ;  /* 0x0000001707087210 */ /* 0x000fc60007f3e0ff */
[----:B------:R1:W-:Y:S04]  /*105ab0*/  STL [R1+0x5fb0], R23 ;  /* 0x005fb01701007387 */ /* 0x0003e80000100800 */
[----:B-1----:R-:W3:Y:S02]  /*105ac0*/  LDL.LU R23, [R1+0x288] ;  /* 0x0002880001177983 */ /* 0x002ee40000300800 */
[----:B---3--:R-:W-:-:S05]  /*105ad0*/  IMAD.X R5, R23, 0x1, R18, P2 ;  /* 0x0000000117057824 */ /* 0x008fca00010e0612 */
[----:B------:R1:W-:Y:S01]  /*105ae0*/  STL.64 [R1+0x29d8], R4 ;  /* 0x0029d80401007387 */ /* 0x0003e20000100a00 */
[----:B------:R-:W-:Y:S01]  /*105af0*/  IMAD.X R9, R23, 0x1, R22, P1 ;  /* 0x0000000117097824 */ /* 0x000fe200008e0616 */
[----:B-1----:R-:W-:Y:S01]  /*105b00*/  IADD3 R4, P2, R7, R25, RZ ;  /* 0x0000001907047210 */ /* 0x002fe20007f5e0ff */
[----:B------:R-:W-:Y:S02]  /*105b10*/  IMAD.MOV.U32 R5, RZ, RZ, R7 ;  /* 0x000000ffff057224 */ /* 0x000fe400078e0007 */
[----:B------:R-:W-:-:S05]  /*105b20*/  IMAD.X R7, R23, 0x1, R20, P0 ;  /* 0x0000000117077824 */ /* 0x000fca00000e0614 */
[----:B------:R1:W-:Y:S04]  /*105b30*/  STL.64 [R1+0x29e0], R6 ;  /* 0x0029e00601007387 */ /* 0x0003e80000100a00 */
[----:B--2---:R2:W-:Y:S04]  /*105b40*/  STL.64 [R1+0x5fa8], R12 ;  /* 0x005fa80c01007387 */ /* 0x0045e80000100a00 */
[----:B------:R3:W-:Y:S01]  /*105b50*/  STL.64 [R1+0x29e8], R8 ;  /* 0x0029e80801007387 */ /* 0x0007e20000100a00 */
[C---:B-1----:R-:W-:Y:S02]  /*105b60*/  IADD3 R6, P0, R5.reuse, R27, RZ ;  /* 0x0000001b05067210 */ /* 0x042fe40007f1e0ff */
[----:B--2---:R-:W-:Y:S01]  /*105b70*/  IADD3 R12, P1, R5, R29, RZ ;  /* 0x0000001d050c7210 */ /* 0x004fe20007f3e0ff */
[C---:B------:R-:W-:Y:S01]  /*105b80*/  IMAD.X R5, R23.reuse, 0x1, R24, P2 ;  /* 0x0000000117057824 */ /* 0x040fe200010e0618 */
[----:B---3--:R-:W2:Y:S01]  /*105b90*/  LDL.LU.64 R8, [R1+0x5fc8] ;  /* 0x005fc80001087983 */ /* 0x008ea20000300a00 */
[----:B------:R-:W-:-:S03]  /*105ba0*/  IMAD.X R7, R23, 0x1, R26, P0 ;  /* 0x0000000117077824 */ /* 0x000fc600000e061a */
[----:B------:R1:W-:Y:S04]  /*105bb0*/  STL.64 [R1+0x29f0], R4 ;  /* 0x0029f00401007387 */ /* 0x0003e80000100a00 */
[----:B-1----:R-:W3:Y:S04]  /*105bc0*/  LDL.LU R4, [R1+0x5fc0] ;  /* 0x005fc00001047983 */ /* 0x002ee80000300800 */
[----:B------:R1:W-:Y:S04]  /*105bd0*/  STL.64 [R1+0x29f8], R6 ;  /* 0x0029f80601007387 */ /* 0x0003e80000100a00 */
[----:B-1----:R-:W4:Y:S04]  /*105be0*/  LDL.LU.64 R6, [R1+0x5fb8] ;  /* 0x005fb80001067983 */ /* 0x002f280000300a00 */
[----:B------:R1:W-:Y:S04]  /*105bf0*/  STL.64 [R1+0x5f98], R2 ;  /* 0x005f980201007387 */ /* 0x0003e80000100a00 */
[----:B-1----:R-:W4:Y:S01]  /*105c00*/  LDL.LU R2, [R1+0x24c] ;  /* 0x00024c0001027983 */ /* 0x002f220000300800 */
[----:B------:R-:W-:Y:S01]  /*105c10*/  IMAD.X R13, R23, 0x1, R28, P1 ;  /* 0x00000001170d7824 */ /* 0x000fe200008e061c */
[----:B---3--:R-:W-:-:S05]  /*105c20*/  IADD3 R4, P2, R4, R16, RZ ;  /* 0x0000001004047210 */ /* 0x008fca0007f5e0ff */
[----:B--2---:R-:W-:Y:S01]  /*105c30*/  IMAD.X R5, R8, 0x1, R14, P2 ;  /* 0x0000000108057824 */ /* 0x004fe200010e060e */
[----:B----4-:R1:W-:Y:S04]  /*105c40*/  STL.64 [R1+0x5f80], R6 ;  /* 0x005f800601007387 */ /* 0x0103e80000100a00 */
[----:B------:R-:W-:Y:S01]  /*105c50*/  STL.64 [R1+0x5fa0], R16 ;  /* 0x005fa01001007387 */ /* 0x000fe20000100a00 */
[----:B-1----:R-:W-:-:S05]  /*105c60*/  IADD3 R6, P0, R2, R17, RZ ;  /* 0x0000001102067210 */ /* 0x002fca0007f1e0ff */
[----:B------:R-:W-:Y:S04]  /*105c70*/  STL [R1+0x29d0], R6 ;  /* 0x0029d00601007387 */ /* 0x000fe80000100800 */
[----:B------:R-:W2:Y:S04]  /*105c80*/  LDL.LU R23, [R1+0x5fb0] ;  /* 0x005fb00001177983 */ /* 0x000ea80000300800 */
[----:B------:R-:W-:Y:S04]  /*105c90*/  STL.64 [R1+0x29c0], R12 ;  /* 0x0029c00c01007387 */ /* 0x000fe80000100a00 */
[----:B------:R1:W-:Y:S02]  /*105ca0*/  STL.64 [R1+0x29c8], R4 ;  /* 0x0029c80401007387 */ /* 0x0003e40000100a00 */
[----:B-1----:R-:W-:-:S02]  /*105cb0*/  IMAD.MOV.U32 R4, RZ, RZ, R0 ;  /* 0x000000ffff047224 */ /* 0x002fc400078e0000 */
[----:B------:R-:W3:Y:S01]  /*105cc0*/  LDL.LU R0, [R1+0x4c0] ;  /* 0x0004c00001007983 */ /* 0x000ee20000300800 */
[----:B------:R-:W-:-:S03]  /*105cd0*/  IADD3 R12, P1, R2, R19, RZ ;  /* 0x00000013020c7210 */ /* 0x000fc60007f3e0ff */
[----:B---3--:R1:W-:Y:S04]  /*105ce0*/  STL [R1+0x5f78], R0 ;  /* 0x005f780001007387 */ /* 0x0083e80000100800 */
[----:B-1----:R-:W3:Y:S01]  /*105cf0*/  LDL.LU R0, [R1+0x284] ;  /* 0x0002840001007983 */ /* 0x002ee20000300800 */
[----:B------:R-:W-:-:S03]  /*105d00*/  IMAD.MOV.U32 R17, RZ, RZ, R7 ;  /* 0x000000ffff117224 */ /* 0x000fc600078e0007 */
[----:B------:R-:W-:Y:S01]  /*105d10*/  STL.64 [R1+0x5f88], R14 ;  /* 0x005f880e01007387 */ /* 0x000fe20000100a00 */
[C---:B---3--:R-:W-:Y:S02]  /*105d20*/  IMAD.X R17, R0.reuse, 0x1, R15, P0 ;  /* 0x0000000100117824 */ /* 0x048fe400000e060f */
[----:B------:R-:W-:-:S03]  /*105d30*/  IMAD.X R13, R0, 0x1, R18, P1 ;  /* 0x00000001000d7824 */ /* 0x000fc600008e0612 */
[----:B------:R-:W-:Y:S04]  /*105d40*/  STL [R1+0x29d4], R17 ;  /* 0x0029d41101007387 */ /* 0x000fe80000100800 */
[----:B------:R1:W-:Y:S04]  /*105d50*/  STL.64 [R1+0x2998], R12 ;  /* 0x0029980c01007387 */ /* 0x0003e80000100a00 */
[----:B-1----:R-:W3:Y:S01]  /*105d60*/  LDL.LU.64 R12, [R1+0x5fa8] ;  /* 0x005fa800010c7983 */ /* 0x002ee20000300a00 */
[----:B------:R-:W-:Y:S01]  /*105d70*/  IMAD.MOV.U32 R16, RZ, RZ, R6 ;  /* 0x000000ffff107224 */ /* 0x000fe200078e0006 */
[----:B------:R-:W-:-:S02]  /*105d80*/  IADD3 R6, P2, R2, R21, RZ ;  /* 0x0000001502067210 */ /* 0x000fc40007f5e0ff */
[----:B--2---:R-:W-:-:S03]  /*105d90*/  IADD3 R16, P0, R2, R23, RZ ;  /* 0x0000001702107210 */ /* 0x004fc60007f1e0ff */
[C---:B------:R-:W-:Y:S02]  /*105da0*/  IMAD.X R7, R0.reuse, 0x1, R20, P2 ;  /* 0x0000000100077824 */ /* 0x040fe400010e0614 */
[----:B------:R-:W-:-:S03]  /*105db0*/  IMAD.X R17, R0, 0x1, R22, P0 ;  /* 0x0000000100117824 */ /* 0x000fc600000e0616 */
[----:B------:R1:W-:Y:S04]  /*105dc0*/  STL.64 [R1+0x29a0], R6 ;  /* 0x0029a00601007387 */ /* 0x0003e80000100a00 */
[----:B------:R2:W-:Y:S01]  /*105dd0*/  STL.64 [R1+0x29a8], R16 ;  /* 0x0029a81001007387 */ /* 0x0005e20000100a00 */
[----:B-1----:R-:W-:-:S03]  /*105de0*/  IADD3 R6, P2, R2, R27, RZ ;  /* 0x0000001b02067210 */ /* 0x002fc60007f5e0ff */
[----:B--2---:R-:W2:Y:S01]  /*105df0*/  LDL.LU.64 R16, [R1+0x5fa0] ;  /* 0x005fa00001107983 */ /* 0x004ea20000300a00 */
[----:B---3--:R-:W-:Y:S01]  /*105e00*/  IMAD.MOV.U32 R8, RZ, RZ, R12 ;  /* 0x000000ffff087224 */ /* 0x008fe200078e000c */
[C---:B------:R-:W-:Y:S02]  /*105e10*/  IADD3 R12, P1, R2.reuse, R25, RZ ;  /* 0x00000019020c7210 */ /* 0x040fe40007f3e0ff */
[----:B------:R-:W-:Y:S01]  /*105e20*/  IADD3 R2, P0, R2, R29, RZ ;  /* 0x0000001d02027210 */ /* 0x000fe20007f1e0ff */
[----:B------:R-:W-:Y:S02]  /*105e30*/  IMAD.MOV.U32 R5, RZ, RZ, R13 ;  /* 0x000000ffff057224 */ /* 0x000fe400078e000d */
[C---:B------:R-:W-:Y:S02]  /*105e40*/  IMAD.X R13, R0.reuse, 0x1, R24, P1 ;  /* 0x00000001000d7824 */ /* 0x040fe400008e0618 */
[----:B------:R1:W-:Y:S04]  /*105e50*/  STL [R1+0x2980], R2 ;  /* 0x0029800201007387 */ /* 0x0003e80000100800 */
[----:B-1----:R-:W3:Y:S04]  /*105e60*/  LDL.LU.64 R2, [R1+0x5f98] ;  /* 0x005f980001027983 */ /* 0x002ee80000300a00 */
[----:B------:R1:W-:Y:S04]  /*105e70*/  STL.64 [R1+0x29b0], R12 ;  /* 0x0029b00c01007387 */ /* 0x0003e80000100a00 */
[----:B-1----:R-:W2:Y:S01]  /*105e80*/  LDL.LU.64 R12, [R1+0x5f90] ;  /* 0x005f9000010c7983 */ /* 0x002ea20000300a00 */
[----:B------:R-:W-:Y:S01]  /*105e90*/  IMAD.X R7, R0, 0x1, R26, P2 ;  /* 0x0000000100077824 */ /* 0x000fe200010e061a */
[----:B--2---:R-:W-:-:S05]  /*105ea0*/  IADD3 R14, P1, R12, R16, RZ ;  /* 0x000000100c0e7210 */ /* 0x004fca0007f3e0ff */
[----:B------:R1:W-:Y:S04]  /*105eb0*/  STL [R1+0x2988], R14 ;  /* 0x0029880e01007387 */ /* 0x0003e80000100800 */
[----:B-1----:R-:W2:Y:S04]  /*105ec0*/  LDL.LU.64 R14, [R1+0x5f88] ;  /* 0x005f8800010e7983 */ /* 0x002ea80000300a00 */
[----:B------:R1:W-:Y:S04]  /*105ed0*/  STL.64 [R1+0x29b8], R6 ;  /* 0x0029b80601007387 */ /* 0x0003e80000100a00 */
[----:B-1----:R-:W4:Y:S04]  /*105ee0*/  LDL.LU.64 R6, [R1+0x5f80] ;  /* 0x005f800001067983 */ /* 0x002f280000300a00 */
[----:B------:R1:W-:Y:S04]  /*105ef0*/  STL.64 [R1+0x5f70], R26 ;  /* 0x005f701a01007387 */ /* 0x0003e80000100a00 */
[----:B-1----:R0:W2:Y:S04]  /*105f00*/  LDL.64 R26, [R1+0x2988] ;  /* 0x00298800011a7983 */ /* 0x0020a80000100a00 */
[----:B---3--:R1:W-:Y:S02]  /*105f10*/  STL.64 [R1+0x5f68], R2 ;  /* 0x005f680201007387 */ /* 0x0083e40000100a00 */
[----:B-1----:R-:W-:-:S02]  /*105f20*/  IADD3 R2, P2, R12, R17, RZ ;  /* 0x000000110c027210 */ /* 0x002fc40007f5e0ff */
[----:B----4-:R1:W-:Y:S04]  /*105f30*/  STL.64 [R1+0x5f48], R6 ;  /* 0x005f480601007387 */ /* 0x0103e80000100a00 */
[----:B-1----:R-:W3:Y:S04]  /*105f40*/  LDL.LU R6, [R1+0x254] ;  /* 0x0002540001067983 */ /* 0x002ee80000300800 */
[----:B------:R-:W4:Y:S04]  /*105f50*/  LDL.LU R7, [R1+0x2ac] ;  /* 0x0002ac0001077983 */ /* 0x000f280000300800 */
[----:B------:R1:W-:Y:S04]  /*105f60*/  STL.64 [R1+0x5f50], R16 ;  /* 0x005f501001007387 */ /* 0x0003e80000100a00 */
[----:B-1----:R0:W3:Y:S01]  /*105f70*/  LDL.64 R16, [R1+0x2980] ;  /* 0x0029800001107983 */ /* 0x0020e20000100a00 */
[C---:B--2---:R-:W-:Y:S01]  /*105f80*/  IMAD.X R27, R13.reuse, 0x1, R14, P1 ;  /* 0x000000010d1b7824 */ /* 0x044fe200008e060e */
[----:B------:R-:W-:Y:S01]  /*105f90*/  IADD3 R26, P1, R12, R21, RZ ;  /* 0x000000150c1a7210 */ /* 0x000fe20007f3e0ff */
[----:B------:R-:W-:-:S02]  /*105fa0*/  IMAD.X R3, R13, 0x1, R15, P2 ;  /* 0x000000010d037824 */ /* 0x000fc400010e060f */
[----:B---3--:R-:W-:Y:S01]  /*105fb0*/  IMAD.X R17, R0, 0x1, R28, P0 ;  /* 0x0000000100117824 */ /* 0x008fe200000e061c */
[----:B------:R-:W-:Y:S01]  /*105fc0*/  IADD3 R16, P0, R12, R19, RZ ;  /* 0x000000130c107210 */ /* 0x000fe20007f1e0ff */
[----:B------:R-:W2:Y:S04]  /*105fd0*/  LDL.LU R0, [R1+0x5f78] ;  /* 0x005f780001007983 */ /* 0x000ea80000300800 */
[----:B------:R1:W-:Y:S04]  /*105fe0*/  STL [R1+0x2984], R17 ;  /* 0x0029841101007387 */ /* 0x0003e80000100800 */
[----:B------:R3:W-:Y:S04]  /*105ff0*/  STL [R1+0x298c], R27 ;  /* 0x00298c1b01007387 */ /* 0x0007e80000100800 */
[----:B------:R-:W-:Y:S04]  /*106000*/  STL.64 [R1+0x5f58], R14 ;  /* 0x005f580e01007387 */ /* 0x000fe80000100a00 */
[----:B------:R-:W-:Y:S01]  /*106010*/  STL.64 [R1+0x2990], R2 ;  /* 0x0029900201007387 */ /* 0x000fe20000100a00 */
[----:B-1----:R-:W-:-:S02]  /*106020*/  IMAD.X R17, R13, 0x1, R18, P0 ;  /* 0x000000010d117824 */ /* 0x002fc400000e0612 */
[----:B---3--:R-:W-:-:S03]  /*106030*/  IMAD.X R27, R13, 0x1, R20, P1 ;  /* 0x000000010d1b7824 */ /* 0x008fc600008e0614 */
[----:B------:R-:W-:Y:S04]  /*106040*/  STL.64 [R1+0x2958], R16 ;  /* 0x0029581001007387 */ /* 0x000fe80000100a00 */
[----:B------:R1:W-:Y:S04]  /*106050*/  STL.64 [R1+0x2960], R26 ;  /* 0x0029601a01007387 */ /* 0x0003e80000100a00 */
[----:B-1----:R-:W3:Y:S01]  /*106060*/  LDL.LU.64 R26, [R1+0x5f70] ;  /* 0x005f7000011a7983 */ /* 0x002ee20000300a00 */
[C---:B------:R-:W-:Y:S02]  /*106070*/  IADD3 R2, P2, R12.reuse, R23, RZ ;  /* 0x000000170c027210 */ /* 0x040fe40007f5e0ff */
[----:B------:R-:W-:-:S03]  /*106080*/  IADD3 R16, P0, R12, R25, RZ ;  /* 0x000000190c107210 */ /* 0x000fc60007f1e0ff */
[C---:B------:R-:W-:Y:S01]  /*106090*/  IMAD.X R3, R13.reuse, 0x1, R22, P2 ;  /* 0x000000010d037824 */ /* 0x040fe200010e0616 */
[C---:B------:R-:W-:Y:S01]  /*1060a0*/  IADD3 R14, P2, R12.reuse, R29, RZ ;  /* 0x0000001d0c0e7210 */ /* 0x040fe20007f5e0ff */
[----:B------:R1:W-:Y:S04]  /*1060b0*/  STL.64 [R1+0x5f38], R20 ;  /* 0x005f381401007387 */ /* 0x0003e80000100a00 */
[----:B------:R0:W-:Y:S01]  /*1060c0*/  STL.64 [R1+0x2968], R2 ;  /* 0x0029680201007387 */ /* 0x0001e20000100a00 */
[----:B------:R-:W-:Y:S02]  /*1060d0*/  IMAD.X R17, R13, 0x1, R24, P0 ;  /* 0x000000010d117824 */ /* 0x000fe400000e0618 */
[----:B-1----:R-:W-:Y:S01]  /*1060e0*/  IMAD.MOV.U32 R20, RZ, RZ, R6 ;  /* 0x000000ffff147224 */ /* 0x002fe200078e0006 */
[----:B0-----:R-:W2:Y:S01]  /*1060f0*/  LDL.LU.64 R2, [R1+0x5f68] ;  /* 0x005f680001027983 */ /* 0x001ea20000300a00 */
[----:B---3--:R-:W-:-:S03]  /*106100*/  IADD3 R6, P1, R12, R27, RZ ;  /* 0x0000001b0c067210 */ /* 0x008fc60007f3e0ff */
[----:B------:R-:W3:Y:S04]  /*106110*/  LDL.LU R12, [R1+0x5f60] ;  /* 0x005f6000010c7983 */ /* 0x000ee80000300800 */
[----:B------:R0:W-:Y:S04]  /*106120*/  STL [R1+0x2940], R14 ;  /* 0x0029400e01007387 */ /* 0x0001e80000100800 */
[----:B0-----:R-:W2:Y:S04]  /*106130*/  LDL.LU.64 R14, [R1+0x5f58] ;  /* 0x005f5800010e7983 */ /* 0x001ea80000300a00 */
[----:B------:R0:W-:Y:S04]  /*106140*/  STL.64 [R1+0x2970], R16 ;  /* 0x0029701001007387 */ /* 0x0001e80000100a00 */
[----:B0-----:R-:W3:Y:S01]  /*106150*/  LDL.LU.64 R16, [R1+0x5f50] ;  /* 0x005f500001107983 */ /* 0x001ee20000300a00 */
[----:B----4-:R-:W-:-:S02]  /*106160*/  IMAD.MOV.U32 R21, RZ, RZ, R7 ;  /* 0x000000ffff157224 */ /* 0x010fc400078e0007 */
[----:B------:R-:W-:Y:S01]  /*106170*/  IMAD.X R7, R13, 0x1, R26, P1 ;  /* 0x000000010d077824 */ /* 0x000fe200008e061a */
[----:B------:R0:W-:Y:S02]  /*106180*/  STL.64 [R1+0x5f30], R24 ;  /* 0x005f301801007387 */ /* 0x0001e40000100a00 */
[----:B0-----:R-:W-:Y:S02]  /*106190*/  IMAD.MOV.U32 R25, RZ, RZ, R21 ;  /* 0x000000ffff197224 */ /* 0x001fe400078e0015 */
[----:B------:R-:W-:Y:S01]  /*1061a0*/  IMAD.MOV.U32 R24, RZ, RZ, R20 ;  /* 0x000000ffff187224 */ /* 0x000fe200078e0014 */
[----:B------:R-:W4:Y:S04]  /*1061b0*/  LDL.LU R21, [R1+0x4d5c] ;  /* 0x004d5c0001157983 */ /* 0x000f280000300800 */
[----:B------:R0:W-:Y:S04]  /*1061c0*/  STL.64 [R1+0x2978], R6 ;  /* 0x0029780601007387 */ /* 0x0001e80000100a00 */
[----:B0-----:R-:W4:Y:S04]  /*1061d0*/  LDL.LU.64 R6, [R1+0x5f48] ;  /* 0x005f480001067983 */ /* 0x001f280000300a00 */
[----:B------:R0:W-:Y:S02]  /*1061e0*/  STL.64 [R1+0x5f20], R26 ;  /* 0x005f201a01007387 */ /* 0x0001e40000100a00 */
[----:B0-----:R-:W-:Y:S01]  /*1061f0*/  IMAD.MOV.U32 R26, RZ, RZ, R24 ;  /* 0x000000ffff1a7224 */ /* 0x001fe200078e0018 */
[----:B---3--:R-:W-:-:S04]  /*106200*/  IADD3 R20, P0, R24, R16, RZ ;  /* 0x0000001018147210 */ /* 0x008fc80007f1e0ff */
[----:B------:R-:W-:Y:S01]  /*106210*/  IADD3 R24, P1, R26, R17, RZ ;  /* 0x000000111a187210 */ /* 0x000fe20007f3e0ff */
[----:B------:R0:W-:Y:S04]  /*106220*/  STL.64 [R1+0x5f10], R16 ;  /* 0x005f101001007387 */ /* 0x0001e80000100a00 */
[----:B0-----:R-:W3:Y:S04]  /*106230*/  LDL.LU R17, [R1+0x27c] ;  /* 0x00027c0001117983 */ /* 0x001ee80000300800 */
[----:B---3--:R0:W-:Y:S04]  /*106240*/  STL [R1+0x5f28], R17 ;  /* 0x005f281101007387 */ /* 0x0081e80000100800 */
[----:B0-----:R0:W3:Y:S01]  /*106250*/  LDL.64 R16, [R1+0x2940] ;  /* 0x0029400001107983 */ /* 0x0010e20000100a00 */
[----:B------:R-:W-:Y:S01]  /*106260*/  LOP3.LUT R12, R12, 0xfffffffd, RZ, 0xc0, !PT ;  /* 0xfffffffd0c0c7812 */ /* 0x000fe200078ec0ff */
[----:B------:R-:W-:-:S02]  /*106270*/  IMAD.MOV.U32 R27, RZ, RZ, R25 ;  /* 0x000000ffff1b7224 */ /* 0x000fc400078e0019 */
[C---:B--2---:R-:W-:Y:S02]  /*106280*/  IMAD.X R25, R0.reuse, 0x1, R15, P1 ;  /* 0x0000000100197824 */ /* 0x044fe400008e060f */
[----:B---3--:R-:W-:Y:S02]  /*106290*/  IMAD.X R17, R13, 0x1, R28, P2 ;  /* 0x000000010d117824 */ /* 0x008fe400010e061c */
[----:B------:R-:W2:Y:S01]  /*1062a0*/  LDL.LU R13, [R1+0x5f40] ;  /* 0x005f4000010d7983 */ /* 0x000ea20000300800 */
[----:B----4-:R-:W-:Y:S01]  /*1062b0*/  ISETP.GE.AND P2, PT, R21, UR6, PT ;  /* 0x0000000615007c0c */ /* 0x010fe2000bf46270 */
[----:B------:R-:W-:Y:S02]  /*1062c0*/  IMAD.X R21, R0, 0x1, R14, P0 ;  /* 0x0000000100157824 */ /* 0x000fe400000e060e */
[----:B------:R-:W-:Y:S04]  /*1062d0*/  STL.64 [R1+0x5f18], R28 ;  /* 0x005f181c01007387 */ /* 0x000fe80000100a00 */
[----:B------:R-:W-:Y:S04]  /*1062e0*/  STL [R1+0x2944], R17 ;  /* 0x0029441101007387 */ /* 0x000fe80000100800 */
[----:B------:R1:W-:Y:S01]  /*1062f0*/  STL.64 [R1+0x2948], R20 ;  /* 0x0029481401007387 */ /* 0x0003e20000100a00 */
[----:B------:R-:W-:-:S03]  /*106300*/  ULDC.64 UR6, c[0x0][0x228] ;  /* 0x00008a0000067ab9 */ /* 0x000fc60000000a00 */
[----:B-1----:R-:W3:Y:S01]  /*106310*/  LDL.LU.64 R20, [R1+0x5f38] ;  /* 0x005f380001147983 */ /* 0x002ee20000300a00 */
[----:B------:R-:W-:Y:S02]  /*106320*/  @P2 LOP3.LUT R12, R12, 0x2, RZ, 0xfc, !PT ;  /* 0x000000020c0c2812 */ /* 0x000fe400078efcff */
[----:B------:R-:W-:-:S05]  /*106330*/  IADD3 R16, P0, R26, R19, RZ ;  /* 0x000000131a107210 */ /* 0x000fca0007f1e0ff */
[----:B------:R-:W-:Y:S01]  /*106340*/  IMAD.X R17, R0, 0x1, R18, P0 ;  /* 0x0000000100117824 */ /* 0x000fe200000e0612 */
[----:B--2---:R-:W-:Y:S04]  /*106350*/  STL.64 [R1+0x5d10], R12 ;  /* 0x005d100c01007387 */ /* 0x004fe80000100a00 */
[----:B------:R1:W-:Y:S04]  /*106360*/  STL.64 [R1+0x2950], R24 ;  /* 0x0029501801007387 */ /* 0x0003e80000100a00 */
[----:B-1----:R-:W2:Y:S04]  /*106370*/  LDL.LU.64 R24, [R1+0x5f30] ;  /* 0x005f300001187983 */ /* 0x002ea80000300a00 */
[----:B------:R1:W-:Y:S01]  /*106380*/  STL.64 [R1+0x5f00], R14 ;  /* 0x005f000e01007387 */ /* 0x0003e20000100a00 */
[----:B------:R-:W-:-:S02]  /*106390*/  IMAD.MOV.U32 R13, RZ, RZ, R27 ;  /* 0x000000ffff0d7224 */ /* 0x000fc400078e001b */
[----:B-1----:R-:W-:-:S05]  /*1063a0*/  IMAD.MOV.U32 R15, RZ, RZ, R26 ;  /* 0x000000ffff0f7224 */ /* 0x002fca00078e001a */
[C---:B---3--:R-:W-:Y:S02]  /*1063b0*/  IADD3 R28, P1, R15.reuse, R21, RZ ;  /* 0x000000150f1c7210 */ /* 0x048fe40007f3e0ff */
[C---:B------:R-:W-:Y:S01]  /*1063c0*/  IADD3 R26, P0, R15.reuse, R23, RZ ;  /* 0x000000170f1a7210 */ /* 0x040fe20007f1e0ff */
[----:B------:R1:W-:Y:S02]  /*1063d0*/  STL.64 [R1+0x2918], R16 ;  /* 0x0029181001007387 */ /* 0x0003e40000100a00 */
[C---:B------:R-:W-:Y:S02]  /*1063e0*/  IMAD.X R29, R0.reuse, 0x1, R20, P1 ;  /* 0x00000001001d7824 */ /* 0x040fe400008e0614 */
[----:B------:R-:W-:Y:S01]  /*1063f0*/  IMAD.X R27, R0, 0x1, R22, P0 ;  /* 0x00000001001b7824 */ /* 0x000fe200000e0616 */
[----:B-1----:R-:W3:Y:S04]  /*106400*/  LDL.LU R17, [R1+0x5f28] ;  /* 0x005f280001117983 */ /* 0x002ee80000300800 */
[----:B------:R-:W-:Y:S04]  /*106410*/  STL.64 [R1+0x2920], R28 ;  /* 0x0029201c01007387 */ /* 0x000fe80000100a00 */
[----:B------:R1:W-:Y:S04]  /*106420*/  STL.64 [R1+0x2928], R26 ;  /* 0x0029281a01007387 */ /* 0x0003e80000100a00 */
[----:B-1----:R-:W4:Y:S01]  /*106430*/  LDL.LU.64 R26, [R1+0x5f20] ;  /* 0x005f2000011a7983 */ /* 0x002f220000300a00 */
[----:B--2---:R-:W-:-:S05]  /*106440*/  IADD3 R28, P1, R15, R25, RZ ;  /* 0x000000190f1c7210 */ /* 0x004fca0007f3e0ff */
[----:B------:R-:W-:-:S05]  /*106450*/  IMAD.X R29, R0, 0x1, R24, P1 ;  /* 0x00000001001d7824 */ /* 0x000fca00008e0618 */
[----:B------:R1:W-:Y:S04]  /*106460*/  STL.64 [R1+0x2930], R28 ;  /* 0x0029301c01007387 */ /* 0x0003e80000100a00 */
[----:B-1----:R-:W2:Y:S01]  /*106470*/  LDL.LU.64 R28, [R1+0x5f18] ;  /* 0x005f1800011c7983 */ /* 0x002ea20000300a00 */
[----:B---3--:R-:W-:Y:S01]  /*106480*/  IMAD.MOV.U32 R12, RZ, RZ, R17 ;  /* 0x000000ffff0c7224 */ /* 0x008fe200078e0011 */
[----:B----4-:R-:W-:-:S05]  /*106490*/  IADD3 R16, P0, R15, R27, RZ ;  /* 0x0000001b0f107210 */ /* 0x010fca0007f1e0ff */
[----:B------:R-:W-:-:S05]  /*1064a0*/  IMAD.X R17, R0, 0x1, R26, P0 ;  /* 0x0000000100117824 */ /* 0x000fca00000e061a */
[----:B------:R1:W-:Y:S04]  /*1064b0*/  STL.64 [R1+0x2938], R16 ;  /* 0x0029381001007387 */ /* 0x0003e80000100a00 */
[----:B-1----:R-:W3:Y:S04]  /*1064c0*/  LDL.LU.64 R16, [R1+0x5f10] ;  /* 0x005f100001107983 */ /* 0x002ee80000300a00 */
[----:B------:R1:W-:Y:S01]  /*1064d0*/  STL.64 [R1+0x5ef8], R26 ;  /* 0x005ef81a01007387 */ /* 0x0003e20000100a00 */
[----:B--2---:R-:W-:Y:S01]  /*1064e0*/  IADD3 R14, P1, R15, R29, RZ ;  /* 0x0000001d0f0e7210 */ /* 0x004fe20007f3e0ff */
[----:B------:R-:W-:-:S04]  /*1064f0*/  IMAD.MOV.U32 R15, RZ, RZ, R2 ;  /* 0x000000ffff0f7224 */ /* 0x000fc800078e0002 */
[--C-:B-1----:R-:W-:Y:S01]  /*106500*/  IMAD.MOV.U32 R27, RZ, RZ, R15.reuse ;  /* 0x000000ffff1b7224 */ /* 0x102fe200078e000f */
[----:B------:R-:W-:Y:S02]  /*106510*/  SHF.R.S32.HI R2, RZ, 0x1f, R15 ;  /* 0x0000001fff027819 */ /* 0x000fe4000001140f */
[----:B---3--:R-:W-:Y:S01]  /*106520*/  IADD3 R26, P0, R15, R16, RZ ;  /* 0x000000100f1a7210 */ /* 0x008fe20007f1e0ff */
[----:B------:R-:W-:Y:S02]  /*106530*/  IMAD.X R15, R0, 0x1, R28, P1 ;  /* 0x00000001000f7824 */ /* 0x000fe400008e061c */
[----:B------:R-:W2:Y:S04]  /*106540*/  LDL.LU R0, [R1+0x5f08] ;  /* 0x005f080001007983 */ /* 0x000ea80000300800 */
[----:B------:R1:W-:Y:S04]  /*106550*/  STL.64 [R1+0x2908], R14 ;  /* 0x0029080e01007387 */ /* 0x0003e80000100a00 */
[----:B-1----:R-:W3:Y:S04]  /*106560*/  LDL.LU.64 R14, [R1+0x5f00] ;  /* 0x005f0000010e7983 */ /* 0x002ee80000300a00 */
[----:B------:R1:W-:Y:S04]  /*106570*/  STL.64 [R1+0x5ee8], R28 ;  /* 0x005ee81c01007387 */ /* 0x0003e80000100a00 */
[----:B------:R4:W-:Y:S01]  /*106580*/  STL.64 [R1+0x5ee0], R16 ;  /* 0x005ee01001007387 */ /* 0x0009e20000100a00 */
[----:B-1----:R-:W-:Y:S01]  /*106590*/  IADD3 R28, P1, R27, R17, RZ ;  /* 0x000000111b1c7210 */ /* 0x002fe20007f3e0ff */
[----:B----4-:R-:W-:-:S02]  /*1065a0*/  IMAD.MOV.U32 R17, RZ, RZ, R27 ;  /* 0x000000ffff117224 */ /* 0x010fc400078e001b */
[----:B------:R-:W4:Y:S01]  /*1065b0*/  LDL.LU R16, [R1+0x25c] ;  /* 0x00025c0001107983 */ /* 0x000f220000300800 */
[C---:B---3--:R-:W-:Y:S02]  /*1065c0*/  IMAD.X R27, R2.reuse, 0x1, R14, P0 ;  /* 0x00000001021b7824 */ /* 0x048fe400000e060e */
[----:B------:R-:W-:-:S03]  /*1065d0*/  IMAD.X R29, R2, 0x1, R15, P1 ;  /* 0x00000001021d7824 */ /* 0x000fc600008e060f */
[----:B------:R1:W-:Y:S04]  /*1065e0*/  STL.64 [R1+0x2910], R26 ;  /* 0x0029101a01007387 */ /* 0x0003e80000100a00 */
[----:B------:R-:W-:Y:S04]  /*1065f0*/  STL.64 [R1+0x5ef0], R14 ;  /* 0x005ef00e01007387 */ /* 0x000fe80000100a00 */
[----:B------:R3:W-:Y:S01]  /*106600*/  STL.64 [R1+0x28d8], R28 ;  /* 0x0028d81c01007387 */ /* 0x0007e20000100a00 */
[C---:B-1----:R-:W-:Y:S02]  /*106610*/  IADD3 R26, P0, R17.reuse, R19, RZ ;  /* 0x00000013111a7210 */ /* 0x042fe40007f1e0ff */
[----:B---3--:R-:W-:-:S03]  /*106620*/  IADD3 R28, P1, R17, R21, RZ ;  /* 0x00000015111c7210 */ /* 0x008fc60007f3e0ff */
[C---:B------:R-:W-:Y:S02]  /*106630*/  IMAD.X R27, R2.reuse, 0x1, R18, P0 ;  /* 0x00000001021b7824 */ /* 0x040fe400000e0612 */
[C---:B------:R-:W-:Y:S01]  /*106640*/  IMAD.X R29, R2.reuse, 0x1, R20, P1 ;  /* 0x00000001021d7824 */ /* 0x040fe200008e0614 */
[C---:B------:R-:W-:Y:S02]  /*106650*/  IADD3 R14, P0, R17.reuse, R23, RZ ;  /* 0x00000017110e7210 */ /* 0x040fe40007f1e0ff */
[----:B------:R1:W-:Y:S03]  /*106660*/  STL.64 [R1+0x28e0], R26 ;  /* 0x0028e01a01007387 */ /* 0x0003e60000100a00 */
[----:B------:R-:W-:Y:S01]  /*106670*/  IMAD.X R15, R2, 0x1, R22, P0 ;  /* 0x00000001020f7824 */ /* 0x000fe200000e0616 */
[----:B-1----:R-:W3:Y:S04]  /*106680*/  LDL.LU.64 R26, [R1+0x5ef8] ;  /* 0x005ef800011a7983 */ /* 0x002ee80000300a00 */
[----:B------:R1:W-:Y:S04]  /*106690*/  STL.64 [R1+0x28e8], R28 ;  /* 0x0028e81c01007387 */ /* 0x0003e80000100a00 */
[----:B------:R-:W-:Y:S04]  /*1066a0*/  STL.64 [R1+0x5ed0], R6 ;  /* 0x005ed00601007387 */ /* 0x000fe80000100a00 */
[----:B------:R0:W-:Y:S01]  /*1066b0*/  STL.64 [R1+0x28f0], R14 ;  /* 0x0028f00e01007387 */ /* 0x0001e20000100a00 */
[----:B-1----:R-:W-:-:S03]  /*1066c0*/  IADD3 R28, P1, R17, R25, RZ ;  /* 0x00000019111c7210 */ /* 0x002fc60007f3e0ff */
[----:B0-----:R-:W2:Y:S02]  /*1066d0*/  LDL.LU.64 R14, [R1+0x5ef0] ;  /* 0x005ef000010e7983 */ /* 0x001ea40000300a00 */
[----:B------:R-:W-:Y:S02]  /*1066e0*/  IMAD.X R29, R2, 0x1, R24, P1 ;  /* 0x00000001021d7824 */ /* 0x000fe400008e0618 */
[----:B------:R0:W-:Y:S04]  /*1066f0*/  STL.64 [R1+0x5ed8], R22 ;  /* 0x005ed81601007387 */ /* 0x0001e80000100a00 */
[----:B0-----:R-:W2:Y:S04]  /*106700*/  LDL.LU R23, [R1+0x4c4] ;  /* 0x0004c40001177983 */ /* 0x001ea80000300800 */
[----:B------:R0:W-:Y:S04]  /*106710*/  STL.64 [R1+0x28f8], R28 ;  /* 0x0028f81c01007387 */ /* 0x0001e80000100a00 */
[----:B0-----:R-:W2:Y:S01]  /*106720*/  LDL.LU.64 R28, [R1+0x5ee8] ;  /* 0x005ee800011c7983 */ /* 0x001ea20000300a00 */
[----:B----4-:R-:W-:Y:S01]  /*106730*/  IMAD.MOV.U32 R22, RZ, RZ, R16 ;  /* 0x000000ffff167224 */ /* 0x010fe200078e0010 */
[----:B---3--:R-:W-:-:S05]  /*106740*/  IADD3 R6, P0, R17, R27, RZ ;  /* 0x0000001b11067210 */ /* 0x008fca0007f1e0ff */
[----:B------:R-:W-:-:S05]  /*106750*/  IMAD.X R7, R2, 0x1, R26, P0 ;  /* 0x0000000102077824 */ /* 0x000fca00000e061a */
[----:B------:R0:W-:Y:S04]  /*106760*/  STL.64 [R1+0x2900], R6 ;  /* 0x0029000601007387 */ /* 0x0001e80000100a00 */
[----:B--2---:R1:W-:Y:S01]  /*106770*/  STL [R1+0x5eb0], R0 ;  /* 0x005eb00001007387 */ /* 0x0043e20000100800 */
[----:B0-----:R-:W-:-:S03]  /*106780*/  IADD3 R6, P0, R0, R21, RZ ;  /* 0x0000001500067210 */ /* 0x001fc60007f1e0ff */
[----:B-1----:R-:W2:Y:S01]  /*106790*/  LDL R0, [R1+0x260] ;  /* 0x0002600001007983 */ /* 0x002ea20000100800 */
[----:B------:R-:W-:-:S05]  /*1067a0*/  IADD3 R16, P1, R17, R29, RZ ;  /* 0x0000001d11107210 */ /* 0x000fca0007f3e0ff */
[----:B------:R-:W-:-:S05]  /*1067b0*/  IMAD.X R17, R2, 0x1, R28, P1 ;  /* 0x0000000102117824 */ /* 0x000fca00008e061c */
[----:B------:R0:W-:Y:S04]  /*1067c0*/  STL.64 [R1+0x28d0], R16 ;  /* 0x0028d01001007387 */ /* 0x0001e80000100a00 */
[----:B0-----:R-:W3:Y:S04]  /*1067d0*/  LDL.LU.64 R16, [R1+0x5ee0] ;  /* 0x005ee00001107983 */ /* 0x001ee80000300a00 */
[----:B------:R0:W-:Y:S01]  /*1067e0*/  STL.64 [R1+0x5ec8], R28 ;  /* 0x005ec81c01007387 */ /* 0x0001e20000100a00 */
[----:B------:R-:W-:Y:S02]  /*1067f0*/  IMAD.MOV.U32 R2, RZ, RZ, R3 ;  /* 0x000000ffff027224 */ /* 0x000fe400078e0003 */
[----:B------:R-:W-:-:S02]  /*106800*/  IMAD.X R7, R23, 0x1, R20, P0 ;  /* 0x0000000117077824 */ /* 0x000fc400000e0614 */
[----:B0-----:R-:W-:-:S05]  /*106810*/  IMAD.MOV.U32 R29, RZ, RZ, R22 ;  /* 0x000000ffff1d7224 */ /* 0x001fca00078e0016 */
[----:B------:R-:W-:Y:S01]  /*106820*/  SHF.R.S32.HI R3, RZ, 0x1f, R29 ;  /* 0x0000001fff037819 */ /* 0x000fe2000001141d */
[----:B------:R-:W-:Y:S01]  /*106830*/  STL.64 [R1+0x4700], R6 ;  /* 0x0047000601007387 */ /* 0x000fe20000100a00 */
[----:B---3--:R-:W-:-:S03]  /*106840*/  IADD3 R22, P0, R29, R16, RZ ;  /* 0x000000101d167210 */ /* 0x008fc60007f1e0ff */
[----:B------:R-:W-:Y:S02]  /*106850*/  STL.64 [R1+0x5ec0], R16 ;  /* 0x005ec01001007387 */ /* 0x000fe40000100a00 */
[----:B------:R-:W-:-:S05]  /*106860*/  IMAD.X R23, R3, 0x1, R14, P0 ;  /* 0x0000000103177824 */ /* 0x000fca00000e060e */
[----:B------:R0:W-:Y:S04]  /*106870*/  STL.64 [R1+0x2898], R22 ;  /* 0x0028981601007387 */ /* 0x0001e80000100a00 */
[----:B0-----:R-:W3:Y:S01]  /*106880*/  LDL.LU.64 R22, [R1+0x5ed8] ;  /* 0x005ed80001167983 */ /* 0x001ee20000300a00 */
[----:B------:R-:W-:-:S05]  /*106890*/  IADD3 R6, P1, R29, R17, RZ ;  /* 0x000000111d067210 */ /* 0x000fca0007f3e0ff */
[----:B------:R-:W-:-:S05]  /*1068a0*/  IMAD.X R7, R3, 0x1, R15, P1 ;  /* 0x0000000103077824 */ /* 0x000fca00008e060f */
[----:B------:R0:W-:Y:S01]  /*1068b0*/  STL.64 [R1+0x28a0], R6 ;  /* 0x0028a00601007387 */ /* 0x0001e20000100a00 */
[----:B------:R-:W-:-:S03]  /*1068c0*/  IADD3 R16, P0, R29, R19, RZ ;  /* 0x000000131d107210 */ /* 0x000fc60007f1e0ff */
[----:B0-----:R-:W4:Y:S04]  /*1068d0*/  LDL.LU.64 R6, [R1+0x5ed0] ;  /* 0x005ed00001067983 */ /* 0x001f280000300a00 */
[----:B------:R0:W-:Y:S01]  /*1068e0*/  STL.64 [R1+0x5eb8], R14 ;  /* 0x005eb80e01007387 */ /* 0x0001e20000100a00 */
[----:B------:R-:W-:Y:S02]  /*1068f0*/  IMAD.X R17, R3, 0x1, R18, P0 ;  /* 0x0000000103117824 */ /* 0x000fe400000e0612 */
[----:B0-----:R-:W-:-:S05]  /*106900*/  IMAD.MOV.U32 R15, RZ, RZ, R29 ;  /* 0x000000ffff0f7224 */ /* 0x001fca00078e001d */
[----:B------:R-:W-:Y:S01]  /*106910*/  IADD3 R28, P1, R15, R21, RZ ;  /* 0x000000150f1c7210 */ /* 0x000fe20007f3e0ff */
[----:B------:R-:W-:Y:S04]  /*106920*/  STL.64 [R1+0x28a8], R16 ;  /* 0x0028a81001007387 */ /* 0x000fe80000100a00 */
[----:B------:R-:W-:-:S05]  /*106930*/  IMAD.X R29, R3, 0x1, R20, P1 ;  /* 0x00000001031d7824 */ /* 0x000fca00008e0614 */
[----:B------:R0:W-:Y:S02]  /*106940*/  STL.64 [R1+0x28b0], R28 ;  /* 0x0028b01c01007387 */ /* 0x0001e40000100a00 */
[----:B0-----:R-:W-:-:S05]  /*106950*/  IADD3 R28, P1, R15, R25, RZ ;  /* 0x000000190f1c7210 */ /* 0x001fca0007f3e0ff */
[----:B------:R-:W-:Y:S01]  /*106960*/  IMAD.X R29, R3, 0x1, R24, P1 ;  /* 0x00000001031d7824 */ /* 0x000fe200008e0618 */
[----:B---3--:R-:W-:-:S05]  /*106970*/  IADD3 R16, P0, R15, R23, RZ ;  /* 0x000000170f107210 */ /* 0x008fca0007f1e0ff */
[----:B------:R-:W-:-:S05]  /*106980*/  IMAD.X R17, R3, 0x1, R22, P0 ;  /* 0x0000000103117824 */ /* 0x000fca00000e0616 */
[----:B------:R-:W-:Y:S04]  /*106990*/  STL.64 [R1+0x28b8], R16 ;  /* 0x0028b81001007387 */ /* 0x000fe80000100a00 */
[----:B------:R0:W-:Y:S04]  /*1069a0*/  STL.64 [R1+0x28c0], R28 ;  /* 0x0028c01c01007387 */ /* 0x0001e80000100a00 */
[----:B0-----:R-:W3:Y:S01]  /*1069b0*/  LDL.LU.64 R28, [R1+0x5ec8] ;  /* 0x005ec800011c7983 */ /* 0x001ee20000300a00 */
[----:B------:R-:W-:-:S05]  /*1069c0*/  IADD3 R16, P0, R15, R27, RZ ;  /* 0x0000001b0f107210 */ /* 0x000fca0007f1e0ff */
[----:B------:R-:W-:-:S05]  /*1069d0*/  IMAD.X R17, R3, 0x1, R26, P0 ;  /* 0x0000000103117824 */ /* 0x000fca00000e061a */
[----:B------:R0:W-:Y:S04]  /*1069e0*/  STL.64 [R1+0x28c8], R16 ;  /* 0x0028c81001007387 */ /* 0x0001e80000100a00 */
[----:B0-----:R-:W4:Y:S04]  /*1069f0*/  LDL.LU.64 R16, [R1+0x5ec0] ;  /* 0x005ec00001107983 */ /* 0x001f280000300a00 */
[----:B------:R0:W-:Y:S01]  /*106a00*/  STL.64 [R1+0x5ea8], R26 ;  /* 0x005ea81a01007387 */ /* 0x0001e20000100a00 */
[----:B---3--:R-:W-:Y:S01]  /*106a10*/  IADD3 R14, P1, R15, R29, RZ ;  /* 0x0000001d0f0e7210 */ /* 0x008fe20007f3e0ff */
[----:B------:R-:W-:-:S04]  /*106a20*/  IMAD.MOV.U32 R15, RZ, RZ, R2 ;  /* 0x000000ffff0f7224 */ /* 0x000fc800078e0002 */
[----:B0-----:R-:W-:Y:S02]  /*106a30*/  IMAD.MOV.U32 R27, RZ, RZ, R15 ;  /* 0x000000ffff1b7224 */ /* 0x001fe400078e000f */
[----:B------:R-:W-:Y:S01]  /*106a40*/  IMAD.X R15, R3, 0x1, R28, P1 ;  /* 0x00000001030f7824 */ /* 0x000fe200008e061c */
[----:B--2---:R-:W-:-:S04]  /*106a50*/  SHF.R.S32.HI R2, RZ, 0x1f, R0 ;  /* 0x0000001fff027819 */ /* 0x004fc80000011400 */
[----:B------:R0:W-:Y:S04]  /*106a60*/  STL.64 [R1+0x2888], R14 ;  /* 0x0028880e01007387 */ /* 0x0001e80000100a00 */
[----:B0-----:R-:W2:Y:S04]  /*106a70*/  LDL.LU.64 R14, [R1+0x5eb8] ;  /* 0x005eb800010e7983 */ /* 0x001ea80000300a00 */
[----:B------:R0:W-:Y:S01]  /*106a80*/  STL.64 [R1+0x5ea0], R28 ;  /* 0x005ea01c01007387 */ /* 0x0001e20000100a00 */
[----:B----4-:R-:W-:-:S03]  /*106a90*/  IADD3 R26, P0, R0, R16, RZ ;  /* 0x00000010001a7210 */ /* 0x010fc60007f1e0ff */
[----:B------:R-:W3:Y:S01]  /*106aa0*/  LDL.LU R3, [R1+0x2a8] ;  /* 0x0002a80001037983 */ /* 0x000ee20000300800 */
[----:B0-----:R-:W-:-:S03]  /*106ab0*/  IADD3 R28, P1, R0, R17, RZ ;  /* 0x00000011001c7210 */ /* 0x001fc60007f3e0ff */
[----:B------:R-:W4:Y:S04]  /*106ac0*/  LDL.LU R0, [R1+0x5eb0] ;  /* 0x005eb00001007983 */ /* 0x000f280000300800 */
[----:B------:R0:W-:Y:S04]  /*106ad0*/  STL.64 [R1+0x5e98], R16 ;  /* 0x005e981001007387 */ /* 0x0001e80000100a00 */
[----:B0-----:R-:W3:Y:S01]  /*106ae0*/  LDL.LU R17, [R1+0x260] ;  /* 0x0002600001117983 */ /* 0x001ee20000300800 */
[----:B------:R-:W-:Y:S02]  /*106af0*/  IMAD.MOV.U32 R16, RZ, RZ, R27 ;  /* 0x000000ffff107224 */ /* 0x000fe400078e001b */
[----:B--2---:R-:W-:-:S02]  /*106b00*/  IMAD.X R27, R2, 0x1, R14, P0 ;  /* 0x00000001021b7824 */ /* 0x004fc400000e060e */
[----:B------:R-:W-:-:S03]  /*106b10*/  IMAD.X R29, R2, 0x1, R15, P1 ;  /* 0x00000001021d7824 */ /* 0x000fc600008e060f */
[----:B------:R3:W-:Y:S04]  /*106b20*/  STL.64 [R1+0x2890], R26 ;  /* 0x0028901a01007387 */ /* 0x0007e80000100a00 */
[----:B------:R0:W-:Y:S01]  /*106b30*/  STL.64 [R1+0x2860], R28 ;  /* 0x0028601c01007387 */ /* 0x0001e20000100a00 */
[C---:B---3--:R-:W-:Y:S02]  /*106b40*/  IADD3 R26, P0, R17.reuse, R19, RZ ;  /* 0x00000013111a7210 */ /* 0x048fe40007f1e0ff */
[----:B0-----:R-:W-:-:S03]  /*106b50*/  IADD3 R28, P1, R17, R21, RZ ;  /* 0x00000015111c7210 */ /* 0x001fc60007f3e0ff */
[C---:B------:R-:W-:Y:S02]  /*106b60*/  IMAD.X R27, R2.reuse, 0x1, R18, P0 ;  /* 0x00000001021b7824 */ /* 0x040fe400000e0612 */
[----:B------:R-:W-:-:S03]  /*106b70*/  IMAD.X R29, R2, 0x1, R20, P1 ;  /* 0x00000001021d7824 */ /* 0x000fc600008e0614 */
[----:B------:R0:W-:Y:S04]  /*106b80*/  STL.64 [R1+0x2868], R26 ;  /* 0x0028681a01007387 */ /* 0x0001e80000100a00 */
[----:B------:R1:W-:Y:S01]  /*106b90*/  STL.64 [R1+0x2870], R28 ;  /* 0x0028701c01007387 */ /* 0x0003e20000100a00 */
[C---:B0-----:R-:W-:Y:S02]  /*106ba0*/  IADD3 R26, P0, R17.reuse, R23, RZ ;  /* 0x00000017111a7210 */ /* 0x041fe40007f1e0ff */
[----:B-1----:R-:W-:-:S03]  /*106bb0*/  IADD3 R28, P1, R17, R25, RZ ;  /* 0x00000019111c7210 */ /* 0x002fc60007f3e0ff */
[C---:B------:R-:W-:Y:S02]  /*106bc0*/  IMAD.X R27, R2.reuse, 0x1, R22, P0 ;  /* 0x00000001021b7824 */ /* 0x040fe400000e0616 */
[----:B------:R-:W-:-:S03]  /*106bd0*/  IMAD.X R29, R2, 0x1, R24, P1 ;  /* 0x00000001021d7824 */ /* 0x000fc600008e0618 */
[----:B------:R0:W-:Y:S04]  /*106be0*/  STL.64 [R1+0x2878], R26 ;  /* 0x0028781a01007387 */ /* 0x0001e80000100a00 */
[----:B0-----:R-:W2:Y:S04]  /*106bf0*/  LDL.LU.64 R26, [R1+0x5ea8] ;  /* 0x005ea800011a7983 */ /* 0x001ea80000300a00 */
[----:B------:R-:W-:Y:S04]  /*106c00*/  STL.64 [R1+0x5e90], R22 ;  /* 0x005e901601007387 */ /* 0x000fe80000100a00 */
[----:B------:R0:W-:Y:S04]  /*106c10*/  STL.64 [R1+0x2880], R28 ;  /* 0x0028801c01007387 */ /* 0x0001e80000100a00 */
[----:B0-----:R-:W3:Y:S04]  /*106c20*/  LDL.LU.64 R28, [R1+0x5ea0] ;  /* 0x005ea000011c7983 */ /* 0x001ee80000300a00 */
[----:B------:R0:W-:Y:S02]  /*106c30*/  STL.64 [R1+0x5e88], R24 ;  /* 0x005e881801007387 */ /* 0x0001e40000100a00 */
[----:B0-----:R-:W-:Y:S01]  /*106c40*/  IMAD.MOV.U32 R25, RZ, RZ, R16 ;  /* 0x000000ffff197224 */ /* 0x001fe200078e0010 */
[----:B--2---:R-:W-:-:S05]  /*106c50*/  IADD3 R22, P0, R17, R27, RZ ;  /* 0x0000001b11167210 */ /* 0x004fca0007f1e0ff */
[----:B------:R-:W-:Y:S01]  /*106c60*/  IMAD.X R23, R2, 0x1, R26, P0 ;  /* 0x0000000102177824 */ /* 0x000fe200000e061a */
[----:B---3--:R-:W-:-:S04]  /*106c70*/  IADD3 R16, P1, R17, R29, RZ ;  /* 0x0000001d11107210 */ /* 0x008fc80007f3e0ff */
[----:B------:R-:W-:Y:S01]  /*106c80*/  STL.64 [R1+0x2858], R22 ;  /* 0x0028581601007387 */ /* 0x000fe20000100a00 */
[----:B------:R-:W-:-:S05]  /*106c90*/  IMAD.X R17, R2, 0x1, R28, P1 ;  /* 0x0000000102117824 */ /* 0x000fca00008e061c */
[----:B------:R0:W-:Y:S04]  /*106ca0*/  STL.64 [R1+0x2850], R16 ;  /* 0x0028501001007387 */ /* 0x0001e80000100a00 */
[----:B0-----:R-:W2:Y:S04]  /*106cb0*/  LDL.LU.64 R16, [R1+0x5e98] ;  /* 0x005e980001107983 */ /* 0x001ea80000300a00 */
[----:B------:R0:W-:Y:S04]  /*106cc0*/  STL.64 [R1+0x5e80], R28 ;  /* 0x005e801c01007387 */ /* 0x0001e80000100a00 */
[----:B------:R-:W3:Y:S01]  /*106cd0*/  LDL.LU R2, [R1+0x264] ;  /* 0x0002640001027983 */ /* 0x000ee20000300800 */
[----:B----4-:R-:W-:Y:S01]  /*106ce0*/  IADD3 R22, P0, R0, R19, RZ ;  /* 0x0000001300167210 */ /* 0x010fe20007f1e0ff */
[----:B0-----:R-:W-:Y:S01]  /*106cf0*/  IMAD.MOV.U32 R28, RZ, RZ, R25 ;  /* 0x000000ffff1c7224 */ /* 0x001fe200078e0019 */
[----:B------:R-:W-:-:S05]  /*106d00*/  SHF.R.S32.HI R25, RZ, 0x1f, R0 ;  /* 0x0000001fff197819 */ /* 0x000fca0000011400 */
[----:B------:R-:W-:Y:S02]  /*106d10*/  IMAD.X R23, R25, 0x1, R18, P0 ;  /* 0x0000000119177824 */ /* 0x000fe400000e0612 */
[----:B------:R-:W-:-:S03]  /*106d20*/  IMAD.MOV.U32 R29, RZ, RZ, R3 ;  /* 0x000000ffff1d7224 */ /* 0x000fc600078e0003 */
[----:B------:R2:W-:Y:S01]  /*106d30*/  STL.64 [R1+0x46d0], R22 ;  /* 0x0046d01601007387 */ /* 0x0005e20000100a00 */
[----:B---3--:R-:W-:Y:S02]  /*106d40*/  SHF.R.S32.HI R3, RZ, 0x1f, R2 ;  /* 0x0000001fff037819 */ /* 0x008fe40000011402 */
[C---:B--2---:R-:W-:Y:S02]  /*106d50*/  IADD3 R22, P0, R2.reuse, R16, RZ ;  /* 0x0000001002167210 */ /* 0x044fe40007f1e0ff */
[----:B------:R-:W-:-:S03]  /*106d60*/  IADD3 R24, P1, R2, R17, RZ ;  /* 0x0000001102187210 */ /* 0x000fc60007f3e0ff */
        /* <DEDUP_REMOVED lines=14> */
[----:B0-----:R-:W-:-:S02]  /*106e50*/  IMAD.MOV.U32 R20, RZ, RZ, R28 ;  /* 0x000000ffff147224 */ /* 0x001fc400078e001c */
[----:B------:R-:W-:Y:S01]  /*106e60*/  IMAD.MOV.U32 R21, RZ, RZ, R29 ;  /* 0x000000ffff157224 */ /* 0x000fe200078e001d */
[----:B--2---:R-:W-:-:S05]  /*106e70*/  IADD3 R18, P0, R2, R23, RZ ;  /* 0x0000001702127210 */ /* 0x004fca0007f1e0ff */
[----:B------:R-:W-:Y:S01]  /*106e80*/  IMAD.X R19, R3, 0x1, R22, P0 ;  /* 0x0000000103137824 */ /* 0x000fe200000e0616 */
[----:B---3--:R-:W-:-:S04]  /*106e90*/  IADD3 R28, P1, R2, R25, RZ ;  /* 0x00000019021c7210 */ /* 0x008fc80007f3e0ff */
[----:B------:R-:W-:Y:S01]  /*106ea0*/  STL.64 [R1+0x2838], R18 ;  /* 0x0028381201007387 */ /* 0x000fe20000100a00 */
[----:B------:R-:W-:-:S05]  /*106eb0*/  IMAD.X R29, R3, 0x1, R24, P1 ;  /* 0x00000001031d7824 */ /* 0x000fca00008e0618 */
[----:B------:R0:W-:Y:S04]  /*106ec0*/  STL.64 [R1+0x2840], R28 ;  /* 0x0028401c01007387 */ /* 0x0001e80000100a00 */
[----:B0-----:R-:W2:Y:S04]  /*106ed0*/  LDL.LU.64 R28, [R1+0x5e80] ;  /* 0x005e8000011c7983 */ /* 0x001ea80000300a00 */
[----:B------:R0:W-:Y:S02]  /*106ee0*/  STL.64 [R1+0x5e68], R24 ;  /* 0x005e681801007387 */ /* 0x0001e40000100a00 */
[----:B0-----:R-:W-:-:S02]  /*106ef0*/  IMAD.MOV.U32 R25, RZ, RZ, R21 ;  /* 0x000000ffff197224 */ /* 0x001fc400078e0015 */
[----:B------:R-:W3:Y:S01]  /*106f00*/  LDL R21, [R1+0x268] ;  /* 0x0002680001157983 */ /* 0x000ee20000100800 */
[----:B------:R-:W-:-:S03]  /*106f10*/  IADD3 R18, P0, R2, R27, RZ ;  /* 0x0000001b02127210 */ /* 0x000fc60007f1e0ff */
[----:B------:R-:W-:Y:S02]  /*106f20*/  STL.64 [R1+0x5e60], R12 ;  /* 0x005e600c01007387 */ /* 0x000fe40000100a00 */
[----:B------:R-:W-:-:S05]  /*106f30*/  IMAD.X R19, R3, 0x1, R26, P0 ;  /* 0x0000000103137824 */ /* 0x000fca00000e061a */
[----:B------:R0:W-:Y:S04]  /*106f40*/  STL.64 [R1+0x2848], R18 ;  /* 0x0028481201007387 */ /* 0x0001e80000100a00 */
[----:B0-----:R-:W4:Y:S04]  /*106f50*/  LDL.LU.64 R18, [R1+0x5e78] ;  /* 0x005e780001127983 */ /* 0x001f280000300a00 */
[----:B------:R0:W-:Y:S01]  /*106f60*/  STL [R1+0x5e58], R16 ;  /* 0x005e581001007387 */ /* 0x0001e20000100800 */
[----:B---3--:R-:W-:-:S03]  /*106f70*/  IADD3 R12, P0, R21, R16, RZ ;  /* 0x00000010150c7210 */ /* 0x008fc60007f1e0ff */
[----:B0-----:R-:W3:Y:S01]  /*106f80*/  LDL.LU R16, [R1+0x268] ;  /* 0x0002680001107983 */ /* 0x001ee20000300800 */
[----:B------:R-:W-:Y:S01]  /*106f90*/  IMAD.MOV.U32 R24, RZ, RZ, R20 ;  /* 0x000000ffff187224 */ /* 0x000fe200078e0014 */
[----:B--2---:R-:W-:Y:S02]  /*106fa0*/  IADD3 R20, P1, R2, R29, RZ ;  /* 0x0000001d02147210 */ /* 0x004fe40007f3e0ff */
[----:B------:R-:W-:-:S03]  /*106fb0*/  SHF.R.S32.HI R2, RZ, 0x1f, R21 ;  /* 0x0000001fff027819 */ /* 0x000fc60000011415 */
[----:B------:R-:W-:-:S05]  /*106fc0*/  IMAD.X R21, R3, 0x1, R28, P1 ;  /* 0x0000000103157824 */ /* 0x000fca00008e061c */
[----:B------:R3:W-:Y:S01]  /*106fd0*/  STL.64 [R1+0x2808], R20 ;  /* 0x0028081401007387 */ /* 0x0007e20000100a00 */
[----:B------:R-:W-:Y:S02]  /*106fe0*/  IMAD.X R13, R2, 0x1, R14, P0 ;  /* 0x00000001020d7824 */ /* 0x000fe400000e060e */
[----:B------:R-:W-:Y:S02]  /*106ff0*/  IMAD.MOV.U32 R3, RZ, RZ, R8 ;  /* 0x000000ffff037224 */ /* 0x000fe400078e0008 */
[----:B------:R-:W-:Y:S02]  /*107000*/  IMAD.MOV.U32 R8, RZ, RZ, R10 ;  /* 0x000000ffff087224 */ /* 0x000fe400078e000a */
[----:B------:R-:W2:Y:S04]  /*107010*/  LDL.LU R10, [R1+0x270] ;  /* 0x00027000010a7983 */ /* 0x000ea80000300800 */
[----:B------:R-:W-:Y:S01]  /*107020*/  STL.64 [R1+0x2810], R12 ;  /* 0x0028100c01007387 */ /* 0x000fe20000100a00 */
[----:B---3--:R-:W-:-:S05]  /*107030*/  IADD3 R20, P1, R16, R17, RZ ;  /* 0x0000001110147210 */ /* 0x008fca0007f3e0ff */
[----:B------:R-:W-:-:S05]  /*107040*/  IMAD.X R21, R2, 0x1, R15, P1 ;  /* 0x0000000102157824 */ /* 0x000fca00008e060f */
[----:B------:R0:W-:Y:S04]  /*107050*/  STL.64 [R1+0x27d8], R20 ;  /* 0x0027d81401007387 */ /* 0x0001e80000100a00 */
[----:B0-----:R-:W3:Y:S04]  /*107060*/  LDL.LU.64 R20, [R1+0x5e70] ;  /* 0x005e700001147983 */ /* 0x001ee80000300a00 */
[----:B------:R0:W-:Y:S01]  /*107070*/  STL.64 [R1+0x5e50], R14 ;  /* 0x005e500e01007387 */ /* 0x0001e20000100a00 */
[----:B----4-:R-:W-:-:S05]  /*107080*/  IADD3 R12, P0, R16, R19, RZ ;  /* 0x00000013100c7210 */ /* 0x010fca0007f1e0ff */
[----:B------:R-:W-:Y:S02]  /*107090*/  IMAD.X R13, R2, 0x1, R18, P0 ;  /* 0x00000001020d7824 */ /* 0x000fe400000e0612 */
[----:B0-----:R-:W-:Y:S02]  /*1070a0*/  IMAD.MOV.U32 R14, RZ, RZ, R24 ;  /* 0x000000ffff0e7224 */ /* 0x001fe400078e0018 */
[----:B------:R-:W-:Y:S01]  /*1070b0*/  IMAD.MOV.U32 R15, RZ, RZ, R25 ;  /* 0x000000ffff0f7224 */ /* 0x000fe200078e0019 */
[----:B------:R-:W-:Y:S01]  /*1070c0*/  STL.64 [R1+0x27e0], R12 ;  /* 0x0027e00c01007387 */ /* 0x000fe20000100a00 */
[----:B---3--:R-:W-:-:S05]  /*1070d0*/  IADD3 R24, P1, R16, R21, RZ ;  /* 0x0000001510187210 */ /* 0x008fca0007f3e0ff */
[----:B------:R-:W-:-:S05]  /*1070e0*/  IMAD.X R25, R2, 0x1, R20, P1 ;  /* 0x0000000102197824 */ /* 0x000fca00008e0614 */
[----:B------:R0:W-:Y:S04]  /*1070f0*/  STL.64 [R1+0x27e8], R24 ;  /* 0x0027e81801007387 */ /* 0x0001e80000100a00 */
[----:B0-----:R-:W3:Y:S01]  /*107100*/  LDL.LU.64 R24, [R1+0x5e68] ;  /* 0x005e680001187983 */ /* 0x001ee20000300a00 */
[----:B------:R-:W-:-:S03]  /*107110*/  IADD3 R12, P0, R16, R23, RZ ;  /* 0x00000017100c7210 */ /* 0x000fc60007f1e0ff */
[----:B------:R0:W-:Y:S02]  /*107120*/  STL.64 [R1+0x5e48], R20 ;  /* 0x005e481401007387 */ /* 0x0001e40000100a00 */
[----:B------:R-:W-:Y:S02]  /*107130*/  IMAD.X R13, R2, 0x1, R22, P0 ;  /* 0x00000001020d7824 */ /* 0x000fe400000e0616 */
[----:B0-----:R-:W-:Y:S02]  /*107140*/  IMAD.MOV.U32 R20, RZ, RZ, R14 ;  /* 0x000000ffff147224 */ /* 0x001fe400078e000e */
[----:B------:R-:W-:Y:S01]  /*107150*/  IMAD.MOV.U32 R21, RZ, RZ, R15 ;  /* 0x000000ffff157224 */ /* 0x000fe200078e000f */
[----:B------:R0:W-:Y:S04]  /*107160*/  STL.64 [R1+0x27f0], R12 ;  /* 0x0027f00c01007387 */ /* 0x0001e80000100a00 */
[----:B0-----:R-:W4:Y:S04]  /*107170*/  LDL.LU.64 R12, [R1+0x5e60] ;  /* 0x005e6000010c7983 */ /* 0x001f280000300a00 */
[----:B------:R0:W-:Y:S02]  /*107180*/  STL.64 [R1+0x5e40], R22 ;  /* 0x005e401601007387 */ /* 0x0001e40000100a00 */
[----:B0-----:R-:W-:-:S05]  /*107190*/  IADD3 R22, P0, R16, R27, RZ ;  /* 0x0000001b10167210 */ /* 0x001fca0007f1e0ff */
[----:B------:R-:W-:Y:S01]  /*1071a0*/  IMAD.X R23, R2, 0x1, R26, P0 ;  /* 0x0000000102177824 */ /* 0x000fe200000e061a */
[----:B---3--:R-:W-:-:S05]  /*1071b0*/  IADD3 R14, P1, R16, R25, RZ ;  /* 0x00000019100e7210 */ /* 0x008fca0007f3e0ff */
[----:B------:R-:W-:-:S05]  /*1071c0*/  IMAD.X R15, R2, 0x1, R24, P1 ;  /* 0x00000001020f7824 */ /* 0x000fca00008e0618 */
[----:B------:R0:W-:Y:S02]  /*1071d0*/  STL.64 [R1+0x27f8], R14 ;  /* 0x0027f80e01007387 */ /* 0x0001e40000100a00 */
[----:B0-----:R-:W-:Y:S02]  /*1071e0*/  IADD3 R14, P1, R16, R29, RZ ;  /* 0x0000001d100e7210 */ /* 0x001fe40007f3e0ff */
[----:B------:R-:W3:Y:S03]  /*1071f0*/  LDL.LU R16, [R1+0x5e58] ;  /* 0x005e580001107983 */ /* 0x000ee60000300800 */
[----:B------:R-:W-:Y:S01]  /*107200*/  IMAD.X R15, R2, 0x1, R28, P1 ;  /* 0x00000001020f7824 */ /* 0x000fe200008e061c */
[----:B------:R-:W-:Y:S04]  /*107210*/  STL.64 [R1+0x2800], R22 ;  /* 0x0028001601007387 */ /* 0x000fe80000100a00 */
[----:B------:R0:W-:Y:S04]  /*107220*/  STL.64 [R1+0x27d0], R14 ;  /* 0x0027d00e01007387 */ /* 0x0001e80000100a00 */
[----:B0-----:R-:W2:Y:S04]  /*107230*/  LDL.LU.64 R14, [R1+0x5e50] ;  /* 0x005e5000010e7983 */ /* 0x001ea80000300a00 */
[----:B------:R0:W-:Y:S04]  /*107240*/  STL.64 [R1+0x5e38], R28 ;  /* 0x005e381c01007387 */ /* 0x0001e80000100a00 */
[----:B------:R-:W4:Y:S01]  /*107250*/  LDL.LU R2, [R1+0x26c] ;  /* 0x00026c0001027983 */ /* 0x000f220000300800 */
[----:B------:R-:W-:Y:S01]  /*107260*/  IADD3 R22, P0, R0, R17, RZ ;  /* 0x0000001100167210 */ /* 0x000fe20007f1e0ff */
[----:B0-----:R-:W-:Y:S01]  /*107270*/  IMAD.MOV.U32 R28, RZ, RZ, R20 ;  /* 0x000000ffff1c7224 */ /* 0x001fe200078e0014 */
[----:B------:R-:W-:Y:S01]  /*107280*/  SHF.R.S32.HI R20, RZ, 0x1f, R0 ;  /* 0x0000001fff147819 */ /* 0x000fe20000011400 */
[----:B------:R-:W-:-:S04]  /*107290*/  IMAD.MOV.U32 R29, RZ, RZ, R3 ;  /* 0x000000ffff1d7224 */ /* 0x000fc800078e0003 */
[----:B--2---:R-:W-:Y:S01]  /*1072a0*/  IMAD.X R23, R20, 0x1, R15, P0 ;  /* 0x0000000114177824 */ /* 0x004fe200000e060f */
[----:B----4-:R-:W-:Y:S02]  /*1072b0*/  SHF.R.S32.HI R3, RZ, 0x1f, R2 ;  /* 0x0000001fff037819 */ /* 0x010fe40000011402 */
[C---:B------:R-:W-:Y:S02]  /*1072c0*/  IADD3 R20, P1, R2.reuse, R17, RZ ;  /* 0x0000001102147210 */ /* 0x040fe40007f3e0ff */
[----:B------:R0:W-:Y:S04]  /*1072d0*/  STL.64 [R1+0x46a0], R22 ;  /* 0x0046a01601007387 */ /* 0x0001e80000100a00 */
[----:B---3--:R1:W-:Y:S01]  /*1072e0*/  STL.64 [R1+0x5e30], R16 ;  /* 0x005e301001007387 */ /* 0x0083e20000100a00 */
[----:B0-----:R-:W-:Y:S01]  /*1072f0*/  IADD3 R22, P0, R2, R16, RZ ;  /* 0x0000001002167210 */ /* 0x001fe20007f1e0ff */
[----:B------:R-:W-:-:S02]  /*107300*/  IMAD.MOV.U32 R23, RZ, RZ, R21 ;  /* 0x000000ffff177224 */ /* 0x000fc400078e0015 */
[C---:B------:R-:W-:Y:S01]  /*107310*/  IMAD.X R21, R3.reuse, 0x1, R15, P1 ;  /* 0x0000000103157824 */ /* 0x040fe200008e060f */
[----:B-1----:R-:W2:Y:S01]  /*107320*/  LDL.LU R16, [R1+0x2a0] ;  /* 0x0002a00001107983 */ /* 0x002ea20000300800 */
[----:B------:R-:W-:Y:S02]  /*107330*/  IMAD.MOV.U32 R17, RZ, RZ, R23 ;  /* 0x000000ffff117224 */ /* 0x000fe400078e0017 */
[----:B------:R-:W-:-:S05]  /*107340*/  IMAD.X R23, R3, 0x1, R14, P0 ;  /* 0x0000000103177824 */ /* 0x000fca00000e060e */
[----:B------:R0:W-:Y:S04]  /*107350*/  STL.64 [R1+0x2788], R22 ;  /* 0x0027881601007387 */ /* 0x0001e80000100a00 */
[----:B------:R1:W-:Y:S01]  /*107360*/  STL.64 [R1+0x27a0], R20 ;  /* 0x0027a01401007387 */ /* 0x0003e20000100a00 */
[----:B0-----:R-:W-:-:S03]  /*107370*/  IADD3 R22, P0, R2, R19, RZ ;  /* 0x0000001302167210 */ /* 0x001fc60007f1e0ff */
[----:B-1----:R-:W3:Y:S02]  /*107380*/  LDL.LU.64 R20, [R1+0x5e48] ;  /* 0x005e480001147983 */ /* 0x002ee40000300a00 */
[----:B------:R-:W-:Y:S02]  /*107390*/  IMAD.X R23, R3, 0x1, R18, P0 ;  /* 0x0000000103177824 */ /* 0x000fe400000e0612 */
[----:B------:R-:W-:Y:S04]  /*1073a0*/  STL.64 [R1+0x5e28], R14 ;  /* 0x005e280e01007387 */ /* 0x000fe80000100a00 */
[----:B------:R0:W-:Y:S04]  /*1073b0*/  STL.64 [R1+0x27a8], R22 ;  /* 0x0027a81601007387 */ /* 0x0001e80000100a00 */
[----:B0-----:R-:W4:Y:S01]  /*1073c0*/  LDL.LU.64 R22, [R1+0x5e40] ;  /* 0x005e400001167983 */ /* 0x001f220000300a00 */
[----:B------:R-:W-:-:S02]  /*1073d0*/  IMAD.MOV.U32 R14, RZ, RZ, R28 ;  /* 0x000000ffff0e7224 */ /* 0x000fc400078e001c */
[----:B------:R-:W-:Y:S01]  /*1073e0*/  IMAD.MOV.U32 R15, RZ, RZ, R29 ;  /* 0x000000ffff0f7224 */ /* 0x000fe200078e001d */
[----:B------:R0:W-:Y:S02]  /*1073f0*/  STL.64 [R1+0x5e20], R12 ;  /* 0x005e200c01007387 */ /* 0x0001e40000100a00 */
[----:B0-----:R-:W-:Y:S02]  /*107400*/  IMAD.MOV.U32 R13, RZ, RZ, R17 ;  /* 0x000000ffff0d7224 */ /* 0x001fe400078e0011 */
[----:B--2---:R-:W-:Y:S01]  /*107410*/  IMAD.MOV.U32 R12, RZ, RZ, R16 ;  /* 0x000000ffff0c7224 */ /* 0x004fe200078e0010 */
[----:B---3--:R-:W-:-:S05]  /*107420*/  IADD3 R28, P1, R2, R21, RZ ;  /* 0x00000015021c7210 */ /* 0x008fca0007f3e0ff */
[----:B------:R-:W-:-:S05]  /*107430*/  IMAD.X R29, R3, 0x1, R20, P1 ;  /* 0x00000001031d7824 */ /* 0x000fca00008e0614 */
[----:B------:R0:W-:Y:S01]  /*107440*/  STL.64 [R1+0x27b0], R28 ;  /* 0x0027b01c01007387 */ /* 0x0001e20000100a00 */
[C---:B----4-:R-:W-:Y:S02]  /*107450*/  IADD3 R16, P0, R2.reuse, R23, RZ ;  /* 0x0000001702107210 */ /* 0x050fe40007f1e0ff */
[----:B0-----:R-:W-:-:S03]  /*107460*/  IADD3 R28, P1, R2, R25, RZ ;  /* 0x00000019021c7210 */ /* 0x001fc60007f3e0ff */
[C---:B------:R-:W-:Y:S02]  /*107470*/  IMAD.X R17, R3.reuse, 0x1, R22, P0 ;  /* 0x0000000103117824 */ /* 0x040fe400000e0616 */
[----:B------:R-:W-:-:S03]  /*107480*/  IMAD.X R29, R3, 0x1, R24, P1 ;  /* 0x00000001031d7824 */ /* 0x000fc600008e0618 */
[----:B------:R-:W-:Y:S04]  /*107490*/  STL.64 [R1+0x27b8], R16 ;  /* 0x0027b81001007387 */ /* 0x000fe80000100a00 */
[----:B------:R0:W-:Y:S04]  /*1074a0*/  STL.64 [R1+0x27c0], R28 ;  /* 0x0027c01c01007387 */ /* 0x0001e80000100a00 */
[----:B0-----:R-:W2:Y:S01]  /*1074b0*/  LDL.LU.64 R28, [R1+0x5e38] ;  /* 0x005e3800011c7983 */ /* 0x001ea20000300a00 */
[----:B------:R-:W-:-:S03]  /*1074c0*/  IADD3 R16, P0, R2, R27, RZ ;  /* 0x0000001b02107210 */ /* 0x000fc60007f1e0ff */
[----:B------:R0:W-:Y:S02]  /*1074d0*/  STL.64 [R1+0x5e18], R24 ;  /* 0x005e181801007387 */ /* 0x0001e40000100a00 */
[----:B------:R-:W-:Y:S02]  /*1074e0*/  IMAD.X R17, R3, 0x1, R26, P0 ;  /* 0x0000000103117824 */ /* 0x000fe400000e061a */
[----:B0-----:R-:W-:Y:S02]  /*1074f0*/  IMAD.MOV.U32 R24, RZ, RZ, R14 ;  /* 0x000000ffff187224 */ /* 0x001fe400078e000e */
[----:B------:R-:W-:Y:S01]  /*107500*/  IMAD.MOV.U32 R25, RZ, RZ, R15 ;  /* 0x000000ffff197224 */ /* 0x000fe200078e000f */
[----:B------:R0:W-:Y:S04]  /*107510*/  STL.64 [R1+0x27c8], R16 ;  /* 0x0027c81001007387 */ /* 0x0001e80000100a00 */
[----:B0-----:R-:W3:Y:S04]  /*107520*/  LDL.LU.64 R16, [R1+0x5e30] ;  /* 0x005e300001107983 */ /* 0x001ee80000300a00 */
[----:B------:R-:W-:Y:S01]  /*107530*/  STL.64 [R1+0x5e10], R26 ;  /* 0x005e101a01007387 */ /* 0x000fe20000100a00 */
[----:B--2---:R-:W-:-:S05]  /*107540*/  IADD3 R14, P1, R2, R29, RZ ;  /* 0x0000001d020e7210 */ /* 0x004fca0007f3e0ff */
[----:B------:R-:W-:-:S05]  /*107550*/  IMAD.X R15, R3, 0x1, R28, P1 ;  /* 0x00000001030f7824 */ /* 0x000fca00008e061c */
[----:B------:R0:W-:Y:S04]  /*107560*/  STL.64 [R1+0x2778], R14 ;  /* 0x0027780e01007387 */ /* 0x0001e80000100a00 */
[----:B0-----:R-:W2:Y:S01]  /*107570*/  LDL.LU.64 R14, [R1+0x5e28] ;  /* 0x005e2800010e7983 */ /* 0x001ea20000300a00 */
[----:B------:R-:W-:Y:S01]  /*107580*/  SHF.R.S32.HI R2, RZ, 0x1f, R10 ;  /* 0x0000001fff027819 */ /* 0x000fe2000001140a */
[----:B------:R-:W-:Y:S01]  /*107590*/  IMAD.MOV.U32 R3, RZ, RZ, R12 ;  /* 0x000000ffff037224 */ /* 0x000fe200078e000c */
[C---:B---3--:R-:W-:Y:S02]  /*1075a0*/  IADD3 R26, P0, R10.reuse, R16, RZ ;  /* 0x000000100a1a7210 */ /* 0x048fe40007f1e0ff */
[----:B------:R-:W-:Y:S01]  /*1075b0*/  IADD3 R12, P1, R10, R17, RZ ;  /* 0x000000110a0c7210 */ /* 0x000fe20007f3e0ff */
[----:B------:R0:W-:Y:S02]  /*1075c0*/  STL.64 [R1+0x5e08], R28 ;  /* 0x005e081c01007387 */ /* 0x0001e40000100a00 */
[----:B0-----:R-:W-:-:S02]  /*1075d0*/  IMAD.MOV.U32 R29, RZ, RZ, R13 ;  /* 0x000000ffff1d7224 */ /* 0x001fc400078e000d */
[C---:B--2---:R-:W-:Y:S02]  /*1075e0*/  IMAD.X R27, R2.reuse, 0x1, R14, P0 ;  /* 0x00000001021b7824 */ /* 0x044fe400000e060e */
[----:B------:R-:W-:-:S03]  /*1075f0*/  IMAD.X R13, R2, 0x1, R15, P1 ;  /* 0x00000001020d7824 */ /* 0x000fc600008e060f */
[----:B------:R-:W-:Y:S04]  /*107600*/  STL.64 [R1+0x2780], R26 ;  /* 0x0027801a01007387 */ /* 0x000fe80000100a00 */
[----:B------:R0:W-:Y:S04]  /*107610*/  STL.64 [R1+0x1e78], R12 ;  /* 0x001e780c01007387 */ /* 0x0001e80000100a00 */
[----:B0-----:R-:W2:Y:S04]  /*107620*/  LDL.LU.64 R12, [R1+0x5e20] ;  /* 0x005e2000010c7983 */ /* 0x001ea80000300a00 */
[----:B------:R0:W-:Y:S01]  /*107630*/  STL.64 [R1+0x5df8], R14 ;  /* 0x005df80e01007387 */ /* 0x0001e20000100a00 */
[----:B------:R-:W-:-:S05]  /*107640*/  IADD3 R26, P0, R10, R19, RZ ;  /* 0x000000130a1a7210 */ /* 0x000fca0007f1e0ff */
[----:B------:R-:W-:Y:S02]  /*107650*/  IMAD.X R27, R2, 0x1, R18, P0 ;  /* 0x00000001021b7824 */ /* 0x000fe400000e0612 */
[----:B0-----:R-:W-:Y:S01]  /*107660*/  IMAD.MOV.U32 R14, RZ, RZ, R24 ;  /* 0x000000ffff0e7224 */ /* 0x001fe200078e0018 */
[----:B------:R-:W-:Y:S01]  /*107670*/  IADD3 R24, P1, R10, R21, RZ ;  /* 0x000000150a187210 */ /* 0x000fe20007f3e0ff */
[----:B------:R-:W-:-:S04]  /*107680*/  IMAD.MOV.U32 R15, RZ, RZ, R25 ;  /* 0x000000ffff0f7224 */ /* 0x000fc800078e0019 */
[----:B------:R-:W-:Y:S01]  /*107690*/  IMAD.X R25, R2, 0x1, R20, P1 ;  /* 0x0000000102197824 */ /* 0x000fe200008e0614 */
[----:B------:R-:W-:Y:S04]  /*1076a0*/  STL.64 [R1+0x1e80], R26 ;  /* 0x001e801a01007387 */ /* 0x000fe80000100a00 */
[----:B------:R0:W-:Y:S04]  /*1076b0*/  STL.64 [R1+0x1e88], R24 ;  /* 0x001e881801007387 */ /* 0x0001e80000100a00 */
[----:B0-----:R-:W3:Y:S01]  /*1076c0*/  LDL.LU.64 R24, [R1+0x5e18] ;  /* 0x005e180001187983 */ /* 0x001ee20000300a00 */
[----:B------:R-:W-:-:S03]  /*1076d0*/  IADD3 R26, P0, R10, R23, RZ ;  /* 0x000000170a1a7210 */ /* 0x000fc60007f1e0ff */
[----:B------:R0:W-:Y:S02]  /*1076e0*/  STL.64 [R1+0x5de8], R20 ;  /* 0x005de81401007387 */ /* 0x0001e40000100a00 */
[----:B------:R-:W-:-:S05]  /*1076f0*/  IMAD.X R27, R2, 0x1, R22, P0 ;  /* 0x00000001021b7824 */ /* 0x000fca00000e0616 */
[----:B------:R1:W-:Y:S01]  /*107700*/  STL.64 [R1+0x2750], R26 ;  /* 0x0027501a01007387 */ /* 0x0003e20000100a00 */
[----:B0-----:R-:W-:-:S03]  /*107710*/  IMAD.MOV.U32 R21, RZ, RZ, R29 ;  /* 0x000000ffff157224 */ /* 0x001fc600078e001d */
[----:B-1----:R-:W4:Y:S04]  /*107720*/  LDL.LU.64 R26, [R1+0x5e10] ;  /* 0x005e1000011a7983 */ /* 0x002f280000300a00 */
[----:B------:R-:W-:Y:S01]  /*107730*/  STL.64 [R1+0x5df0], R22 ;  /* 0x005df01601007387 */ /* 0x000fe20000100a00 */
[----:B---3--:R-:W-:-:S05]  /*107740*/  IADD3 R28, P1, R10, R25, RZ ;  /* 0x000000190a1c7210 */ /* 0x008fca0007f3e0ff */
[----:B------:R-:W-:-:S05]  /*107750*/  IMAD.X R29, R2, 0x1, R24, P1 ;  /* 0x00000001021d7824 */ /* 0x000fca00008e0618 */
[----:B------:R0:W-:Y:S04]  /*107760*/  STL.64 [R1+0x2758], R28 ;  /* 0x0027581c01007387 */ /* 0x0001e80000100a00 */
[----:B0-----:R-:W3:Y:S04]  /*107770*/  LDL.LU.64 R28, [R1+0x5e08] ;  /* 0x005e0800011c7983 */ /* 0x001ee80000300a00 */
[----:B------:R0:W-:Y:S01]  /*107780*/  STL.64 [R1+0x5de0], R24 ;  /* 0x005de01801007387 */ /* 0x0001e20000100a00 */
[----:B----4-:R-:W-:Y:S01]  /*107790*/  IADD3 R20, P0, R10, R27, RZ ;  /* 0x0000001b0a147210 */ /* 0x010fe20007f1e0ff */
[----:B------:R-:W-:-:S04]  /*1077a0*/  IMAD.MOV.U32 R22, RZ, RZ, R21 ;  /* 0x000000ffff167224 */ /* 0x000fc800078e0015 */
[----:B------:R-:W-:Y:S02]  /*1077b0*/  IMAD.X R21, R2, 0x1, R26, P0 ;  /* 0x0000000102157824 */ /* 0x000fe400000e061a */
[----:B0-----:R-:W-:Y:S02]  /*1077c0*/  IMAD.MOV.U32 R24, RZ, RZ, R14 ;  /* 0x000000ffff187224 */ /* 0x001fe400078e000e */
[----:B------:R-:W-:Y:S01]  /*1077d0*/  IMAD.MOV.U32 R25, RZ, RZ, R15 ;  /* 0x000000ffff197224 */ /* 0x000fe200078e000f */
[----:B---3--:R-:W-:Y:S02]  /*1077e0*/  IADD3 R14, P1, R10, R29, RZ ;  /* 0x0000001d0a0e7210 */ /* 0x008fe40007f3e0ff */
[----:B------:R-:W3:Y:S03]  /*1077f0*/  LDL.LU R10, [R1+0x5e00] ;  /* 0x005e0000010a7983 */ /* 0x000ee60000300800 */
[----:B------:R-:W-:Y:S01]  /*107800*/  IMAD.X R15, R2, 0x1, R28, P1 ;  /* 0x00000001020f7824 */ /* 0x000fe200008e061c */
[----:B------:R-:W-:Y:S04]  /*107810*/  STL.64 [R1+0x2770], R20 ;  /* 0x0027701401007387 */ /* 0x000fe80000100a00 */
[----:B------:R0:W-:Y:S04]  /*107820*/  STL.64 [R1+0x1e70], R14 ;  /* 0x001e700e01007387 */ /* 0x0001e80000100a00 */
[----:B0-----:R-:W4:Y:S01]  /*107830*/  LDL.LU.64 R14, [R1+0x5df8] ;  /* 0x005df800010e7983 */ /* 0x001f220000300a00 */
[----:B------:R-:W-:-:S02]  /*107840*/  IADD3 R20, P0, R0, R16, RZ ;  /* 0x0000001000147210 */ /* 0x000fc40007f1e0ff */
[----:B------:R-:W-:Y:S01]  /*107850*/  SHF.R.S32.HI R23, RZ, 0x1f, R0 ;  /* 0x0000001fff177819 */ /* 0x000fe20000011400 */
[----:B------:R0:W-:Y:S01]  /*107860*/  STL.64 [R1+0x5dd8], R28 ;  /* 0x005dd81c01007387 */ /* 0x0001e20000100a00 */
[----:B------:R-:W-:Y:S01]  /*107870*/  SHF.R.S32.HI R2, RZ, 0x1f, R25 ;  /* 0x0000001fff027819 */ /* 0x000fe20000011419 */
[----:B0-----:R-:W-:Y:S02]  /*107880*/  IMAD.MOV.U32 R29, RZ, RZ, R22 ;  /* 0x000000ffff1d7224 */ /* 0x001fe400078e0016 */
[----:B----4-:R-:W-:Y:S01]  /*107890*/  IMAD.X R21, R23, 0x1, R14, P0 ;  /* 0x0000000117157824 */ /* 0x010fe200000e060e */
[----:B------:R-:W-:-:S04]  /*1078a0*/  IADD3 R22, P0, R25, R16, RZ ;  /* 0x0000001019167210 */ /* 0x000fc80007f1e0ff */
[----:B------:R0:W-:Y:S01]  /*1078b0*/  STL.64 [R1+0x4660], R20 ;  /* 0x0046601401007387 */ /* 0x0001e20000100a00 */
[----:B------:R-:W-:-:S03]  /*1078c0*/  IMAD.X R23, R2, 0x1, R14, P0 ;  /* 0x0000000102177824 */ /* 0x000fc600000e060e */
[----:B------:R-:W-:Y:S01]  /*1078d0*/  STL.64 [R1+0x5dc8], R16 ;  /* 0x005dc81001007387 */ /* 0x000fe20000100a00 */
[----:B0-----:R-:W-:-:S03]  /*1078e0*/  IADD3 R20, P1, R25, R17, RZ ;  /* 0x0000001119147210 */ /* 0x001fc60007f3e0ff */
[----:B------:R0:W-:Y:S02]  /*1078f0*/  STL.64 [R1+0x1e68], R22 ;  /* 0x001e681601007387 */ /* 0x0001e40000100a00 */
[----:B------:R-:W-:Y:S02]  /*107900*/  IMAD.X R21, R2, 0x1, R15, P1 ;  /* 0x0000000102157824 */ /* 0x000fe400008e060f */
[----:B0-----:R-:W4:Y:S04]  /*107910*/  LDL.LU.64 R22, [R1+0x5df0] ;  /* 0x005df00001167983 */ /* 0x001f280000300a00 */
[----:B------:R0:W-:Y:S04]  /*107920*/  STL.64 [R1+0x1e08], R20 ;  /* 0x001e081401007387 */ /* 0x0001e80000100a00 */
[----:B0-----:R-:W2:Y:S04]  /*107930*/  LDL.LU.64 R20, [R1+0x5de8] ;  /* 0x005de80001147983 */ /* 0x001ea80000300a00 */
[----:B------:R0:W-:Y:S01]  /*107940*/  STL.64 [R1+0x5dd0], R14 ;  /* 0x005dd00e01007387 */ /* 0x0001e20000100a00 */
[----:B------:R-:W-:Y:S01]  /*107950*/  IMAD.MOV.U32 R28, RZ, RZ, R24 ;  /* 0x000000ffff1c7224 */ /* 0x000fe200078e0018 */
[----:B------:R-:W-:Y:S01]  /*107960*/  IADD3 R16, P0, R25, R19, RZ ;  /* 0x0000001319107210 */ /* 0x000fe20007f1e0ff */
[----:B0-----:R-:W-:-:S04]  /*107970*/  IMAD.MOV.U32 R15, RZ, RZ, R25 ;  /* 0x000000ffff0f7224 */ /* 0x001fc800078e0019 */
[----:B------:R-:W-:-:S05]  /*107980*/  IMAD.X R17, R2, 0x1, R18, P0 ;  /* 0x0000000102117824 */ /* 0x000fca00000e0612 */
[----:B------:R-:W-:Y:S01]  /*107990*/  STL.64 [R1+0x1e20], R16 ;  /* 0x001e201001007387 */ /* 0x000fe20000100a00 */
[----:B--2---:R-:W-:-:S05]  /*1079a0*/  IADD3 R24, P1, R15, R21, RZ ;  /* 0x000000150f187210 */ /* 0x004fca0007f3e0ff */
[----:B------:R-:W-:-:S05]  /*1079b0*/  IMAD.X R25, R2, 0x1, R20, P1 ;  /* 0x0000000102197824 */ /* 0x000fca00008e0614 */
[----:B------:R0:W-:Y:S04]  /*1079c0*/  STL.64 [R1+0x1e28], R24 ;  /* 0x001e281801007387 */ /* 0x0001e80000100a00 */
[----:B0-----:R-:W2:Y:S04]  /*1079d0*/  LDL.LU.64 R24, [R1+0x5de0] ;  /* 0x005de00001187983 */ /* 0x001ea80000300a00 */
[----:B------:R0:W-:Y:S01]  /*1079e0*/  STL.64 [R1+0x5dc0], R20 ;  /* 0x005dc01401007387 */ /* 0x0001e20000100a00 */
[----:B----4-:R-:W-:-:S05]  /*1079f0*/  IADD3 R16, P0, R15, R23, RZ ;  /* 0x000000170f107210 */ /* 0x010fca0007f1e0ff */
[----:B------:R-:W-:Y:S02]  /*107a00*/  IMAD.X R17, R2, 0x1, R22, P0 ;  /* 0x0000000102117824 */ /* 0x000fe400000e0616 */
[----:B0-----:R-:W-:Y:S02]  /*107a10*/  IMAD.MOV.U32 R20, RZ, RZ, R28 ;  /* 0x000000ffff147224 */ /* 0x001fe400078e001c */
[----:B------:R-:W-:Y:S01]  /*107a20*/  IMAD.MOV.U32 R21, RZ, RZ, R29 ;  /* 0x000000ffff157224 */ /* 0x000fe200078e001d */
[----:B------:R-:W-:Y:S01]  /*107a30*/  STL.64 [R1+0x1e40], R16 ;  /* 0x001e401001007387 */ /* 0x000fe20000100a00 */
[----:B--2---:R-:W-:-:S05]  /*107a40*/  IADD3 R28, P1, R15, R25, RZ ;  /* 0x000000190f1c7210 */ /* 0x004fca0007f3e0ff */
[----:B------:R-:W-:-:S05]  /*107a50*/  IMAD.X R29, R2, 0x1, R24, P1 ;  /* 0x00000001021d7824 */ /* 0x000fca00008e0618 */
[----:B------:R0:W-:Y:S04]  /*107a60*/  STL.64 [R1+0x1e48], R28 ;  /* 0x001e481c01007387 */ /* 0x0001e80000100a00 */
[----:B0-----:R-:W2:Y:S01]  /*107a70*/  LDL.LU.64 R28, [R1+0x5dd8] ;  /* 0x005dd800011c7983 */ /* 0x001ea20000300a00 */
[----:B------:R-:W-:Y:S01]  /*107a80*/  IADD3 R16, P0, R15, R27, RZ ;  /* 0x0000001b0f107210 */ /* 0x000fe20007f1e0ff */
[----:B------:R-:W-:Y:S02]  /*107a90*/  VIADD R0, R0, UR5 ;  /* 0x0000000500007c36 */ /* 0x000fe40008000000 */
[----:B------:R0:W-:Y:S02]  /*107aa0*/  STL.64 [R1+0x5db8], R26 ;  /* 0x005db81a01007387 */ /* 0x0001e40000100a00 */
[----:B------:R-:W-:-:S05]  /*107ab0*/  IMAD.X R17, R2, 0x1, R26, P0 ;  /* 0x0000000102117824 */ /* 0x000fca00000e061a */
[----:B------:R1:W-:Y:S01]  /*107ac0*/  STL.64 [R1+0x1e60], R16 ;  /* 0x001e601001007387 */ /* 0x0003e20000100a00 */
[----:B0-----:R-:W-:Y:S02]  /*107ad0*/  IMAD.MOV.U32 R27, RZ, RZ, R12 ;  /* 0x000000ffff1b7224 */ /* 0x001fe400078e000c */
[----:B------:R-:W-:Y:S01]  /*107ae0*/  IMAD.MOV.U32 R12, RZ, RZ, R4 ;  /* 0x000000ffff0c7224 */ /* 0x000fe200078e0004 */
[----:B------:R-:W-:Y:S01]  /*107af0*/  SHF.R.S32.HI R4, RZ, 0x1f, R0 ;  /* 0x0000001fff047819 */ /* 0x000fe20000011400 */
[----:B------:R0:W-:Y:S01]  /*107b00*/  STL [R1+0x5da8], R0 ;  /* 0x005da80001007387 */ /* 0x0001e20000100800 */
[-C--:B--2---:R-:W-:Y:S02]  /*107b10*/  IADD3 R14, P1, R15, R29.reuse, RZ ;  /* 0x0000001d0f0e7210 */ /* 0x084fe40007f3e0ff */
[----:B-1----:R-:W-:Y:S02]  /*107b20*/  IADD3 R16, P0, R0, R29, RZ ;  /* 0x0000001d00107210 */ /* 0x002fe40007f1e0ff */
[----:B0-----:R-:W2:Y:S01]  /*107b30*/  LDL.LU R0, [R1+0x278] ;  /* 0x0002780001007983 */ /* 0x001ea20000300800 */
[----:B------:R-:W-:-:S02]  /*107b40*/  IMAD.X R15, R2, 0x1, R28, P1 ;  /* 0x00000001020f7824 */ /* 0x000fc400008e061c */
[----:B------:R-:W-:-:S03]  /*107b50*/  IMAD.X R17, R4, 0x1, R28, P0 ;  /* 0x0000000104117824 */ /* 0x000fc600000e061c */
[----:B------:R0:W-:Y:S04]  /*107b60*/  STL.64 [R1+0x1e00], R14 ;  /* 0x001e000e01007387 */ /* 0x0001e80000100a00 */
[----:B0-----:R-:W4:Y:S04]  /*107b70*/  LDL.LU.64 R14, [R1+0x5dd0] ;  /* 0x005dd000010e7983 */ /* 0x001f280000300a00 */
[----:B------:R0:W-:Y:S04]  /*107b80*/  STL.64 [R1+0x4630], R16 ;  /* 0x0046301001007387 */ /* 0x0001e80000100a00 */
[----:B0-----:R-:W3:Y:S04]  /*107b90*/  LDL.LU.64 R16, [R1+0x5dc8] ;  /* 0x005dc80001107983 */ /* 0x001ee80000300a00 */
[----:B------:R0:W-:Y:S01]  /*107ba0*/  STL.64 [R1+0x5db0], R28 ;  /* 0x005db01c01007387 */ /* 0x0001e20000100a00 */
[----:B------:R-:W-:-:S02]  /*107bb0*/  IMAD.MOV.U32 R2, RZ, RZ, R3 ;  /* 0x000000ffff027224 */ /* 0x000fc400078e0003 */
[----:B0-----:R-:W-:Y:S02]  /*107bc0*/  IMAD.MOV.U32 R28, RZ, RZ, R27 ;  /* 0x000000ffff1c7224 */ /* 0x001fe400078e001b */
[----:B------:R-:W-:Y:S02]  /*107bd0*/  IMAD.MOV.U32 R27, RZ, RZ, R21 ;  /* 0x000000ffff1b7224 */ /* 0x000fe400078e0015 */
[----:B------:R-:W-:Y:S02]  /*107be0*/  IMAD.MOV.U32 R29, RZ, RZ, R20 ;  /* 0x000000ffff1d7224 */ /* 0x000fe400078e0014 */
[----:B------:R-:W-:Y:S01]  /*107bf0*/  IMAD.MOV.U32 R21, RZ, RZ, R27 ;  /* 0x000000ffff157224 */ /* 0x000fe200078e001b */
[----:B--2---:R-:W-:Y:S02]  /*107c00*/  SHF.R.S32.HI R3, RZ, 0x1f, R0 ;  /* 0x0000001fff037819 */ /* 0x004fe40000011400 */
[C---:B---3--:R-:W-:Y:S02]  /*107c10*/  IADD3 R26, P0, R0.reuse, R16, RZ ;  /* 0x00000010001a7210 */ /* 0x048fe40007f1e0ff */
[----:B------:R-:W-:-:S03]  /*107c20*/  IADD3 R20, P1, R0, R17, RZ ;  /* 0x0000001100147210 */ /* 0x000fc60007f3e0ff */
[----:B----4-:R-:W-:-:S05]  /*107c30*/  IMAD.X R27, R3, 0x1, R14, P0 ;  /* 0x00000001031b7824 */ /* 0x010fca00000e060e */
[----:B------:R0:W-:Y:S02]  /*107c40*/  STL.64 [R1+0x1dc8], R26 ;  /* 0x001dc81a01007387 */ /* 0x0001e40000100a00 */
[----:B0-----:R-:W-:Y:S02]  /*107c50*/  IMAD.MOV.U32 R27, RZ, RZ, R21 ;  /* 0x000000ffff1b7224 */ /* 0x001fe400078e0015 */
[----:B------:R-:W-:-:S05]  /*107c60*/  IMAD.X R21, R3, 0x1, R15, P1 ;  /* 0x0000000103157824 */ /* 0x000fca00008e060f */
[----:B------:R0:W-:Y:S04]  /*107c70*/  STL.64 [R1+0x1dd0], R20 ;  /* 0x001dd01401007387 */ /* 0x0001e80000100a00 */
[----:B0-----:R-:W2:Y:S01]  /*107c80*/  LDL.LU.64 R20, [R1+0x5dc0] ;  /* 0x005dc00001147983 */ /* 0x001ea20000300a00 */
[----:B------:R-:W-:-:S03]  /*107c90*/  IADD3 R26, P0, R0, R19, RZ ;  /* 0x00000013001a7210 */ /* 0x000fc60007f1e0ff */
[----:B------:R0:W-:Y:S02]  /*107ca0*/  STL.64 [R1+0x5da0], R14 ;  /* 0x005da00e01007387 */ /* 0x0001e40000100a00 */
[----:B0-----:R-:W-:Y:S02]  /*107cb0*/  IMAD.MOV.U32 R15, RZ, RZ, R29 ;  /* 0x000000ffff0f7224 */ /* 0x001fe400078e001d */
[----:B------:R-:W-:Y:S02]  /*107cc0*/  IMAD.MOV.U32 R29, RZ, RZ, R27 ;  /* 0x000000ffff1d7224 */ /* 0x000fe400078e001b */
[----:B------:R-:W-:Y:S02]  /*107cd0*/  IMAD.X R27, R3, 0x1, R18, P0 ;  /* 0x00000001031b7824 */ /* 0x000fe400000e0612 */
[----:B------:R-:W-:-:S03]  /*107ce0*/  IMAD.MOV.U32 R14, RZ, RZ, R28 ;  /* 0x000000ffff0e7224 */ /* 0x000fc600078e001c */
[----:B------:R0:W-:Y:S02]  /*107cf0*/  STL.64 [R1+0x1dd8], R26 ;  /* 0x001dd81a01007387 */ /* 0x0001e40000100a00 */
[----:B0-----:R-:W-:Y:S01]  /*107d00*/  IMAD.MOV.U32 R27, RZ, RZ, R29 ;  /* 0x000000ffff1b7224 */ /* 0x001fe200078e001d */
[C---:B------:R-:W-:Y:S02]  /*107d10*/  IADD3 R26, P0, R0.reuse, R23, RZ ;  /* 0x00000017001a7210 */ /* 0x040fe40007f1e0ff */
[----:B--2---:R-:W-:-:S05]  /*107d20*/  IADD3 R28, P1, R0, R21, RZ ;  /* 0x00000015001c7210 */ /* 0x004fca0007f3e0ff */
[----:B------:R-:W-:-:S05]  /*107d30*/  IMAD.X R29, R3, 0x1, R20, P1 ;  /* 0x00000001031d7824 */ /* 0x000fca00008e0614 */
[----:B------:R0:W-:Y:S02]  /*107d40*/  STL.64 [R1+0x1de0], R28 ;  /* 0x001de01c01007387 */ /* 0x0001e40000100a00 */
[----:B0-----:R-:W-:Y:S02]  /*107d50*/  IMAD.MOV.U32 R29, RZ, RZ, R27 ;  /* 0x000000ffff1d7224 */ /* 0x001fe400078e001b */
[----:B------:R-:W-:Y:S01]  /*107d60*/  IMAD.X R27, R3, 0x1, R22, P0 ;  /* 0x00000001031b7824 */ /* 0x000fe200000e0616 */
[----:B------:R-:W-:-:S04]  /*107d70*/  IADD3 R28, P1, R0, R25, RZ ;  /* 0x00000019001c7210 */ /* 0x000fc80007f3e0ff */
[----:B------:R0:W-:Y:S04]  /*107d80*/  STL.64 [R1+0x1de8], R26 ;  /* 0x001de81a01007387 */ /* 0x0001e80000100a00 */
[----:B0-----:R-:W2:Y:S04]  /*107d90*/  LDL.LU.64 R26, [R1+0x5db8] ;  /* 0x005db800011a7983 */ /* 0x001ea80000300a00 */
[----:B------:R0:W-:Y:S02]  /*107da0*/  STL.64 [R1+0x5d90], R10 ;  /* 0x005d900a01007387 */ /* 0x0001e40000100a00 */
[----:B0-----:R-:W-:-:S02]  /*107db0*/  IMAD.MOV.U32 R11, RZ, RZ, R29 ;  /* 0x000000ffff0b7224 */ /* 0x001fc400078e001d */
[----:B------:R-:W-:-:S05]  /*107dc0*/  IMAD.X R29, R3, 0x1, R24, P1 ;  /* 0x00000001031d7824 */ /* 0x000fca00008e0618 */
[----:B------:R0:W-:Y:S04]  /*107dd0*/  STL.64 [R1+0x1df0], R28 ;  /* 0x001df01c01007387 */ /* 0x0001e80000100a00 */
[----:B0-----:R-:W3:Y:S04]  /*107de0*/  LDL.LU.64 R28, [R1+0x5db0] ;  /* 0x005db000011c7983 */ /* 0x001ee80000300a00 */
[----:B------:R0:W-:Y:S02]  /*107df0*/  STL.64 [R1+0x5d98], R24 ;  /* 0x005d981801007387 */ /* 0x0001e40000100a00 */
[----:B0-----:R-:W-:-:S02]  /*107e00*/  IMAD.MOV.U32 R24, RZ, RZ, R14 ;  /* 0x000000ffff187224 */ /* 0x001fc400078e000e */
[----:B------:R-:W-:Y:S01]  /*107e10*/  IMAD.MOV.U32 R25, RZ, RZ, R15 ;  /* 0x000000ffff197224 */ /* 0x000fe200078e000f */
[C---:B--2---:R-:W-:Y:S02]  /*107e20*/  IADD3 R10, P0, R0.reuse, R27, RZ ;  /* 0x0000001b000a7210 */ /* 0x044fe40007f1e0ff */
[----:B---3--:R-:W-:Y:S02]  /*107e30*/  IADD3 R14, P1, R0, R29, RZ ;  /* 0x0000001d000e7210 */ /* 0x008fe40007f3e0ff */
[----:B------:R-:W2:Y:S04]  /*107e40*/  LDL.LU R0, [R1+0x5da8] ;  /* 0x005da80001007983 */ /* 0x000ea80000300800 */
[----:B------:R0:W-:Y:S01]  /*107e50*/  STL.64 [R1+0x5d88], R4 ;  /* 0x005d880401007387 */ /* 0x0001e20000100a00 */
[----:B------:R-:W-:-:S02]  /*107e60*/  IMAD.X R15, R3, 0x1, R28, P1 ;  /* 0x00000001030f7824 */ /* 0x000fc400008e061c */
[----:B0-----:R-:W-:Y:S02]  /*107e70*/  IMAD.MOV.U32 R4, RZ, RZ, R11 ;  /* 0x000000ffff047224 */ /* 0x001fe400078e000b */
[----:B------:R-:W-:-:S05]  /*107e80*/  IMAD.X R11, R3, 0x1, R26, P0 ;  /* 0x00000001030b7824 */ /* 0x000fca00000e061a */
[----:B------:R-:W-:Y:S04]  /*107e90*/  STL.64 [R1+0x1df8], R10 ;  /* 0x001df80a01007387 */ /* 0x000fe80000100a00 */
[----:B------:R0:W-:Y:S04]  /*107ea0*/  STL.64 [R1+0x1db8], R14 ;  /* 0x001db80e01007387 */ /* 0x0001e80000100a00 */
[----:B0-----:R-:W3:Y:S01]  /*107eb0*/  LDL.LU.64 R14, [R1+0x5da0] ;  /* 0x005da000010e7983 */ /* 0x001ee20000300a00 */
[----:B------:R-:W-:Y:S02]  /*107ec0*/  IMAD.MOV.U32 R11, RZ, RZ, R24 ;  /* 0x000000ffff0b7224 */ /* 0x000fe400078e0018 */
[----:B------:R-:W-:Y:S01]  /*107ed0*/  IMAD.MOV.U32 R5, RZ, RZ, R2 ;  /* 0x000000ffff057224 */ /* 0x000fe200078e0002 */
[----:B------:R-:W-:-:S02]  /*107ee0*/  SHF.R.S32.HI R2, RZ, 0x1f, R24 ;  /* 0x0000001fff027819 */ /* 0x000fc40000011418 */
[----:B------:R-:W-:Y:S01]  /*107ef0*/  IADD3 R10, P0, R24, R16, RZ ;  /* 0x00000010180a7210 */ /* 0x000fe20007f1e0ff */
[----:B------:R0:W-:Y:S01]  /*107f00*/  STL.64 [R1+0x5d80], R16 ;  /* 0x005d801001007387 */ /* 0x0001e20000100a00 */
[----:B------:R-:W-:Y:S01]  /*107f10*/  IADD3 R24, P1, R11, R17, RZ ;  /* 0x000000110b187210 */ /* 0x000fe20007f3e0ff */
[----:B------:R-:W-:Y:S02]  /*107f20*/  IMAD.MOV.U32 R3, RZ, RZ, R25 ;  /* 0x000000ffff037224 */ /* 0x000fe400078e0019 */
[----:B0-----:R-:W-:Y:S02]  /*107f30*/  IMAD.MOV.U32 R17, RZ, RZ, R11 ;  /* 0x000000ffff117224 */ /* 0x001fe400078e000b */
[C---:B---3--:R-:W-:Y:S02]  /*107f40*/  IMAD.X R11, R2.reuse, 0x1, R14, P0 ;  /* 0x00000001020b7824 */ /* 0x048fe400000e060e */
        /* <DEDUP_REMOVED lines=17> */
[----:B---3--:R-:W-:-:S05]  /*108060*/  IADD3 R4, P1, R17, R25, RZ ;  /* 0x0000001911047210 */ /* 0x008fca0007f3e0ff */
[----:B------:R-:W-:Y:S01]  /*108070*/  IMAD.X R5, R2, 0x1, R24, P1 ;  /* 0x0000000102057824 */ /* 0x000fe200008e0618 */
[C---:B------:R-:W-:Y:S01]  /*108080*/  IADD3 R16, P1, R17.reuse, R29, RZ ;  /* 0x0000001d11107210 */ /* 0x040fe20007f3e0ff */
[----:B----4-:R0:W-:Y:S04]  /*108090*/  STL.64 [R1+0x5d70], R10 ;  /* 0x005d700a01007387 */ /* 0x0101e80000100a00 */
[----:B------:R1:W-:Y:S01]  /*1080a0*/  STL.64 [R1+0x1da8], R4 ;  /* 0x001da80401007387 */ /* 0x0003e20000100a00 */
[----:B0-----:R-:W-:-:S03]  /*1080b0*/  IADD3 R10, P0, R17, R27, RZ ;  /* 0x0000001b110a7210 */ /* 0x001fc60007f1e0ff */
[----:B-1----:R-:W3:Y:S01]  /*1080c0*/  LDL.LU.64 R4, [R1+0x5d88] ;  /* 0x005d880001047983 */ /* 0x002ee20000300a00 */
[C---:B------:R-:W-:Y:S02]  /*1080d0*/  IMAD.X R17, R2.reuse, 0x1, R28, P1 ;  /* 0x0000000102117824 */ /* 0x040fe400008e061c */
[----:B------:R-:W-:-:S05]  /*1080e0*/  IMAD.X R11, R2, 0x1, R26, P0 ;  /* 0x00000001020b7824 */ /* 0x000fca00000e061a */
[----:B------:R-:W-:Y:S04]  /*1080f0*/  STL.64 [R1+0x1db0], R10 ;  /* 0x001db00a01007387 */ /* 0x000fe80000100a00 */
[----:B------:R0:W-:Y:S04]  /*108100*/  STL.64 [R1+0x1d60], R16 ;  /* 0x001d601001007387 */ /* 0x0001e80000100a00 */
[----:B0-----:R-:W4:Y:S01]  /*108110*/  LDL.LU.64 R16, [R1+0x5d80] ;  /* 0x005d800001107983 */ /* 0x001f220000300a00 */
[----:B--2---:R-:W-:-:S03]  /*108120*/  IADD3 R10, P0, R0, R27, RZ ;  /* 0x0000001b000a7210 */ /* 0x004fc60007f1e0ff */
[----:B------:R0:W-:Y:S01]  /*108130*/  STL.64 [R1+0x5d68], R28 ;  /* 0x005d681c01007387 */ /* 0x0001e20000100a00 */
[----:B------:R-:W-:Y:S02]  /*108140*/  IMAD.MOV.U32 R2, RZ, RZ, R3 ;  /* 0x000000ffff027224 */ /* 0x000fe400078e0003 */
[----:B0-----:R-:W-:Y:S02]  /*108150*/  IMAD.MOV.U32 R29, RZ, RZ, R21 ;  /* 0x000000ffff1d7224 */ /* 0x001fe400078e0015 */
[----:B------:R-:W-:-:S03]  /*108160*/  IMAD.MOV.U32 R28, RZ, RZ, R20 ;  /* 0x000000ffff1c7224 */ /* 0x000fc600078e0014 */
[----:B------:R-:W-:Y:S01]  /*108170*/  SHF.R.S32.HI R3, RZ, 0x1f, R29 ;  /* 0x0000001fff037819 */ /* 0x000fe2000001141d */
[----:B---3--:R-:W-:-:S05]  /*108180*/  IMAD.X R11, R4, 0x1, R26, P0 ;  /* 0x00000001040b7824 */ /* 0x008fca00000e061a */
[----:B------:R4:W-:Y:S02]  /*108190*/  STL.64 [R1+0x45e8], R10 ;  /* 0x0045e80a01007387 */ /* 0x0009e40000100a00 */
[C---:B----4-:R-:W-:Y:S02]  /*1081a0*/  IADD3 R10, P0, R29.reuse, R16, RZ ;  /* 0x000000101d0a7210 */ /* 0x050fe40007f1e0ff */
[----:B------:R-:W-:-:S03]  /*1081b0*/  IADD3 R20, P1, R29, R17, RZ ;  /* 0x000000111d147210 */ /* 0x000fc60007f3e0ff */
        /* <DEDUP_REMOVED lines=10> */
[----:B------:R0:W-:Y:S02]  /*108260*/  STL.64 [R1+0x1d28], R10 ;  /* 0x001d280a01007387 */ /* 0x0001e40000100a00 */
[----:B0-----:R-:W-:-:S05]  /*108270*/  IADD3 R10, P0, R15, R23, RZ ;  /* 0x000000170f0a7210 */ /* 0x001fca0007f1e0ff */
[----:B------:R-:W-:Y:S01]  /*108280*/  IMAD.X R11, R3, 0x1, R22, P0 ;  /* 0x00000001030b7824 */ /* 0x000fe200000e0616 */
[----:B--2---:R-:W-:-:S05]  /*108290*/  IADD3 R28, P1, R15, R21, RZ ;  /* 0x000000150f1c7210 */ /* 0x004fca0007f3e0ff */
[----:B------:R-:W-:-:S05]  /*1082a0*/  IMAD.X R29, R3, 0x1, R20, P1 ;  /* 0x00000001031d7824 */ /* 0x000fca00008e0614 */
[----:B------:R-:W-:Y:S04]  /*1082b0*/  STL.64 [R1+0x1d30], R28 ;  /* 0x001d301c01007387 */ /* 0x000fe80000100a00 */
[----:B------:R0:W-:Y:S04]  /*1082c0*/  STL.64 [R1+0x1d38], R10 ;  /* 0x001d380a01007387 */ /* 0x0001e80000100a00 */
[----:B0-----:R-:W2:Y:S01]  /*1082d0*/  LDL.LU.64 R10, [R1+0x5d70] ;  /* 0x005d7000010a7983 */ /* 0x001ea20000300a00 */
[----:B------:R-:W-:-:S05]  /*1082e0*/  IADD3 R28, P1, R15, R25, RZ ;  /* 0x000000190f1c7210 */ /* 0x000fca0007f3e0ff */
[----:B------:R-:W-:Y:S01]  /*1082f0*/  IMAD.X R29, R3, 0x1, R24, P1 ;  /* 0x00000001031d7824 */ /* 0x000fe200008e0618 */
[----:B--2---:R-:W-:Y:S04]  /*108300*/  STL.64 [R1+0x5d50], R10 ;  /* 0x005d500a01007387 */ /* 0x004fe80000100a00 */
[----:B------:R0:W-:Y:S04]  /*108310*/  STL.64 [R1+0x1d40], R28 ;  /* 0x001d401c01007387 */ /* 0x0001e80000100a00 */
[----:B0-----:R-:W2:Y:S01]  /*108320*/  LDL.LU.64 R28, [R1+0x5d68] ;  /* 0x005d6800011c7983 */ /* 0x001ea20000300a00 */
[----:B------:R-:W-:Y:S01]  /*108330*/  IADD3 R10, P0, R15, R27, RZ ;  /* 0x0000001b0f0a7210 */ /* 0x000fe20007f1e0ff */
[----:B------:R-:W-:-:S02]  /*108340*/  IMAD.MOV.U32 R11, RZ, RZ, R14 ;  /* 0x000000ffff0b7224 */ /* 0x000fc400078e000e */
[----:B------:R0:W-:Y:S02]  /*108350*/  STL.64 [R1+0x5d48], R4 ;  /* 0x005d480401007387 */ /* 0x0001e40000100a00 */
[----:B0-----:R-:W-:Y:S02]  /*108360*/  IMAD.MOV.U32 R4, RZ, RZ, R11 ;  /* 0x000000ffff047224 */ /* 0x001fe400078e000b */
[----:B------:R-:W-:-:S05]  /*108370*/  IMAD.X R11, R3, 0x1, R26, P0 ;  /* 0x00000001030b7824 */ /* 0x000fca00000e061a */
[----:B------:R-:W-:Y:S01]  /*108380*/  STL.64 [R1+0x1d48], R10 ;  /* 0x001d480a01007387 */ /* 0x000fe20000100a00 */
[----:B--2---:R-:W-:-:S05]  /*108390*/  IADD3 R14, P1, R15, R29, RZ ;  /* 0x0000001d0f0e7210 */ /* 0x004fca0007f3e0ff */
[----:B------:R-:W-:-:S05]  /*1083a0*/  IMAD.X R15, R3, 0x1, R28, P1 ;  /* 0x00000001030f7824 */ /* 0x000fca00008e061c */
[----:B------:R0:W-:Y:S04]  /*1083b0*/  STL.64 [R1+0x1d08], R14 ;  /* 0x001d080e01007387 */ /* 0x0001e80000100a00 */
[----:B0-----:R-:W2:Y:S01]  /*1083c0*/  LDL.LU.64 R14, [R1+0x5d60] ;  /* 0x005d6000010e7983 */ /* 0x001ea20000300a00 */
[----:B------:R-:W-:-:S03]  /*1083d0*/  IMAD.MOV.U32 R5, RZ, RZ, R2 ;  /* 0x000000ffff057224 */ /* 0x000fc600078e0002 */
[----:B------:R0:W-:Y:S02]  /*1083e0*/  STL.64 [R1+0x5d58], R28 ;  /* 0x005d581c01007387 */ /* 0x0001e40000100a00 */
[----:B------:R-:W-:Y:S02]  /*1083f0*/  SHF.R.S32.HI R2, RZ, 0x1f, R5 ;  /* 0x0000001fff027819 */ /* 0x000fe40000011405 */
[C---:B------:R-:W-:Y:S02]  /*108400*/  IADD3 R10, P0, R5.reuse, R16, RZ ;  /* 0x00000010050a7210 */ /* 0x040fe40007f1e0ff */
[----:B0-----:R-:W-:-:S03]  /*108410*/  IADD3 R28, P1, R5, R17, RZ ;  /* 0x00000011051c7210 */ /* 0x001fc60007f3e0ff */
[C---:B--2---:R-:W-:Y:S02]  /*108420*/  IMAD.X R11, R2.reuse, 0x1, R14, P0 ;  /* 0x00000001020b7824 */ /* 0x044fe400000e060e */
        /* <DEDUP_REMOVED lines=16> */
[----:B-1----:R-:W2:Y:S02]  /*108530*/  LDL.LU.64 R28, [R1+0x5d58] ;  /* 0x005d5800011c7983 */ /* 0x002ea40000300a00 */
[----:B------:R-:W-:-:S05]  /*108540*/  IMAD.X R11, R2, 0x1, R26, P0 ;  /* 0x00000001020b7824 */ /* 0x000fca00000e061a */
[----:B------:R0:W-:Y:S04]  /*108550*/  STL.64 [R1+0x1d00], R10 ;  /* 0x001d000a01007387 */ /* 0x0001e80000100a00 */
[----:B0-----:R-:W3:Y:S01]  /*108560*/  LDL.LU.64 R10, [R1+0x5d50] ;  /* 0x005d5000010a7983 */ /* 0x001ee20000300a00 */
[----:B------:R-:W-:Y:S01]  /*108570*/  IMAD.MOV.U32 R3, RZ, RZ, R4 ;  /* 0x000000ffff037224 */ /* 0x000fe200078e0004 */
[----:B--2---:R-:W-:-:S05]  /*108580*/  IADD3 R4, P1, R5, R29, RZ ;  /* 0x0000001d05047210 */ /* 0x004fca0007f3e0ff */
[----:B------:R-:W-:Y:S01]  /*108590*/  IMAD.X R5, R2, 0x1, R28, P1 ;  /* 0x0000000102057824 */ /* 0x000fe200008e061c */
[----:B---3--:R-:W-:Y:S04]  /*1085a0*/  STL.64 [R1+0x5d38], R10 ;  /* 0x005d380a01007387 */ /* 0x008fe80000100a00 */
[----:B------:R0:W-:Y:S04]  /*1085b0*/  STL.64 [R1+0x1cd0], R4 ;  /* 0x001cd00401007387 */ /* 0x0001e80000100a00 */
[----:B0-----:R-:W2:Y:S01]  /*1085c0*/  LDL.LU.64 R4, [R1+0x5d48] ;  /* 0x005d480001047983 */ /* 0x001ea20000300a00 */
[----:B------:R-:W-:Y:S01]  /*1085d0*/  IADD3 R10, P0, R0, R25, RZ ;  /* 0x00000019000a7210 */ /* 0x000fe20007f1e0ff */
[----:B------:R-:W-:-:S05]  /*1085e0*/  IMAD.MOV.U32 R2, RZ, RZ, R3 ;  /* 0x000000ffff027224 */ /* 0x000fca00078e0003 */
[----:B------:R-:W-:Y:S01]  /*1085f0*/  SHF.R.S32.HI R3, RZ, 0x1f, R2 ;  /* 0x0000001fff037819 */ /* 0x000fe20000011402 */
[----:B--2---:R-:W-:Y:S01]  /*108600*/  IMAD.X R11, R4, 0x1, R24, P0 ;  /* 0x00000001040b7824 */ /* 0x004fe200000e0618 */
[----:B------:R-:W-:Y:S04]  /*108610*/  STL.64 [R1+0x5d40], R4 ;  /* 0x005d400401007387 */ /* 0x000fe80000100a00 */
[----:B------:R0:W-:Y:S02]  /*108620*/  STL.64 [R1+0x45b0], R10 ;  /* 0x0045b00a01007387 */ /* 0x0001e40000100a00 */
[C---:B0-----:R-:W-:Y:S02]  /*108630*/  IADD3 R10, P0, R2.reuse, R16, RZ ;  /* 0x00000010020a7210 */ /* 0x041fe40007f1e0ff */
        /* <DEDUP_REMOVED lines=19> */
[C---:B------:R-:W-:Y:S01]  /*108770*/  IMAD.X R11, R3.reuse, 0x1, R26, P0 ;  /* 0x00000001030b7824 */ /* 0x040fe200000e061a */
[----:B------:R-:W-:Y:S01]  /*108780*/  SHF.R.S32.HI R2, RZ, 0x1f, R13 ;  /* 0x0000001fff027819 */ /* 0x000fe2000001140d */
[----:B------:R-:W-:-:S03]  /*108790*/  IMAD.X R5, R3, 0x1, R28, P1 ;  /* 0x0000000103057824 */ /* 0x000fc600008e061c */
[----:B------:R0:W-:Y:S04]  /*1087a0*/  STL.64 [R1+0x1c88], R10 ;  /* 0x001c880a01007387 */ /* 0x0001e80000100a00 */
[----:B------:R1:W-:Y:S01]  /*1087b0*/  STL.64 [R1+0x1c58], R4 ;  /* 0x001c580401007387 */ /* 0x0003e20000100a00 */
[----:B0-----:R-:W-:-:S03]  /*1087c0*/  IADD3 R10, P0, R13, R16, RZ ;  /* 0x000000100d0a7210 */ /* 0x001fc60007f1e0ff */
[----:B-1----:R-:W2:Y:S02]  /*1087d0*/  LDL.LU.64 R4, [R1+0x5d40] ;  /* 0x005d400001047983 */ /* 0x002ea40000300a00 */
[----:B------:R-:W-:Y:S02]  /*1087e0*/  IMAD.X R11, R2, 0x1, R14, P0 ;  /* 0x00000001020b7824 */ /* 0x000fe400000e060e */
[----:B------:R-:W-:Y:S04]  /*1087f0*/  STL.64 [R1+0x5d30], R28 ;  /* 0x005d301c01007387 */ /* 0x000fe80000100a00 */
[----:B------:R0:W-:Y:S04]  /*108800*/  STL.64 [R1+0x1c60], R10 ;  /* 0x001c600a01007387 */ /* 0x0001e80000100a00 */
[----:B0-----:R-:W3:Y:S01]  /*108810*/  LDL.LU.64 R10, [R1+0x5d38] ;  /* 0x005d3800010a7983 */ /* 0x001ee20000300a00 */
[----:B------:R-:W-:-:S05]  /*108820*/  IADD3 R28, P1, R13, R17, RZ ;  /* 0x000000110d1c7210 */ /* 0x000fca0007f3e0ff */
[----:B------:R-:W-:Y:S01]  /*108830*/  IMAD.X R29, R2, 0x1, R15, P1 ;  /* 0x00000001021d7824 */ /* 0x000fe200008e060f */
[----:B---3--:R0:W-:Y:S04]  /*108840*/  STL.64 [R1+0x5d28], R10 ;  /* 0x005d280a01007387 */ /* 0x0081e80000100a00 */
        /* <DEDUP_REMOVED lines=11> */
[----:B------:R-:W-:Y:S04]  /*108900*/  STL.64 [R1+0x1c40], R10 ;  /* 0x001c400a01007387 */ /* 0x000fe80000100a00 */
[----:B------:R0:W-:Y:S04]  /*108910*/  STL.64 [R1+0x1c48], R28 ;  /* 0x001c481c01007387 */ /* 0x0001e80000100a00 */
[----:B0-----:R-:W3:Y:S01]  /*108920*/  LDL.LU.64 R28, [R1+0x5d30] ;  /* 0x005d3000011c7983 */ /* 0x001ee20000300a00 */
[----:B------:R-:W-:Y:S01]  /*108930*/  IADD3 R10, P0, R13, R27, RZ ;  /* 0x0000001b0d0a7210 */ /* 0x000fe20007f1e0ff */
[----:B------:R-:W-:-:S04]  /*108940*/  IMAD.MOV.U32 R3, RZ, RZ, R12 ;  /* 0x000000ffff037224 */ /* 0x000fc800078e000c */
[----:B------:R-:W-:-:S05]  /*108950*/  IMAD.X R11, R2, 0x1, R26, P0 ;  /* 0x00000001020b7824 */ /* 0x000fca00000e061a */
[----:B------:R0:W-:Y:S02]  /*108960*/  STL.64 [R1+0x1c50], R10 ;  /* 0x001c500a01007387 */ /* 0x0001e40000100a00 */
[----:B0-----:R-:W-:-:S05]  /*108970*/  IADD3 R10, P0, R0, R23, RZ ;  /* 0x00000017000a7210 */ /* 0x001fca0007f1e0ff */
[----:B--2---:R-:W-:Y:S01]  /*108980*/  IMAD.X R11, R4, 0x1, R22, P0 ;  /* 0x00000001040b7824 */ /* 0x004fe200000e0616 */
[----:B---3--:R-:W-:-:S05]  /*108990*/  IADD3 R12, P1, R13, R29, RZ ;  /* 0x0000001d0d0c7210 */ /* 0x008fca0007f3e0ff */
[----:B------:R-:W-:Y:S01]  /*1089a0*/  IMAD.X R13, R2, 0x1, R28, P1 ;  /* 0x00000001020d7824 */ /* 0x000fe200008e061c */
[----:B------:R-:W-:-:S04]  /*1089b0*/  SHF.R.S32.HI R2, RZ, 0x1f, R3 ;  /* 0x0000001fff027819 */ /* 0x000fc80000011403 */
[----:B------:R0:W-:Y:S04]  /*1089c0*/  STL.64 [R1+0x1950], R12 ;  /* 0x0019500c01007387 */ /* 0x0001e80000100a00 */
[----:B------:R-:W-:Y:S04]  /*1089d0*/  STL [R1+0x5d1c], R4 ;  /* 0x005d1c0401007387 */ /* 0x000fe80000100800 */
        /* <DEDUP_REMOVED lines=13> */
[----:B0-----:R-:W2:Y:S01]  /*108ab0*/  LDL.LU.64 R10, [R1+0x5d28] ;  /* 0x005d2800010a7983 */ /* 0x001ea20000300a00 */
[----:B------:R-:W-:-:S05]  /*108ac0*/  IADD3 R12, P0, R3, R23, RZ ;  /* 0x00000017030c7210 */ /* 0x000fca0007f1e0ff */
[----:B------:R-:W-:Y:S01]  /*108ad0*/  IMAD.X R13, R2, 0x1, R22, P0 ;  /* 0x00000001020d7824 */ /* 0x000fe200000e0616 */
[----:B--2---:R0:W-:Y:S04]  /*108ae0*/  STL.64 [R1+0x5d20], R10 ;  /* 0x005d200a01007387 */ /* 0x0041e80000100a00 */
[----:B------:R1:W-:Y:S01]  /*108af0*/  STL.64 [R1+0x18b8], R12 ;  /* 0x0018b80c01007387 */ /* 0x0003e20000100a00 */
[C---:B0-----:R-:W-:Y:S02]  /*108b00*/  IADD3 R10, P1, R3.reuse, R25, RZ ;  /* 0x00000019030a7210 */ /* 0x041fe40007f3e0ff */
[----:B-1----:R-:W-:-:S03]  /*108b10*/  IADD3 R12, P0, R3, R27, RZ ;  /* 0x0000001b030c7210 */ /* 0x002fc60007f1e0ff */
[C---:B------:R-:W-:Y:S02]  /*108b20*/  IMAD.X R11, R2.reuse, 0x1, R24, P1 ;  /* 0x00000001020b7824 */ /* 0x040fe400008e0618 */
[----:B------:R-:W-:-:S03]  /*108b30*/  IMAD.X R13, R2, 0x1, R26, P0 ;  /* 0x00000001020d7824 */ /* 0x000fc600000e061a */
[----:B------:R0:W-:Y:S04]  /*108b40*/  STL.64 [R1+0x1910], R10 ;  /* 0x0019100a01007387 */ /* 0x0001e80000100a00 */
[----:B------:R1:W-:Y:S01]  /*108b50*/  STL.64 [R1+0x1918], R12 ;  /* 0x0019180c01007387 */ /* 0x0003e20000100a00 */
[----:B0-----:R-:W-:Y:S02]  /*108b60*/  IADD3 R10, P1, R3, R29, RZ ;  /* 0x0000001d030a7210 */ /* 0x001fe40007f3e0ff */
[----:B------:R-:W-:Y:S02]  /*108b70*/  SHF.R.S32.HI R3, RZ, 0x1f, R5 ;  /* 0x0000001fff037819 */ /* 0x000fe40000011405 */
[----:B-1----:R-:W-:Y:S01]  /*108b80*/  IADD3 R12, P0, R5, R16, RZ ;  /* 0x00000010050c7210 */ /* 0x002fe20007f1e0ff */
[----:B------:R-:W-:-:S04]  /*108b90*/  IMAD.X R11, R2, 0x1, R28, P1 ;  /* 0x00000001020b7824 */ /* 0x000fc800008e061c */
[----:B------:R-:W-:Y:S01]  /*108ba0*/  IMAD.X R13, R3, 0x1, R14, P0 ;  /* 0x00000001030d7824 */ /* 0x000fe200000e060e */
        /* <DEDUP_REMOVED lines=16> */
[----:B------:R-:W-:Y:S01]  /*108cb0*/  IMAD.X R11, R3, 0x1, R24, P1 ;  /* 0x00000001030b7824 */ /* 0x000fe200008e0618 */
[----:B------:R-:W-:Y:S01]  /*108cc0*/  IADD3 R4, P1, R5, R29, RZ ;  /* 0x0000001d05047210 */ /* 0x000fe20007f3e0ff */
[----:B------:R-:W-:-:S04]  /*108cd0*/  IMAD.X R13, R3, 0x1, R26, P0 ;  /* 0x00000001030d7824 */ /* 0x000fc800000e061a */
[----:B------:R-:W-:Y:S01]  /*108ce0*/  IMAD.X R5, R3, 0x1, R28, P1 ;  /* 0x0000000103057824 */ /* 0x000fe200008e061c */
[----:B------:R0:W-:Y:S04]  /*108cf0*/  STL.64 [R1+0xf08], R10 ;  /* 0x000f080a01007387 */ /* 0x0001e80000100a00 */
[----:B0-----:R-:W2:Y:S04]  /*108d00*/  LDL.LU.64 R10, [R1+0x5d20] ;  /* 0x005d2000010a7983 */ /* 0x001ea80000300a00 */
[----:B------:R-:W-:Y:S04]  /*108d10*/  STL.64 [R1+0xf10], R12 ;  /* 0x000f100c01007387 */ /* 0x000fe80000100a00 */
[----:B------:R0:W-:Y:S04]  /*108d20*/  STL.64 [R1+0xea0], R4 ;  /* 0x000ea00401007387 */ /* 0x0001e80000100a00 */
[----:B0-----:R-:W3:Y:S01]  /*108d30*/  LDL.LU R4, [R1+0x5d1c] ;  /* 0x005d1c0001047983 */ /* 0x001ee20000300800 */
[----:B------:R-:W-:-:S02]  /*108d40*/  IADD3 R12, P0, R0, R21, RZ ;  /* 0x00000015000c7210 */ /* 0x000fc40007f1e0ff */
[----:B------:R-:W-:Y:S02]  /*108d50*/  SHF.R.S32.HI R2, RZ, 0x1f, R7 ;  /* 0x0000001fff027819 */ /* 0x000fe40000011407 */
[----:B------:R-:W-:Y:S01]  /*108d60*/  SHF.R.S32.HI R3, RZ, 0x1f, R9 ;  /* 0x0000001fff037819 */ /* 0x000fe20000011409 */
[----:B---3--:R-:W-:Y:S01]  /*108d70*/  IMAD.X R13, R4, 0x1, R20, P0 ;  /* 0x00000001040d7824 */ /* 0x008fe200000e0614 */
[----:B------:R0:W-:Y:S02]  /*108d80*/  STL [R1+0x5d18], R4 ;  /* 0x005d180401007387 */ /* 0x0001e40000100800 */
[----:B0-----:R-:W-:Y:S02]  /*108d90*/  IADD3 R4, P0, R7, R16, RZ ;  /* 0x0000001007047210 */ /* 0x001fe40007f1e0ff */
[----:B------:R0:W-:Y:S03]  /*108da0*/  STL.64 [R1+0x4530], R12 ;  /* 0x0045300c01007387 */ /* 0x0001e60000100a00 */
[----:B------:R-:W-:-:S05]  /*108db0*/  IMAD.X R5, R2, 0x1, R14, P0 ;  /* 0x0000000102057824 */ /* 0x000fca00000e060e */
[----:B------:R1:W-:Y:S01]  /*108dc0*/  STL.64 [R1+0xe28], R4 ;  /* 0x000e280401007387 */ /* 0x0003e20000100a00 */
[----:B0-----:R-:W-:-:S05]  /*108dd0*/  IADD3 R12, P1, R7, R17, RZ ;  /* 0x00000011070c7210 */ /* 0x001fca0007f3e0ff */
[----:B------:R-:W-:Y:S01]  /*108de0*/  IMAD.X R13, R2, 0x1, R15, P1 ;  /* 0x00000001020d7824 */ /* 0x000fe200008e060f */
[----:B-1----:R-:W-:-:S04]  /*108df0*/  IADD3 R4, P0, R7, R19, RZ ;  /* 0x0000001307047210 */ /* 0x002fc80007f1e0ff */
[----:B------:R0:W-:Y:S01]  /*108e00*/  STL.64 [R1+0xe40], R12 ;  /* 0x000e400c01007387 */ /* 0x0001e20000100a00 */
        /* <DEDUP_REMOVED lines=29> */
[----:B------:R-:W-:Y:S01]  /*108fe0*/  STL.64 [R1+0xbf8], R12 ;  /* 0x000bf80c01007387 */ /* 0x000fe20000100a00 */
[----:B------:R-:W-:-:S05]  /*108ff0*/  IMAD.X R5, R3, 0x1, R22, P0 ;  /* 0x0000000103057824 */ /* 0x000fca00000e0616 */
[----:B------:R0:W-:Y:S04]  /*109000*/  STL.64 [R1+0xc00], R4 ;  /* 0x000c000401007387 */ /* 0x0001e80000100a00 */
[----:B0-----:R-:W3:Y:S01]  /*109010*/  LDL.LU R4, [R1+0x5d18] ;  /* 0x005d180001047983 */ /* 0x001ee20000300800 */
[C---:B------:R-:W-:Y:S01]  /*109020*/  IADD3 R12, P1, R9.reuse, R25, RZ ;  /* 0x00000019090c7210 */ /* 0x040fe20007f3e0ff */
[----:B--2---:R-:W-:Y:S01]  /*109030*/  IMAD.MOV.U32 R5, RZ, RZ, R10 ;  /* 0x000000ffff057224 */ /* 0x004fe200078e000a */
[----:B------:R-:W-:Y:S01]  /*109040*/  IADD3 R10, P0, R9, R27, RZ ;  /* 0x0000001b090a7210 */ /* 0x000fe20007f1e0ff */
[----:B------:R-:W-:Y:S02]  /*109050*/  IMAD.MOV.U32 R7, RZ, RZ, R6 ;  /* 0x000000ffff077224 */ /* 0x000fe400078e0006 */
[----:B------:R-:W-:-:S02]  /*109060*/  IMAD.MOV.U32 R6, RZ, RZ, R11 ;  /* 0x000000ffff067224 */ /* 0x000fc400078e000b */
[C---:B------:R-:W-:Y:S02]  /*109070*/  IMAD.X R13, R3.reuse, 0x1, R24, P1 ;  /* 0x00000001030d7824 */ /* 0x040fe400008e0618 */
[----:B------:R-:W-:-:S03]  /*109080*/  IMAD.X R11, R3, 0x1, R26, P0 ;  /* 0x00000001030b7824 */ /* 0x000fc600000e061a */
[----:B------:R0:W-:Y:S04]  /*109090*/  STL.64 [R1+0xc08], R12 ;  /* 0x000c080c01007387 */ /* 0x0001e80000100a00 */
[----:B------:R1:W-:Y:S01]  /*1090a0*/  STL.64 [R1+0xcc0], R10 ;  /* 0x000cc00a01007387 */ /* 0x0003e20000100a00 */
[----:B------:R-:W-:Y:S02]  /*1090b0*/  SHF.R.S32.HI R2, RZ, 0x1f, R8 ;  /* 0x0000001fff027819 */ /* 0x000fe40000011408 */
[----:B0-----:R-:W-:Y:S02]  /*1090c0*/  IADD3 R12, P1, R9, R29, RZ ;  /* 0x0000001d090c7210 */ /* 0x001fe40007f3e0ff */
[----:B-1----:R-:W-:-:S03]  /*1090d0*/  IADD3 R10, P0, R0, R19, RZ ;  /* 0x00000013000a7210 */ /* 0x002fc60007f1e0ff */
[----:B------:R-:W-:Y:S02]  /*1090e0*/  IMAD.X R13, R3, 0x1, R28, P1 ;  /* 0x00000001030d7824 */ /* 0x000fe400008e061c */
[----:B---3--:R-:W-:-:S05]  /*1090f0*/  IMAD.X R11, R4, 0x1, R18, P0 ;  /* 0x00000001040b7824 */ /* 0x008fca00000e0612 */
[----:B------:R0:W-:Y:S04]  /*109100*/  STL.64 [R1+0x4500], R10 ;  /* 0x0045000a01007387 */ /* 0x0001e80000100a00 */
[----:B------:R1:W-:Y:S04]  /*109110*/  STL.64 [R1+0xbe0], R12 ;  /* 0x000be00c01007387 */ /* 0x0003e80000100a00 */
[----:B------:R-:W2:Y:S01]  /*109120*/  LDL.LU R3, [R1+0x4d60] ;  /* 0x004d600001037983 */ /* 0x000ea20000300800 */
        /* <DEDUP_REMOVED lines=20> */
[----:B------:R-:W-:-:S05]  /*109270*/  IMAD.X R11, R2, 0x1, R26, P1 ;  /* 0x00000001020b7824 */ /* 0x000fca00008e061a */
[----:B------:R0:W-:Y:S04]  /*109280*/  STL.64 [R1+0xbd0], R10 ;  /* 0x000bd00a01007387 */ /* 0x0001e80000100a00 */
[----:B0-----:R-:W4:Y:S01]  /*109290*/  LDL.LU.64 R10, [R1+0x5d08] ;  /* 0x005d0800010a7983 */ /* 0x001f220000300a00 */
[----:B------:R-:W-:Y:S01]  /*1092a0*/  UMOV UR5, UR7 ;  /* 0x0000000700057c82 */ /* 0x000fe20008000000 */
[----:B------:R-:W-:-:S05]  /*1092b0*/  IADD3 R8, P0, R8, R29, RZ ;  /* 0x0000001d08087210 */ /* 0x000fca0007f1e0ff */
[----:B------:R-:W-:-:S05]  /*1092c0*/  IMAD.X R9, R2, 0x1, R28, P0 ;  /* 0x0000000102097824 */ /* 0x000fca00000e061c */
[----:B------:R-:W-:Y:S01]  /*1092d0*/  STL.64 [R1+0xbd8], R8 ;  /* 0x000bd80801007387 */ /* 0x000fe20000100a00 */
[----:B--2---:R-:W-:Y:S02]  /*1092e0*/  ISETP.GE.AND P1, PT, R3, UR5, PT ;  /* 0x0000000503007c0c */ /* 0x004fe4000bf26270 */
[----:B---3--:R-:W-:-:S11]  /*1092f0*/  LOP3.LUT R12, R12, 0xfffffffe, RZ, 0xc0, !PT ;  /* 0xfffffffe0c0c7812 */ /* 0x008fd600078ec0ff */
[----:B------:R-:W-:-:S05]  /*109300*/  @P1 LOP3.LUT R12, R12, 0x1, RZ, 0xfc, !PT ;  /* 0x000000010c0c1812 */ /* 0x000fca00078efcff */
[----:B------:R4:W-:Y:S02]  /*109310*/  STL.64 [R1+0x5ce8], R12 ;  /* 0x005ce80c01007387 */ /* 0x0009e40000100a00 */
[--C-:B----4-:R-:W-:Y:S01]  /*109320*/  IMAD.MOV.U32 R13, RZ, RZ, R10.reuse ;  /* 0x000000ffff0d7224 */ /* 0x110fe200078e000a */
[----:B------:R-:W-:-:S04]  /*109330*/  SHF.R.S32.HI R2, RZ, 0x1f, R10 ;  /* 0x0000001fff027819 */ /* 0x000fc8000001140a */
[----:B------:R-:W-:-:S05]  /*109340*/  IADD3 R8, P0, R13, R16, RZ ;  /* 0x000000100d087210 */ /* 0x000fca0007f1e0ff */
[----:B------:R-:W-:Y:S01]  /*109350*/  IMAD.X R9, R2, 0x1, R14, P0 ;  /* 0x0000000102097824 */ /* 0x000fe200000e060e */
[----:B------:R-:W-:-:S04]  /*109360*/  IADD3 R10, P0, R13, R17, RZ ;  /* 0x000000110d0a7210 */ /* 0x000fc80007f1e0ff */
[----:B------:R0:W-:Y:S02]  /*109370*/  STL.64 [R1+0xb60], R8 ;  /* 0x000b600801007387 */ /* 0x0001e40000100a00 */
[----:B0-----:R-:W-:Y:S02]  /*109380*/  IMAD.MOV.U32 R8, RZ, RZ, R11 ;  /* 0x000000ffff087224 */ /* 0x001fe400078e000b */
[----:B------:R-:W-:-:S05]  /*109390*/  IMAD.X R11, R2, 0x1, R15, P0 ;  /* 0x00000001020b7824 */ /* 0x000fca00000e060f */
[----:B------:R0:W-:Y:S02]  /*1093a0*/  STL.64 [R1+0xb68], R10 ;  /* 0x000b680a01007387 */ /* 0x0001e40000100a00 */
[----:B0-----:R-:W-:-:S05]  /*1093b0*/  IADD3 R10, P0, R13, R19, RZ ;  /* 0x000000130d0a7210 */ /* 0x001fca0007f1e0ff */
[----:B------:R-:W-:-:S05]  /*1093c0*/  IMAD.X R11, R2, 0x1, R18, P0 ;  /* 0x00000001020b7824 */ /* 0x000fca00000e0612 */
[----:B------:R0:W-:Y:S04]  /*1093d0*/  STL.64 [R1+0xb70], R10 ;  /* 0x000b700a01007387 */ /* 0x0001e80000100a00 */
[----:B0-----:R-:W2:Y:S04]  /*1093e0*/  LDL.LU.64 R10, [R1+0x5d00] ;  /* 0x005d0000010a7983 */ /* 0x001ea80000300a00 */
[----:B------:R-:W3:Y:S04]  /*1093f0*/  LDL.LU R9, [R1+0x4d64] ;  /* 0x004d640001097983 */ /* 0x000ee80000300800 */
[----:B------:R0:W-:Y:S02]  /*109400*/  STL.64 [R1+0x5cf8], R18 ;  /* 0x005cf81201007387 */ /* 0x0001e40000100a00 */
[----:B0-----:R-:W-:-:S05]  /*109410*/  IADD3 R18, P0, R13, R21, RZ ;  /* 0x000000150d127210 */ /* 0x001fca0007f1e0ff */
[----:B------:R-:W-:-:S05]  /*109420*/  IMAD.X R19, R2, 0x1, R20, P0 ;  /* 0x0000000102137824 */ /* 0x000fca00000e0614 */
[----:B------:R0:W-:Y:S02]  /*109430*/  STL.64 [R1+0xb78], R18 ;  /* 0x000b781201007387 */ /* 0x0001e40000100a00 */
[----:B0-----:R-:W-:-:S05]  /*109440*/  IADD3 R18, P0, R13, R23, RZ ;  /* 0x000000170d127210 */ /* 0x001fca0007f1e0ff */
[----:B------:R-:W-:-:S05]  /*109450*/  IMAD.X R19, R2, 0x1, R22, P0 ;  /* 0x0000000102137824 */ /* 0x000fca00000e0616 */
[----:B------:R0:W-:Y:S04]  /*109460*/  STL.64 [R1+0xb80], R18 ;  /* 0x000b801201007387 */ /* 0x0001e80000100a00 */
[----:B------:R-:W4:Y:S01]  /*109470*/  LDL.LU R3, [R1+0x4d70] ;  /* 0x004d700001037983 */ /* 0x000f220000300800 */
[----:B0-----:R-:W-:-:S05]  /*109480*/  IADD3 R18, P0, R13, R25, RZ ;  /* 0x000000190d127210 */ /* 0x001fca0007f1e0ff */
[----:B------:R-:W-:-:S05]  /*109490*/  IMAD.X R19, R2, 0x1, R24, P0 ;  /* 0x0000000102137824 */ /* 0x000fca00000e0618 */
[----:B------:R0:W-:Y:S02]  /*1094a0*/  STL.64 [R1+0xb88], R18 ;  /* 0x000b881201007387 */ /* 0x0001e40000100a00 */
[----:B0-----:R-:W-:-:S05]  /*1094b0*/  IADD3 R18, P0, R13, R27, RZ ;  /* 0x0000001b0d127210 */ /* 0x001fca0007f1e0ff */
[----:B------:R-:W-:Y:S01]  /*1094c0*/  IMAD.X R19, R2, 0x1, R26, P0 ;  /* 0x0000000102137824 */ /* 0x000fe200000e061a */
[----:B------:R-:W-:-:S05]  /*1094d0*/  IADD3 R12, P0, R13, R29, RZ ;  /* 0x0000001d0d0c7210 */ /* 0x000fca0007f1e0ff */
[----:B------:R-:W-:Y:S01]  /*1094e0*/  IMAD.X R13, R2, 0x1, R28, P0 ;  /* 0x00000001020d7824 */ /* 0x000fe200000e061c */
[----:B------:R-:W-:Y:S04]  /*1094f0*/  STL.64 [R1+0xb90], R18 ;  /* 0x000b901201007387 */ /* 0x000fe80000100a00 */
[----:B------:R0:W-:Y:S01]  /*109500*/  STL.64 [R1+0xb98], R12 ;  /* 0x000b980c01007387 */ /* 0x0001e20000100a00 */
[----:B------:R-:W-:Y:S01]  /*109510*/  UMOV UR51, UR6 ;  /* 0x0000000600337c82 */ /* 0x000fe20008000000 */
[----:B------:R-:W-:Y:S01]  /*109520*/  ULDC.64 UR6, c[0x0][0x228] ;  /* 0x00008a0000067ab9 */ /* 0x000fe20000000a00 */
[----:B0-----:R-:W-:Y:S01]  /*109530*/  IADD3 R12, P0, R0, R17, RZ ;  /* 0x00000011000c7210 */ /* 0x001fe20007f1e0ff */
[----:B------:R-:W-:-:S04]  /*109540*/  UMOV UR5, UR7 ;  /* 0x0000000700057c82 */ /* 0x000fc80008000000 */
[----:B------:R-:W-:-:S05]  /*109550*/  IMAD.X R13, R4, 0x1, R15, P0 ;  /* 0x00000001040d7824 */ /* 0x000fca00000e060f */
[----:B------:R0:W-:Y:S04]  /*109560*/  STL.64 [R1+0x44d0], R12 ;  /* 0x0044d00c01007387 */ /* 0x0001e80000100a00 */
[----:B------:R-:W4:Y:S01]  /*109570*/  LDL.LU R2, [R1+0x4d74] ;  /* 0x004d740001027983 */ /* 0x000f220000300800 */
[----:B---3--:R-:W-:-:S03]  /*109580*/  ISETP.GE.AND P1, PT, R9, UR5, PT ;  /* 0x0000000509007c0c */ /* 0x008fc6000bf26270 */
[----:B------:R-:W3:Y:S01]  /*109590*/  LDL.LU R9, [R1+0x4d78] ;  /* 0x004d780001097983 */ /* 0x000ee20000300800 */
[----:B0-----:R-:W-:Y:S01]  /*1095a0*/  IADD3 R12, P0, R0, R16, RZ ;  /* 0x00000010000c7210 */ /* 0x001fe20007f1e0ff */
[----:B------:R-:W-:Y:S01]  /*1095b0*/  UMOV UR58, UR6 ;  /* 0x00000006003a7c82 */ /* 0x000fe20008000000 */
[----:B--2---:R-:W-:Y:S01]  /*1095c0*/  LOP3.LUT R11, R11, 0x7fffffff, RZ, 0xc0, !PT ;  /* 0x7fffffff0b0b7812 */ /* 0x004fe200078ec0ff */
[----:B------:R-:W-:Y:S02]  /*1095d0*/  ULDC.64 UR6, c[0x0][0x228] ;  /* 0x00008a0000067ab9 */ /* 0x000fe40000000a00 */
[----:B------:R-:W-:Y:S01]  /*1095e0*/  IMAD.X R13, R4, 0x1, R14, P0 ;  /* 0x00000001040d7824 */ /* 0x000fe200000e060e */
[----:B------:R-:W-:-:S03]  /*1095f0*/  UMOV UR5, UR7 ;  /* 0x0000000700057c82 */ /* 0x000fc60008000000 */
[----:B------:R-:W-:Y:S01]  /*109600*/  @P1 LOP3.LUT R11, R11, 0x80000000, RZ, 0xfc, !PT ;  /* 0x800000000b0b1812 */ /* 0x000fe200078efcff */
[----:B------:R-:W-:Y:S01]  /*109610*/  UMOV UR56, UR6 ;  /* 0x0000000600387c82 */ /* 0x000fe20008000000 */
[----:B------:R-:W-:Y:S02]  /*109620*/  ULDC.64 UR6, c[0x0][0x228] ;  /* 0x00008a0000067ab9 */ /* 0x000fe40000000a00 */
[----:B------:R-:W-:Y:S01]  /*109630*/  UMOV UR8, UR7 ;  /* 0x0000000700087c82 */ /* 0x000fe20008000000 */
[----:B------:R-:W-:Y:S01]  /*109640*/  UMOV UR7, UR11 ;  /* 0x0000000b00077c82 */ /* 0x000fe20008000000 */
[----:B----4-:R-:W-:Y:S02]  /*109650*/  ISETP.GE.AND P1, PT, R3, UR5, PT ;  /* 0x0000000503007c0c */ /* 0x010fe4000bf26270 */
[----:B------:R-:W-:Y:S01]  /*109660*/  LOP3.LUT R11, R11, 0xbfffffff, RZ, 0xc0, !PT ;  /* 0xbfffffff0b0b7812 */ /* 0x000fe200078ec0ff */
[----:B------:R-:W2:Y:S04]  /*109670*/  LDL.LU R3, [R1+0x4d7c] ;  /* 0x004d7c0001037983 */ /* 0x000ea80000300800 */
[----:B------:R0:W-:Y:S01]  /*109680*/  STL.64 [R1+0x44e8], R12 ;  /* 0x0044e80c01007387 */ /* 0x0001e20000100a00 */
[----:B------:R-:W-:-:S03]  /*109690*/  ULDC UR5, c[0x0][0x248] ;  /* 0x0000920000057ab9 */ /* 0x000fc60000000800 */
[----:B0-----:R-:W4:Y:S01]  /*1096a0*/  LDL.LU R12, [R1+0x4d88] ;  /* 0x004d8800010c7983 */ /* 0x001f220000300800 */
[----:B---3--:R-:W-:-:S03]  /*1096b0*/  ISETP.GE.AND P2, PT, R9, UR7, PT ;  /* 0x0000000709007c0c */ /* 0x008fc6000bf46270 */
[----:B------:R-:W3:Y:S04]  /*1096c0*/  LDL.LU R9, [R1+0x4d8c] ;  /* 0x004d8c0001097983 */ /* 0x000ee80000300800 */
[----:B------:R-:W3:Y:S01]  /*1096d0*/  LDL.LU R4, [R1+0x4d98] ;  /* 0x004d980001047983 */ /* 0x000ee20000300800 */
[----:B------:R-:W-:Y:S02]  /*1096e0*/  ISETP.GE.AND P0, PT, R2, UR8, PT ;  /* 0x0000000802007c0c */ /* 0x000fe4000bf06270 */
[----:B------:R-:W-:Y:S01]  /*1096f0*/  @P1 LOP3.LUT R11, R11, 0x40000000, RZ, 0xfc, !PT ;  /* 0x400000000b0b1812 */ /* 0x000fe200078efcff */
[----:B------:R-:W-:Y:S01]  /*109700*/  VIADD R0, R0, UR5 ;  /* 0x0000000500007c36 */ /* 0x000fe20008000000 */
[----:B------:R-:W-:Y:S01]  /*109710*/  UMOV UR52, UR6 ;  /* 0x0000000600347c82 */ /* 0x000fe20008000000 */
[----:B------:R-:W-:Y:S01]  /*109720*/  ULDC.64 UR8, c[0x0][0x228] ;  /* 0x00008a0000087ab9 */ /* 0x000fe20000000a00 */
[----:B------:R-:W-:Y:S01]  /*109730*/  LOP3.LUT R11, R11, 0xdfffffff, RZ, 0xc0, !PT ;  /* 0xdfffffff0b0b7812 */ /* 0x000fe200078ec0ff */
[----:B------:R-:W-:Y:S01]  /*109740*/  UMOV UR5, UR10 ;  /* 0x0000000a00057c82 */ /* 0x000fe20008000000 */
[----:B------:R-:W-:Y:S01]  /*109750*/  ULDC.64 UR10, c[0x0][0x228] ;  /* 0x00008a00000a7ab9 */ /* 0x000fe20000000a00 */
[----:B------:R-:W-:-:S04]  /*109760*/  SHF.R.S32.HI R2, RZ, 0x1f, R0 ;  /* 0x0000001fff027819 */ /* 0x000fc80000011400 */
[----:B------:R-:W-:Y:S02]  /*109770*/  @P0 LOP3.LUT R11, R11, 0x20000000, RZ, 0xfc, !PT ;  /* 0x200000000b0b0812 */ /* 0x000fe400078efcff */
[----:B------:R-:W-:Y:S01]  /*109780*/  IADD3 R18, P0, R0, R29, RZ ;  /* 0x0000001d00127210 */ /* 0x000fe20007f1e0ff */
[----:B------:R-:W-:Y:S01]  /*109790*/  UMOV UR6, UR11 ;  /* 0x0000000b00067c82 */ /* 0x000fe20008000000 */
[----:B------:R-:W-:Y:S01]  /*1097a0*/  LOP3.LUT R11, R11, 0xefffffff, RZ, 0xc0, !PT ;  /* 0xefffffff0b0b7812 */ /* 0x000fe200078ec0ff */
[----:B------:R-:W-:Y:S02]  /*1097b0*/  UMOV UR7, UR9 ;  /* 0x0000000900077c82 */ /* 0x000fe40008000000 */
[----:B------:R-:W-:Y:S01]  /*1097c0*/  IMAD.X R19, R2, 0x1, R28, P0 ;  /* 0x0000000102137824 */ /* 0x000fe200000e061c */
[----:B------:R-:W-:-:S04]  /*1097d0*/  @P2 LOP3.LUT R11, R11, 0x10000000, RZ, 0xfc, !PT ;  /* 0x100000000b0b2812 */ /* 0x000fc800078efcff */
[----:B------:R-:W-:Y:S02]  /*1097e0*/  LOP3.LUT R11, R11, 0xf7ffffff, RZ, 0xc0, !PT ;  /* 0xf7ffffff0b0b7812 */ /* 0x000fe400078ec0ff */
[----:B--2---:R-:W-:Y:S02]  /*1097f0*/  ISETP.GE.AND P1, PT, R3, UR6, PT ;  /* 0x0000000603007c0c */ /* 0x004fe4000bf26270 */
[----:B------:R-:W2:Y:S04]  /*109800*/  LDL.LU R3, [R1+0x4d9c] ;  /* 0x004d9c0001037983 */ /* 0x000ea80000300800 */
[----:B------:R0:W-:Y:S01]  /*109810*/  STL.64 [R1+0x44c8], R18 ;  /* 0x0044c81201007387 */ /* 0x0001e20000100a00 */
[----:B----4-:R-:W-:Y:S02]  /*109820*/  ISETP.GE.AND P2, PT, R12, UR7, PT ;  /* 0x000000070c007c0c */ /* 0x010fe4000bf46270 */
[----:B------:R-:W-:-:S05]  /*109830*/  IADD3 R12, P0, R0, R27, RZ ;  /* 0x0000001b000c7210 */ /* 0x000fca0007f1e0ff */
[----:B------:R-:W-:Y:S01]  /*109840*/  IMAD.X R13, R2, 0x1, R26, P0 ;  /* 0x00000001020d7824 */ /* 0x000fe200000e061a */
[----:B0-----:R-:W-:-:S04]  /*109850*/  IADD3 R18, P0, R0, R25, RZ ;  /* 0x0000001900127210 */ /* 0x001fc80007f1e0ff */
[----:B------:R0:W-:Y:S01]  /*109860*/  STL.64 [R1+0x44e0], R12 ;  /* 0x0044e00c01007387 */ /* 0x0001e20000100a00 */
[----:B------:R-:W-:Y:S01]  /*109870*/  @P1 LOP3.LUT R11, R11, 0x8000000, RZ, 0xfc, !PT ;  /* 0x080000000b0b1812 */ /* 0x000fe200078efcff */
[----:B------:R-:W-:Y:S01]  /*109880*/  UMOV UR61, UR8 ;  /* 0x00000008003d7c82 */ /* 0x000fe20008000000 */
[----:B------:R-:W-:Y:S01]  /*109890*/  ULDC.64 UR8, c[0x0][0x228] ;  /* 0x00008a0000087ab9 */ /* 0x000fe20000000a00 */
[----:B------:R-:W-:Y:S01]  /*1098a0*/  IMAD.X R19, R2, 0x1, R24, P0 ;  /* 0x0000000102137824 */ /* 0x000fe200000e0618 */
[----:B0-----:R-:W4:Y:S04]  /*1098b0*/  LDL.LU R13, [R1+0x4da8] ;  /* 0x004da800010d7983 */ /* 0x001f280000300800 */
[----:B------:R-:W4:Y:S01]  /*1098c0*/  LDL.LU R12, [R1+0x4dac] ;  /* 0x004dac00010c7983 */ /* 0x000f220000300800 */
[----:B------:R-:W-:Y:S01]  /*1098d0*/  UMOV UR6, UR9 ;  /* 0x0000000900067c82 */ /* 0x000fe20008000000 */
[----:B------:R-:W-:Y:S01]  /*1098e0*/  UMOV UR59, UR8 ;  /* 0x00000008003b7c82 */ /* 0x000fe20008000000 */
[----:B------:R-:W-:Y:S01]  /*1098f0*/  LOP3.LUT R11, R11, 0xfbffffff, RZ, 0xc0, !PT ;  /* 0xfbffffff0b0b7812 */ /* 0x000fe200078ec0ff */
[----:B------:R-:W-:Y:S01]  /*109900*/  ULDC.64 UR8, c[0x0][0x228] ;  /* 0x00008a0000087ab9 */ /* 0x000fe20000000a00 */
[----:B------:R0:W-:Y:S01]  /*109910*/  STL.64 [R1+0x44f8], R18 ;  /* 0x0044f81201007387 */ /* 0x0001e20000100a00 */
[----:B------:R-:W-:Y:S01]  /*109920*/  UMOV UR7, UR9 ;  /* 0x0000000900077c82 */ /* 0x000fe20008000000 */
[----:B------:R-:W-:-:S02]  /*109930*/  @P2 LOP3.LUT R11, R11, 0x4000000, RZ, 0xfc, !PT ;  /* 0x040000000b0b2812 */ /* 0x000fc400078efcff */
[----:B0-----:R-:W4:Y:S01]  /*109940*/  LDL.LU.64 R18, [R1+0x5cf8] ;  /* 0x005cf80001127983 */ /* 0x001f220000300a00 */
[----:B---3--:R-:W-:-:S03]  /*109950*/  ISETP.GE.AND P2, PT, R4, UR7, PT ;  /* 0x0000000704007c0c */ /* 0x008fc6000bf46270 */
[----:B------:R-:W3:Y:S01]  /*109960*/  LDL.LU R4, [R1+0x4db0] ;  /* 0x004db00001047983 */ /* 0x000ee20000300800 */
[----:B------:R-:W-:Y:S02]  /*109970*/  ISETP.GE.AND P1, PT, R9, UR6, PT ;  /* 0x0000000609007c0c */ /* 0x000fe4000bf26270 */
[----:B------:R-:W-:Y:S01]  /*109980*/  LOP3.LUT R11, R11, 0xfdffffff, RZ, 0xc0, !PT ;  /* 0xfdffffff0b0b7812 */ /* 0x000fe200078ec0ff */
[----:B------:R-:W-:Y:S01]  /*109990*/  UMOV UR60, UR8 ;  /* 0x00000008003c7c82 */ /* 0x000fe20008000000 */
[----:B------:R-:W-:Y:S01]  /*1099a0*/  ULDC.64 UR8, c[0x0][0x228] ;  /* 0x00008a0000087ab9 */ /* 0x000fe20000000a00 */
[----:B------:R-:W-:Y:S01]  /*1099b0*/  UMOV UR50, UR10 ;  /* 0x0000000a00327c82 */ /* 0x000fe20008000000 */
[----:B------:R-:W-:Y:S01]  /*1099c0*/  UMOV UR6, UR9 ;  /* 0x0000000900067c82 */ /* 0x000fe20008000000 */
[----:B------:R-:W3:Y:S06]  /*1099d0*/  LDL.LU R9, [R1+0x4db4] ;  /* 0x004db40001097983 */ /* 0x000eec0000300800 */
[----:B------:R-:W-:Y:S01]  /*1099e0*/  @P1 LOP3.LUT R11, R11, 0x2000000, RZ, 0xfc, !PT ;  /* 0x020000000b0b1812 */ /* 0x000fe200078efcff */
[----:B------:R-:W-:Y:S01]  /*1099f0*/  UMOV UR53, UR8 ;  /* 0x0000000800357c82 */ /* 0x000fe20008000000 */
[----:B------:R-:W-:-:S02]  /*109a00*/  ULDC.64 UR10, c[0x0][0x228] ;  /* 0x00008a00000a7ab9 */ /* 0x000fc40000000a00 */
[----:B------:R-:W-:-:S04]  /*109a10*/  LOP3.LUT R11, R11, 0xfeffffff, RZ, 0xc0, !PT ;  /* 0xfeffffff0b0b7812 */ /* 0x000fc800078ec0ff */
[----:B------:R-:W-:-:S04]  /*109a20*/  @P2 LOP3.LUT R11, R11, 0x1000000, RZ, 0xfc, !PT ;  /* 0x010000000b0b2812 */ /* 0x000fc800078efcff */
[----:B------:R-:W-:Y:S02]  /*109a30*/  LOP3.LUT R11, R11, 0xff7fffff, RZ, 0xc0, !PT ;  /* 0xff7fffff0b0b7812 */ /* 0x000fe400078ec0ff */
[----:B--2---:R-:W-:Y:S01]  /*109a40*/  ISETP.GE.AND P1, PT, R3, UR6, PT ;  /* 0x0000000603007c0c */ /* 0x004fe2000bf26270 */
[----:B------:R-:W-:Y:S02]  /*109a50*/  ULDC.64 UR6, c[0x0][0x228] ;  /* 0x00008a0000067ab9 */ /* 0x000fe40000000a00 */
[----:B------:R-:W-:Y:S01]  /*109a60*/  UMOV UR8, UR7 ;  /* 0x0000000700087c82 */ /* 0x000fe20008000000 */
[----:B------:R-:W-:-:S09]  /*109a70*/  UMOV UR7, UR11 ;  /* 0x0000000b00077c82 */ /* 0x000fd20008000000 */
[----:B------:R-:W-:Y:S01]  /*109a80*/  @P1 LOP3.LUT R11, R11, 0x800000, RZ, 0xfc, !PT ;  /* 0x008000000b0b1812 */ /* 0x000fe200078efcff */
[----:B------:R-:W-:Y:S01]  /*109a90*/  IMAD.U32 R3, RZ, RZ, UR6 ;  /* 0x00000006ff037e24 */ /* 0x000fe2000f8e00ff */
[----:B------:R-:W-:Y:S02]  /*109aa0*/  UMOV UR6, UR10 ;  /* 0x0000000a00067c82 */ /* 0x000fe40008000000 */
[----:B------:R-:W-:Y:S01]  /*109ab0*/  LOP3.LUT R11, R11, 0xffbfffff, RZ, 0xc0, !PT ;  /* 0xffbfffff0b0b7812 */ /* 0x000fe200078ec0ff */
[----:B------:R-:W-:Y:S01]  /*109ac0*/  STL.64 [R1+0x5cf0], R24 ;  /* 0x005cf01801007387 */ /* 0x000fe20000100a00 */
[----:B----4-:R-:W-:Y:S02]  /*109ad0*/  ISETP.GE.AND P2, PT, R13, UR8, PT ;  /* 0x000000080d007c0c */ /* 0x010fe4000bf46270 */
[----:B------:R-:W-:Y:S02]  /*109ae0*/  ISETP.GE.AND P1, PT, R12, UR7, PT ;  /* 0x000000070c007c0c */ /* 0x000fe4000bf26270 */
[----:B------:R-:W-:Y:S01]  /*109af0*/  IADD3 R12, P0, R0, R23, RZ ;  /* 0x00000017000c7210 */ /* 0x000fe20007f1e0ff */
[----:B------:R-:W-:-:S04]  /*109b00*/  ULDC.64 UR8, c[0x0][0x228] ;  /* 0x00008a0000087ab9 */ /* 0x000fc80000000a00 */
[----:B------:R-:W-:Y:S01]  /*109b10*/  IMAD.X R13, R2, 0x1, R22, P0 ;  /* 0x00000001020d7824 */ /* 0x000fe200000e0616 */
[----:B------:R-:W-:-:S04]  /*109b20*/  UMOV UR10, UR9 ;  /* 0x00000009000a7c82 */ /* 0x000fc80008000000 */
[----:B------:R0:W-:Y:S01]  /*109b30*/  STL.64 [R1+0x4508], R12 ;  /* 0x0045080c01007387 */ /* 0x0001e20000100a00 */
[----:B------:R-:W-:-:S03]  /*109b40*/  @P2 LOP3.LUT R11, R11, 0x400000, RZ, 0xfc, !PT ;  /* 0x004000000b0b2812 */ /* 0x000fc600078efcff */
[----:B0-----:R-:W2:Y:S01]  /*109b50*/  LDL.LU R13, [R1+0x4dd8] ;  /* 0x004dd800010d7983 */ /* 0x001ea20000300800 */
[----:B---3--:R-:W-:Y:S02]  /*109b60*/  ISETP.GE.AND P2, PT, R4, UR10, PT ;  /* 0x0000000a04007c0c */ /* 0x008fe4000bf46270 */
[----:B------:R-:W-:Y:S01]  /*109b70*/  IADD3 R24, P0, R0, R21, RZ ;  /* 0x0000001500187210 */ /* 0x000fe20007f1e0ff */
[----:B------:R-:W3:Y:S01]  /*109b80*/  LDL.LU R4, [R1+0x4ddc] ;  /* 0x004ddc0001047983 */ /* 0x000ee20000300800 */
[----:B------:R-:W-:-:S03]  /*109b90*/  LOP3.LUT R11, R11, 0xffdfffff, RZ, 0xc0, !PT ;  /* 0xffdfffff0b0b7812 */ /* 0x000fc600078ec0ff */
[----:B------:R-:W4:Y:S01]  /*109ba0*/  LDL.LU R12, [R1+0x4de0] ;  /* 0x004de000010c7983 */ /* 0x000f220000300800 */
[----:B------:R-:W-:Y:S01]  /*109bb0*/  IMAD.X R25, R2, 0x1, R20, P0 ;  /* 0x0000000102197824 */ /* 0x000fe200000e0614 */
[----:B------:R-:W-:Y:S01]  /*109bc0*/  UMOV UR7, UR8 ;  /* 0x0000000800077c82 */ /* 0x000fe20008000000 */
[----:B------:R-:W-:Y:S01]  /*109bd0*/  @P1 LOP3.LUT R11, R11, 0x200000, RZ, 0xfc, !PT ;  /* 0x002000000b0b1812 */ /* 0x000fe200078efcff */
[----:B------:R-:W-:Y:S01]  /*109be0*/  ULDC.64 UR8, c[0x0][0x228] ;  /* 0x00008a0000087ab9 */ /* 0x000fe20000000a00 */
[----:B------:R-:W-:Y:S01]  /*109bf0*/  ULDC.64 UR10, c[0x0][0x228] ;  /* 0x00008a00000a7ab9 */ /* 0x000fe20000000a00 */
[----:B------:R-:W-:Y:S01]  /*109c00*/  ISETP.GE.AND P1, PT, R9, UR9, PT ;  /* 0x0000000909007c0c */ /* 0x000fe2000bf26270 */
[----:B------:R0:W-:Y:S01]  /*109c10*/  STL.64 [R1+0x4518], R24 ;  /* 0x0045181801007387 */ /* 0x0001e20000100a00 */
[----:B------:R-:W-:-:S03]  /*109c20*/  LOP3.LUT R11, R11, 0xffefffff, RZ, 0xc0, !PT ;  /* 0xffefffff0b0b7812 */ /* 0x000fc600078ec0ff */
[----:B------:R-:W4:Y:S01]  /*109c30*/  LDL.LU R9, [R1+0x4de4] ;  /* 0x004de40001097983 */ /* 0x000f220000300800 */
[----:B------:R-:W-:-:S04]  /*109c40*/  @P2 LOP3.LUT R11, R11, 0x100000, RZ, 0xfc, !PT ;  /* 0x001000000b0b2812 */ /* 0x000fc800078efcff */
[----:B------:R-:W-:-:S04]  /*109c50*/  LOP3.LUT R11, R11, 0xfff7ffff, RZ, 0xc0, !PT ;  /* 0xfff7ffff0b0b7812 */ /* 0x000fc800078ec0ff */
[----:B------:R-:W-:-:S04]  /*109c60*/  @P1 LOP3.LUT R11, R11, 0x80000, RZ, 0xfc, !PT ;  /* 0x000800000b0b1812 */ /* 0x000fc800078efcff */
[----:B------:R-:W-:Y:S02]  /*109c70*/  LOP3.LUT R11, R11, 0xfffbffff, RZ, 0xc0, !PT ;  /* 0xfffbffff0b0b7812 */ /* 0x000fe400078ec0ff */
[----:B---3--:R-:W-:Y:S02]  /*109c80*/  ISETP.GE.AND P1, PT, R4, UR13, PT ;  /* 0x0000000d04007c0c */ /* 0x008fe4000bf26270 */
[----:B------:R-:W3:Y:S01]  /*109c90*/  LDL.LU R4, [R1+0x4df0] ;  /* 0x004df00001047983 */ /* 0x000ee20000300800 */
[----:B--2---:R-:W-:Y:S02]  /*109ca0*/  ISETP.GE.AND P0, PT, R13, UR11, PT ;  /* 0x0000000b0d007c0c */ /* 0x004fe4000bf06270 */
[----:B----4-:R-:W-:Y:S01]  /*109cb0*/  ISETP.GE.AND P2, PT, R12, UR15, PT ;  /* 0x0000000f0c007c0c */ /* 0x010fe2000bf46270 */
[----:B------:R-:W-:Y:S01]  /*109cc0*/  UMOV UR13, UR5 ;  /* 0x00000005000d7c82 */ /* 0x000fe20008000000 */
[----:B------:R-:W-:Y:S01]  /*109cd0*/  ULDC UR5, c[0x0][0x248] ;  /* 0x0000920000057ab9 */ /* 0x000fe20000000800 */
[----:B------:R-:W-:Y:S01]  /*109ce0*/  UMOV UR11, UR53 ;  /* 0x00000035000b7c82 */ /* 0x000fe20008000000 */
[----:B------:R-:W-:Y:S01]  /*109cf0*/  UMOV UR9, UR54 ;  /* 0x0000003600097c82 */ /* 0x000fe20008000000 */
[----:B------:R-:W-:Y:S01]  /*109d00*/  LOP3.LUT R10, R10, 0xffffbfff, RZ, 0xc0, !PT ;  /* 0xffffbfff0a0a7812 */ /* 0x000fe200078ec0ff */
[----:B------:R-:W-:-:S05]  /*109d10*/  ULDC UR15, c[0x0][0x228] ;  /* 0x00008a00000f7ab9 */ /* 0x000fca0000000800 */
[----:B------:R-:W-:-:S04]  /*109d20*/  @P0 LOP3.LUT R11, R11, 0x40000, RZ, 0xfc, !PT ;  /* 0x000400000b0b0812 */ /* 0x000fc800078efcff */
[----:B------:R-:W-:Y:S02]  /*109d30*/  LOP3.LUT R11, R11, 0xfffdffff, RZ, 0xc0, !PT ;  /* 0xfffdffff0b0b7812 */ /* 0x000fe400078ec0ff */
[----:B0-----:R-:W-:Y:S02]  /*109d40*/  IADD3 R24, P0, R0, R19, RZ ;  /* 0x0000001300187210 */ /* 0x001fe40007f1e0ff */
[----:B------:R-:W-:Y:S02]  /*109d50*/  @P1 LOP3.LUT R11, R11, 0x20000, RZ, 0xfc, !PT ;  /* 0x000200000b0b1812 */ /* 0x000fe400078efcff */
[----:B------:R-:W-:Y:S01]  /*109d60*/  ISETP.GE.AND P1, PT, R9, UR17, PT ;  /* 0x0000001109007c0c */ /* 0x000fe2000bf26270 */
[----:B------:R-:W-:Y:S01]  /*109d70*/  IMAD.X R25, R2, 0x1, R18, P0 ;  /* 0x0000000102197824 */ /* 0x000fe200000e0612 */
[----:B------:R-:W-:Y:S02]  /*109d80*/  LOP3.LUT R11, R11, 0xfffeffff, RZ, 0xc0, !PT ;  /* 0xfffeffff0b0b7812 */ /* 0x000fe400078ec0ff */
[----:B------:R-:W-:Y:S01]  /*109d90*/  IADD3 R12, P0, R0, R17, RZ ;  /* 0x00000011000c7210 */ /* 0x000fe20007f1e0ff */
[----:B------:R-:W-:Y:S01]  /*109da0*/  ULDC UR17, c[0x0][0x228] ;  /* 0x00008a0000117ab9 */ /* 0x000fe20000000800 */
[----:B------:R-:W-:-:S03]  /*109db0*/  @P2 LOP3.LUT R11, R11, 0x10000, RZ, 0xfc, !PT ;  /* 0x000100000b0b2812 */ /* 0x000fc600078efcff */
[----:B------:R-:W-:Y:S01]  /*109dc0*/  IMAD.X R13, R2, 0x1, R15, P0 ;  /* 0x00000001020d7824 */ /* 0x000fe200000e060f */
[----:B------:R-:W-:Y:S01]  /*109dd0*/  LOP3.LUT R11, R11, 0xffff7fff, RZ, 0xc0, !PT ;  /* 0xffff7fff0b0b7812 */ /* 0x000fe200078ec0ff */
[----:B------:R0:W-:Y:S04]  /*109de0*/  STL.64 [R1+0x4528], R24 ;  /* 0x0045281801007387 */ /* 0x0001e80000100a00 */
[----:B------:R1:W-:Y:S01]  /*109df0*/  STL.64 [R1+0x4548], R12 ;  /* 0x0045480c01007387 */ /* 0x0003e20000100a00 */
[----:B------:R-:W-:Y:S02]  /*109e00*/  @P1 LOP3.LUT R11, R11, 0x8000, RZ, 0xfc, !PT ;  /* 0x000080000b0b1812 */ /* 0x000fe400078efcff */
[----:B---3--:R-:W-:Y:S02]  /*109e10*/  ISETP.GE.AND P1, PT, R4, UR19, PT ;  /* 0x0000001304007c0c */ /* 0x008fe4000bf26270 */
[----:B0-----:R-:W-:Y:S01]  /*109e20*/  IADD3 R24, P0, R0, R16, RZ ;  /* 0x0000001000187210 */ /* 0x001fe20007f1e0ff */
[----:B------:R-:W2:Y:S04]  /*109e30*/  LDL.LU R4, [R1+0x4df4] ;  /* 0x004df40001047983 */ /* 0x000ea80000300800 */
[----:B-1----:R-:W3:Y:S04]  /*109e40*/  LDL.LU R13, [R1+0x4df8] ;  /* 0x004df800010d7983 */ /* 0x002ee80000300800 */
[----:B------:R-:W4:Y:S04]  /*109e50*/  LDL.LU R12, [R1+0x4dfc] ;  /* 0x004dfc00010c7983 */ /* 0x000f280000300800 */
[----:B------:R-:W4:Y:S01]  /*109e60*/  LDL.LU R9, [R1+0x4e08] ;  /* 0x004e080001097983 */ /* 0x000f220000300800 */
[----:B------:R-:W-:Y:S01]  /*109e70*/  IMAD.X R25, R2, 0x1, R14, P0 ;  /* 0x0000000102197824 */ /* 0x000fe200000e060e */
[----:B------:R-:W-:Y:S01]  /*109e80*/  LOP3.LUT R11, R11, 0xffffbfff, RZ, 0xc0, !PT ;  /* 0xffffbfff0b0b7812 */ /* 0x000fe200078ec0ff */
[----:B------:R-:W-:-:S03]  /*109e90*/  ULDC UR19, c[0x0][0x228] ;  /* 0x00008a0000137ab9 */ /* 0x000fc60000000800 */
[----:B------:R0:W-:Y:S01]  /*109ea0*/  STL.64 [R1+0x4558], R24 ;  /* 0x0045581801007387 */ /* 0x0001e20000100a00 */
[----:B------:R-:W-:Y:S01]  /*109eb0*/  @P1 LOP3.LUT R11, R11, 0x4000, RZ, 0xfc, !PT ;  /* 0x000040000b0b1812 */ /* 0x000fe200078efcff */
[----:B------:R-:W-:Y:S01]  /*109ec0*/  VIADD R0, R0, UR5 ;  /* 0x0000000500007c36 */ /* 0x000fe20008000000 */
[----:B------:R-:W-:Y:S02]  /*109ed0*/  ULDC UR5, c[0x0][0x248] ;  /* 0x0000920000057ab9 */ /* 0x000fe40000000800 */
[----:B------:R-:W-:Y:S02]  /*109ee0*/  LOP3.LUT R11, R11, 0xffffdfff, RZ, 0xc0, !PT ;  /* 0xffffdfff0b0b7812 */ /* 0x000fe400078ec0ff */
[----:B------:R-:W-:Y:S02]  /*109ef0*/  SHF.R.S32.HI R2, RZ, 0x1f, R0 ;  /* 0x0000001fff027819 */ /* 0x000fe40000011400 */
[----:B--2---:R-:W-:Y:S02]  /*109f00*/  ISETP.GE.AND P0, PT, R4, UR21, PT ;  /* 0x0000001504007c0c */ /* 0x004fe4000bf06270 */
[----:B---3--:R-:W-:Y:S01]  /*109f10*/  ISETP.GE.AND P2, PT, R13, UR23, PT ;  /* 0x000000170d007c0c */ /* 0x008fe2000bf46270 */
[----:B------:R-:W2:Y:S01]  /*109f20*/  LDL.LU R4, [R1+0x4e0c] ;  /* 0x004e0c0001047983 */ /* 0x000ea20000300800 */
[----:B----4-:R-:W-:Y:S01]  /*109f30*/  ISETP.GE.AND P1, PT, R12, UR25, PT ;  /* 0x000000190c007c0c */ /* 0x010fe2000bf26270 */
[----:B------:R-:W-:Y:S01]  /*109f40*/  ULDC UR25, c[0x0][0x228] ;  /* 0x00008a0000197ab9 */ /* 0x000fe20000000800 */
[----:B------:R-:W-:Y:S01]  /*109f50*/  ULDC UR23, c[0x0][0x228] ;  /* 0x00008a0000177ab9 */ /* 0x000fe20000000800 */
[----:B------:R-:W-:-:S06]  /*109f60*/  ULDC UR21, c[0x0][0x228] ;  /* 0x00008a0000157ab9 */ /* 0x000fcc0000000800 */
[----:B------:R-:W-:Y:S02]  /*109f70*/  @P0 LOP3.LUT R11, R11, 0x2000, RZ, 0xfc, !PT ;  /* 0x000020000b0b0812 */ /* 0x000fe400078efcff */
[----:B------:R-:W-:-:S05]  /*109f80*/  IADD3 R12, P0, R0, R29, RZ ;  /* 0x0000001d000c7210 */ /* 0x000fca0007f1e0ff */
[----:B------:R-:W-:Y:S01]  /*109f90*/  IMAD.X R13, R2, 0x1, R28, P0 ;  /* 0x00000001020d7824 */ /* 0x000fe200000e061c */
[----:B0-----:R-:W-:-:S05]  /*109fa0*/  IADD3 R24, P0, R0, R27, RZ ;  /* 0x0000001b00187210 */ /* 0x001fca0007f1e0ff */
[----:B------:R-:W-:Y:S01]  /*109fb0*/  IMAD.X R25, R2, 0x1, R26, P0 ;  /* 0x0000000102197824 */ /* 0x000fe200000e061a */
[----:B------:R0:W-:Y:S04]  /*109fc0*/  STL.64 [R1+0x4540], R12 ;  /* 0x0045400c01007387 */ /* 0x0001e80000100a00 */
[----:B0-----:R-:W3:Y:S04]  /*109fd0*/  LDL.LU R13, [R1+0x4e18] ;  /* 0x004e1800010d7983 */ /* 0x001ee80000300800 */
[----:B------:R-:W4:Y:S04]  /*109fe0*/  LDL.LU R12, [R1+0x4e1c] ;  /* 0x004e1c00010c7983 */ /* 0x000f280000300800 */
[----:B------:R0:W-:Y:S04]  /*109ff0*/  STL.64 [R1+0x4550], R24 ;  /* 0x0045501801007387 */ /* 0x0001e80000100a00 */
[----:B0-----:R-:W3:Y:S01]  /*10a000*/  LDL.LU.64 R24, [R1+0x5cf0] ;  /* 0x005cf00001187983 */ /* 0x001ee20000300a00 */
[----:B------:R-:W-:-:S04]  /*10a010*/  LOP3.LUT R11, R11, 0xffffefff, RZ, 0xc0, !PT ;  /* 0xffffefff0b0b7812 */ /* 0x000fc800078ec0ff */
[----:B------:R-:W-:Y:S02]  /*10a020*/  @P2 LOP3.LUT R11, R11, 0x1000, RZ, 0xfc, !PT ;  /* 0x000010000b0b2812 */ /* 0x000fe400078efcff */
[----:B------:R-:W-:Y:S01]  /*10a030*/  ISETP.GE.AND P2, PT, R9, UR27, PT ;  /* 0x0000001b09007c0c */ /* 0x000fe2000bf46270 */
[----:B------:R-:W-:Y:S01]  /*10a040*/  ULDC UR27, c[0x0][0x228] ;  /* 0x00008a00001b7ab9 */ /* 0x000fe20000000800 */
[----:B------:R-:W3:Y:S01]  /*10a050*/  LDL.LU R9, [R1+0x4e28] ;  /* 0x004e280001097983 */ /* 0x000ee20000300800 */
[----:B------:R-:W-:-:S04]  /*10a060*/  LOP3.LUT R11, R11, 0xfffff7ff, RZ, 0xc0, !PT ;  /* 0xfffff7ff0b0b7812 */ /* 0x000fc800078ec0ff */
[----:B------:R-:W-:Y:S02]  /*10a070*/  @P1 LOP3.LUT R11, R11, 0x800, RZ, 0xfc, !PT ;  /* 0x000008000b0b1812 */ /* 0x000fe400078efcff */
[----:B--2---:R-:W-:Y:S02]  /*10a080*/  ISETP.GE.AND P1, PT, R4, UR29, PT ;  /* 0x0000001d04007c0c */ /* 0x004fe4000bf26270 */
[----:B------:R-:W-:Y:S01]  /*10a090*/  LOP3.LUT R11, R11, 0xfffffbff, RZ, 0xc0, !PT ;  /* 0xfffffbff0b0b7812 */ /* 0x000fe200078ec0ff */
[----:B------:R-:W2:Y:S01]  /*10a0a0*/  LDL.LU R4, [R1+0x4e2c] ;  /* 0x004e2c0001047983 */ /* 0x000ea20000300800 */
[----:B------:R-:W-:Y:S02]  /*10a0b0*/  ULDC UR29, c[0x0][0x228] ;  /* 0x00008a00001d7ab9 */ /* 0x000fe40000000800 */
[----:B------:R-:W-:-:S04]  /*10a0c0*/  @P2 LOP3.LUT R11, R11, 0x400, RZ, 0xfc, !PT ;  /* 0x000004000b0b2812 */ /* 0x000fc800078efcff */
[----:B------:R-:W-:-:S04]  /*10a0d0*/  LOP3.LUT R11, R11, 0xfffffdff, RZ, 0xc0, !PT ;  /* 0xfffffdff0b0b7812 */ /* 0x000fc800078ec0ff */
[----:B------:R-:W-:-:S04]  /*10a0e0*/  @P1 LOP3.LUT R11, R11, 0x200, RZ, 0xfc, !PT ;  /* 0x000002000b0b1812 */ /* 0x000fc800078efcff */
[----:B------:R-:W-:Y:S02]  /*10a0f0*/  LOP3.LUT R11, R11, 0xfffffeff, RZ, 0xc0, !PT ;  /* 0xfffffeff0b0b7812 */ /* 0x000fe400078ec0ff */
[----:B----4-:R-:W-:Y:S02]  /*10a100*/  ISETP.GE.AND P1, PT, R12, UR33, PT ;  /* 0x000000210c007c0c */ /* 0x010fe4000bf26270 */
[----:B---3--:R-:W-:Y:S01]  /*10a110*/  ISETP.GE.AND P2, PT, R13, UR31, PT ;  /* 0x0000001f0d007c0c */ /* 0x008fe2000bf46270 */
[----:B------:R-:W-:Y:S01]  /*10a120*/  ULDC UR33, c[0x0][0x228] ;  /* 0x00008a0000217ab9 */ /* 0x000fe20000000800 */
[----:B------:R-:W-:Y:S01]  /*10a130*/  IADD3 R12, P0, R0, R25, RZ ;  /* 0x00000019000c7210 */ /* 0x000fe20007f1e0ff */
[----:B------:R0:W-:Y:S04]  /*10a140*/  STL [R1+0x5cbc], R25 ;  /* 0x005cbc1901007387 */ /* 0x0001e80000100800 */
[----:B------:R-:W-:Y:S01]  /*10a150*/  IMAD.X R13, R2, 0x1, R24, P0 ;  /* 0x00000001020d7824 */ /* 0x000fe200000e0618 */
[----:B------:R-:W-:Y:S04]  /*10a160*/  STL [R1+0x5cc0], R24 ;  /* 0x005cc01801007387 */ /* 0x000fe80000100800 */
[----:B------:R1:W-:Y:S04]  /*10a170*/  STL.64 [R1+0x4560], R12 ;  /* 0x0045600c01007387 */ /* 0x0003e80000100a00 */
[----:B0-----:R-:W3:Y:S01]  /*10a180*/  LDL.LU R25, [R1+0x4e30] ;  /* 0x004e300001197983 */ /* 0x001ee20000300800 */
[----:B------:R-:W-:-:S02]  /*10a190*/  @P2 LOP3.LUT R11, R11, 0x100, RZ, 0xfc, !PT ;  /* 0x000001000b0b2812 */ /* 0x000fc400078efcff */
[----:B-1----:R-:W-:Y:S01]  /*10a1a0*/  IADD3 R12, P0, R0, R23, RZ ;  /* 0x00000017000c7210 */ /* 0x002fe20007f1e0ff */
[----:B------:R-:W4:Y:S04]  /*10a1b0*/  LDL.LU R24, [R1+0x4e34] ;  /* 0x004e340001187983 */ /* 0x000f280000300800 */
[----:B------:R-:W-:Y:S01]  /*10a1c0*/  IMAD.X R13, R2, 0x1, R22, P0 ;  /* 0x00000001020d7824 */ /* 0x000fe200000e0616 */
[----:B------:R-:W-:Y:S01]  /*10a1d0*/  STL [R1+0x5cc4], R23 ;  /* 0x005cc41701007387 */ /* 0x000fe20000100800 */
[----:B------:R-:W-:Y:S01]  /*10a1e0*/  ISETP.GE.AND P2, PT, R9, UR35, PT ;  /* 0x0000002309007c0c */ /* 0x000fe2000bf46270 */
[----:B------:R-:W-:Y:S01]  /*10a1f0*/  IMAD.MOV.U32 R9, RZ, RZ, R5 ;  /* 0x000000ffff097224 */ /* 0x000fe200078e0005 */
[----:B------:R-:W-:Y:S01]  /*10a200*/  LOP3.LUT R11, R11, 0xffffff7f, RZ, 0xc0, !PT ;  /* 0xffffff7f0b0b7812 */ /* 0x000fe200078ec0ff */
[----:B------:R0:W-:Y:S01]  /*10a210*/  STL.64 [R1+0x4570], R12 ;  /* 0x0045700c01007387 */ /* 0x0001e20000100a00 */
[----:B------:R-:W-:Y:S01]  /*10a220*/  UMOV UR31, UR55 ;  /* 0x00000037001f7c82 */ /* 0x000fe20008000000 */
[----:B------:R-:W-:Y:S01]  /*10a230*/  ULDC.64 UR54, c[0x0][0x228] ;  /* 0x00008a0000367ab9 */ /* 0x000fe20000000a00 */
[----:B------:R-:W-:Y:S01]  /*10a240*/  ULDC UR35, c[0x0][0x228] ;  /* 0x00008a0000237ab9 */ /* 0x000fe20000000800 */
[----:B0-----:R-:W4:Y:S04]  /*10a250*/  LDL.LU.64 R12, [R1+0x5ce8] ;  /* 0x005ce800010c7983 */ /* 0x001f280000300a00 */
[----:B------:R-:W4:Y:S01]  /*10a260*/  LDL.LU R5, [R1+0x4e58] ;  /* 0x004e580001057983 */ /* 0x000f220000300800 */
[----:B------:R-:W-:-:S02]  /*10a270*/  @P1 LOP3.LUT R11, R11, 0x80, RZ, 0xfc, !PT ;  /* 0x000000800b0b1812 */ /* 0x000fc400078efcff */
[----:B--2---:R-:W-:Y:S02]  /*10a280*/  ISETP.GE.AND P1, PT, R4, UR37, PT ;  /* 0x0000002504007c0c */ /* 0x004fe4000bf26270 */
[----:B------:R-:W2:Y:S01]  /*10a290*/  LDL.LU R4, [R1+0x4e5c] ;  /* 0x004e5c0001047983 */ /* 0x000ea20000300800 */
[----:B------:R-:W-:-:S03]  /*10a2a0*/  LOP3.LUT R11, R11, 0xffffffbf, RZ, 0xc0, !PT ;  /* 0xffffffbf0b0b7812 */ /* 0x000fc600078ec0ff */
[----:B------:R0:W-:Y:S01]  /*10a2b0*/  STL [R1+0x5cc8], R22 ;  /* 0x005cc81601007387 */ /* 0x0001e20000100800 */
[----:B------:R-:W-:-:S03]  /*10a2c0*/  @P2 LOP3.LUT R11, R11, 0x40, RZ, 0xfc, !PT ;  /* 0x000000400b0b2812 */ /* 0x000fc600078efcff */
[----:B------:R1:W-:Y:S01]  /*10a2d0*/  STL [R1+0x5ccc], R21 ;  /* 0x005ccc1501007387 */ /* 0x0003e20000100800 */
[----:B------:R-:W-:Y:S02]  /*10a2e0*/  LOP3.LUT R11, R11, 0xffffffdf, RZ, 0xc0, !PT ;  /* 0xffffffdf0b0b7812 */ /* 0x000fe400078ec0ff */
[----:B0-----:R-:W-:Y:S02]  /*10a2f0*/  IADD3 R22, P0, R0, R21, RZ ;  /* 0x0000001500167210 */ /* 0x001fe40007f1e0ff */
[----:B-1----:R-:W2:Y:S01]  /*10a300*/  LDL.LU R21, [R1+0x4e60] ;  /* 0x004e600001157983 */ /* 0x002ea20000300800 */
[----:B------:R-:W-:Y:S02]  /*10a310*/  @P1 LOP3.LUT R11, R11, 0x20, RZ, 0xfc, !PT ;  /* 0x000000200b0b1812 */ /* 0x000fe400078efcff */
[----:B------:R-:W-:Y:S02]  /*10a320*/  IMAD.X R23, R2, 0x1, R20, P0 ;  /* 0x0000000102177824 */ /* 0x000fe400000e0614 */
[----:B------:R-:W-:Y:S01]  /*10a330*/  LOP3.LUT R11, R11, 0xffffffef, RZ, 0xc0, !PT ;  /* 0xffffffef0b0b7812 */ /* 0x000fe200078ec0ff */
[----:B------:R-:W-:Y:S04]  /*10a340*/  STL [R1+0x5cd0], R20 ;  /* 0x005cd01401007387 */ /* 0x000fe80000100800 */
[----:B------:R0:W-:Y:S01]  /*10a350*/  STL.64 [R1+0x4580], R22 ;  /* 0x0045801601007387 */ /* 0x0001e20000100a00 */
[----:B---3--:R-:W-:-:S13]  /*10a360*/  ISETP.GE.AND P2, PT, R25, UR39, PT ;  /* 0x0000002719007c0c */ /* 0x008fda000bf46270 */
[----:B------:R-:W-:Y:S02]  /*10a370*/  @P2 LOP3.LUT R11, R11, 0x10, RZ, 0xfc, !PT ;  /* 0x000000100b0b2812 */ /* 0x000fe400078efcff */
[----:B----4-:R-:W-:Y:S02]  /*10a380*/  ISETP.GE.AND P1, PT, R24, UR41, PT ;  /* 0x0000002918007c0c */ /* 0x010fe4000bf26270 */
[----:B------:R-:W-:Y:S02]  /*10a390*/  ISETP.GE.AND P2, PT, R5, UR43, PT ;  /* 0x0000002b05007c0c */ /* 0x000fe4000bf46270 */
[----:B------:R-:W-:Y:S01]  /*10a3a0*/  LOP3.LUT R11, R11, 0xfffffff7, RZ, 0xc0, !PT ;  /* 0xfffffff70b0b7812 */ /* 0x000fe200078ec0ff */
[----:B------:R-:W3:Y:S04]  /*10a3b0*/  LDL.LU R5, [R1+0x4e64] ;  /* 0x004e640001057983 */ /* 0x000ee80000300800 */
[----:B------:R-:W-:Y:S01]  /*10a3c0*/  STL [R1+0x5cd4], R19 ;  /* 0x005cd41301007387 */ /* 0x000fe20000100800 */
[----:B0-----:R-:W-:-:S03]  /*10a3d0*/  IADD3 R22, P0, R0, R19, RZ ;  /* 0x0000001300167210 */ /* 0x001fc60007f1e0ff */
[----:B------:R-:W-:Y:S01]  /*10a3e0*/  @P1 LOP3.LUT R11, R11, 0x8, RZ, 0xfc, !PT ;  /* 0x000000080b0b1812 */ /* 0x000fe200078efcff */
[----:B------:R-:W-:Y:S01]  /*10a3f0*/  UMOV UR39, UR51 ;  /* 0x0000003300277c82 */ /* 0x000fe20008000000 */
[----:B------:R-:W-:Y:S01]  /*10a400*/  UMOV UR41, UR50 ;  /* 0x0000003200297c82 */ /* 0x000fe20008000000 */
[----:B------:R-:W-:Y:S01]  /*10a410*/  ULDC.64 UR50, c[0x0][0x228] ;  /* 0x00008a0000327ab9 */ /* 0x000fe20000000a00 */
[----:B------:R-:W-:Y:S01]  /*10a420*/  UMOV UR37, UR52 ;  /* 0x0000003400257c82 */ /* 0x000fe20008000000 */
[----:B------:R-:W-:Y:S01]  /*10a430*/  ULDC UR43, c[0x0][0x228] ;  /* 0x00008a00002b7ab9 */ /* 0x000fe20000000800 */
[----:B--2---:R-:W-:Y:S02]  /*10a440*/  ISETP.GE.AND P1, PT, R4, UR45, PT ;  /* 0x0000002d04007c0c */ /* 0x004fe4000bf26270 */
[----:B------:R-:W-:Y:S01]  /*10a450*/  LOP3.LUT R11, R11, 0xfffffffb, RZ, 0xc0, !PT ;  /* 0xfffffffb0b0b7812 */ /* 0x000fe200078ec0ff */
[----:B------:R-:W2:Y:S01]  /*10a460*/  LDL.LU R4, [R1+0x4e70] ;  /* 0x004e700001047983 */ /* 0x000ea20000300800 */
[----:B------:R-:W-:Y:S01]  /*10a470*/  IMAD.X R23, R2, 0x1, R18, P0 ;  /* 0x0000000102177824 */ /* 0x000fe200000e0612 */
[----:B------:R-:W-:Y:S01]  /*10a480*/  ULDC.64 UR52, c[0x0][0x228] ;  /* 0x00008a0000347ab9 */ /* 0x000fe20000000a00 */
[----:B------:R-:W-:Y:S01]  /*10a490*/  @P2 LOP3.LUT R11, R11, 0x4, RZ, 0xfc, !PT ;  /* 0x000000040b0b2812 */ /* 0x000fe200078efcff */
[----:B------:R-:W-:-:S03]  /*10a4a0*/  ULDC UR45, c[0x0][0x228] ;  /* 0x00008a00002d7ab9 */ /* 0x000fc60000000800 */
[----:B------:R-:W-:Y:S01]  /*10a4b0*/  LOP3.LUT R11, R11, 0xfffffffd, RZ, 0xc0, !PT ;  /* 0xfffffffd0b0b7812 */ /* 0x000fe200078ec0ff */
[----:B------:R0:W-:Y:S01]  /*10a4c0*/  STL [R1+0x5cd8], R18 ;  /* 0x005cd81201007387 */ /* 0x0001e20000100800 */
[----:B------:R-:W-:Y:S02]  /*10a4d0*/  ISETP.GE.AND P0, PT, R21, UR47, PT ;  /* 0x0000002f15007c0c */ /* 0x000fe4000bf06270 */
[----:B------:R-:W-:Y:S02]  /*10a4e0*/  @P1 LOP3.LUT R11, R11, 0x2, RZ, 0xfc, !PT ;  /* 0x000000020b0b1812 */ /* 0x000fe400078efcff */
[----:B0-----:R-:W-:Y:S02]  /*10a4f0*/  IADD3 R18, P1, R0, R17, RZ ;  /* 0x0000001100127210 */ /* 0x001fe40007f3e0ff */
[----:B------:R-:W-:Y:S01]  /*10a500*/  LOP3.LUT R11, R11, 0xfffffffe, RZ, 0xc0, !PT ;  /* 0xfffffffe0b0b7812 */ /* 0x000fe200078ec0ff */
[----:B------:R-:W-:Y:S04]  /*10a510*/  STL.64 [R1+0x4590], R22 ;  /* 0x0045901601007387 */ /* 0x000fe80000100a00 */
[----:B------:R-:W-:Y:S01]  /*10a520*/  STL [R1+0x5cdc], R17 ;  /* 0x005cdc1101007387 */ /* 0x000fe20000100800 */
[----:B------:R-:W-:Y:S01]  /*10a530*/  IMAD.X R19, R2, 0x1, R15, P1 ;  /* 0x0000000102137824 */ /* 0x000fe200008e060f */
[----:B------:R-:W-:-:S02]  /*10a540*/  @P0 LOP3.LUT R11, R11, 0x1, RZ, 0xfc, !PT ;  /* 0x000000010b0b0812 */ /* 0x000fc400078efcff */
[----:B---3--:R-:W-:Y:S02]  /*10a550*/  ISETP.GE.AND P0, PT, R5, UR49, PT ;  /* 0x0000003105007c0c */ /* 0x008fe4000bf06270 */
[----:B------:R-:W3:Y:S04]  /*10a560*/  LDL.LU R5, [R1+0x4e74] ;  /* 0x004e740001057983 */ /* 0x000ee80000300800 */
[----:B------:R-:W-:Y:S04]  /*10a570*/  STL [R1+0x5ce0], R15 ;  /* 0x005ce00f01007387 */ /* 0x000fe80000100800 */
[----:B------:R0:W-:Y:S04]  /*10a580*/  STL.64 [R1+0x45a8], R18 ;  /* 0x0045a81201007387 */ /* 0x0001e80000100a00 */
[----:B0-----:R-:W4:Y:S04]  /*10a590*/  LDL.LU R18, [R1+0x4e78] ;  /* 0x004e780001127983 */ /* 0x001f280000300800 */
[----:B------:R-:W4:Y:S04]  /*10a5a0*/  LDL.LU R17, [R1+0x4e7c] ;  /* 0x004e7c0001117983 */ /* 0x000f280000300800 */
[----:B------:R-:W4:Y:S01]  /*10a5b0*/  LDL.LU R15, [R1+0x4e88] ;  /* 0x004e8800010f7983 */ /* 0x000f220000300800 */
[----:B--2---:R-:W-:-:S03]  /*10a5c0*/  ISETP.GE.AND P1, PT, R4, UR51, PT ;  /* 0x0000003304007c0c */ /* 0x004fc6000bf26270 */
[----:B------:R-:W2:Y:S01]  /*10a5d0*/  LDL.LU R4, [R1+0x4e8c] ;  /* 0x004e8c0001047983 */ /* 0x000ea20000300800 */
[C---:B------:R-:W-:Y:S01]  /*10a5e0*/  IADD3 R20, P2, R0.reuse, R16, RZ ;  /* 0x0000001000147210 */ /* 0x040fe20007f5e0ff */
[----:B------:R-:W-:Y:S01]  /*10a5f0*/  VIADD R0, R0, UR5 ;  /* 0x0000000500007c36 */ /* 0x000fe20008000000 */
[----:B------:R-:W-:Y:S01]  /*10a600*/  @P0 LOP3.LUT R10, R10, 0x4000, RZ, 0xfc, !PT ;  /* 0x000040000a0a0812 */ /* 0x000fe200078efcff */
[----:B------:R-:W-:Y:S01]  /*10a610*/  UMOV UR49, UR61 ;  /* 0x0000003d00317c82 */ /* 0x000fe20008000000 */
[----:B------:R-:W-:Y:S01]  /*10a620*/  UMOV UR51, UR60 ;  /* 0x0000003c00337c82 */ /* 0x000fe20008000000 */
[----:B------:R-:W-:Y:S01]  /*10a630*/  IMAD.X R21, R2, 0x1, R14, P2 ;  /* 0x0000000102157824 */ /* 0x000fe200010e060e */
[----:B------:R-:W-:Y:S01]  /*10a640*/  ULDC.64 UR60, c[0x0][0x228] ;  /* 0x00008a00003c7ab9 */ /* 0x000fe20000000a00 */
[----:B------:R-:W-:Y:S01]  /*10a650*/  UMOV UR47, UR56 ;  /* 0x00000038002f7c82 */ /* 0x000fe20008000000 */
[----:B------:R-:W-:Y:S01]  /*10a660*/  ULDC.64 UR56, c[0x0][0x228] ;  /* 0x00008a0000387ab9 */ /* 0x000fe20000000a00 */
[----:B------:R-:W-:Y:S01]  /*10a670*/  ULDC UR5, c[0x0][0x228] ;  /* 0x00008a0000057ab9 */ /* 0x000fe20000000800 */
[----:B------:R-:W-:Y:S01]  /*10a680*/  STL.64 [R1+0x45c8], R20 ;  /* 0x0045c81401007387 */ /* 0x000fe20000100a00 */
[----:B---3--:R-:W-:-:S02]  /*10a690*/  ISETP.GE.AND P2, PT, R5, UR53, PT ;  /* 0x0000003505007c0c */ /* 0x008fc4000bf46270 */
[----:B------:R-:W-:Y:S02]  /*10a6a0*/  SHF.R.S32.HI R5, RZ, 0x1f, R0 ;  /* 0x0000001fff057819 */ /* 0x000fe40000011400 */
[----:B----4-:R-:W-:Y:S02]  /*10a6b0*/  ISETP.GE.AND P3, PT, R18, UR55, PT ;  /* 0x0000003712007c0c */ /* 0x010fe4000bf66270 */
[----:B------:R-:W-:-:S05]  /*10a6c0*/  IADD3 R18, P5, R0, R29, RZ ;  /* 0x0000001d00127210 */ /* 0x000fca0007fbe0ff */
[----:B------:R-:W-:-:S05]  /*10a6d0*/  IMAD.X R19, R5, 0x1, R28, P5 ;  /* 0x0000000105137824 */ /* 0x000fca00028e061c */
[----:B------:R0:W-:Y:S02]  /*10a6e0*/  STL.64 [R1+0x45a0], R18 ;  /* 0x0045a01201007387 */ /* 0x0001e40000100a00 */
[----:B0-----:R-:W-:-:S05]  /*10a6f0*/  IADD3 R18, P0, R0, R27, RZ ;  /* 0x0000001b00127210 */ /* 0x001fca0007f1e0ff */
[----:B------:R-:W-:-:S05]  /*10a700*/  IMAD.X R19, R5, 0x1, R26, P0 ;  /* 0x0000000105137824 */ /* 0x000fca00000e061a */
[----:B------:R0:W-:Y:S04]  /*10a710*/  STL.64 [R1+0x45c0], R18 ;  /* 0x0045c01201007387 */ /* 0x0001e80000100a00 */
[----:B------:R-:W3:Y:S01]  /*10a720*/  LDL.LU R2, [R1+0x88] ;  /* 0x0000880001027983 */ /* 0x000ee20000300800 */
[----:B------:R-:W-:Y:S01]  /*10a730*/  ISETP.GE.AND P4, PT, R17, UR57, PT ;  /* 0x0000003911007c0c */ /* 0x000fe2000bf86270 */
[----:B------:R-:W-:Y:S01]  /*10a740*/  UMOV UR53, UR59 ;  /* 0x0000003b00357c82 */ /* 0x000fe20008000000 */
[----:B------:R-:W-:Y:S01]  /*10a750*/  UMOV UR57, UR58 ;  /* 0x0000003a00397c82 */ /* 0x000fe20008000000 */
[----:B------:R-:W-:Y:S02]  /*10a760*/  ULDC.64 UR58, c[0x0][0x228] ;  /* 0x00008a00003a7ab9 */ /* 0x000fe40000000a00 */
[----:B------:R-:W-:-:S02]  /*10a770*/  ISETP.GE.AND P5, PT, R15, UR59, PT ;  /* 0x0000003b0f007c0c */ /* 0x000fc4000bfa6270 */
[----:B--2---:R-:W-:Y:S02]  /*10a780*/  ISETP.GE.AND P6, PT, R4, UR61, PT ;  /* 0x0000003d04007c0c */ /* 0x004fe4000bfc6270 */
[----:B------:R-:W2:Y:S04]  /*10a790*/  LDL.LU R4, [R1+0x84] ;  /* 0x0000840001047983 */ /* 0x000ea80000300800 */
[----:B0-----:R-:W4:Y:S04]  /*10a7a0*/  LDL R18, [R1+0x2ec8] ;  /* 0x002ec80001127983 */ /* 0x001f280000100800 */
[----:B------:R-:W2:Y:S04]  /*10a7b0*/  LDL R25, [R1+0x146c] ;  /* 0x00146c0001197983 */ /* 0x000ea80000100800 */
[----:B------:R-:W2:Y:S04]  /*10a7c0*/  LDL R15, [R1+0x2ec0] ;  /* 0x002ec000010f7983 */ /* 0x000ea80000100800 */
[----:B------:R-:W2:Y:S04]  /*10a7d0*/  LDL R17, [R1+0x2ec4] ;  /* 0x002ec40001117983 */ /* 0x000ea80000100800 */
[----:B------:R-:W2:Y:S04]  /*10a7e0*/  LDL R19, [R1+0x2ecc] ;  /* 0x002ecc0001137983 */ /* 0x000ea80000100800 */
[----:B------:R-:W2:Y:S04]  /*10a7f0*/  LDL R20, [R1+0x2ed0] ;  /* 0x002ed00001147983 */ /* 0x000ea80000100800 */
[----:B------:R-:W2:Y:S04]  /*10a800*/  LDL R22, [R1+0x2ed4] ;  /* 0x002ed40001167983 */ /* 0x000ea80000100800 */
[----:B------:R-:W2:Y:S01]  /*10a810*/  LDL R23, [R1+0x1468] ;  /* 0x0014680001177983 */ /* 0x000ea20000100800 */
[----:B------:R-:W-:-:S04]  /*10a820*/  LOP3.LUT R10, R10, 0xffffdfff, RZ, 0xc0, !PT ;  /* 0xffffdfff0a0a7812 */ /* 0x000fc800078ec0ff */
[----:B------:R-:W-:Y:S02]  /*10a830*/  @P1 LOP3.LUT R10, R10, 0x2000, RZ, 0xfc, !PT ;  /* 0x000020000a0a1812 */ /* 0x000fe400078efcff */
[----:B------:R-:W-:Y:S02]  /*10a840*/  LOP3.LUT P1, RZ, R12, 0x10, RZ, 0xc0, !PT ;  /* 0x000000100cff7812 */ /* 0x000fe4000782c0ff */
[----:B------:R-:W-:Y:S01]  /*10a850*/  LOP3.LUT R10, R10, 0xffff7fff, RZ, 0xc0, !PT ;  /* 0xffff7fff0a0a7812 */ /* 0x000fe200078ec0ff */
[----:B------:R-:W-:Y:S01]  /*10a860*/  UMOV UR61, UR9 ;  /* 0x00000009003d7c82 */ /* 0x000fe20008000000 */
[----:B------:R-:W-:Y:S02]  /*10a870*/  ULDC UR9, c[0x0][0x228] ;  /* 0x00008a0000097ab9 */ /* 0x000fe40000000800 */
[----:B------:R-:W-:-:S04]  /*10a880*/  @P2 LOP3.LUT R10, R10, 0x8000, RZ, 0xfc, !PT ;  /* 0x000080000a0a2812 */ /* 0x000fc800078efcff */
[----:B------:R-:W-:-:S04]  /*10a890*/  LOP3.LUT R10, R10, 0xfffeffff, RZ, 0xc0, !PT ;  /* 0xfffeffff0a0a7812 */ /* 0x000fc800078ec0ff */
[----:B------:R-:W-:Y:S01]  /*10a8a0*/  @P3 LOP3.LUT R10, R10, 0x10000, RZ, 0xfc, !PT ;  /* 0x000100000a0a3812 */ /* 0x000fe200078efcff */
[----:B------:R-:W-:Y:S01]  /*10a8b0*/  UMOV UR59, UR11 ;  /* 0x0000000b003b7c82 */ /* 0x000fe20008000000 */
[----:B------:R-:W-:Y:S02]  /*10a8c0*/  ULDC UR11, c[0x0][0x228] ;  /* 0x00008a00000b7ab9 */ /* 0x000fe40000000800 */
[----:B------:R-:W-:Y:S01]  /*10a8d0*/  LOP3.LUT R10, R10, 0xfffdffff, RZ, 0xc0, !PT ;  /* 0xfffdffff0a0a7812 */ /* 0x000fe200078ec0ff */
[----:B------:R-:W-:Y:S01]  /*10a8e0*/  UMOV UR55, UR13 ;  /* 0x0000000d00377c82 */ /* 0x000fe20008000000 */
[----:B------:R-:W-:Y:S02]  /*10a8f0*/  ULDC UR13, c[0x0][0x228] ;  /* 0x00008a00000d7ab9 */ /* 0x000fe40000000800 */
[----:B------:R-:W-:Y:S02]  /*10a900*/  @P4 LOP3.LUT R10, R10, 0x20000, RZ, 0xfc, !PT ;  /* 0x000200000a0a4812 */ /* 0x000fe400078efcff */
[----:B------:R-:W-:-:S02]  /*10a910*/  LOP3.LUT P0, RZ, R12, 0x8, RZ, 0xc0, !PT ;  /* 0x000000080cff7812 */ /* 0x000fc4000780c0ff */
[----:B---3--:R-:W-:Y:S02]  /*10a920*/  LOP3.LUT R2, R2, 0xfffffdff, RZ, 0xc0, !PT ;  /* 0xfffffdff02027812 */ /* 0x008fe400078ec0ff */
[----:B----4-:R-:W-:Y:S02]  /*10a930*/  ISETP.LT.AND P2, PT, R18, UR61, !P1 ;  /* 0x0000003d12007c0c */ /* 0x010fe4000cf41270 */
[----:B--2---:R-:W-:Y:S02]  /*10a940*/  ISETP.LT.AND P3, PT, R25, UR9, !P1 ;  /* 0x0000000919007c0c */ /* 0x004fe4000cf61270 */
[----:B------:R-:W-:Y:S02]  /*10a950*/  LOP3.LUT R4, R4, 0x7fffffff, RZ, 0xc0, !PT ;  /* 0x7fffffff04047812 */ /* 0x000fe400078ec0ff */
[----:B------:R-:W-:Y:S01]  /*10a960*/  ISETP.LT.AND P4, PT, R17, UR13, !P1 ;  /* 0x0000000d11007c0c */ /* 0x000fe2000cf81270 */
[----:B------:R-:W-:Y:S01]  /*10a970*/  ULDC UR13, c[0x0][0x228] ;  /* 0x00008a00000d7ab9 */ /* 0x000fe20000000800 */
[----:B------:R-:W-:-:S05]  /*10a980*/  ULDC UR9, c[0x0][0x228] ;  /* 0x00008a0000097ab9 */ /* 0x000fca0000000800 */
[----:B------:R-:W-:Y:S02]  /*10a990*/  @P2 LOP3.LUT R2, R2, 0x200, RZ, 0xfc, !PT ;  /* 0x0000020002022812 */ /* 0x000fe400078efcff */
[----:B------:R-:W-:Y:S01]  /*10a9a0*/  ISETP.LT.AND P2, PT, R15, UR11, !P1 ;  /* 0x0000000b0f007c0c */ /* 0x000fe2000cf41270 */
[----:B------:R-:W-:Y:S01]  /*10a9b0*/  ULDC UR11, c[0x0][0x228] ;  /* 0x00008a00000b7ab9 */ /* 0x000fe20000000800 */
[----:B------:R-:W-:-:S04]  /*10a9c0*/  LOP3.LUT R2, R2, 0xffffefff, RZ, 0xc0, !PT ;  /* 0xffffefff02027812 */ /* 0x000fc800078ec0ff */
[----:B------:R-:W-:-:S04]  /*10a9d0*/  @P3 LOP3.LUT R2, R2, 0x1000, RZ, 0xfc, !PT ;  /* 0x0000100002023812 */ /* 0x000fc800078efcff */
[----:B------:R-:W-:Y:S02]  /*10a9e0*/  LOP3.LUT R2, R2, 0xfffff7ff, RZ, 0xc0, !PT ;  /* 0xfffff7ff02027812 */ /* 0x000fe400078ec0ff */
[----:B------:R-:W-:Y:S01]  /*10a9f0*/  ISETP.LT.AND P3, PT, R19, UR5, !P1 ;  /* 0x0000000513007c0c */ /* 0x000fe2000cf61270 */
[----:B------:R-:W-:Y:S01]  /*10aa00*/  ULDC UR5, c[0x0][0x228] ;  /* 0x00008a0000057ab9 */ /* 0x000fe20000000800 */
[----:B------:R-:W-:-:S04]  /*10aa10*/  @P2 LOP3.LUT R2, R2, 0x800, RZ, 0xfc, !PT ;  /* 0x0000080002022812 */ /* 0x000fc800078efcff */
[----:B------:R-:W-:Y:S02]  /*10aa20*/  LOP3.LUT R2, R2, 0xfffffbff, RZ, 0xc0, !PT ;  /* 0xfffffbff02027812 */ /* 0x000fe400078ec0ff */
[----:B------:R-:W-:Y:S02]  /*10aa30*/  ISETP.LT.AND P2, PT, R20, UR25, !P1 ;  /* 0x0000001914007c0c */ /* 0x000fe4000cf41270 */
[----:B------:R-:W-:-:S04]  /*10aa40*/  @P4 LOP3.LUT R2, R2, 0x400, RZ, 0xfc, !PT ;  /* 0x0000040002024812 */ /* 0x000fc800078efcff */
[----:B------:R-:W-:-:S04]  /*10aa50*/  LOP3.LUT R2, R2, 0xfffffeff, RZ, 0xc0, !PT ;  /* 0xfffffeff02027812 */ /* 0x000fc800078ec0ff */
[----:B------:R-:W-:Y:S02]  /*10aa60*/  @P3 LOP3.LUT R2, R2, 0x100, RZ, 0xfc, !PT ;  /* 0x0000010002023812 */ /* 0x000fe400078efcff */
[----:B------:R-:W-:Y:S02]  /*10aa70*/  ISETP.LT.AND P3, PT, R22, UR23, !P1 ;  /* 0x0000001716007c0c */ /* 0x000fe4000cf61270 */
[----:B------:R-:W-:Y:S02]  /*10aa80*/  LOP3.LUT R2, R2, 0xffffff7f, RZ, 0xc0, !PT ;  /* 0xffffff7f02027812 */ /* 0x000fe400078ec0ff */
[----:B------:R-:W-:Y:S02]  /*10aa90*/  ISETP.LT.AND P1, PT, R23, UR21, !P1 ;  /* 0x0000001517007c0c */ /* 0x000fe4000cf21270 */
[----:B------:R-:W-:-:S04]  /*10aaa0*/  @P2 LOP3.LUT R2, R2, 0x80, RZ, 0xfc, !PT ;  /* 0x0000008002022812 */ /* 0x000fc800078efcff */
[----:B------:R-:W-:-:S04]  /*10aab0*/  LOP3.LUT R2, R2, 0xffffffbf, RZ, 0xc0, !PT ;  /* 0xffffffbf02027812 */ /* 0x000fc800078ec0ff */
[----:B------:R-:W-:Y:S01]  /*10aac0*/  @P3 LOP3.LUT R2, R2, 0x40, RZ, 0xfc, !PT ;  /* 0x0000004002023812 */ /* 0x000fe200078efcff */
[----:B------:R-:W-:Y:S01]  /*10aad0*/  UMOV UR21, UR31 ;  /* 0x0000001f00157c82 */ /* 0x000fe20008000000 */
[----:B------:R-:W-:Y:S02]  /*10aae0*/  ISETP.LT.AND P3, PT, R25, UR35, !P0 ;  /* 0x0000002319007c0c */ /* 0x000fe4000c761270 */
[----:B------:R-:W-:Y:S02]  /*10aaf0*/  ISETP.LT.AND P4, PT, R19, UR27, !P0 ;  /* 0x0000001b13007c0c */ /* 0x000fe4000c781270 */
[----:B------:R-:W-:Y:S01]  /*10ab00*/  LOP3.LUT R2, R2, 0xffffffdf, RZ, 0xc0, !PT ;  /* 0xffffffdf02027812 */ /* 0x000fe200078ec0ff */
[----:B------:R-:W-:Y:S01]  /*10ab10*/  UMOV UR25, UR39 ;  /* 0x0000002700197c82 */ /* 0x000fe20008000000 */
[----:B------:R-:W-:Y:S01]  /*10ab20*/  LOP3.LUT P2, RZ, R12, 0x4, RZ, 0xc0, !PT ;  /* 0x000000040cff7812 */ /* 0x000fe2000784c0ff */
[----:B------:R-:W-:Y:S01]  /*10ab30*/  ULDC UR31, c[0x0][0x228] ;  /* 0x00008a00001f7ab9 */ /* 0x000fe20000000800 */
[----:B------:R-:W-:-:S02]  /*10ab40*/  @P1 LOP3.LUT R2, R2, 0x20, RZ, 0xfc, !PT ;  /* 0x0000002002021812 */ /* 0x000fc400078efcff */
[----:B------:R-:W-:Y:S01]  /*10ab50*/  ISETP.LT.AND P1, PT, R18, UR21, !P0 ;  /* 0x0000001512007c0c */ /* 0x000fe2000c721270 */
[----:B------:R-:W-:Y:S01]  /*10ab60*/  UMOV UR61, UR41 ;  /* 0x00000029003d7c82 */ /* 0x000fe20008000000 */
[----:B------:R-:W-:Y:S01]  /*10ab70*/  ULDC UR41, c[0x0][0x228] ;  /* 0x00008a0000297ab9 */ /* 0x000fe20000000800 */
[----:B------:R-:W-:Y:S01]  /*10ab80*/  LOP3.LUT R2, R2, 0xfffffffd, RZ, 0xc0, !PT ;  /* 0xfffffffd02027812 */ /* 0x000fe200078ec0ff */
[----:B------:R-:W-:Y:S01]  /*10ab90*/  ULDC UR39, c[0x0][0x228] ;  /* 0x00008a0000277ab9 */ /* 0x000fe20000000800 */
[----:B------:R-:W-:Y:S01]  /*10aba0*/  UMOV UR23, UR37 ;  /* 0x0000002500177c82 */ /* 0x000fe20008000000 */
[----:B------:R-:W-:Y:S01]  /*10abb0*/  ULDC UR37, c[0x0][0x228] ;  /* 0x00008a0000257ab9 */ /* 0x000fe20000000800 */
[----:B------:R-:W-:Y:S01]  /*10abc0*/  ULDC UR21, c[0x0][0x228] ;  /* 0x00008a0000157ab9 */ /* 0x000fe20000000800 */
[----:B------:R-:W-:-:S05]  /*10abd0*/  ULDC UR27, c[0x0][0x228] ;  /* 0x00008a00001b7ab9 */ /* 0x000fca0000000800 */
[----:B------:R-:W-:Y:S02]  /*10abe0*/  @P1 LOP3.LUT R2, R2, 0x2, RZ, 0xfc, !PT ;  /* 0x0000000202021812 */ /* 0x000fe400078efcff */
[----:B------:R-:W-:Y:S02]  /*10abf0*/  ISETP.LT.AND P1, PT, R15, UR33, !P0 ;  /* 0x000000210f007c0c */ /* 0x000fe4000c721270 */
[----:B------:R-:W-:-:S04]  /*10ac00*/  LOP3.LUT R2, R2, 0xffffffef, RZ, 0xc0, !PT ;  /* 0xffffffef02027812 */ /* 0x000fc800078ec0ff */
[----:B------:R-:W-:Y:S02]  /*10ac10*/  @P3 LOP3.LUT R2, R2, 0x10, RZ, 0xfc, !PT ;  /* 0x0000001002023812 */ /* 0x000fe400078efcff */
[----:B------:R-:W-:Y:S01]  /*10ac20*/  ISETP.LT.AND P3, PT, R17, UR29, !P0 ;  /* 0x0000001d11007c0c */ /* 0x000fe2000c761270 */
[----:B------:R-:W-:Y:S01]  /*10ac30*/  UMOV UR33, UR25 ;  /* 0x0000001900217c82 */ /* 0x000fe20008000000 */
[----:B------:R-:W-:Y:S01]  /*10ac40*/  UMOV UR35, UR23 ;  /* 0x0000001700237c82 */ /* 0x000fe20008000000 */
[----:B------:R-:W-:Y:S01]  /*10ac50*/  LOP3.LUT R2, R2, 0xfffffff7, RZ, 0xc0, !PT ;  /* 0xfffffff702027812 */ /* 0x000fe200078ec0ff */
[----:B------:R-:W-:Y:S01]  /*10ac60*/  ULDC UR23, c[0x0][0x228] ;  /* 0x00008a0000177ab9 */ /* 0x000fe20000000800 */
[----:B------:R-:W-:Y:S01]  /*10ac70*/  ULDC UR25, c[0x0][0x228] ;  /* 0x00008a0000197ab9 */ /* 0x000fe20000000800 */
[----:B------:R-:W-:Y:S01]  /*10ac80*/  ULDC UR29, c[0x0][0x228] ;  /* 0x00008a00001d7ab9 */ /* 0x000fe20000000800 */
[----:B------:R-:W-:-:S04]  /*10ac90*/  @P1 LOP3.LUT R2, R2, 0x8, RZ, 0xfc, !PT ;  /* 0x0000000802021812 */ /* 0x000fc800078efcff */
[----:B------:R-:W-:-:S04]  /*10aca0*/  LOP3.LUT R2, R2, 0xfffffffb, RZ, 0xc0, !PT ;  /* 0xfffffffb02027812 */ /* 0x000fc800078ec0ff */
[----:B------:R-:W-:-:S04]  /*10acb0*/  @P3 LOP3.LUT R2, R2, 0x4, RZ, 0xfc, !PT ;  /* 0x0000000402023812 */ /* 0x000fc800078efcff */
[----:B------:R-:W-:-:S04]  /*10acc0*/  LOP3.LUT R2, R2, 0xfffffffe, RZ, 0xc0, !PT ;  /* 0xfffffffe02027812 */ /* 0x000fc800078ec0ff */
[----:B------:R-:W-:-:S05]  /*10acd0*/  @P4 LOP3.LUT R2, R2, 0x1, RZ, 0xfc, !PT ;  /* 0x0000000102024812 */ /* 0x000fca00078efcff */
[----:B------:R0:W-:Y:S01]  /*10ace0*/  STL [R1+0x88], R2 ;  /* 0x0000880201007387 */ /* 0x0001e20000100800 */
[----:B------:R-:W-:Y:S02]  /*10acf0*/  ISETP.LT.AND P1, PT, R20, UR15, !P0 ;  /* 0x0000000f14007c0c */ /* 0x000fe4000c721270 */
[----:B------:R-:W-:Y:S01]  /*10ad00*/  ISETP.LT.AND P3, PT, R22, UR17, !P0 ;  /* 0x0000001116007c0c */ /* 0x000fe2000c761270 */
[----:B0-----:R-:W2:Y:S01]  /*10ad10*/  LDL.LU R2, [R1+0x80] ;  /* 0x0000800001027983 */ /* 0x001ea20000300800 */
[----:B------:R-:W-:Y:S02]  /*10ad20*/  ISETP.LT.AND P0, PT, R23, UR19, !P0 ;  /* 0x0000001317007c0c */ /* 0x000fe4000c701270 */
[----:B------:R-:W-:Y:S01]  /*10ad30*/  ISETP.LT.AND P4, PT, R20, UR11, !P2 ;  /* 0x0000000b14007c0c */ /* 0x000fe2000d781270 */
[----:B------:R-:W-:-:S06]  /*10ad40*/  ULDC UR15, c[0x0][0x228] ;  /* 0x00008a00000f7ab9 */ /* 0x000fcc0000000800 */
[----:B------:R-:W-:Y:S01]  /*10ad50*/  @P1 LOP3.LUT R4, R4, 0x80000000, RZ, 0xfc, !PT ;  /* 0x8000000004041812 */ /* 0x000fe200078efcff */
[----:B------:R-:W-:Y:S01]  /*10ad60*/  ULDC UR17, c[0x0][0x228] ;  /* 0x00008a0000117ab9 */ /* 0x000fe20000000800 */
[----:B------:R-:W-:Y:S01]  /*10ad70*/  ULDC UR19, c[0x0][0x228] ;  /* 0x00008a0000137ab9 */ /* 0x000fe20000000800 */
[----:B------:R-:W-:Y:S01]  /*10ad80*/  ULDC UR11, c[0x0][0x228] ;  /* 0x00008a00000b7ab9 */ /* 0x000fe20000000800 */
[----:B------:R-:W-:-:S04]  /*10ad90*/  LOP3.LUT R4, R4, 0xbfffffff, RZ, 0xc0, !PT ;  /* 0xbfffffff04047812 */ /* 0x000fc800078ec0ff */
[----:B------:R-:W-:-:S04]  /*10ada0*/  @P3 LOP3.LUT R4, R4, 0x40000000, RZ, 0xfc, !PT ;  /* 0x4000000004043812 */ /* 0x000fc800078efcff */
[----:B------:R-:W-:-:S04]  /*10adb0*/  LOP3.LUT R4, R4, 0xdfffffff, RZ, 0xc0, !PT ;  /* 0xdfffffff04047812 */ /* 0x000fc800078ec0ff */
[----:B------:R-:W-:Y:S02]  /*10adc0*/  @P0 LOP3.LUT R4, R4, 0x20000000, RZ, 0xfc, !PT ;  /* 0x2000000004040812 */ /* 0x000fe400078efcff */
[----:B------:R-:W-:Y:S02]  /*10add0*/  ISETP.LT.AND P0, PT, R18, UR33, !P2 ;  /* 0x0000002112007c0c */ /* 0x000fe4000d701270 */
[----:B------:R-:W-:Y:S02]  /*10ade0*/  ISETP.LT.AND P3, PT, R25, UR45, !P2 ;  /* 0x0000002d19007c0c */ /* 0x000fe4000d761270 */
[----:B------:R-:W-:Y:S02]  /*10adf0*/  LOP3.LUT R4, R4, 0xfdffffff, RZ, 0xc0, !PT ;  /* 0xfdffffff04047812 */ /* 0x000fe400078ec0ff */
[----:B------:R-:W-:Y:S01]  /*10ae00*/  LOP3.LUT P1, RZ, R12, 0x2, RZ, 0xc0, !PT ;  /* 0x000000020cff7812 */ /* 0x000fe2000782c0ff */
[----:B------:R-:W-:-:S06]  /*10ae10*/  ULDC UR33, c[0x0][0x228] ;  /* 0x00008a0000217ab9 */ /* 0x000fcc0000000800 */
[----:B------:R-:W-:Y:S02]  /*10ae20*/  @P0 LOP3.LUT R4, R4, 0x2000000, RZ, 0xfc, !PT ;  /* 0x0200000004040812 */ /* 0x000fe400078efcff */
[----:B------:R-:W-:Y:S02]  /*10ae30*/  ISETP.LT.AND P0, PT, R15, UR43, !P2 ;  /* 0x0000002b0f007c0c */ /* 0x000fe4000d701270 */
[----:B------:R-:W-:-:S04]  /*10ae40*/  LOP3.LUT R4, R4, 0xefffffff, RZ, 0xc0, !PT ;  /* 0xefffffff04047812 */ /* 0x000fc800078ec0ff */
[----:B------:R-:W-:Y:S02]  /*10ae50*/  @P3 LOP3.LUT R4, R4, 0x10000000, RZ, 0xfc, !PT ;  /* 0x1000000004043812 */ /* 0x000fe400078efcff */
[----:B------:R-:W-:Y:S02]  /*10ae60*/  ISETP.LT.AND P3, PT, R17, UR31, !P2 ;  /* 0x0000001f11007c0c */ /* 0x000fe4000d761270 */
[----:B------:R-:W-:-:S04]  /*10ae70*/  LOP3.LUT R4, R4, 0xf7ffffff, RZ, 0xc0, !PT ;  /* 0xf7ffffff04047812 */ /* 0x000fc800078ec0ff */
[----:B------:R-:W-:Y:S02]  /*10ae80*/  @P0 LOP3.LUT R4, R4, 0x8000000, RZ, 0xfc, !PT ;  /* 0x0800000004040812 */ /* 0x000fe400078efcff */
[----:B------:R-:W-:Y:S02]  /*10ae90*/  ISETP.LT.AND P0, PT, R19, UR13, !P2 ;  /* 0x0000000d13007c0c */ /* 0x000fe4000d701270 */
[----:B------:R-:W-:-:S04]  /*10aea0*/  LOP3.LUT R4, R4, 0xfbffffff, RZ, 0xc0, !PT ;  /* 0xfbffffff04047812 */ /* 0x000fc800078ec0ff */
[----:B------:R-:W-:-:S04]  /*10aeb0*/  @P3 LOP3.LUT R4, R4, 0x4000000, RZ, 0xfc, !PT ;  /* 0x0400000004043812 */ /* 0x000fc800078efcff */
[----:B------:R-:W-:Y:S02]  /*10aec0*/  LOP3.LUT R4, R4, 0xfeffffff, RZ, 0xc0, !PT ;  /* 0xfeffffff04047812 */ /* 0x000fe400078ec0ff */
[----:B------:R-:W-:Y:S02]  /*10aed0*/  ISETP.LT.AND P3, PT, R22, UR9, !P2 ;  /* 0x0000000916007c0c */ /* 0x000fe4000d761270 */
[----:B------:R-:W-:Y:S01]  /*10aee0*/  @P0 LOP3.LUT R4, R4, 0x1000000, RZ, 0xfc, !PT ;  /* 0x0100000004040812 */ /* 0x000fe200078efcff */
[----:B------:R-:W-:Y:S01]  /*10aef0*/  UMOV UR31, UR57 ;  /* 0x00000039001f7c82 */ /* 0x000fe20008000000 */
[----:B------:R-:W-:Y:S02]  /*10af00*/  ULDC UR9, c[0x0][0x228] ;  /* 0x00008a0000097ab9 */ /* 0x000fe40000000800 */
[----:B------:R-:W-:Y:S02]  /*10af10*/  LOP3.LUT R4, R4, 0xff7fffff, RZ, 0xc0, !PT ;  /* 0xff7fffff04047812 */ /* 0x000fe400078ec0ff */
[----:B------:R-:W-:-:S02]  /*10af20*/  ISETP.LT.AND P2, PT, R23, UR5, !P2 ;  /* 0x0000000517007c0c */ /* 0x000fc4000d741270 */
[----:B------:R-:W-:Y:S01]  /*10af30*/  LOP3.LUT P0, RZ, R12, 0x1, RZ, 0xc0, !PT ;  /* 0x000000010cff7812 */ /* 0x000fe2000780c0ff */
[----:B------:R-:W-:Y:S01]  /*10af40*/  ULDC UR5, c[0x0][0x228] ;  /* 0x00008a0000057ab9 */ /* 0x000fe20000000800 */
[----:B------:R-:W-:-:S04]  /*10af50*/  @P4 LOP3.LUT R4, R4, 0x800000, RZ, 0xfc, !PT ;  /* 0x0080000004044812 */ /* 0x000fc800078efcff */
[----:B------:R-:W-:-:S04]  /*10af60*/  LOP3.LUT R4, R4, 0xffbfffff, RZ, 0xc0, !PT ;  /* 0xffbfffff04047812 */ /* 0x000fc800078ec0ff */
[----:B------:R-:W-:Y:S02]  /*10af70*/  @P3 LOP3.LUT R4, R4, 0x400000, RZ, 0xfc, !PT ;  /* 0x0040000004043812 */ /* 0x000fe400078efcff */
[----:B------:R-:W-:Y:S02]  /*10af80*/  ISETP.LT.AND P3, PT, R18, UR31, !P1 ;  /* 0x0000001f12007c0c */ /* 0x000fe4000cf61270 */
[----:B------:R-:W-:Y:S01]  /*10af90*/  ISETP.LT.AND P4, PT, R15, UR39, !P1 ;  /* 0x000000270f007c0c */ /* 0x000fe2000cf81270 */
[----:B------:R-:W-:Y:S01]  /*10afa0*/  UMOV UR13, UR55 ;  /* 0x00000037000d7c82 */ /* 0x000fe20008000000 */
[----:B------:R-:W-:Y:S01]  /*10afb0*/  LOP3.LUT R4, R4, 0xffdfffff, RZ, 0xc0, !PT ;  /* 0xffdfffff04047812 */ /* 0x000fe200078ec0ff */
[----:B------:R-:W-:Y:S01]  /*10afc0*/  ULDC UR55, c[0x0][0x228] ;  /* 0x00008a0000377ab9 */ /* 0x000fe20000000800 */
[----:B------:R-:W-:Y:S01]  /*10afd0*/  UMOV UR57, UR53 ;  /* 0x0000003500397c82 */ /* 0x000fe20008000000 */
[----:B------:R-:W-:Y:S01]  /*10afe0*/  ULDC UR53, c[0x0][0x228] ;  /* 0x00008a0000357ab9 */ /* 0x000fe20000000800 */
[----:B------:R-:W-:-:S02]  /*10aff0*/  @P2 LOP3.LUT R4, R4, 0x200000, RZ, 0xfc, !PT ;  /* 0x0020000004042812 */ /* 0x000fc400078efcff */
        /* <DEDUP_REMOVED lines=8> */
[----:B------:R-:W-:Y:S02]  /*10b080*/  LOP3.LUT R4, R4, 0xffefffff, RZ, 0xc0, !PT ;  /* 0xffefffff04047812 */ /* 0x000fe400078ec0ff */
[----:B------:R-:W-:Y:S01]  /*10b090*/  ISETP.LT.AND P3, PT, R17, UR37, !P1 ;  /* 0x0000002511007c0c */ /* 0x000fe2000cf61270 */
[----:B------:R-:W-:Y:S01]  /*10b0a0*/  UMOV UR59, UR51 ;  /* 0x00000033003b7c82 */ /* 0x000fe20008000000 */
[----:B------:R-:W-:Y:S01]  /*10b0b0*/  ULDC UR51, c[0x0][0x228] ;  /* 0x00008a0000337ab9 */ /* 0x000fe20000000800 */
[----:B------:R-:W-:Y:S01]  /*10b0c0*/  @P2 LOP3.LUT R4, R4, 0x100000, RZ, 0xfc, !PT ;  /* 0x0010000004042812 */ /* 0x000fe200078efcff */
[----:B------:R-:W-:Y:S01]  /*10b0d0*/  UMOV UR61, UR49 ;  /* 0x00000031003d7c82 */ /* 0x000fe20008000000 */
[----:B------:R-:W-:Y:S01]  /*10b0e0*/  ISETP.LT.AND P2, PT, R19, UR15, !P1 ;  /* 0x0000000f13007c0c */ /* 0x000fe2000cf41270 */
[----:B------:R-:W-:Y:S01]  /*10b0f0*/  ULDC UR49, c[0x0][0x228] ;  /* 0x00008a0000317ab9 */ /* 0x000fe20000000800 */
[----:B------:R-:W-:Y:S01]  /*10b100*/  LOP3.LUT R4, R4, 0xfff7ffff, RZ, 0xc0, !PT ;  /* 0xfff7ffff04047812 */ /* 0x000fe200078ec0ff */
[----:B------:R-:W-:-:S03]  /*10b110*/  ULDC UR37, c[0x0][0x228] ;  /* 0x00008a0000257ab9 */ /* 0x000fc60000000800 */
[----:B------:R-:W-:-:S04]  /*10b120*/  @P4 LOP3.LUT R4, R4, 0x80000, RZ, 0xfc, !PT ;  /* 0x0008000004044812 */ /* 0x000fc800078efcff */
[----:B------:R-:W-:-:S04]  /*10b130*/  LOP3.LUT R4, R4, 0xfffbffff, RZ, 0xc0, !PT ;  /* 0xfffbffff04047812 */ /* 0x000fc800078ec0ff */
[----:B------:R-:W-:Y:S02]  /*10b140*/  @P3 LOP3.LUT R4, R4, 0x40000, RZ, 0xfc, !PT ;  /* 0x0004000004043812 */ /* 0x000fe400078efcff */
[----:B------:R-:W-:Y:S02]  /*10b150*/  ISETP.LT.AND P3, PT, R20, UR17, !P1 ;  /* 0x0000001114007c0c */ /* 0x000fe4000cf61270 */
[----:B------:R-:W-:-:S04]  /*10b160*/  LOP3.LUT R4, R4, 0xfffeffff, RZ, 0xc0, !PT ;  /* 0xfffeffff04047812 */ /* 0x000fc800078ec0ff */
[----:B------:R-:W-:Y:S02]  /*10b170*/  @P2 LOP3.LUT R4, R4, 0x10000, RZ, 0xfc, !PT ;  /* 0x0001000004042812 */ /* 0x000fe400078efcff */
[----:B------:R-:W-:Y:S02]  /*10b180*/  ISETP.LT.AND P2, PT, R22, UR19, !P1 ;  /* 0x0000001316007c0c */ /* 0x000fe4000cf41270 */
[----:B------:R-:W-:Y:S02]  /*10b190*/  LOP3.LUT R4, R4, 0xffff7fff, RZ, 0xc0, !PT ;  /* 0xffff7fff04047812 */ /* 0x000fe400078ec0ff */
[----:B------:R-:W-:Y:S01]  /*10b1a0*/  ISETP.LT.AND P1, PT, R23, UR21, !P1 ;  /* 0x0000001517007c0c */ /* 0x000fe2000cf21270 */
[----:B------:R-:W-:Y:S01]  /*10b1b0*/  UMOV UR19, UR47 ;  /* 0x0000002f00137c82 */ /* 0x000fe20008000000 */
[----:B------:R-:W-:Y:S02]  /*10b1c0*/  ISETP.LT.AND P4, PT, R20, UR11, !P0 ;  /* 0x0000000b14007c0c */ /* 0x000fe4000c781270 */
[----:B------:R-:W-:Y:S01]  /*10b1d0*/  @P3 LOP3.LUT R4, R4, 0x8000, RZ, 0xfc, !PT ;  /* 0x0000800004043812 */ /* 0x000fe200078efcff */
[----:B------:R-:W-:Y:S01]  /*10b1e0*/  ULDC UR21, c[0x0][0x228] ;  /* 0x00008a0000157ab9 */ /* 0x000fe20000000800 */
[----:B------:R-:W-:Y:S01]  /*10b1f0*/  ULDC UR47, c[0x0][0x228] ;  /* 0x00008a00002f7ab9 */ /* 0x000fe20000000800 */
[----:B------:R-:W-:Y:S01]  /*10b200*/  UMOV UR17, UR45 ;  /* 0x0000002d00117c82 */ /* 0x000fe20008000000 */
[----:B------:R-:W-:-:S02]  /*10b210*/  LOP3.LUT R4, R4, 0xffffbfff, RZ, 0xc0, !PT ;  /* 0xffffbfff04047812 */ /* 0x000fc400078ec0ff */
[----:B------:R-:W-:Y:S01]  /*10b220*/  ISETP.LT.AND P3, PT, R25, UR23, !P0 ;  /* 0x0000001719007c0c */ /* 0x000fe2000c761270 */
[----:B------:R-:W-:Y:S01]  /*10b230*/  ULDC UR45, c[0x0][0x228] ;  /* 0x00008a00002d7ab9 */ /* 0x000fe20000000800 */
[----:B------:R-:W-:Y:S01]  /*10b240*/  UMOV UR15, UR43 ;  /* 0x0000002b000f7c82 */ /* 0x000fe20008000000 */
[----:B------:R-:W-:Y:S01]  /*10b250*/  @P2 LOP3.LUT R4, R4, 0x4000, RZ, 0xfc, !PT ;  /* 0x0000400004042812 */ /* 0x000fe200078efcff */
[----:B------:R-:W-:Y:S01]  /*10b260*/  ULDC UR43, c[0x0][0x228] ;  /* 0x00008a00002b7ab9 */ /* 0x000fe20000000800 */
[----:B------:R-:W-:Y:S02]  /*10b270*/  ULDC UR11, c[0x0][0x228] ;  /* 0x00008a00000b7ab9 */ /* 0x000fe40000000800 */
[----:B------:R-:W-:-:S04]  /*10b280*/  LOP3.LUT R4, R4, 0xffffdfff, RZ, 0xc0, !PT ;  /* 0xffffdfff04047812 */ /* 0x000fc800078ec0ff */
[----:B------:R-:W-:Y:S02]  /*10b290*/  @P1 LOP3.LUT R4, R4, 0x2000, RZ, 0xfc, !PT ;  /* 0x0000200004041812 */ /* 0x000fe400078efcff */
[----:B------:R-:W-:Y:S02]  /*10b2a0*/  ISETP.LT.AND P1, PT, R18, UR19, !P0 ;  /* 0x0000001312007c0c */ /* 0x000fe4000c721270 */
[----:B------:R-:W-:Y:S01]  /*10b2b0*/  LOP3.LUT P2, RZ, R11, 0x80000000, RZ, 0xc0, !PT ;  /* 0x800000000bff7812 */ /* 0x000fe2000784c0ff */
[----:B------:R-:W-:Y:S01]  /*10b2c0*/  UMOV UR23, UR17 ;  /* 0x0000001100177c82 */ /* 0x000fe20008000000 */
[----:B------:R-:W-:Y:S01]  /*10b2d0*/  LOP3.LUT R4, R4, 0xfffffdff, RZ, 0xc0, !PT ;  /* 0xfffffdff04047812 */ /* 0x000fe200078ec0ff */
[----:B------:R-:W-:Y:S01]  /*10b2e0*/  ULDC UR19, c[0x0][0x228] ;  /* 0x00008a0000137ab9 */ /* 0x000fe20000000800 */
[----:B------:R-:W-:-:S07]  /*10b2f0*/  ULDC UR17, c[0x0][0x228] ;  /* 0x00008a0000117ab9 */ /* 0x000fce0000000800 */
        /* <DEDUP_REMOVED lines=14> */
[----:B------:R-:W-:Y:S01]  /*10b3e0*/  ISETP.LT.AND P0, PT, R23, UR5, !P0 ;  /* 0x0000000517007c0c */ /* 0x000fe2000c701270 */
[----:B------:R-:W-:Y:S01]  /*10b3f0*/  UMOV UR27, UR13 ;  /* 0x0000000d001b7c82 */ /* 0x000fe20008000000 */
[----:B------:R-:W-:Y:S02]  /*10b400*/  LOP3.LUT R4, R4, 0xffffff7f, RZ, 0xc0, !PT ;  /* 0xffffff7f04047812 */ /* 0x000fe400078ec0ff */
[----:B------:R-:W-:Y:S01]  /*10b410*/  LOP3.LUT P1, RZ, R11, 0x40000000, RZ, 0xc0, !PT ;  /* 0x400000000bff7812 */ /* 0x000fe2000782c0ff */
[----:B------:R-:W-:Y:S01]  /*10b420*/  ULDC UR35, c[0x0][0x228] ;  /* 0x00008a0000237ab9 */ /* 0x000fe20000000800 */
[----:B------:R-:W-:Y:S01]  /*10b430*/  ULDC UR9, c[0x0][0x228] ;  /* 0x00008a0000097ab9 */ /* 0x000fe20000000800 */
[----:B------:R-:W-:Y:S01]  /*10b440*/  @P4 LOP3.LUT R4, R4, 0x80, RZ, 0xfc, !PT ;  /* 0x0000008004044812 */ /* 0x000fe200078efcff */
[----:B------:R-:W-:Y:S01]  /*10b450*/  ULDC UR5, c[0x0][0x228] ;  /* 0x00008a0000057ab9 */ /* 0x000fe20000000800 */
[----:B--2---:R-:W-:-:S02]  /*10b460*/  LOP3.LUT R2, R2, 0x7fffffff, RZ, 0xc0, !PT ;  /* 0x7fffffff02027812 */ /* 0x004fc400078ec0ff */
[----:B------:R-:W-:Y:S01]  /*10b470*/  LOP3.LUT R4, R4, 0xffffffbf, RZ, 0xc0, !PT ;  /* 0xffffffbf04047812 */ /* 0x000fe200078ec0ff */
[----:B------:R-:W-:Y:S01]  /*10b480*/  UMOV UR25, UR15 ;  /* 0x0000000f00197c82 */ /* 0x000fe20008000000 */
[----:B------:R-:W-:Y:S01]  /*10b490*/  ISETP.LT.AND P4, PT, R17, UR51, !P2 ;  /* 0x0000003311007c0c */ /* 0x000fe2000d781270 */
[----:B------:R-:W-:Y:S01]  /*10b4a0*/  ULDC UR15, c[0x0][0x228] ;  /* 0x00008a00000f7ab9 */ /* 0x000fe20000000800 */
[----:B------:R-:W-:Y:S01]  /*10b4b0*/  @P3 LOP3.LUT R4, R4, 0x40, RZ, 0xfc, !PT ;  /* 0x0000004004043812 */ /* 0x000fe200078efcff */
[----:B------:R-:W-:Y:S01]  /*10b4c0*/  ULDC UR13, c[0x0][0x228] ;  /* 0x00008a00000d7ab9 */ /* 0x000fe20000000800 */
[----:B------:R-:W-:Y:S02]  /*10b4d0*/  ULDC UR51, c[0x0][0x228] ;  /* 0x00008a0000337ab9 */ /* 0x000fe40000000800 */
[----:B------:R-:W-:-:S04]  /*10b4e0*/  LOP3.LUT R4, R4, 0xffffffdf, RZ, 0xc0, !PT ;  /* 0xffffffdf04047812 */ /* 0x000fc800078ec0ff */
[----:B------:R-:W-:Y:S02]  /*10b4f0*/  @P0 LOP3.LUT R4, R4, 0x20, RZ, 0xfc, !PT ;  /* 0x0000002004040812 */ /* 0x000fe400078efcff */
[----:B------:R-:W-:Y:S02]  /*10b500*/  ISETP.LT.AND P0, PT, R18, UR29, !P2 ;  /* 0x0000001d12007c0c */ /* 0x000fe4000d701270 */
[----:B------:R-:W-:Y:S02]  /*10b510*/  ISETP.LT.AND P3, PT, R25, UR55, !P2 ;  /* 0x0000003719007c0c */ /* 0x000fe4000d761270 */
[----:B------:R-:W-:Y:S01]  /*10b520*/  LOP3.LUT R4, R4, 0xfffffffd, RZ, 0xc0, !PT ;  /* 0xfffffffd04047812 */ /* 0x000fe200078ec0ff */
[----:B------:R-:W-:-:S08]  /*10b530*/  ULDC UR29, c[0x0][0x228] ;  /* 0x00008a00001d7ab9 */ /* 0x000fd00000000800 */
[----:B------:R-:W-:Y:S02]  /*10b540*/  @P0 LOP3.LUT R4, R4, 0x2, RZ, 0xfc, !PT ;  /* 0x0000000204040812 */ /* 0x000fe400078efcff */
[----:B------:R-:W-:Y:S02]  /*10b550*/  ISETP.LT.AND P0, PT, R15, UR53, !P2 ;  /* 0x000000350f007c0c */ /* 0x000fe4000d701270 */
[----:B------:R-:W-:-:S04]  /*10b560*/  LOP3.LUT R4, R4, 0xffffffef, RZ, 0xc0, !PT ;  /* 0xffffffef04047812 */ /* 0x000fc800078ec0ff */
[----:B------:R-:W-:-:S04]  /*10b570*/  @P3 LOP3.LUT R4, R4, 0x10, RZ, 0xfc, !PT ;  /* 0x0000001004043812 */ /* 0x000fc800078efcff */
[----:B------:R-:W-:Y:S02]  /*10b580*/  LOP3.LUT R4, R4, 0xfffffff7, RZ, 0xc0, !PT ;  /* 0xfffffff704047812 */ /* 0x000fe400078ec0ff */
[----:B------:R-:W-:Y:S02]  /*10b590*/  ISETP.LT.AND P3, PT, R19, UR49, !P2 ;  /* 0x0000003113007c0c */ /* 0x000fe4000d761270 */
[----:B------:R-:W-:-:S04]  /*10b5a0*/  @P0 LOP3.LUT R4, R4, 0x8, RZ, 0xfc, !PT ;  /* 0x0000000804040812 */ /* 0x000fc800078efcff */
[----:B------:R-:W-:-:S04]  /*10b5b0*/  LOP3.LUT R4, R4, 0xfffffffb, RZ, 0xc0, !PT ;  /* 0xfffffffb04047812 */ /* 0x000fc800078ec0ff */
[----:B------:R-:W-:-:S04]  /*10b5c0*/  @P4 LOP3.LUT R4, R4, 0x4, RZ, 0xfc, !PT ;  /* 0x0000000404044812 */ /* 0x000fc800078efcff */
[----:B------:R-:W-:-:S04]  /*10b5d0*/  LOP3.LUT R4, R4, 0xfffffffe, RZ, 0xc0, !PT ;  /* 0xfffffffe04047812 */ /* 0x000fc800078ec0ff */
[----:B------:R-:W-:Y:S02]  /*10b5e0*/  @P3 LOP3.LUT R4, R4, 0x1, RZ, 0xfc, !PT ;  /* 0x0000000104043812 */ /* 0x000fe400078efcff */
[----:B------:R-:W-:Y:S02]  /*10b5f0*/  ISETP.LT.AND P4, PT, R20, UR33, !P2 ;  /* 0x0000002114007c0c */ /* 0x000fe4000d781270 */
[----:B------:R-:W-:Y:S01]  /*10b600*/  ISETP.LT.AND P3, PT, R22, UR21, !P2 ;  /* 0x0000001516007c0c */ /* 0x000fe2000d761270 */
[----:B------:R0:W-:Y:S01]  /*10b610*/  STL [R1+0x84], R4 ;  /* 0x0000840401007387 */ /* 0x0001e20000100800 */
[----:B------:R-:W-:Y:S01]  /*10b620*/  UMOV UR55, UR27 ;  /* 0x0000001b00377c82 */ /* 0x000fe20008000000 */
[----:B------:R-:W-:Y:S02]  /*10b630*/  ISETP.LT.AND P2, PT, R23, UR31, !P2 ;  /* 0x0000001f17007c0c */ /* 0x000fe4000d741270 */
[----:B------:R-:W-:Y:S01]  /*10b640*/  LOP3.LUT P0, RZ, R11, 0x20000000, RZ, 0xc0, !PT ;  /* 0x200000000bff7812 */ /* 0x000fe2000780c0ff */
[----:B------:R-:W-:Y:S01]  /*10b650*/  UMOV UR49, UR23 ;  /* 0x0000001700317c82 */ /* 0x000fe20008000000 */
[----:B------:R-:W-:Y:S01]  /*10b660*/  ULDC UR21, c[0x0][0x228] ;  /* 0x00008a0000157ab9 */ /* 0x000fe20000000800 */
[----:B------:R-:W-:Y:S01]  /*10b670*/  ULDC UR23, c[0x0][0x228] ;  /* 0x00008a0000177ab9 */ /* 0x000fe20000000800 */
[----:B------:R-:W-:Y:S01]  /*10b680*/  ULDC UR33, c[0x0][0x228] ;  /* 0x00008a0000217ab9 */ /* 0x000fe20000000800 */
[----:B------:R-:W-:Y:S01]  /*10b690*/  ULDC UR31, c[0x0][0x228] ;  /* 0x00008a00001f7ab9 */ /* 0x000fe20000000800 */
[----:B------:R-:W-:Y:S01]  /*10b6a0*/  @P4 LOP3.LUT R2, R2, 0x80000000, RZ, 0xfc, !PT ;  /* 0x8000000002024812 */ /* 0x000fe200078efcff */
[----:B0-----:R-:W2:Y:S01]  /*10b6b0*/  LDL.LU R4, [R1+0x7c] ;  /* 0x00007c0001047983 */ /* 0x001ea20000300800 */
[----:B------:R-:W-:-:S02]  /*10b6c0*/  ULDC UR27, c[0x0][0x228] ;  /* 0x00008a00001b7ab9 */ /* 0x000fc40000000800 */
[----:B------:R-:W-:-:S04]  /*10b6d0*/  LOP3.LUT R2, R2, 0xbfffffff, RZ, 0xc0, !PT ;  /* 0xbfffffff02027812 */ /* 0x000fc800078ec0ff */
[----:B------:R-:W-:-:S04]  /*10b6e0*/  @P3 LOP3.LUT R2, R2, 0x40000000, RZ, 0xfc, !PT ;  /* 0x4000000002023812 */ /* 0x000fc800078efcff */
[----:B------:R-:W-:-:S04]  /*10b6f0*/  LOP3.LUT R2, R2, 0xdfffffff, RZ, 0xc0, !PT ;  /* 0xdfffffff02027812 */ /* 0x000fc800078ec0ff */
[----:B------:R-:W-:Y:S02]  /*10b700*/  @P2 LOP3.LUT R2, R2, 0x20000000, RZ, 0xfc, !PT ;  /* 0x2000000002022812 */ /* 0x000fe400078efcff */
[----:B------:R-:W-:Y:S02]  /*10b710*/  ISETP.LT.AND P2, PT, R18, UR55, !P1 ;  /* 0x0000003712007c0c */ /* 0x000fe4000cf41270 */
[----:B------:R-:W-:Y:S02]  /*10b720*/  ISETP.LT.AND P4, PT, R25, UR47, !P1 ;  /* 0x0000002f19007c0c */ /* 0x000fe4000cf81270 */
[----:B------:R-:W-:Y:S02]  /*10b730*/  LOP3.LUT R2, R2, 0xfdffffff, RZ, 0xc0, !PT ;  /* 0xfdffffff02027812 */ /* 0x000fe400078ec0ff */
[----:B------:R-:W-:Y:S01]  /*10b740*/  ISETP.LT.AND P3, PT, R15, UR45, !P1 ;  /* 0x0000002d0f007c0c */ /* 0x000fe2000cf61270 */
[----:B------:R-:W-:Y:S01]  /*10b750*/  UMOV UR55, UR61 ;  /* 0x0000003d00377c82 */ /* 0x000fe20008000000 */
[----:B------:R-:W-:Y:S01]  /*10b760*/  UMOV UR53, UR25 ;  /* 0x0000001900357c82 */ /* 0x000fe20008000000 */
[----:B------:R-:W-:Y:S01]  /*10b770*/  ULDC UR25, c[0x0][0x228] ;  /* 0x00008a0000197ab9 */ /* 0x000fe20000000800 */
[----:B------:R-:W-:Y:S01]  /*10b780*/  ULDC UR45, c[0x0][0x228] ;  /* 0x00008a00002d7ab9 */ /* 0x000fe20000000800 */
[----:B------:R-:W-:Y:S01]  /*10b790*/  ULDC UR61, c[0x0][0x228] ;  /* 0x00008a00003d7ab9 */ /* 0x000fe20000000800 */
[----:B------:R-:W-:Y:S01]  /*10b7a0*/  ULDC UR47, c[0x0][0x228] ;  /* 0x00008a00002f7ab9 */ /* 0x000fe20000000800 */
[----:B------:R-:W-:-:S04]  /*10b7b0*/  @P2 LOP3.LUT R2, R2, 0x2000000, RZ, 0xfc, !PT ;  /* 0x0200000002022812 */ /* 0x000fc800078efcff */
[----:B------:R-:W-:-:S04]  /*10b7c0*/  LOP3.LUT R2, R2, 0xefffffff, RZ, 0xc0, !PT ;  /* 0xefffffff02027812 */ /* 0x000fc800078ec0ff */
[----:B------:R-:W-:Y:S02]  /*10b7d0*/  @P4 LOP3.LUT R2, R2, 0x10000000, RZ, 0xfc, !PT ;  /* 0x1000000002024812 */ /* 0x000fe400078efcff */
[----:B------:R-:W-:Y:S02]  /*10b7e0*/  ISETP.LT.AND P4, PT, R17, UR43, !P1 ;  /* 0x0000002b11007c0c */ /* 0x000fe4000cf81270 */
[----:B------:R-:W-:Y:S01]  /*10b7f0*/  LOP3.LUT P2, RZ, R11, 0x10000000, RZ, 0xc0, !PT ;  /* 0x100000000bff7812 */ /* 0x000fe2000784c0ff */
[----:B------:R-:W-:Y:S01]  /*10b800*/  ULDC UR43, c[0x0][0x228] ;  /* 0x00008a00002b7ab9 */ /* 0x000fe20000000800 */
[----:B------:R-:W-:-:S04]  /*10b810*/  LOP3.LUT R2, R2, 0xf7ffffff, RZ, 0xc0, !PT ;  /* 0xf7ffffff02027812 */ /* 0x000fc800078ec0ff */
[----:B------:R-:W-:Y:S02]  /*10b820*/  @P3 LOP3.LUT R2, R2, 0x8000000, RZ, 0xfc, !PT ;  /* 0x0800000002023812 */ /* 0x000fe400078efcff */
[----:B------:R-:W-:Y:S01]  /*10b830*/  ISETP.LT.AND P3, PT, R19, UR41, !P1 ;  /* 0x0000002913007c0c */ /* 0x000fe2000cf61270 */
[----:B------:R-:W-:Y:S01]  /*10b840*/  ULDC UR41, c[0x0][0x228] ;  /* 0x00008a0000297ab9 */ /* 0x000fe20000000800 */
[----:B------:R-:W-:-:S04]  /*10b850*/  LOP3.LUT R2, R2, 0xfbffffff, RZ, 0xc0, !PT ;  /* 0xfbffffff02027812 */ /* 0x000fc800078ec0ff */
[----:B------:R-:W-:Y:S02]  /*10b860*/  @P4 LOP3.LUT R2, R2, 0x4000000, RZ, 0xfc, !PT ;  /* 0x0400000002024812 */ /* 0x000fe400078efcff */
[----:B------:R-:W-:Y:S01]  /*10b870*/  ISETP.LT.AND P4, PT, R20, UR39, !P1 ;  /* 0x0000002714007c0c */ /* 0x000fe2000cf81270 */
[----:B------:R-:W-:Y:S01]  /*10b880*/  ULDC UR39, c[0x0][0x228] ;  /* 0x00008a0000277ab9 */ /* 0x000fe20000000800 */
[----:B------:R-:W-:-:S04]  /*10b890*/  LOP3.LUT R2, R2, 0xfeffffff, RZ, 0xc0, !PT ;  /* 0xfeffffff02027812 */ /* 0x000fc800078ec0ff */
[----:B------:R-:W-:Y:S02]  /*10b8a0*/  @P3 LOP3.LUT R2, R2, 0x1000000, RZ, 0xfc, !PT ;  /* 0x0100000002023812 */ /* 0x000fe400078efcff */
[----:B------:R-:W-:Y:S02]  /*10b8b0*/  ISETP.LT.AND P3, PT, R22, UR37, !P1 ;  /* 0x0000002516007c0c */ /* 0x000fe4000cf61270 */
[----:B------:R-:W-:Y:S02]  /*10b8c0*/  LOP3.LUT R2, R2, 0xff7fffff, RZ, 0xc0, !PT ;  /* 0xff7fffff02027812 */ /* 0x000fe400078ec0ff */
[----:B------:R-:W-:Y:S01]  /*10b8d0*/  ISETP.LT.AND P1, PT, R23, UR35, !P1 ;  /* 0x0000002317007c0c */ /* 0x000fe2000cf21270 */
[----:B------:R-:W-:Y:S01]  /*10b8e0*/  ULDC UR37, c[0x0][0x228] ;  /* 0x00008a0000257ab9 */ /* 0x000fe20000000800 */
[----:B------:R-:W-:Y:S01]  /*10b8f0*/  ULDC UR35, c[0x0][0x228] ;  /* 0x00008a0000237ab9 */ /* 0x000fe20000000800 */
[----:B------:R-:W-:-:S04]  /*10b900*/  @P4 LOP3.LUT R2, R2, 0x800000, RZ, 0xfc, !PT ;  /* 0x0080000002024812 */ /* 0x000fc800078efcff */
[----:B------:R-:W-:-:S04]  /*10b910*/  LOP3.LUT R2, R2, 0xffbfffff, RZ, 0xc0, !PT ;  /* 0xffbfffff02027812 */ /* 0x000fc800078ec0ff */
[----:B------:R-:W-:-:S04]  /*10b920*/  @P3 LOP3.LUT R2, R2, 0x400000, RZ, 0xfc, !PT ;  /* 0x0040000002023812 */ /* 0x000fc800078efcff */
[----:B------:R-:W-:-:S04]  /*10b930*/  LOP3.LUT R2, R2, 0xffdfffff, RZ, 0xc0, !PT ;  /* 0xffdfffff02027812 */ /* 0x000fc800078ec0ff */
[----:B------:R-:W-:Y:S02]  /*10b940*/  @P1 LOP3.LUT R2, R2, 0x200000, RZ, 0xfc, !PT ;  /* 0x0020000002021812 */ /* 0x000fe400078efcff */
[----:B------:R-:W-:Y:S02]  /*10b950*/  ISETP.LT.AND P1, PT, R18, UR49, !P0 ;  /* 0x0000003112007c0c */ /* 0x000fe4000c721270 */
[----:B------:R-:W-:Y:S02]  /*10b960*/  ISETP.LT.AND P4, PT, R25, UR9, !P0 ;  /* 0x0000000919007c0c */ /* 0x000fe4000c781270 */
[----:B------:R-:W-:Y:S02]  /*10b970*/  ISETP.LT.AND P3, PT, R15, UR5, !P0 ;  /* 0x000000050f007c0c */ /* 0x000fe4000c761270 */
[----:B------:R-:W-:Y:S01]  /*10b980*/  LOP3.LUT R2, R2, 0xfffdffff, RZ, 0xc0, !PT ;  /* 0xfffdffff02027812 */ /* 0x000fe200078ec0ff */
[----:B------:R-:W-:Y:S01]  /*10b990*/  ULDC UR9, c[0x0][0x228] ;  /* 0x00008a0000097ab9 */ /* 0x000fe20000000800 */
[----:B------:R-:W-:Y:S01]  /*10b9a0*/  ULDC UR5, c[0x0][0x228] ;  /* 0x00008a0000057ab9 */ /* 0x000fe20000000800 */
[----:B------:R-:W-:-:S04]  /*10b9b0*/  ULDC UR49, c[0x0][0x228] ;  /* 0x00008a0000317ab9 */ /* 0x000fc80000000800 */
        /* <DEDUP_REMOVED lines=41> */
[----:B------:R-:W-:Y:S01]  /*10bc50*/  ISETP.LT.AND P4, PT, R20, UR29, !P2 ;  /* 0x0000001d14007c0c */ /* 0x000fe2000d781270 */
[----:B------:R-:W-:Y:S01]  /*10bc60*/  UMOV UR31, UR57 ;  /* 0x00000039001f7c82 */ /* 0x000fe20008000000 */
[----:B------:R-:W-:Y:S01]  /*10bc70*/  UMOV UR33, UR59 ;  /* 0x0000003b00217c82 */ /* 0x000fe20008000000 */
[----:B------:R-:W-:Y:S01]  /*10bc80*/  @P0 LOP3.LUT R2, R2, 0x400, RZ, 0xfc, !PT ;  /* 0x0000040002020812 */ /* 0x000fe200078efcff */
[----:B------:R-:W-:Y:S01]  /*10bc90*/  ULDC UR59, c[0x0][0x228] ;  /* 0x00008a00003b7ab9 */ /* 0x000fe20000000800 */
[----:B------:R-:W-:Y:S01]  /*10bca0*/  ULDC UR57, c[0x0][0x228] ;  /* 0x00008a0000397ab9 */ /* 0x000fe20000000800 */
[----:B------:R-:W-:Y:S01]  /*10bcb0*/  ULDC UR29, c[0x0][0x228] ;  /* 0x00008a00001d7ab9 */ /* 0x000fe20000000800 */
[----:B------:R-:W-:-:S04]  /*10bcc0*/  LOP3.LUT R2, R2, 0xfffffeff, RZ, 0xc0, !PT ;  /* 0xfffffeff02027812 */ /* 0x000fc800078ec0ff */
[----:B------:R-:W-:Y:S02]  /*10bcd0*/  @P3 LOP3.LUT R2, R2, 0x100, RZ, 0xfc, !PT ;  /* 0x0000010002023812 */ /* 0x000fe400078efcff */
[----:B------:R-:W-:Y:S02]  /*10bce0*/  ISETP.LT.AND P3, PT, R22, UR27, !P2 ;  /* 0x0000001b16007c0c */ /* 0x000fe4000d761270 */
[----:B------:R-:W-:Y:S02]  /*10bcf0*/  LOP3.LUT R2, R2, 0xffffff7f, RZ, 0xc0, !PT ;  /* 0xffffff7f02027812 */ /* 0x000fe400078ec0ff */
[----:B------:R-:W-:Y:S02]  /*10bd00*/  ISETP.LT.AND P2, PT, R23, UR25, !P2 ;  /* 0x0000001917007c0c */ /* 0x000fe4000d741270 */
[----:B------:R-:W-:Y:S01]  /*10bd10*/  LOP3.LUT P0, RZ, R11, 0x4000000, RZ, 0xc0, !PT ;  /* 0x040000000bff7812 */ /* 0x000fe2000780c0ff */
[----:B------:R-:W-:Y:S01]  /*10bd20*/  ULDC UR27, c[0x0][0x228] ;  /* 0x00008a00001b7ab9 */ /* 0x000fe20000000800 */
[----:B------:R-:W-:Y:S01]  /*10bd30*/  @P4 LOP3.LUT R2, R2, 0x80, RZ, 0xfc, !PT ;  /* 0x0000008002024812 */ /* 0x000fe200078efcff */
[----:B------:R-:W-:-:S03]  /*10bd40*/  ULDC UR25, c[0x0][0x228] ;  /* 0x00008a0000197ab9 */ /* 0x000fc60000000800 */
        /* <DEDUP_REMOVED lines=23> */
[----:B------:R-:W-:-:S03]  /*10bec0*/  ISETP.LT.AND P2, PT, R20, UR39, !P1 ;  /* 0x0000002714007c0c */ /* 0x000fc6000cf41270 */
[----:B------:R0:W-:Y:S01]  /*10bed0*/  STL [R1+0x80], R2 ;  /* 0x0000800201007387 */ /* 0x0001e20000100800 */
[----:B------:R-:W-:-:S03]  /*10bee0*/  ISETP.LT.AND P3, PT, R22, UR37, !P1 ;  /* 0x0000002516007c0c */ /* 0x000fc6000cf61270 */
[----:B0-----:R-:W3:Y:S01]  /*10bef0*/  LDL.LU R2, [R1+0x78] ;  /* 0x0000780001027983 */ /* 0x001ee20000300800 */
[----:B------:R-:W-:Y:S02]  /*10bf00*/  ISETP.LT.AND P1, PT, R23, UR35, !P1 ;  /* 0x0000002317007c0c */ /* 0x000fe4000cf21270 */
[----:B--2---:R-:W-:Y:S01]  /*10bf10*/  LOP3.LUT R4, R4, 0x7fffffff, RZ, 0xc0, !PT ;  /* 0x7fffffff04047812 */ /* 0x004fe200078ec0ff */
[----:B------:R-:W-:Y:S01]  /*10bf20*/  UMOV UR41, UR33 ;  /* 0x0000002100297c82 */ /* 0x000fe20008000000 */
[----:B------:R-:W-:Y:S01]  /*10bf30*/  ULDC UR33, c[0x0][0x228] ;  /* 0x00008a0000217ab9 */ /* 0x000fe20000000800 */
[----:B------:R-:W-:Y:S02]  /*10bf40*/  ISETP.LT.AND P4, PT, R19, UR13, !P0 ;  /* 0x0000000d13007c0c */ /* 0x000fe4000c781270 */
[----:B------:R-:W-:Y:S01]  /*10bf50*/  @P2 LOP3.LUT R4, R4, 0x80000000, RZ, 0xfc, !PT ;  /* 0x8000000004042812 */ /* 0x000fe200078efcff */
[----:B------:R-:W-:Y:S01]  /*10bf60*/  UMOV UR39, UR53 ;  /* 0x0000003500277c82 */ /* 0x000fe20008000000 */
[----:B------:R-:W-:Y:S01]  /*10bf70*/  LOP3.LUT P2, RZ, R11, 0x2000000, RZ, 0xc0, !PT ;  /* 0x020000000bff7812 */ /* 0x000fe2000784c0ff */
[----:B------:R-:W-:Y:S01]  /*10bf80*/  ULDC UR53, c[0x0][0x228] ;  /* 0x00008a0000357ab9 */ /* 0x000fe20000000800 */
[----:B------:R-:W-:Y:S01]  /*10bf90*/  LOP3.LUT R4, R4, 0xbfffffff, RZ, 0xc0, !PT ;  /* 0xbfffffff04047812 */ /* 0x000fe200078ec0ff */
[----:B------:R-:W-:Y:S01]  /*10bfa0*/  ULDC UR37, c[0x0][0x228] ;  /* 0x00008a0000257ab9 */ /* 0x000fe20000000800 */
[----:B------:R-:W-:Y:S01]  /*10bfb0*/  ULDC UR35, c[0x0][0x228] ;  /* 0x00008a0000237ab9 */ /* 0x000fe20000000800 */
[----:B------:R-:W-:Y:S01]  /*10bfc0*/  ULDC UR13, c[0x0][0x228] ;  /* 0x00008a00000d7ab9 */ /* 0x000fe20000000800 */
[----:B------:R-:W-:-:S04]  /*10bfd0*/  @P3 LOP3.LUT R4, R4, 0x40000000, RZ, 0xfc, !PT ;  /* 0x4000000004043812 */ /* 0x000fc800078efcff */
[----:B------:R-:W-:-:S04]  /*10bfe0*/  LOP3.LUT R4, R4, 0xdfffffff, RZ, 0xc0, !PT ;  /* 0xdfffffff04047812 */ /* 0x000fc800078ec0ff */
[----:B------:R-:W-:Y:S02]  /*10bff0*/  @P1 LOP3.LUT R4, R4, 0x20000000, RZ, 0xfc, !PT ;  /* 0x2000000004041812 */ /* 0x000fe400078efcff */
[----:B------:R-:W-:Y:S02]  /*10c000*/  ISETP.LT.AND P1, PT, R18, UR41, !P0 ;  /* 0x0000002912007c0c */ /* 0x000fe4000c721270 */
[----:B------:R-:W-:Y:S01]  /*10c010*/  ISETP.LT.AND P3, PT, R25, UR61, !P0 ;  /* 0x0000003d19007c0c */ /* 0x000fe2000c761270 */
[----:B------:R-:W-:Y:S01]  /*10c020*/  ULDC UR41, c[0x0][0x228] ;  /* 0x00008a0000297ab9 */ /* 0x000fe20000000800 */
[----:B------:R-:W-:-:S09]  /*10c030*/  LOP3.LUT R4, R4, 0xfdffffff, RZ, 0xc0, !PT ;  /* 0xfdffffff04047812 */ /* 0x000fd200078ec0ff */
[----:B------:R-:W-:Y:S02]  /*10c040*/  @P1 LOP3.LUT R4, R4, 0x2000000, RZ, 0xfc, !PT ;  /* 0x0200000004041812 */ /* 0x000fe400078efcff */
[----:B------:R-:W-:Y:S02]  /*10c050*/  ISETP.LT.AND P1, PT, R15, UR33, !P0 ;  /* 0x000000210f007c0c */ /* 0x000fe4000c721270 */
[----:B------:R-:W-:Y:S01]  /*10c060*/  R2UR UR61, R3 ;  /* 0x00000000033d72ca */ /* 0x000fe200000e0000 */
[----:B------:R-:W-:Y:S01]  /*10c070*/  ULDC UR33, c[0x0][0x228] ;  /* 0x00008a0000217ab9 */ /* 0x000fe20000000800 */
[----:B------:R-:W-:-:S04]  /*10c080*/  LOP3.LUT R4, R4, 0xefffffff, RZ, 0xc0, !PT ;  /* 0xefffffff04047812 */ /* 0x000fc800078ec0ff */
[----:B------:R-:W-:Y:S02]  /*10c090*/  @P3 LOP3.LUT R4, R4, 0x10000000, RZ, 0xfc, !PT ;  /* 0x1000000004043812 */ /* 0x000fe400078efcff */
[----:B------:R-:W-:Y:S01]  /*10c0a0*/  ISETP.LT.AND P3, PT, R17, UR15, !P0 ;  /* 0x0000000f11007c0c */ /* 0x000fe2000c761270 */
[----:B------:R-:W-:Y:S01]  /*10c0b0*/  ULDC UR15, c[0x0][0x228] ;  /* 0x00008a00000f7ab9 */ /* 0x000fe20000000800 */
[----:B------:R-:W-:-:S04]  /*10c0c0*/  LOP3.LUT R4, R4, 0xf7ffffff, RZ, 0xc0, !PT ;  /* 0xf7ffffff04047812 */ /* 0x000fc800078ec0ff */
        /* <DEDUP_REMOVED lines=13> */
[----:B------:R-:W-:Y:S01]  /*10c1a0*/  LOP3.LUT R4, R4, 0xffbfffff, RZ, 0xc0, !PT ;  /* 0xffbfffff04047812 */ /* 0x000fe200078ec0ff */
[----:B------:R-:W-:-:S03]  /*10c1b0*/  ULDC UR5, c[0x0][0x228] ;  /* 0x00008a0000057ab9 */ /* 0x000fc60000000800 */
        /* <DEDUP_REMOVED lines=33> */
[----:B------:R-:W-:-:S04]  /*10c3d0*/  @P4 LOP3.LUT R4, R4, 0x4000, RZ, 0xfc, !PT ;  /* 0x0000400004044812 */ /* 0x000fc800078efcff */
[----:B------:R-:W-:-:S04]  /*10c3e0*/  LOP3.LUT R4, R4, 0xffffdfff, RZ, 0xc0, !PT ;  /* 0xffffdfff04047812 */ /* 0x000fc800078ec0ff */
[----:B------:R-:W-:Y:S02]  /*10c3f0*/  @P3 LOP3.LUT R4, R4, 0x2000, RZ, 0xfc, !PT ;  /* 0x0000200004043812 */ /* 0x000fe400078efcff */
[----:B------:R-:W-:Y:S01]  /*10c400*/  ISETP.LT.AND P3, PT, R18, UR61, !P1 ;  /* 0x0000003d12007c0c */ /* 0x000fe2000cf61270 */
[----:B------:R-:W-:Y:S02]  /*10c410*/  ULDC UR61, c[0x0][0x228] ;  /* 0x00008a00003d7ab9 */ /* 0x000fe40000000800 */
[----:B------:R-:W-:Y:S02]  /*10c420*/  ISETP.LT.AND P4, PT, R25, UR61, !P1 ;  /* 0x0000003d19007c0c */ /* 0x000fe4000cf81270 */
[----:B------:R-:W-:Y:S02]  /*10c430*/  LOP3.LUT R4, R4, 0xfffffdff, RZ, 0xc0, !PT ;  /* 0xfffffdff04047812 */ /* 0x000fe400078ec0ff */
[----:B------:R-:W-:Y:S01]  /*10c440*/  LOP3.LUT P2, RZ, R11, 0x400000, RZ, 0xc0, !PT ;  /* 0x004000000bff7812 */ /* 0x000fe2000784c0ff */
[----:B------:R-:W-:-:S05]  /*10c450*/  ULDC UR61, c[0x0][0x228] ;  /* 0x00008a00003d7ab9 */ /* 0x000fca0000000800 */
        /* <DEDUP_REMOVED lines=26> */
[----:B------:R-:W-:-:S04]  /*10c600*/  LOP3.LUT R4, R4, 0xffffffdf, RZ, 0xc0, !PT ;  /* 0xffffffdf04047812 */ /* 0x000fc800078ec0ff */
[----:B------:R-:W-:Y:S02]  /*10c610*/  @P4 LOP3.LUT R4, R4, 0x20, RZ, 0xfc, !PT ;  /* 0x0000002004044812 */ /* 0x000fe400078efcff */
[----:B------:R-:W-:Y:S02]  /*10c620*/  ISETP.LT.AND P4, PT, R25, UR43, !P0 ;  /* 0x0000002b19007c0c */ /* 0x000fe4000c781270 */
[----:B---3--:R-:W-:Y:S02]  /*10c630*/  LOP3.LUT R2, R2, 0x7fffffff, RZ, 0xc0, !PT ;  /* 0x7fffffff02027812 */ /* 0x008fe400078ec0ff */
[----:B------:R-:W-:Y:S02]  /*10c640*/  LOP3.LUT R4, R4, 0xfffffffd, RZ, 0xc0, !PT ;  /* 0xfffffffd04047812 */ /* 0x000fe400078ec0ff */
[----:B------:R-:W-:Y:S01]  /*10c650*/  LOP3.LUT P1, RZ, R11, 0x200000, RZ, 0xc0, !PT ;  /* 0x002000000bff7812 */ /* 0x000fe2000782c0ff */
[----:B------:R-:W-:Y:S01]  /*10c660*/  ULDC UR43, c[0x0][0x228] ;  /* 0x00008a00002b7ab9 */ /* 0x000fe20000000800 */
[----:B------:R-:W-:-:S02]  /*10c670*/  @P3 LOP3.LUT R4, R4, 0x2, RZ, 0xfc, !PT ;  /* 0x0000000204043812 */ /* 0x000fc400078efcff */
        /* <DEDUP_REMOVED lines=13> */
[----:B------:R-:W-:-:S05]  /*10c750*/  @P3 LOP3.LUT R4, R4, 0x1, RZ, 0xfc, !PT ;  /* 0x0000000104043812 */ /* 0x000fca00078efcff */
[----:B------:R-:W-:Y:S04]  /*10c760*/  STL [R1+0x7c], R4 ;  /* 0x00007c0401007387 */ /* 0x000fe80000100800 */
[----:B------:R-:W2:Y:S01]  /*10c770*/  LDL.LU R3, [R1+0x74] ;  /* 0x0000740001037983 */ /* 0x000ea20000300800 */
[----:B------:R-:W-:Y:S02]  /*10c780*/  ISETP.LT.AND P4, PT, R20, UR25, !P0 ;  /* 0x0000001914007c0c */ /* 0x000fe4000c781270 */
[----:B------:R-:W-:Y:S02]  /*10c790*/  ISETP.LT.AND P3, PT, R22, UR15, !P0 ;  /* 0x0000000f16007c0c */ /* 0x000fe4000c761270 */
[----:B------:R-:W-:Y:S01]  /*10c7a0*/  ISETP.LT.AND P0, PT, R23, UR33, !P0 ;  /* 0x0000002117007c0c */ /* 0x000fe2000c701270 */
[----:B------:R-:W-:Y:S01]  /*10c7b0*/  ULDC UR15, c[0x0][0x228] ;  /* 0x00008a00000f7ab9 */ /* 0x000fe20000000800 */
[----:B------:R-:W-:Y:S01]  /*10c7c0*/  ULDC UR25, c[0x0][0x228] ;  /* 0x00008a0000197ab9 */ /* 0x000fe20000000800 */
[----:B------:R-:W-:-:S06]  /*10c7d0*/  ULDC UR33, c[0x0][0x228] ;  /* 0x00008a0000217ab9 */ /* 0x000fcc0000000800 */
        /* <DEDUP_REMOVED lines=10> */
[----:B------:R-:W-:-:S05]  /*10c880*/  ULDC UR35, c[0x0][0x228] ;  /* 0x00008a0000237ab9 */ /* 0x000fca0000000800 */
        /* <DEDUP_REMOVED lines=27> */
[----:B------:R-:W-:Y:S01]  /*10ca40*/  LOP3.LUT R2, R2, 0xffdfffff, RZ, 0xc0, !PT ;  /* 0xffdfffff02027812 */ /* 0x000fe200078ec0ff */
[----:B------:R-:W-:-:S03]  /*10ca50*/  ULDC UR17, c[0x0][0x228] ;  /* 0x00008a0000117ab9 */ /* 0x000fc60000000800 */
[----:B------:R-:W-:-:S04]  /*10ca60*/  @P2 LOP3.LUT R2, R2, 0x200000, RZ, 0xfc, !PT ;  /* 0x0020000002022812 */ /* 0x000fc800078efcff */
[----:B------:R-:W-:Y:S02]  /*10ca70*/  LOP3.LUT R2, R2, 0xfffdffff, RZ, 0xc0, !PT ;  /* 0xfffdffff02027812 */ /* 0x000fe400078ec0ff */
[----:B------:R-:W-:Y:S01]  /*10ca80*/  ISETP.LT.AND P2, PT, R15, UR19, !P1 ;  /* 0x000000130f007c0c */ /* 0x000fe2000cf41270 */
[----:B------:R-:W-:Y:S01]  /*10ca90*/  ULDC UR19, c[0x0][0x228] ;  /* 0x00008a0000137ab9 */ /* 0x000fe20000000800 */
        /* <DEDUP_REMOVED lines=14> */
[----:B------:R-:W-:Y:S02]  /*10cb80*/  ISETP.LT.AND P3, PT, R22, UR41, !P1 ;  /* 0x0000002916007c0c */ /* 0x000fe4000cf61270 */
[----:B------:R-:W-:Y:S01]  /*10cb90*/  @P4 LOP3.LUT R2, R2, 0x10000, RZ, 0xfc, !PT ;  /* 0x0001000002024812 */ /* 0x000fe200078efcff */
[----:B------:R-:W-:-:S03]  /*10cba0*/  ULDC UR41, c[0x0][0x228] ;  /* 0x00008a0000297ab9 */ /* 0x000fc60000000800 */
[----:B------:R-:W-:Y:S02]  /*10cbb0*/  LOP3.LUT R2, R2, 0xffff7fff, RZ, 0xc0, !PT ;  /* 0xffff7fff02027812 */ /* 0x000fe400078ec0ff */
[----:B------:R-:W-:Y:S02]  /*10cbc0*/  ISETP.LT.AND P1, PT, R23, UR49, !P1 ;  /* 0x0000003117007c0c */ /* 0x000fe4000cf21270 */
[----:B------:R-:W-:Y:S01]  /*10cbd0*/  ISETP.LT.AND P4, PT, R25, UR15, !P0 ;  /* 0x0000000f19007c0c */ /* 0x000fe2000c781270 */
        /* <DEDUP_REMOVED lines=8> */
[----:B------:R-:W-:Y:S01]  /*10cc60*/  ISETP.LT.AND P3, PT, R15, UR25, !P0 ;  /* 0x000000190f007c0c */ /* 0x000fe2000c761270 */
[----:B------:R-:W-:Y:S01]  /*10cc70*/  ULDC UR25, c[0x0][0x228] ;  /* 0x00008a0000197ab9 */ /* 0x000fe20000000800 */
[----:B------:R-:W-:Y:S02]  /*10cc80*/  LOP3.LUT R2, R2, 0xfffffdff, RZ, 0xc0, !PT ;  /* 0xfffffdff02027812 */ /* 0x000fe400078ec0ff */
[----:B------:R-:W-:Y:S01]  /*10cc90*/  LOP3.LUT P2, RZ, R11, 0x80000, RZ, 0xc0, !PT ;  /* 0x000800000bff7812 */ /* 0x000fe2000784c0ff */
[----:B------:R-:W-:-:S06]  /*10cca0*/  ULDC UR10, c[0x0][0x228] ;  /* 0x00008a00000a7ab9 */ /* 0x000fcc0000000800 */
[----:B------:R-:W-:-:S04]  /*10ccb0*/  @P1 LOP3.LUT R2, R2, 0x200, RZ, 0xfc, !PT ;  /* 0x0000020002021812 */ /* 0x000fc800078efcff */
[----:B------:R-:W-:Y:S02]  /*10ccc0*/  LOP3.LUT R2, R2, 0xffffefff, RZ, 0xc0, !PT ;  /* 0xffffefff02027812 */ /* 0x000fe400078ec0ff */
[----:B------:R-:W-:Y:S01]  /*10ccd0*/  ISETP.LT.AND P1, PT, R17, UR27, !P0 ;  /* 0x0000001b11007c0c */ /* 0x000fe2000c721270 */
        /* <DEDUP_REMOVED lines=25> */
[----:B------:R-:W-:Y:S02]  /*10ce70*/  LOP3.LUT R2, R2, 0xfffffffd, RZ, 0xc0, !PT ;  /* 0xfffffffd02027812 */ /* 0x000fe400078ec0ff */
[----:B------:R-:W-:Y:S01]  /*10ce80*/  LOP3.LUT P0, RZ, R11, 0x40000, RZ, 0xc0, !PT ;  /* 0x000400000bff7812 */ /* 0x000fe2000780c0ff */
[----:B------:R-:W-:Y:S01]  /*10ce90*/  ULDC UR12, c[0x0][0x228] ;  /* 0x00008a00000c7ab9 */ /* 0x000fe20000000800 */
[----:B------:R-:W-:Y:S01]  /*10cea0*/  ULDC UR35, c[0x0][0x228] ;  /* 0x00008a0000237ab9 */ /* 0x000fe20000000800 */
[----:B------:R-:W-:-:S02]  /*10ceb0*/  ULDC UR39, c[0x0][0x228] ;  /* 0x00008a0000277ab9 */ /* 0x000fc40000000800 */
        /* <DEDUP_REMOVED lines=13> */
[----:B------:R-:W-:-:S04]  /*10cf90*/  LOP3.LUT R2, R2, 0xfffffffe, RZ, 0xc0, !PT ;  /* 0xfffffffe02027812 */ /* 0x000fc800078ec0ff */
[----:B------:R-:W-:Y:S02]  /*10cfa0*/  @P4 LOP3.LUT R2, R2, 0x1, RZ, 0xfc, !PT ;  /* 0x0000000102024812 */ /* 0x000fe400078efcff */
[----:B------:R-:W-:Y:S02]  /*10cfb0*/  ISETP.LT.AND P4, PT, R22, UR31, !P2 ;  /* 0x0000001f16007c0c */ /* 0x000fe4000d781270 */
[----:B------:R-:W-:Y:S02]  /*10cfc0*/  ISETP.LT.AND P2, PT, R23, UR29, !P2 ;  /* 0x0000001d17007c0c */ /* 0x000fe4000d741270 */
[----:B--2---:R-:W-:Y:S01]  /*10cfd0*/  LOP3.LUT R3, R3, 0x7fffffff, RZ, 0xc0, !PT ;  /* 0x7fffffff03037812 */ /* 0x004fe200078ec0ff */
[----:B------:R0:W-:Y:S01]  /*10cfe0*/  STL [R1+0x78], R2 ;  /* 0x0000780201007387 */ /* 0x0001e20000100800 */
[----:B------:R-:W-:Y:S01]  /*10cff0*/  LOP3.LUT P1, RZ, R11, 0x20000, RZ, 0xc0, !PT ;  /* 0x000200000bff7812 */ /* 0x000fe2000782c0ff */
[----:B------:R-:W-:Y:S01]  /*10d000*/  ULDC UR29, c[0x0][0x228] ;  /* 0x00008a00001d7ab9 */ /* 0x000fe20000000800 */
[----:B------:R-:W-:Y:S01]  /*10d010*/  @P3 LOP3.LUT R3, R3, 0x80000000, RZ, 0xfc, !PT ;  /* 0x8000000003033812 */ /* 0x000fe200078efcff */
[----:B------:R-:W-:-:S03]  /*10d020*/  ULDC UR31, c[0x0][0x228] ;  /* 0x00008a00001f7ab9 */ /* 0x000fc60000000800 */
[----:B------:R-:W-:Y:S01]  /*10d030*/  LOP3.LUT R3, R3, 0xbfffffff, RZ, 0xc0, !PT ;  /* 0xbfffffff03037812 */ /* 0x000fe200078ec0ff */
[----:B0-----:R-:W2:Y:S03]  /*10d040*/  LDL.LU R2, [R1+0x70] ;  /* 0x0000700001027983 */ /* 0x001ea60000300800 */
        /* <DEDUP_REMOVED lines=34> */
[----:B------:R-:W-:Y:S01]  /*10d270*/  ISETP.LT.AND P4, PT, R18, UR16, !P1 ;  /* 0x0000001012007c0c */ /* 0x000fe2000cf81270 */
[----:B------:R-:W-:Y:S01]  /*10d280*/  ULDC UR16, c[0x0][0x228] ;  /* 0x00008a0000107ab9 */ /* 0x000fe20000000800 */
[----:B------:R-:W-:-:S04]  /*10d290*/  LOP3.LUT R3, R3, 0xffdfffff, RZ, 0xc0, !PT ;  /* 0xffdfffff03037812 */ /* 0x000fc800078ec0ff */
[----:B------:R-:W-:-:S04]  /*10d2a0*/  @P2 LOP3.LUT R3, R3, 0x200000, RZ, 0xfc, !PT ;  /* 0x0020000003032812 */ /* 0x000fc800078efcff */
[----:B------:R-:W-:-:S04]  /*10d2b0*/  LOP3.LUT R3, R3, 0xfffdffff, RZ, 0xc0, !PT ;  /* 0xfffdffff03037812 */ /* 0x000fc800078ec0ff */
[----:B------:R-:W-:Y:S02]  /*10d2c0*/  @P4 LOP3.LUT R3, R3, 0x20000, RZ, 0xfc, !PT ;  /* 0x0002000003034812 */ /* 0x000fe400078efcff */
[----:B------:R-:W-:Y:S01]  /*10d2d0*/  ISETP.LT.AND P4, PT, R25, UR59, !P1 ;  /* 0x0000003b19007c0c */ /* 0x000fe2000cf81270 */
[----:B------:R-:W-:Y:S01]  /*10d2e0*/  ULDC UR59, c[0x0][0x228] ;  /* 0x00008a00003b7ab9 */ /* 0x000fe20000000800 */
[----:B------:R-:W-:-:S11]  /*10d2f0*/  LOP3.LUT R3, R3, 0xffefffff, RZ, 0xc0, !PT ;  /* 0xffefffff03037812 */ /* 0x000fd600078ec0ff */
[----:B------:R-:W-:Y:S02]  /*10d300*/  @P4 LOP3.LUT R3, R3, 0x100000, RZ, 0xfc, !PT ;  /* 0x0010000003034812 */ /* 0x000fe400078efcff */
[----:B------:R-:W-:Y:S01]  /*10d310*/  ISETP.LT.AND P4, PT, R15, UR61, !P1 ;  /* 0x0000003d0f007c0c */ /* 0x000fe2000cf81270 */
[----:B------:R-:W-:Y:S01]  /*10d320*/  ULDC UR61, c[0x0][0x228] ;  /* 0x00008a00003d7ab9 */ /* 0x000fe20000000800 */
[----:B------:R-:W-:-:S11]  /*10d330*/  LOP3.LUT R3, R3, 0xfff7ffff, RZ, 0xc0, !PT ;  /* 0xfff7ffff03037812 */ /* 0x000fd600078ec0ff */
[----:B------:R-:W-:Y:S02]  /*10d340*/  @P4 LOP3.LUT R3, R3, 0x80000, RZ, 0xfc, !PT ;  /* 0x0008000003034812 */ /* 0x000fe400078efcff */
[----:B------:R-:W-:Y:S02]  /*10d350*/  ISETP.LT.AND P4, PT, R17, UR16, !P1 ;  /* 0x0000001011007c0c */ /* 0x000fe4000cf81270 */
[C---:B------:R-:W-:Y:S02]  /*10d360*/  LOP3.LUT P0, RZ, R11.reuse, 0x8000, RZ, 0xc0, !PT ;  /* 0x000080000bff7812 */ /* 0x040fe4000780c0ff */
[----:B------:R-:W-:Y:S02]  /*10d370*/  LOP3.LUT P2, RZ, R11, 0x4000, RZ, 0xc0, !PT ;  /* 0x000040000bff7812 */ /* 0x000fe4000784c0ff */
[----:B------:R-:W-:Y:S01]  /*10d380*/  LOP3.LUT R3, R3, 0xfffbffff, RZ, 0xc0, !PT ;  /* 0xfffbffff03037812 */ /* 0x000fe200078ec0ff */
[----:B------:R-:W-:-:S06]  /*10d390*/  ULDC UR16, c[0x0][0x228] ;  /* 0x00008a0000107ab9 */ /* 0x000fcc0000000800 */
        /* <DEDUP_REMOVED lines=14> */
[----:B------:R-:W-:Y:S01]  /*10d480*/  ISETP.LT.AND P1, PT, R18, UR18, !P3 ;  /* 0x0000001212007c0c */ /* 0x000fe2000df21270 */
[----:B------:R-:W-:Y:S01]  /*10d490*/  ULDC UR18, c[0x0][0x228] ;  /* 0x00008a0000127ab9 */ /* 0x000fe20000000800 */
[----:B------:R-:W-:Y:S01]  /*10d4a0*/  LOP3.LUT R3, R3, 0xffffdfff, RZ, 0xc0, !PT ;  /* 0xffffdfff03037812 */ /* 0x000fe200078ec0ff */
[----:B------:R-:W-:-:S08]  /*10d4b0*/  ULDC UR13, c[0x0][0x228] ;  /* 0x00008a00000d7ab9 */ /* 0x000fd00000000800 */
        /* <DEDUP_REMOVED lines=8> */
[----:B--2---:R-:W-:Y:S02]  /*10d540*/  LOP3.LUT R2, R2, 0x7fffffff, RZ, 0xc0, !PT ;  /* 0x7fffffff02027812 */ /* 0x004fe400078ec0ff */
[----:B------:R-:W-:Y:S02]  /*10d550*/  LOP3.LUT R3, R3, 0xfffff7ff, RZ, 0xc0, !PT ;  /* 0xfffff7ff03037812 */ /* 0x000fe400078ec0ff */
[----:B------:R-:W-:Y:S01]  /*10d560*/  LOP3.LUT P1, RZ, R11, 0x2000, RZ, 0xc0, !PT ;  /* 0x000020000bff7812 */ /* 0x000fe2000782c0ff */
        /* <DEDUP_REMOVED lines=43> */
[----:B------:R-:W-:Y:S02]  /*10d820*/  ULDC UR10, c[0x0][0x228] ;  /* 0x00008a00000a7ab9 */ /* 0x000fe40000000800 */
[----:B------:R0:W-:Y:S04]  /*10d830*/  STL [R1+0x74], R3 ;  /* 0x0000740301007387 */ /* 0x0001e80000100800 */
[----:B0-----:R-:W2:Y:S06]  /*10d840*/  LDL.LU R3, [R1+0x6c] ;  /* 0x00006c0001037983 */ /* 0x001eac0000300800 */
[----:B------:R-:W-:-:S02]  /*10d850*/  @P3 LOP3.LUT R2, R2, 0x80000000, RZ, 0xfc, !PT ;  /* 0x8000000002023812 */ /* 0x000fc400078efcff */
        /* <DEDUP_REMOVED lines=23> */
[----:B------:R-:W-:-:S09]  /*10d9d0*/  LOP3.LUT R2, R2, 0xfbffffff, RZ, 0xc0, !PT ;  /* 0xfbffffff02027812 */ /* 0x000fd200078ec0ff */
        /* <DEDUP_REMOVED lines=62> */
[----:B------:R-:W-:Y:S02]  /*10ddc0*/  ISETP.LT.AND P3, PT, R19, UR20, !P0 ;  /* 0x0000001413007c0c */ /* 0x000fe4000c761270 */
[----:B------:R-:W-:Y:S02]  /*10ddd0*/  LOP3.LUT P1, RZ, R11, 0x800, RZ, 0xc0, !PT ;  /* 0x000008000bff7812 */ /* 0x000fe4000782c0ff */
[----:B------:R-:W-:Y:S01]  /*10dde0*/  LOP3.LUT R2, R2, 0xfffffdff, RZ, 0xc0, !PT ;  /* 0xfffffdff02027812 */ /* 0x000fe200078ec0ff */
[----:B------:R-:W-:Y:S01]  /*10ddf0*/  ULDC UR19, c[0x0][0x228] ;  /* 0x00008a0000137ab9 */ /* 0x000fe20000000800 */
        /* <DEDUP_REMOVED lines=41> */
[----:B--2---:R-:W-:-:S04]  /*10e090*/  LOP3.LUT R3, R3, 0x7fffffff, RZ, 0xc0, !PT ;  /* 0x7fffffff03037812 */ /* 0x004fc800078ec0ff */
[----:B------:R-:W-:Y:S02]  /*10e0a0*/  @P2 LOP3.LUT R3, R3, 0x80000000, RZ, 0xfc, !PT ;  /* 0x8000000003032812 */ /* 0x000fe400078efcff */
[----:B------:R-:W-:Y:S02]  /*10e0b0*/  ISETP.LT.AND P2, PT, R23, UR29, !P1 ;  /* 0x0000001d17007c0c */ /* 0x000fe4000cf41270 */
[----:B------:R-:W-:Y:S01]  /*10e0c0*/  LOP3.LUT R3, R3, 0xbfffffff, RZ, 0xc0, !PT ;  /* 0xbfffffff03037812 */ /* 0x000fe200078ec0ff */
[----:B------:R0:W-:Y:S01]  /*10e0d0*/  STL [R1+0x70], R2 ;  /* 0x0000700201007387 */ /* 0x0001e20000100800 */
[----:B------:R-:W-:Y:S02]  /*10e0e0*/  ULDC UR29, c[0x0][0x228] ;  /* 0x00008a00001d7ab9 */ /* 0x000fe40000000800 */
[----:B------:R-:W-:Y:S02]  /*10e0f0*/  @P3 LOP3.LUT R3, R3, 0x40000000, RZ, 0xfc, !PT ;  /* 0x4000000003033812 */ /* 0x000fe400078efcff */
[----:B------:R-:W-:-:S02]  /*10e100*/  ISETP.LT.AND P3, PT, R18, UR28, !P0 ;  /* 0x0000001c12007c0c */ /* 0x000fc4000c761270 */
[----:B------:R-:W-:Y:S01]  /*10e110*/  LOP3.LUT P1, RZ, R11, 0x200, RZ, 0xc0, !PT ;  /* 0x000002000bff7812 */ /* 0x000fe2000782c0ff */
[----:B------:R-:W-:Y:S01]  /*10e120*/  ULDC UR28, c[0x0][0x228] ;  /* 0x00008a00001c7ab9 */ /* 0x000fe20000000800 */
[----:B------:R-:W-:Y:S01]  /*10e130*/  LOP3.LUT R3, R3, 0xdfffffff, RZ, 0xc0, !PT ;  /* 0xdfffffff03037812 */ /* 0x000fe200078ec0ff */
[----:B0-----:R-:W2:Y:S03]  /*10e140*/  LDL.LU R2, [R1+0x68] ;  /* 0x0000680001027983 */ /* 0x001ea60000300800 */
        /* <DEDUP_REMOVED lines=29> */
[----:B------:R-:W-:Y:S01]  /*10e320*/  LOP3.LUT R3, R3, 0xffdfffff, RZ, 0xc0, !PT ;  /* 0xffdfffff03037812 */ /* 0x000fe200078ec0ff */
[----:B------:R-:W-:-:S10]  /*10e330*/  ULDC UR43, c[0x0][0x228] ;  /* 0x00008a00002b7ab9 */ /* 0x000fd40000000800 */
        /* <DEDUP_REMOVED lines=65> */
[----:B------:R-:W-:Y:S02]  /*10e750*/  ISETP.LT.AND P3, PT, R18, UR34, !P0 ;  /* 0x0000002212007c0c */ /* 0x000fe4000c761270 */
[----:B--2---:R-:W-:Y:S01]  /*10e760*/  LOP3.LUT R2, R2, 0x7fffffff, RZ, 0xc0, !PT ;  /* 0x7fffffff02027812 */ /* 0x004fe200078ec0ff */
        /* <DEDUP_REMOVED lines=23> */
[----:B------:R-:W-:-:S12]  /*10e8e0*/  ULDC UR18, c[0x0][0x228] ;  /* 0x00008a0000127ab9 */ /* 0x000fd80000000800 */
[----:B------:R-:W-:Y:S02]  /*10e8f0*/  @P3 LOP3.LUT R2, R2, 0x80000000, RZ, 0xfc, !PT ;  /* 0x8000000002023812 */ /* 0x000fe400078efcff */
[----:B------:R-:W-:Y:S02]  /*10e900*/  ISETP.LT.AND P3, PT, R22, UR19, !P0 ;  /* 0x0000001316007c0c */ /* 0x000fe4000c761270 */
[----:B------:R-:W-:Y:S01]  /*10e910*/  ISETP.LT.AND P0, PT, R23, UR20, !P0 ;  /* 0x0000001417007c0c */ /* 0x000fe2000c701270 */
[----:B------:R0:W-:Y:S01]  /*10e920*/  STL [R1+0x6c], R3 ;  /* 0x00006c0301007387 */ /* 0x0001e20000100800 */
[----:B------:R-:W-:Y:S01]  /*10e930*/  LOP3.LUT R2, R2, 0xbfffffff, RZ, 0xc0, !PT ;  /* 0xbfffffff02027812 */ /* 0x000fe200078ec0ff */
[----:B------:R-:W-:Y:S01]  /*10e940*/  ULDC UR20, c[0x0][0x228] ;  /* 0x00008a0000147ab9 */ /* 0x000fe20000000800 */
[----:B------:R-:W-:Y:S01]  /*10e950*/  ULDC UR19, c[0x0][0x228] ;  /* 0x00008a0000137ab9 */ /* 0x000fe20000000800 */
[----:B0-----:R-:W2:Y:S06]  /*10e960*/  LDL.LU R3, [R1+0x64] ;  /* 0x0000640001037983 */ /* 0x001eac0000300800 */
        /* <DEDUP_REMOVED lines=125> */
[----:B------:R-:W-:-:S12]  /*10f140*/  ULDC UR45, c[0x0][0x228] ;  /* 0x00008a00002d7ab9 */ /* 0x000fd80000000800 */
[----:B------:R-:W-:Y:S02]  /*10f150*/  @P3 LOP3.LUT R3, R3, 0x80000000, RZ, 0xfc, !PT ;  /* 0x8000000003033812 */ /* 0x000fe400078efcff */
[----:B------:R-:W-:Y:S01]  /*10f160*/  ISETP.LT.AND P3, PT, R22, UR43, !P1 ;  /* 0x0000002b16007c0c */ /* 0x000fe2000cf61270 */
[----:B------:R0:W-:Y:S01]  /*10f170*/  STL [R1+0x68], R2 ;  /* 0x0000680201007387 */ /* 0x0001e20000100800 */
[----:B------:R-:W-:Y:S01]  /*10f180*/  ULDC UR43, c[0x0][0x228] ;  /* 0x00008a00002b7ab9 */ /* 0x000fe20000000800 */
[----:B------:R-:W-:Y:S02]  /*10f190*/  LOP3.LUT R3, R3, 0xbfffffff, RZ, 0xc0, !PT ;  /* 0xbfffffff03037812 */ /* 0x000fe400078ec0ff */
[----:B0-----:R-:W2:Y:S04]  /*10f1a0*/  LDL.LU R2, [R1+0x60] ;  /* 0x0000600001027983 */ /* 0x001ea80000300800 */
[----:B------:R-:W3:Y:S04]  /*10f1b0*/  LDL.LU R21, [R1+0x5c] ;  /* 0x00005c0001157983 */ /* 0x000ee80000300800 */
[----:B------:R-:W-:-:S02]  /*10f1c0*/  @P3 LOP3.LUT R3, R3, 0x40000000, RZ, 0xfc, !PT ;  /* 0x4000000003033812 */ /* 0x000fc400078efcff */
        /* <DEDUP_REMOVED lines=17> */
[----:B------:R-:W-:Y:S02]  /*10f2e0*/  LOP3.LUT P1, RZ, R11, 0x1, RZ, 0xc0, !PT ;  /* 0x000000010bff7812 */ /* 0x000fe4000782c0ff */
        /* <DEDUP_REMOVED lines=8> */
[----:B------:R-:W-:Y:S02]  /*10f370*/  ISETP.LT.AND P3, PT, R20, UR57, !P2 ;  /* 0x0000003914007c0c */ /* 0x000fe4000d761270 */
[----:B------:R-:W-:Y:S02]  /*10f380*/  R2UR UR7, R8 ;  /* 0x00000000080772ca */ /* 0x000fe400000e0000 */
[----:B------:R-:W-:Y:S02]  /*10f390*/  R2UR UR6, R9 ;  /* 0x00000000090672ca */ /* 0x000fe400000e0000 */
[----:B------:R-:W-:Y:S01]  /*10f3a0*/  LOP3.LUT R3, R3, 0xff7fffff, RZ, 0xc0, !PT ;  /* 0xff7fffff03037812 */ /* 0x000fe200078ec0ff */
[----:B------:R-:W-:-:S06]  /*10f3b0*/  ULDC UR57, c[0x0][0x248] ;  /* 0x0000920000397ab9 */ /* 0x000fcc0000000800 */
        /* <DEDUP_REMOVED lines=10> */
[----:B--2---:R-:W-:Y:S02]  /*10f460*/  LOP3.LUT R2, R2, 0x7fffffff, RZ, 0xc0, !PT ;  /* 0x7fffffff02027812 */ /* 0x004fe400078ec0ff */
[----:B------:R-:W-:Y:S02]  /*10f470*/  LOP3.LUT R3, R3, 0xfffdffff, RZ, 0xc0, !PT ;  /* 0xfffdffff03037812 */ /* 0x000fe400078ec0ff */
[----:B------:R-:W-:Y:S02]  /*10f480*/  LOP3.LUT P3, RZ, R10, 0x10000, RZ, 0xc0, !PT ;  /* 0x000100000aff7812 */ /* 0x000fe4000786c0ff */
[----:B---3--:R-:W-:Y:S01]  /*10f490*/  LOP3.LUT R21, R21, 0x7fffffff, RZ, 0xc0, !PT ;  /* 0x7fffffff15157812 */ /* 0x008fe200078ec0ff */
[----:B------:R-:W-:-:S04]  /*10f4a0*/  ULDC UR46, c[0x0][0x228] ;  /* 0x00008a00002e7ab9 */ /* 0x000fc80000000800 */
        /* <DEDUP_REMOVED lines=60> */
[----:B------:R-:W-:Y:S02]  /*10f870*/  LOP3.LUT P0, RZ, R10, 0x4000, RZ, 0xc0, !PT ;  /* 0x000040000aff7812 */ /* 0x000fe4000780c0ff */
        /* <DEDUP_REMOVED lines=35> */
[----:B------:R-:W-:Y:S01]  /*10fab0*/  STL [R1+0x64], R3 ;  /* 0x0000640301007387 */ /* 0x000fe20000100800 */
[----:B------:R-:W-:Y:S01]  /*10fac0*/  ULDC UR52, c[0x0][0x228] ;  /* 0x00008a0000347ab9 */ /* 0x000fe20000000800 */
[----:B------:R-:W-:-:S10]  /*10fad0*/  LOP3.LUT R2, R2, 0xfdffffff, RZ, 0xc0, !PT ;  /* 0xfdffffff02027812 */ /* 0x000fd400078ec0ff */
        /* <DEDUP_REMOVED lines=10> */
[----:B------:R-:W-:-:S11]  /*10fb80*/  LOP3.LUT R2, R2, 0xfbffffff, RZ, 0xc0, !PT ;  /* 0xfbffffff02027812 */ /* 0x000fd600078ec0ff */
[----:B------:R-:W-:Y:S02]  /*10fb90*/  @P0 LOP3.LUT R2, R2, 0x4000000, RZ, 0xfc, !PT ;  /* 0x0400000002020812 */ /* 0x000fe400078efcff */
[----:B------:R-:W-:Y:S01]  /*10fba0*/  ISETP.LT.AND P0, PT, R19, UR31, !P1 ;  /* 0x0000001f13007c0c */ /* 0x000fe2000cf01270 */
[----:B------:R-:W-:Y:S01]  /*10fbb0*/  ULDC.64 UR30, c[0x0][0x228] ;  /* 0x00008a00001e7ab9 */ /* 0x000fe20000000a00 */
[----:B------:R-:W-:-:S11]  /*10fbc0*/  LOP3.LUT R2, R2, 0xfeffffff, RZ, 0xc0, !PT ;  /* 0xfeffffff02027812 */ /* 0x000fd600078ec0ff */
[----:B------:R-:W-:Y:S02]  /*10fbd0*/  @P0 LOP3.LUT R2, R2, 0x1000000, RZ, 0xfc, !PT ;  /* 0x0100000002020812 */ /* 0x000fe400078efcff */
[----:B------:R-:W-:Y:S02]  /*10fbe0*/  ISETP.LT.AND P0, PT, R20, UR32, !P1 ;  /* 0x0000002014007c0c */ /* 0x000fe4000cf01270 */
        /* <DEDUP_REMOVED lines=13> */
[----:B------:R-:W-:Y:S01]  /*10fcc0*/  ULDC.64 UR32, c[0x0][0x228] ;  /* 0x00008a0000207ab9 */ /* 0x000fe20000000a00 */
        /* <DEDUP_REMOVED lines=27> */
[----:B------:R-:W-:Y:S01]  /*10fe80*/  ISETP.LT.AND P2, PT, R15, UR42, !P3 ;  /* 0x0000002a0f007c0c */ /* 0x000fe2000df41270 */
[----:B------:R-:W-:Y:S01]  /*10fe90*/  ULDC UR56, c[0x0][0x228] ;  /* 0x00008a0000387ab9 */ /* 0x000fe20000000800 */
[----:B------:R-:W-:Y:S01]  /*10fea0*/  LOP3.LUT R2, R2, 0xffffdfff, RZ, 0xc0, !PT ;  /* 0xffffdfff02027812 */ /* 0x000fe200078ec0ff */
[----:B------:R-:W-:-:S03]  /*10feb0*/  ULDC UR42, c[0x0][0x228] ;  /* 0x00008a00002a7ab9 */ /* 0x000fc60000000800 */
        /* <DEDUP_REMOVED lines=25> */
[----:B------:R-:W-:-:S04]  /*110050*/  LOP3.LUT R2, R2, 0xffffffbf, RZ, 0xc0, !PT ;  /* 0xffffffbf02027812 */ /* 0x000fc800078ec0ff */
[----:B------:R-:W-:Y:S02]  /*110060*/  @P1 LOP3.LUT R2, R2, 0x40, RZ, 0xfc, !PT ;  /* 0x0000004002021812 */ /* 0x000fe400078efcff */
[----:B------:R-:W-:Y:S02]  /*110070*/  ISETP.LT.AND P1, PT, R18, UR58, !P4 ;  /* 0x0000003a12007c0c */ /* 0x000fe4000e721270 */
        /* <DEDUP_REMOVED lines=8> */
[----:B------:R-:W-:Y:S02]  /*110100*/  LOP3.LUT R2, R2, 0xffffffef, RZ, 0xc0, !PT ;  /* 0xffffffef02027812 */ /* 0x000fe400078ec0ff */
[----:B------:R-:W-:Y:S02]  /*110110*/  ISETP.LT.AND P1, PT, R17, UR28, !P4 ;  /* 0x0000001c11007c0c */ /* 0x000fe4000e721270 */
[----:B------:R-:W-:Y:S01]  /*110120*/  ISETP.LT.AND P3, PT, R25, UR13, !P6 ;  /* 0x0000000d19007c0c */ /* 0x000fe2000f761270 */
[----:B------:R-:W-:Y:S01]  /*110130*/  ULDC.64 UR28, c[0x0][0x228] ;  /* 0x00008a00001c7ab9 */ /* 0x000fe20000000a00 */
[----:B------:R-:W-:-:S04]  /*110140*/  @P0 LOP3.LUT R2, R2, 0x10, RZ, 0xfc, !PT ;  /* 0x0000001002020812 */ /* 0x000fc800078efcff */
[----:B------:R-:W-:Y:S02]  /*110150*/  LOP3.LUT R2, R2, 0xfffffff7, RZ, 0xc0, !PT ;  /* 0xfffffff702027812 */ /* 0x000fe400078ec0ff */
[----:B------:R-:W-:Y:S02]  /*110160*/  ISETP.LT.AND P0, PT, R19, UR27, !P4 ;  /* 0x0000001b13007c0c */ /* 0x000fe4000e701270 */
[----:B------:R-:W-:-:S04]  /*110170*/  @P2 LOP3.LUT R2, R2, 0x8, RZ, 0xfc, !PT ;  /* 0x0000000802022812 */ /* 0x000fc800078efcff */
[----:B------:R-:W-:-:S04]  /*110180*/  LOP3.LUT R2, R2, 0xfffffffb, RZ, 0xc0, !PT ;  /* 0xfffffffb02027812 */ /* 0x000fc800078ec0ff */
[----:B------:R-:W-:-:S04]  /*110190*/  @P1 LOP3.LUT R2, R2, 0x4, RZ, 0xfc, !PT ;  /* 0x0000000402021812 */ /* 0x000fc800078efcff */
[----:B------:R-:W-:-:S04]  /*1101a0*/  LOP3.LUT R2, R2, 0xfffffffe, RZ, 0xc0, !PT ;  /* 0xfffffffe02027812 */ /* 0x000fc800078ec0ff */
[----:B------:R-:W-:-:S05]  /*1101b0*/  @P0 LOP3.LUT R2, R2, 0x1, RZ, 0xfc, !PT ;  /* 0x0000000102020812 */ /* 0x000fca00078efcff */
[----:B------:R0:W-:Y:S04]  /*1101c0*/  STL [R1+0x60], R2 ;  /* 0x0000600201007387 */ /* 0x0001e80000100800 */
[----:B0-----:R-:W2:Y:S01]  /*1101d0*/  LDL.LU R2, [R1+0x4e98] ;  /* 0x004e980001027983 */ /* 0x001ea20000300800 */
[----:B------:R-:W-:Y:S02]  /*1101e0*/  ISETP.LT.AND P2, PT, R20, UR26, !P4 ;  /* 0x0000001a14007c0c */ /* 0x000fe4000e741270 */
[----:B------:R-:W-:Y:S02]  /*1101f0*/  ISETP.LT.AND P1, PT, R22, UR61, !P4 ;  /* 0x0000003d16007c0c */ /* 0x000fe4000e721270 */
[----:B------:R-:W-:Y:S01]  /*110200*/  ISETP.LT.AND P0, PT, R23, UR59, !P4 ;  /* 0x0000003b17007c0c */ /* 0x000fe2000e701270 */
[----:B------:R-:W-:Y:S01]  /*110210*/  ULDC.64 UR26, c[0x0][0x228] ;  /* 0x00008a00001a7ab9 */ /* 0x000fe20000000a00 */
[----:B------:R-:W3:Y:S07]  /*110220*/  LDL.LU R3, [R1+0x4e9c] ;  /* 0x004e9c0001037983 */ /* 0x000eee0000300800 */
[----:B------:R-:W-:-:S04]  /*110230*/  @P2 LOP3.LUT R21, R21, 0x80000000, RZ, 0xfc, !PT ;  /* 0x8000000015152812 */ /* 0x000fc800078efcff */
        /* <DEDUP_REMOVED lines=22> */
[----:B------:R-:W-:Y:S01]  /*1103a0*/  ISETP.LT.AND P4, PT, R19, UR32, !P6 ;  /* 0x0000002013007c0c */ /* 0x000fe2000f781270 */
[----:B------:R-:W-:Y:S01]  /*1103b0*/  ULDC UR58, c[0x0][0x248] ;  /* 0x00009200003a7ab9 */ /* 0x000fe20000000800 */
[----:B------:R-:W-:-:S03]  /*1103c0*/  ULDC UR56, c[0x0][0x248] ;  /* 0x0000920000387ab9 */ /* 0x000fc60000000800 */
[----:B------:R-:W-:-:S04]  /*1103d0*/  @P0 LOP3.LUT R21, R21, 0x2000000, RZ, 0xfc, !PT ;  /* 0x0200000015150812 */ /* 0x000fc800078efcff */
[----:B------:R-:W-:Y:S02]  /*1103e0*/  LOP3.LUT R21, R21, 0xff7fffff, RZ, 0xc0, !PT ;  /* 0xff7fffff15157812 */ /* 0x000fe400078ec0ff */
[----:B------:R-:W-:Y:S01]  /*1103f0*/  ISETP.LT.AND P0, PT, R23, UR34, !P5 ;  /* 0x0000002217007c0c */ /* 0x000fe2000ef01270 */
[----:B------:R-:W-:Y:S01]  /*110400*/  VIADD R4, R0, UR58 ;  /* 0x0000003a00047c36 */ /* 0x000fe20008000000 */
[----:B------:R-:W-:Y:S01]  /*110410*/  ULDC.64 UR34, c[0x0][0x228] ;  /* 0x00008a0000227ab9 */ /* 0x000fe20000000a00 */
[----:B------:R-:W-:-:S04]  /*110420*/  @P2 LOP3.LUT R21, R21, 0x800000, RZ, 0xfc, !PT ;  /* 0x0080000015152812 */ /* 0x000fc800078efcff */
[----:B------:R-:W-:-:S04]  /*110430*/  LOP3.LUT R21, R21, 0xffbfffff, RZ, 0xc0, !PT ;  /* 0xffbfffff15157812 */ /* 0x000fc800078ec0ff */
[----:B------:R-:W-:-:S04]  /*110440*/  @P1 LOP3.LUT R21, R21, 0x400000, RZ, 0xfc, !PT ;  /* 0x0040000015151812 */ /* 0x000fc800078efcff */
[----:B------:R-:W-:-:S04]  /*110450*/  LOP3.LUT R21, R21, 0xffdfffff, RZ, 0xc0, !PT ;  /* 0xffdfffff15157812 */ /* 0x000fc800078ec0ff */
[----:B------:R-:W-:Y:S02]  /*110460*/  @P0 LOP3.LUT R21, R21, 0x200000, RZ, 0xfc, !PT ;  /* 0x0020000015150812 */ /* 0x000fe400078efcff */
[----:B--2---:R-:W-:Y:S02]  /*110470*/  ISETP.GE.AND P0, PT, R2, UR27, PT ;  /* 0x0000001b02007c0c */ /* 0x004fe4000bf06270 */
[----:B------:R-:W-:Y:S01]  /*110480*/  LOP3.LUT R21, R21, 0xfffeffff, RZ, 0xc0, !PT ;  /* 0xfffeffff15157812 */ /* 0x000fe200078ec0ff */
[----:B------:R-:W2:Y:S04]  /*110490*/  LDL.LU R2, [R1+0x4ea8] ;  /* 0x004ea80001027983 */ /* 0x000ea80000300800 */
[----:B------:R-:W4:Y:S01]  /*1104a0*/  LDL.LU R8, [R1+0x4eac] ;  /* 0x004eac0001087983 */ /* 0x000f220000300800 */
[----:B------:R-:W-:-:S02]  /*1104b0*/  ISETP.LT.AND P1, PT, R15, UR12, !P6 ;  /* 0x0000000c0f007c0c */ /* 0x000fc4000f721270 */
[----:B------:R-:W-:Y:S02]  /*1104c0*/  @P4 LOP3.LUT R21, R21, 0x10000, RZ, 0xfc, !PT ;  /* 0x0001000015154812 */ /* 0x000fe400078efcff */
[----:B---3--:R-:W-:Y:S01]  /*1104d0*/  ISETP.GE.AND P2, PT, R3, UR33, PT ;  /* 0x0000002103007c0c */ /* 0x008fe2000bf46270 */
[----:B------:R-:W-:Y:S01]  /*1104e0*/  ULDC.64 UR26, c[0x0][0x228] ;  /* 0x00008a00001a7ab9 */ /* 0x000fe20000000a00 */
[----:B------:R-:W-:Y:S02]  /*1104f0*/  LOP3.LUT R21, R21, 0xffefffff, RZ, 0xc0, !PT ;  /* 0xffefffff15157812 */ /* 0x000fe400078ec0ff */
[----:B------:R-:W-:Y:S02]  /*110500*/  ISETP.LT.AND P4, PT, R17, UR10, !P6 ;  /* 0x0000000a11007c0c */ /* 0x000fe4000f781270 */
[----:B------:R-:W-:-:S04]  /*110510*/  @P3 LOP3.LUT R21, R21, 0x100000, RZ, 0xfc, !PT ;  /* 0x0010000015153812 */ /* 0x000fc800078efcff */
        /* <DEDUP_REMOVED lines=28> */
[----:B------:R-:W-:Y:S01]  /*1106e0*/  @P4 LOP3.LUT R21, R21, 0x400, RZ, 0xfc, !PT ;  /* 0x0000040015154812 */ /* 0x000fe200078efcff */
[----:B------:R-:W-:Y:S01]  /*1106f0*/  VIADD R3, R4, UR56 ;  /* 0x0000003804037c36 */ /* 0x000fe20008000000 */
[----:B------:R-:W-:Y:S02]  /*110700*/  ULDC UR56, c[0x0][0x248] ;  /* 0x0000920000387ab9 */ /* 0x000fe40000000800 */
[----:B------:R-:W-:Y:S02]  /*110710*/  LOP3.LUT R21, R21, 0xfffffdff, RZ, 0xc0, !PT ;  /* 0xfffffdff15157812 */ /* 0x000fe400078ec0ff */
[----:B------:R-:W-:Y:S02]  /*110720*/  ISETP.LT.AND P5, PT, R20, UR11, !P0 ;  /* 0x0000000b14007c0c */ /* 0x000fe4000c7a1270 */
[----:B------:R-:W-:Y:S02]  /*110730*/  ISETP.LT.AND P4, PT, R22, UR44, !P0 ;  /* 0x0000002c16007c0c */ /* 0x000fe4000c781270 */
[----:B------:R-:W-:-:S02]  /*110740*/  @P3 LOP3.LUT R21, R21, 0x200, RZ, 0xfc, !PT ;  /* 0x0000020015153812 */ /* 0x000fc400078efcff */
[----:B------:R-:W-:Y:S02]  /*110750*/  ISETP.LT.AND P3, PT, R23, UR40, !P0 ;  /* 0x0000002817007c0c */ /* 0x000fe4000c761270 */
[----:B------:R-:W-:-:S05]  /*110760*/  LOP3.LUT R21, R21, 0xffffff7f, RZ, 0xc0, !PT ;  /* 0xffffff7f15157812 */ /* 0x000fca00078ec0ff */
[----:B------:R-:W-:-:S04]  /*110770*/  @P5 LOP3.LUT R21, R21, 0x80, RZ, 0xfc, !PT ;  /* 0x0000008015155812 */ /* 0x000fc800078efcff */
[----:B------:R-:W-:-:S04]  /*110780*/  LOP3.LUT R21, R21, 0xffffffbf, RZ, 0xc0, !PT ;  /* 0xffffffbf15157812 */ /* 0x000fc800078ec0ff */
[----:B------:R-:W-:-:S04]  /*110790*/  @P4 LOP3.LUT R21, R21, 0x40, RZ, 0xfc, !PT ;  /* 0x0000004015154812 */ /* 0x000fc800078efcff */
[----:B------:R-:W-:-:S04]  /*1107a0*/  LOP3.LUT R21, R21, 0xffffffdf, RZ, 0xc0, !PT ;  /* 0xffffffdf15157812 */ /* 0x000fc800078ec0ff */
[----:B------:R-:W-:Y:S02]  /*1107b0*/  @P3 LOP3.LUT R21, R21, 0x20, RZ, 0xfc, !PT ;  /* 0x0000002015153812 */ /* 0x000fe400078efcff */
[----:B------:R-:W-:Y:S02]  /*1107c0*/  ISETP.LT.AND P3, PT, R19, UR28, !P2 ;  /* 0x0000001c13007c0c */ /* 0x000fe4000d761270 */
[----:B------:R-:W-:Y:S02]  /*1107d0*/  ISETP.LT.AND P5, PT, R25, UR39, !P2 ;  /* 0x0000002719007c0c */ /* 0x000fe4000d7a1270 */
[----:B------:R-:W-:-:S09]  /*1107e0*/  LOP3.LUT R21, R21, 0xfffffffe, RZ, 0xc0, !PT ;  /* 0xfffffffe15157812 */ /* 0x000fd200078ec0ff */
[----:B------:R-:W-:Y:S02]  /*1107f0*/  @P3 LOP3.LUT R21, R21, 0x1, RZ, 0xfc, !PT ;  /* 0x0000000115153812 */ /* 0x000fe400078efcff */
[----:B------:R-:W-:Y:S02]  /*110800*/  ISETP.LT.AND P3, PT, R15, UR25, !P2 ;  /* 0x000000190f007c0c */ /* 0x000fe4000d761270 */
[----:B------:R-:W-:Y:S02]  /*110810*/  LOP3.LUT R21, R21, 0xffffffef, RZ, 0xc0, !PT ;  /* 0xffffffef15157812 */ /* 0x000fe400078ec0ff */
[----:B--2---:R-:W-:Y:S01]  /*110820*/  ISETP.GE.AND P1, PT, R2, UR31, PT ;  /* 0x0000001f02007c0c */ /* 0x004fe2000bf26270 */
[----:B------:R-:W-:Y:S01]  /*110830*/  VIADD R2, R3, UR56 ;  /* 0x0000003803027c36 */ /* 0x000fe20008000000 */
[----:B------:R-:W-:Y:S02]  /*110840*/  R2UR UR56, R7 ;  /* 0x00000000073872ca */ /* 0x000fe400000e0000 */
[----:B----4-:R-:W-:Y:S01]  /*110850*/  ISETP.GE.AND P0, PT, R8, UR29, PT ;  /* 0x0000001d08007c0c */ /* 0x010fe2000bf06270 */
[----:B------:R-:W2:Y:S04]  /*110860*/  LDL.LU R7, [R1+0x4eb0] ;  /* 0x004eb00001077983 */ /* 0x000ea80000300800 */
[----:B------:R-:W3:Y:S01]  /*110870*/  LDL.LU R8, [R1+0x58] ;  /* 0x0000580001087983 */ /* 0x000ee20000300800 */
[----:B------:R-:W-:-:S02]  /*110880*/  @P5 LOP3.LUT R21, R21, 0x10, RZ, 0xfc, !PT ;  /* 0x0000001015155812 */ /* 0x000fc400078efcff */
[----:B------:R-:W-:Y:S02]  /*110890*/  ISETP.LT.AND P5, PT, R17, UR24, !P2 ;  /* 0x0000001811007c0c */ /* 0x000fe4000d7a1270 */
        /* <DEDUP_REMOVED lines=8> */
[----:B------:R-:W4:Y:S01]  /*110920*/  LDL.LU R24, [R1+0x6ac] ;  /* 0x0006ac0001187983 */ /* 0x000f220000300800 */
[----:B------:R-:W-:Y:S02]  /*110930*/  ISETP.LT.AND P3, PT, R20, UR22, !P2 ;  /* 0x0000001614007c0c */ /* 0x000fe4000d761270 */
[----:B------:R-:W-:Y:S02]  /*110940*/  ISETP.LT.AND P5, PT, R22, UR21, !P2 ;  /* 0x0000001516007c0c */ /* 0x000fe4000d7a1270 */
[----:B------:R-:W-:Y:S02]  /*110950*/  ISETP.LT.AND P2, PT, R23, UR53, !P2 ;  /* 0x0000003517007c0c */ /* 0x000fe4000d741270 */
[----:B------:R-:W-:-:S02]  /*110960*/  ISETP.LT.AND P6, PT, R15, UR50, !P1 ;  /* 0x000000320f007c0c */ /* 0x000fc4000cfc1270 */
[----:B------:R-:W-:Y:S01]  /*110970*/  LOP3.LUT P4, RZ, R13, 0x2000, RZ, 0xc0, !PT ;  /* 0x000020000dff7812 */ /* 0x000fe2000788c0ff */
[----:B------:R-:W-:Y:S02]  /*110980*/  VIADD R9, R2, UR57 ;  /* 0x0000003902097c36 */ /* 0x000fe40008000000 */
[----:B0-----:R-:W-:Y:S01]  /*110990*/  IMAD.MOV.U32 R21, RZ, RZ, R6 ;  /* 0x000000ffff157224 */ /* 0x001fe200078e0006 */
[----:B---3--:R-:W-:-:S04]  /*1109a0*/  LOP3.LUT R8, R8, 0x7fffffff, RZ, 0xc0, !PT ;  /* 0x7fffffff08087812 */ /* 0x008fc800078ec0ff */
[----:B------:R-:W-:-:S04]  /*1109b0*/  @P3 LOP3.LUT R8, R8, 0x80000000, RZ, 0xfc, !PT ;  /* 0x8000000008083812 */ /* 0x000fc800078efcff */
        /* <DEDUP_REMOVED lines=28> */
[----:B--2---:R-:W-:Y:S02]  /*110b80*/  ISETP.GE.AND P3, PT, R7, UR35, PT ;  /* 0x0000002307007c0c */ /* 0x004fe4000bf66270 */
[----:B------:R-:W-:Y:S01]  /*110b90*/  @P2 LOP3.LUT R8, R8, 0x200000, RZ, 0xfc, !PT ;  /* 0x0020000008082812 */ /* 0x000fe200078efcff */
[----:B------:R-:W2:Y:S03]  /*110ba0*/  LDL.LU R15, [R1+0x5ce0] ;  /* 0x005ce000010f7983 */ /* 0x000ea60000300800 */
[----:B------:R-:W-:-:S02]  /*110bb0*/  LOP3.LUT R8, R8, 0xffefffff, RZ, 0xc0, !PT ;  /* 0xffefffff08087812 */ /* 0x000fc400078ec0ff */
[----:B------:R-:W-:Y:S01]  /*110bc0*/  ISETP.LT.AND P2, PT, R17, UR43, !P0 ;  /* 0x0000002b11007c0c */ /* 0x000fe2000c741270 */
[----:B------:R-:W-:Y:S01]  /*110bd0*/  VIADD R7, R9, UR55 ;  /* 0x0000003709077c36 */ /* 0x000fe20008000000 */
[----:B------:R-:W3:Y:S01]  /*110be0*/  LDL.LU R17, [R1+0x5cdc] ;  /* 0x005cdc0001117983 */ /* 0x000ee20000300800 */
[----:B------:R-:W-:-:S04]  /*110bf0*/  @P1 LOP3.LUT R8, R8, 0x100000, RZ, 0xfc, !PT ;  /* 0x0010000008081812 */ /* 0x000fc800078efcff */
[----:B------:R-:W-:Y:S02]  /*110c00*/  LOP3.LUT R8, R8, 0xfff7ffff, RZ, 0xc0, !PT ;  /* 0xfff7ffff08087812 */ /* 0x000fe400078ec0ff */
[----:B------:R-:W-:Y:S01]  /*110c10*/  ISETP.LT.AND P1, PT, R18, UR45, !P0 ;  /* 0x0000002d12007c0c */ /* 0x000fe2000c721270 */
[----:B------:R-:W-:Y:S01]  /*110c20*/  VIADD R6, R7, UR8 ;  /* 0x0000000807067c36 */ /* 0x000fe20008000000 */
[----:B------:R-:W2:Y:S01]  /*110c30*/  LDL.LU R18, [R1+0x5cd8] ;  /* 0x005cd80001127983 */ /* 0x000ea20000300800 */
[----:B------:R-:W-:-:S04]  /*110c40*/  @P5 LOP3.LUT R8, R8, 0x80000, RZ, 0xfc, !PT ;  /* 0x0008000008085812 */ /* 0x000fc800078efcff */
[----:B------:R-:W-:Y:S02]  /*110c50*/  LOP3.LUT R8, R8, 0xfffbffff, RZ, 0xc0, !PT ;  /* 0xfffbffff08087812 */ /* 0x000fe400078ec0ff */
[----:B------:R-:W-:Y:S02]  /*110c60*/  ISETP.LT.AND P5, PT, R19, UR26, !P0 ;  /* 0x0000001a13007c0c */ /* 0x000fe4000c7a1270 */
[----:B------:R-:W3:Y:S01]  /*110c70*/  LDL.LU R19, [R1+0x5cd4] ;  /* 0x005cd40001137983 */ /* 0x000ee20000300800 */
        /* <DEDUP_REMOVED lines=12> */
[----:B------:R-:W-:Y:S02]  /*110d40*/  ISETP.GE.AND P1, PT, R23, UR6, PT ;  /* 0x0000000617007c0c */ /* 0x000fe4000bf26270 */
[----:B------:R-:W-:-:S04]  /*110d50*/  LOP3.LUT R8, R8, 0xfffff7ff, RZ, 0xc0, !PT ;  /* 0xfffff7ff08087812 */ /* 0x000fc800078ec0ff */
        /* <DEDUP_REMOVED lines=8> */
[----:B------:R-:W-:Y:S01]  /*110de0*/  LOP3.LUT R8, R8, 0xfffeffff, RZ, 0xc0, !PT ;  /* 0xfffeffff08087812 */ /* 0x000fe200078ec0ff */
[----:B------:R-:W-:-:S03]  /*110df0*/  VIADD R20, R6, UR5 ;  /* 0x0000000506147c36 */ /* 0x000fc60008000000 */
[----:B------:R-:W-:Y:S02]  /*110e00*/  @P1 LOP3.LUT R8, R8, 0x10000, RZ, 0xfc, !PT ;  /* 0x0001000008081812 */ /* 0x000fe400078efcff */
[----:B------:R-:W-:Y:S01]  /*110e10*/  R2UR UR6, R21 ;  /* 0x00000000150672ca */ /* 0x000fe200000e0000 */
[----:B------:R0:W-:Y:S01]  /*110e20*/  STL [R1+0x8c], R20 ;  /* 0x00008c1401007387 */ /* 0x0001e20000100800 */
[----:B------:R-:W-:Y:S02]  /*110e30*/  LOP3.LUT R8, R8, 0xfffffbff, RZ, 0xc0, !PT ;  /* 0xfffffbff08087812 */ /* 0x000fe400078ec0ff */
[----:B----4-:R-:W-:Y:S02]  /*110e40*/  R2UR UR4, R24 ;  /* 0x00000000180472ca */ /* 0x010fe400000e0000 */
[----:B------:R-:W-:Y:S01]  /*110e50*/  @P0 LOP3.LUT R8, R8, 0x400, RZ, 0xfc, !PT ;  /* 0x0000040008080812 */ /* 0x000fe200078efcff */
[----:B0-----:R-:W4:Y:S04]  /*110e60*/  LDL.LU R20, [R1+0x5cd0] ;  /* 0x005cd00001147983 */ /* 0x001f280000300800 */
[----:B------:R-:W2:Y:S04]  /*110e70*/  LDL.LU R21, [R1+0x5ccc] ;  /* 0x005ccc0001157983 */ /* 0x000ea80000300800 */
[----:B------:R-:W3:Y:S04]  /*110e80*/  LDL.LU R22, [R1+0x5cc8] ;  /* 0x005cc80001167983 */ /* 0x000ee80000300800 */
[----:B------:R-:W4:Y:S04]  /*110e90*/  LDL.LU R23, [R1+0x5cc4] ;  /* 0x005cc40001177983 */ /* 0x000f280000300800 */
[----:B------:R-:W2:Y:S04]  /*110ea0*/  LDL.LU R24, [R1+0x5cc0] ;  /* 0x005cc00001187983 */ /* 0x000ea80000300800 */
[----:B------:R-:W3:Y:S04]  /*110eb0*/  LDL.LU R25, [R1+0x5cbc] ;  /* 0x005cbc0001197983 */ /* 0x000ee80000300800 */
[----:B------:R0:W-:Y:S04]  /*110ec0*/  STL [R1+0x58], R8 ;  /* 0x0000580801007387 */ /* 0x0001e80000100800 */
[----:B0-----:R-:W4:Y:S01]  /*110ed0*/  LDL.LU R8, [R1+0x5cb8] ;  /* 0x005cb80001087983 */ /* 0x001f220000300800 */
[----:B------:R-:W-:-:S04]  /*110ee0*/  LOP3.LUT R13, R13, 0xffffefff, RZ, 0xc0, !PT ;  /* 0xffffefff0d0d7812 */ /* 0x000fc800078ec0ff */
[----:B------:R-:W-:Y:S01]  /*110ef0*/  @P3 LOP3.LUT R13, R13, 0x1000, RZ, 0xfc, !PT ;  /* 0x000010000d0d3812 */ /* 0x000fe200078efcff */
[----:B------:R0:W-:Y:S01]  /*110f00*/  STL.64 [R1+0x5df0], R2 ;  /* 0x005df00201007387 */ /* 0x0001e20000100a00 */
[----:B------:R-:W-:Y:S02]  /*110f10*/  ULDC.64 UR8, c[0x0][0x228] ;  /* 0x00008a0000087ab9 */ /* 0x000fe40000000a00 */
[----:B------:R-:W-:Y:S01]  /*110f20*/  LOP3.LUT R13, R13, 0xfffff7ff, RZ, 0xc0, !PT ;  /* 0xfffff7ff0d0d7812 */ /* 0x000fe200078ec0ff */
[----:B------:R-:W-:Y:S01]  /*110f30*/  ULDC.64 UR10, c[0x0][0x228] ;  /* 0x00008a00000a7ab9 */ /* 0x000fe20000000a00 */
[----:B----4-:R-:W-:Y:S01]  /*110f40*/  LOP3.LUT R8, R8, 0x7fffffff, RZ, 0xc0, !PT ;  /* 0x7fffffff08087812 */ /* 0x010fe200078ec0ff */
[----:B------:R-:W-:Y:S01]  /*110f50*/  ULDC.64 UR12, c[0x0][0x228] ;  /* 0x00008a00000c7ab9 */ /* 0x000fe20000000a00 */
[----:B------:R-:W-:Y:S01]  /*110f60*/  LOP3.LUT R12, R12, 0x7fffffff, RZ, 0xc0, !PT ;  /* 0x7fffffff0c0c7812 */ /* 0x000fe200078ec0ff */
[----:B------:R-:W-:Y:S01]  /*110f70*/  ULDC.64 UR14, c[0x0][0x228] ;  /* 0x00008a00000e7ab9 */ /* 0x000fe20000000a00 */
[----:B------:R-:W-:Y:S01]  /*110f80*/  ULDC.64 UR16, c[0x0][0x228] ;  /* 0x00008a0000107ab9 */ /* 0x000fe20000000a00 */
[----:B------:R-:W-:Y:S01]  /*110f90*/  ULDC.64 UR18, c[0x0][0x228] ;  /* 0x00008a0000127ab9 */ /* 0x000fe20000000a00 */
[----:B------:R-:W-:Y:S01]  /*110fa0*/  ULDC.64 UR20, c[0x0][0x228] ;  /* 0x00008a0000147ab9 */ /* 0x000fe20000000a00 */
[----:B------:R-:W-:Y:S01]  /*110fb0*/  ULDC.64 UR24, c[0x0][0x228] ;  /* 0x00008a0000187ab9 */ /* 0x000fe20000000a00 */
[----:B0-----:R-:W4:Y:S01]  /*110fc0*/  LDL.LU R3, [R1+0x4eb4] ;  /* 0x004eb40001037983 */ /* 0x001f220000300800 */
[----:B------:R-:W-:Y:S01]  /*110fd0*/  ULDC.64 UR28, c[0x0][0x228] ;  /* 0x00008a00001c7ab9 */ /* 0x000fe20000000a00 */
[----:B------:R-:W-:Y:S01]  /*110fe0*/  ULDC.64 UR30, c[0x0][0x228] ;  /* 0x00008a00001e7ab9 */ /* 0x000fe20000000a00 */
[----:B------:R-:W-:Y:S01]  /*110ff0*/  ULDC.64 UR32, c[0x0][0x228] ;  /* 0x00008a0000207ab9 */ /* 0x000fe20000000a00 */
[----:B------:R-:W4:Y:S01]  /*111000*/  LDL.LU R2, [R1+0x4ed8] ;  /* 0x004ed80001027983 */ /* 0x000f220000300800 */
[----:B------:R-:W-:Y:S01]  /*111010*/  ULDC.64 UR34, c[0x0][0x228] ;  /* 0x00008a0000227ab9 */ /* 0x000fe20000000a00 */
[----:B------:R-:W-:Y:S01]  /*111020*/  ULDC.64 UR50, c[0x0][0x228] ;  /* 0x00008a0000327ab9 */ /* 0x000fe20000000a00 */
[----:B------:R-:W-:Y:S01]  /*111030*/  ULDC.64 UR54, c[0x0][0x228] ;  /* 0x00008a0000367ab9 */ /* 0x000fe20000000a00 */
[----:B------:R0:W-:Y:S01]  /*111040*/  STL [R1+0x5dc4], R7 ;  /* 0x005dc40701007387 */ /* 0x0001e20000100800 */
[----:B------:R-:W-:-:S03]  /*111050*/  ULDC.64 UR52, c[0x0][0x228] ;  /* 0x00008a0000347ab9 */ /* 0x000fc60000000a00 */
[----:B0-----:R-:W4:Y:S04]  /*111060*/  LDL.LU R7, [R1+0x4edc] ;  /* 0x004edc0001077983 */ /* 0x001f280000300800 */
[----:B------:R0:W-:Y:S04]  /*111070*/  STL [R1+0x5dc0], R6 ;  /* 0x005dc00601007387 */ /* 0x0001e80000100800 */
[----:B------:R1:W-:Y:S01]  /*111080*/  STL [R1+0x5d50], R10 ;  /* 0x005d500a01007387 */ /* 0x0003e20000100800 */
[----:B0-----:R-:W-:Y:S02]  /*111090*/  MOV R6, UR4 ;  /* 0x0000000400067c02 */ /* 0x001fe40008000f00 */
[----:B-1----:R-:W-:-:S05]  /*1110a0*/  MOV R10, UR7 ;  /* 0x00000007000a7c02 */ /* 0x002fca0008000f00 */
[----:B------:R0:W-:Y:S02]  /*1110b0*/  STL.64 [R1+0x5de8], R10 ;  /* 0x005de80a01007387 */ /* 0x0001e40000100a00 */
[----:B0-----:R-:W-:-:S05]  /*1110c0*/  MOV R10, UR6 ;  /* 0x00000006000a7c02 */ /* 0x001fca0008000f00 */
[----:B------:R3:W-:Y:S01]  /*1110d0*/  STL [R1+0x1a0], R10 ;  /* 0x0001a00a01007387 */ /* 0x0007e20000100800 */
[----:B------:R-:W-:-:S03]  /*1110e0*/  UMOV UR6, UR9 ;  /* 0x0000000900067c82 */ /* 0x000fc60008000000 */
[----:B------:R0:W-:Y:S01]  /*1110f0*/  STL [R1+0x19c], R6 ;  /* 0x00019c0601007387 */ /* 0x0001e20000100800 */
[----:B---3--:R-:W-:-:S05]  /*111100*/  IADD3 R10, P0, R0, R25, RZ ;  /* 0x00000019000a7210 */ /* 0x008fca0007f1e0ff */
[----:B--2---:R-:W-:Y:S01]  /*111110*/  IMAD.X R11, R5, 0x1, R24, P0 ;  /* 0x00000001050b7824 */ /* 0x004fe200000e0618 */
[----:B----4-:R-:W-:Y:S01]  /*111120*/  ISETP.GE.AND P1, PT, R3, UR27, PT ;  /* 0x0000001b03007c0c */ /* 0x010fe2000bf26270 */
[----:B------:R-:W-:Y:S01]  /*111130*/  UMOV UR5, UR8 ;  /* 0x0000000800057c82 */ /* 0x000fe20008000000 */
[----:B------:R-:W2:Y:S01]  /*111140*/  LDL.LU R3, [R1+0x4ee0] ;  /* 0x004ee00001037983 */ /* 0x000ea20000300800 */
[----:B------:R-:W-:Y:S01]  /*111150*/  ULDC.64 UR8, c[0x0][0x228] ;  /* 0x00008a0000087ab9 */ /* 0x000fe20000000a00 */
[----:B------:R-:W-:Y:S01]  /*111160*/  ISETP.GE.AND P2, PT, R2, UR6, PT ;  /* 0x0000000602007c0c */ /* 0x000fe2000bf46270 */
[----:B------:R-:W-:Y:S01]  /*111170*/  UMOV UR4, UR9 ;  /* 0x0000000900047c82 */ /* 0x000fe20008000000 */
[----:B------:R-:W-:Y:S01]  /*111180*/  STL.64 [R1+0x45d8], R10 ;  /* 0x0045d80a01007387 */ /* 0x000fe20000100a00 */
[----:B0-----:R-:W-:Y:S01]  /*111190*/  IADD3 R6, P0, R0, R23, RZ ;  /* 0x0000001700067210 */ /* 0x001fe20007f1e0ff */
[----:B------:R-:W-:Y:S01]  /*1111a0*/  UMOV UR60, UR8 ;  /* 0x00000008003c7c82 */ /* 0x000fe20008000000 */
[----:B------:R-:W-:Y:S01]  /*1111b0*/  ULDC.64 UR8, c[0x0][0x228] ;  /* 0x00008a0000087ab9 */ /* 0x000fe20000000a00 */
[----:B------:R-:W3:Y:S01]  /*1111c0*/  LDL.LU R2, [R1+0x4ee4] ;  /* 0x004ee40001027983 */ /* 0x000ee20000300800 */
[----:B------:R-:W-:-:S02]  /*1111d0*/  ULDC.64 UR26, c[0x0][0x228] ;  /* 0x00008a00001a7ab9 */ /* 0x000fc40000000a00 */
[----:B------:R-:W-:Y:S02]  /*1111e0*/  @P1 LOP3.LUT R13, R13, 0x800, RZ, 0xfc, !PT ;  /* 0x000008000d0d1812 */ /* 0x000fe400078efcff */
[----:B------:R-:W-:Y:S01]  /*1111f0*/  ISETP.GE.AND P1, PT, R7, UR4, PT ;  /* 0x0000000407007c0c */ /* 0x000fe2000bf26270 */
[----:B------:R-:W-:Y:S01]  /*111200*/  IMAD.X R7, R5, 0x1, R22, P0 ;  /* 0x0000000105077824 */ /* 0x000fe200000e0616 */
[----:B------:R-:W-:-:S04]  /*111210*/  LOP3.LUT R13, R13, 0xfffffbff, RZ, 0xc0, !PT ;  /* 0xfffffbff0d0d7812 */ /* 0x000fc800078ec0ff */
[----:B------:R0:W-:Y:S01]  /*111220*/  STL.64 [R1+0x45e0], R6 ;  /* 0x0045e00601007387 */ /* 0x0001e20000100a00 */
[----:B------:R-:W-:Y:S01]  /*111230*/  @P2 LOP3.LUT R13, R13, 0x400, RZ, 0xfc, !PT ;  /* 0x000004000d0d2812 */ /* 0x000fe200078efcff */
[----:B------:R-:W-:Y:S01]  /*111240*/  UMOV UR6, UR9 ;  /* 0x0000000900067c82 */ /* 0x000fe20008000000 */
[----:B------:R-:W-:Y:S01]  /*111250*/  UMOV UR61, UR8 ;  /* 0x00000008003d7c82 */ /* 0x000fe20008000000 */
[----:B------:R-:W-:Y:S01]  /*111260*/  ULDC.64 UR8, c[0x0][0x228] ;  /* 0x00008a0000087ab9 */ /* 0x000fe20000000a00 */
[----:B------:R-:W-:Y:S01]  /*111270*/  LOP3.LUT R13, R13, 0xfffffdff, RZ, 0xc0, !PT ;  /* 0xfffffdff0d0d7812 */ /* 0x000fe200078ec0ff */
[----:B0-----:R-:W4:Y:S01]  /*111280*/  LDL.LU R7, [R1+0x4ef0] ;  /* 0x004ef00001077983 */ /* 0x001f220000300800 */
[----:B------:R-:W-:Y:S02]  /*111290*/  UMOV UR4, UR9 ;  /* 0x0000000900047c82 */ /* 0x000fe40008000000 */
[----:B------:R-:W-:Y:S01]  /*1112a0*/  @P1 LOP3.LUT R13, R13, 0x200, RZ, 0xfc, !PT ;  /* 0x000002000d0d1812 */ /* 0x000fe200078efcff */
[----:B------:R-:W4:Y:S01]  /*1112b0*/  LDL.LU R6, [R1+0x4ef4] ;  /* 0x004ef40001067983 */ /* 0x000f220000300800 */
[----:B--2---:R-:W-:-:S02]  /*1112c0*/  ISETP.GE.AND P2, PT, R3, UR6, PT ;  /* 0x0000000603007c0c */ /* 0x004fc4000bf46270 */
[----:B---3--:R-:W-:Y:S02]  /*1112d0*/  ISETP.GE.AND P1, PT, R2, UR4, PT ;  /* 0x0000000402007c0c */ /* 0x008fe4000bf26270 */
[----:B------:R-:W-:-:S05]  /*1112e0*/  IADD3 R2, P0, R0, R21, RZ ;  /* 0x0000001500027210 */ /* 0x000fca0007f1e0ff */
[----:B------:R-:W-:-:S05]  /*1112f0*/  IMAD.X R3, R5, 0x1, R20, P0 ;  /* 0x0000000105037824 */ /* 0x000fca00000e0614 */
[----:B------:R0:W-:Y:S04]  /*111300*/  STL.64 [R1+0x45f8], R2 ;  /* 0x0045f80201007387 */ /* 0x0001e80000100a00 */
[----:B0-----:R-:W2:Y:S04]  /*111310*/  LDL.LU R3, [R1+0x4ef8] ;  /* 0x004ef80001037983 */ /* 0x001ea80000300800 */
[----:B------:R-:W3:Y:S01]  /*111320*/  LDL.LU R2, [R1+0x4efc] ;  /* 0x004efc0001027983 */ /* 0x000ee20000300800 */
[----:B------:R-:W-:Y:S01]  /*111330*/  LOP3.LUT R13, R13, 0xfffffeff, RZ, 0xc0, !PT ;  /* 0xfffffeff0d0d7812 */ /* 0x000fe200078ec0ff */
[----:B------:R-:W-:Y:S01]  /*111340*/  UMOV UR56, UR8 ;  /* 0x0000000800387c82 */ /* 0x000fe20008000000 */
[----:B------:R-:W-:-:S02]  /*111350*/  ULDC.64 UR8, c[0x0][0x228] ;  /* 0x00008a0000087ab9 */ /* 0x000fc40000000a00 */
[----:B------:R-:W-:Y:S01]  /*111360*/  @P2 LOP3.LUT R13, R13, 0x100, RZ, 0xfc, !PT ;  /* 0x000001000d0d2812 */ /* 0x000fe200078efcff */
[----:B------:R-:W-:Y:S02]  /*111370*/  UMOV UR6, UR9 ;  /* 0x0000000900067c82 */ /* 0x000fe40008000000 */
[----:B----4-:R-:W-:Y:S02]  /*111380*/  ISETP.GE.AND P2, PT, R7, UR6, PT ;  /* 0x0000000607007c0c */ /* 0x010fe4000bf46270 */
[----:B------:R-:W-:Y:S01]  /*111390*/  LOP3.LUT R13, R13, 0xffffff7f, RZ, 0xc0, !PT ;  /* 0xffffff7f0d0d7812 */ /* 0x000fe200078ec0ff */
[----:B------:R-:W-:Y:S01]  /*1113a0*/  UMOV UR45, UR8 ;  /* 0x00000008002d7c82 */ /* 0x000fe20008000000 */
[----:B------:R-:W-:Y:S02]  /*1113b0*/  ULDC.64 UR8, c[0x0][0x228] ;  /* 0x00008a0000087ab9 */ /* 0x000fe40000000a00 */
[----:B------:R-:W-:Y:S01]  /*1113c0*/  @P1 LOP3.LUT R13, R13, 0x80, RZ, 0xfc, !PT ;  /* 0x000000800d0d1812 */ /* 0x000fe200078efcff */
[----:B------:R-:W-:-:S02]  /*1113d0*/  UMOV UR4, UR9 ;  /* 0x0000000900047c82 */ /* 0x000fc40008000000 */
[----:B------:R-:W-:Y:S02]  /*1113e0*/  ISETP.GE.AND P1, PT, R6, UR4, PT ;  /* 0x0000000406007c0c */ /* 0x000fe4000bf26270 */
[----:B------:R-:W-:Y:S01]  /*1113f0*/  LOP3.LUT R13, R13, 0xffffffbf, RZ, 0xc0, !PT ;  /* 0xffffffbf0d0d7812 */ /* 0x000fe200078ec0ff */
[----:B------:R-:W-:Y:S01]  /*111400*/  UMOV UR48, UR8 ;  /* 0x0000000800307c82 */ /* 0x000fe20008000000 */
[----:B------:R-:W-:Y:S02]  /*111410*/  ULDC.64 UR8, c[0x0][0x228] ;  /* 0x00008a0000087ab9 */ /* 0x000fe40000000a00 */
[----:B------:R-:W-:Y:S01]  /*111420*/  @P2 LOP3.LUT R13, R13, 0x40, RZ, 0xfc, !PT ;  /* 0x000000400d0d2812 */ /* 0x000fe200078efcff */
[----:B------:R-:W-:Y:S01]  /*111430*/  UMOV UR6, UR9 ;  /* 0x0000000900067c82 */ /* 0x000fe20008000000 */
[----:B------:R-:W-:Y:S01]  /*111440*/  IADD3 R6, P0, R0, R19, RZ ;  /* 0x0000001300067210 */ /* 0x000fe20007f1e0ff */
[----:B------:R-:W-:Y:S01]  /*111450*/  UMOV UR43, UR8 ;  /* 0x00000008002b7c82 */ /* 0x000fe20008000000 */
[----:B------:R-:W-:Y:S01]  /*111460*/  LOP3.LUT R13, R13, 0xffffffdf, RZ, 0xc0, !PT ;  /* 0xffffffdf0d0d7812 */ /* 0x000fe200078ec0ff */
[----:B------:R-:W-:-:S02]  /*111470*/  ULDC.64 UR8, c[0x0][0x228] ;  /* 0x00008a0000087ab9 */ /* 0x000fc40000000a00 */
[----:B------:R-:W-:Y:S01]  /*111480*/  UMOV UR4, UR9 ;  /* 0x0000000900047c82 */ /* 0x000fe20008000000 */
[----:B------:R-:W-:Y:S01]  /*111490*/  @P1 LOP3.LUT R13, R13, 0x20, RZ, 0xfc, !PT ;  /* 0x000000200d0d1812 */ /* 0x000fe200078efcff */
[----:B------:R-:W-:-:S05]  /*1114a0*/  IMAD.X R7, R5, 0x1, R18, P0 ;  /* 0x0000000105077824 */ /* 0x000fca00000e0612 */
[----:B------:R0:W-:Y:S04]  /*1114b0*/  STL.64 [R1+0x4608], R6 ;  /* 0x0046080601007387 */ /* 0x0001e80000100a00 */
[----:B------:R-:W4:Y:S04]  /*1114c0*/  LDL.LU R10, [R1+0x4f08] ;  /* 0x004f0800010a7983 */ /* 0x000f280000300800 */
[----:B0-----:R-:W4:Y:S01]  /*1114d0*/  LDL.LU R7, [R1+0x4f0c] ;  /* 0x004f0c0001077983 */ /* 0x001f220000300800 */
[----:B---3--:R-:W-:Y:S02]  /*1114e0*/  ISETP.GE.AND P1, PT, R2, UR4, PT ;  /* 0x0000000402007c0c */ /* 0x008fe4000bf26270 */
[----:B------:R-:W-:-:S02]  /*1114f0*/  IADD3 R2, P0, R0, R17, RZ ;  /* 0x0000001100027210 */ /* 0x000fc40007f1e0ff */
[----:B--2---:R-:W-:-:S03]  /*111500*/  ISETP.GE.AND P2, PT, R3, UR6, PT ;  /* 0x0000000603007c0c */ /* 0x004fc6000bf46270 */
[----:B------:R-:W-:-:S05]  /*111510*/  IMAD.X R3, R5, 0x1, R15, P0 ;  /* 0x0000000105037824 */ /* 0x000fca00000e060f */
[----:B------:R0:W-:Y:S02]  /*111520*/  STL.64 [R1+0x4628], R2 ;  /* 0x0046280201007387 */ /* 0x0001e40000100a00 */
[----:B0-----:R-:W-:Y:S02]  /*111530*/  IADD3 R2, P0, R0, R16, RZ ;  /* 0x0000001000027210 */ /* 0x001fe40007f1e0ff */
[----:B------:R-:W-:Y:S03]  /*111540*/  STL [R1+0x5cdc], R0 ;  /* 0x005cdc0001007387 */ /* 0x000fe60000100800 */
[----:B------:R-:W-:-:S05]  /*111550*/  IMAD.X R3, R5, 0x1, R14, P0 ;  /* 0x0000000105037824 */ /* 0x000fca00000e060e */
[----:B------:R0:W-:Y:S04]  /*111560*/  STL.64 [R1+0x4620], R2 ;  /* 0x0046200201007387 */ /* 0x0001e80000100a00 */
[----:B0-----:R-:W2:Y:S04]  /*111570*/  LDL.LU.64 R2, [R1+0x5df0] ;  /* 0x005df00001027983 */ /* 0x001ea80000300a00 */
[----:B------:R-:W3:Y:S04]  /*111580*/  LDL.LU R6, [R1+0x4f18] ;  /* 0x004f180001067983 */ /* 0x000ee80000300800 */
[----:B------:R0:W-:Y:S04]  /*111590*/  STL [R1+0x5ce0], R5 ;  /* 0x005ce00501007387 */ /* 0x0001e80000100800 */
[----:B0-----:R-:W2:Y:S04]  /*1115a0*/  LDL.LU R5, [R1+0x4f1c] ;  /* 0x004f1c0001057983 */ /* 0x001ea80000300800 */
[----:B------:R-:W2:Y:S01]  /*1115b0*/  LDL.LU R0, [R1+0x4f28] ;  /* 0x004f280001007983 */ /* 0x000ea20000300800 */
        /* <DEDUP_REMOVED lines=16> */
[----:B------:R-:W-:-:S03]  /*1116c0*/  UMOV UR4, UR9 ;  /* 0x0000000900047c82 */ /* 0x000fc60008000000 */
[----:B------:R-:W-:-:S04]  /*1116d0*/  LOP3.LUT R13, R13, 0xfffffffd, RZ, 0xc0, !PT ;  /* 0xfffffffd0d0d7812 */ /* 0x000fc800078ec0ff */
[----:B------:R-:W-:Y:S02]  /*1116e0*/  @P2 LOP3.LUT R13, R13, 0x2, RZ, 0xfc, !PT ;  /* 0x000000020d0d2812 */ /* 0x000fe400078efcff */
[----:B------:R-:W-:Y:S02]  /*1116f0*/  SHF.R.S32.HI R10, RZ, 0x1f, R4 ;  /* 0x0000001fff0a7819 */ /* 0x000fe40000011404 */
[----:B------:R-:W-:Y:S01]  /*111700*/  LOP3.LUT R13, R13, 0xfffffffe, RZ, 0xc0, !PT ;  /* 0xfffffffe0d0d7812 */ /* 0x000fe200078ec0ff */
[----:B------:R-:W-:Y:S01]  /*111710*/  UMOV UR58, UR8 ;  /* 0x00000008003a7c82 */ /* 0x000fe20008000000 */
[----:B------:R-:W-:Y:S02]  /*111720*/  ULDC.64 UR8, c[0x0][0x228] ;  /* 0x00008a0000087ab9 */ /* 0x000fe40000000a00 */
[----:B------:R-:W-:Y:S01]  /*111730*/  UMOV UR6, UR9 ;  /* 0x0000000900067c82 */ /* 0x000fe20008000000 */
[----:B------:R-:W-:Y:S01]  /*111740*/  UMOV UR22, UR8 ;  /* 0x0000000800167c82 */ /* 0x000fe20008000000 */
[----:B------:R-:W-:Y:S01]  /*111750*/  ULDC.64 UR8, c[0x0][0x228] ;  /* 0x00008a0000087ab9 */ /* 0x000fe20000000a00 */
[----:B---3--:R-:W-:-:S02]  /*111760*/  ISETP.GE.AND P1, PT, R6, UR4, PT ;  /* 0x0000000406007c0c */ /* 0x008fc4000bf26270 */
[----:B------:R-:W-:-:S05]  /*111770*/  IADD3 R6, P0, R4, R29, RZ ;  /* 0x0000001d04067210 */ /* 0x000fca0007f1e0ff */
[----:B------:R-:W-:-:S06]  /*111780*/  IMAD.X R7, R10, 0x1, R28, P0 ;  /* 0x000000010a077824 */ /* 0x000fcc00000e061c */
[----:B------:R-:W-:-:S05]  /*111790*/  @P1 LOP3.LUT R13, R13, 0x1, RZ, 0xfc, !PT ;  /* 0x000000010d0d1812 */ /* 0x000fca00078efcff */
[----:B------:R-:W-:Y:S04]  /*1117a0*/  STL [R1+0x5d80], R13 ;  /* 0x005d800d01007387 */ /* 0x000fe80000100800 */
[----:B------:R0:W-:Y:S04]  /*1117b0*/  STL.64 [R1+0x4618], R6 ;  /* 0x0046180601007387 */ /* 0x0001e80000100a00 */
[----:B0-----:R-:W3:Y:S01]  /*1117c0*/  LDL.LU R6, [R1+0x4f2c] ;  /* 0x004f2c0001067983 */ /* 0x001ee20000300800 */
[----:B--2---:R-:W-:Y:S01]  /*1117d0*/  ISETP.GE.AND P2, PT, R5, UR6, PT ;  /* 0x0000000605007c0c */ /* 0x004fe2000bf46270 */
[----:B------:R-:W-:-:S02]  /*1117e0*/  UMOV UR4, UR9 ;  /* 0x0000000900047c82 */ /* 0x000fc40008000000 */
[----:B------:R-:W2:Y:S01]  /*1117f0*/  LDL.LU R5, [R1+0x4f30] ;  /* 0x004f300001057983 */ /* 0x000ea20000300800 */
[----:B------:R-:W-:-:S03]  /*111800*/  ISETP.GE.AND P1, PT, R0, UR4, PT ;  /* 0x0000000400007c0c */ /* 0x000fc6000bf26270 */
[----:B------:R-:W4:Y:S01]  /*111810*/  LDL.LU R0, [R1+0x4f34] ;  /* 0x004f340001007983 */ /* 0x000f220000300800 */
[----:B------:R-:W-:Y:S02]  /*111820*/  SHF.R.S32.HI R13, RZ, 0x1f, R4 ;  /* 0x0000001fff0d7819 */ /* 0x000fe40000011404 */
[----:B------:R-:W-:Y:S01]  /*111830*/  IADD3 R10, P0, R4, R27, RZ ;  /* 0x0000001b040a7210 */ /* 0x000fe20007f1e0ff */
[----:B------:R-:W-:Y:S01]  /*111840*/  UMOV UR42, UR8 ;  /* 0x00000008002a7c82 */ /* 0x000fe20008000000 */
[----:B------:R-:W-:-:S03]  /*111850*/  ULDC.64 UR8, c[0x0][0x228] ;  /* 0x00008a0000087ab9 */ /* 0x000fc60000000a00 */
[----:B------:R-:W-:Y:S01]  /*111860*/  IMAD.X R11, R13, 0x1, R26, P0 ;  /* 0x000000010d0b7824 */ /* 0x000fe200000e061a */
[----:B------:R-:W-:Y:S01]  /*111870*/  UMOV UR6, UR9 ;  /* 0x0000000900067c82 */ /* 0x000fe20008000000 */
[----:B------:R-:W-:-:S03]  /*111880*/  @P2 LOP3.LUT R8, R8, 0x80000000, RZ, 0xfc, !PT ;  /* 0x8000000008082812 */ /* 0x000fc600078efcff */
[----:B------:R0:W-:Y:S01]  /*111890*/  STL.64 [R1+0x4638], R10 ;  /* 0x0046380a01007387 */ /* 0x0001e20000100a00 */
[----:B------:R-:W-:Y:S01]  /*1118a0*/  LOP3.LUT R8, R8, 0xbfffffff, RZ, 0xc0, !PT ;  /* 0xbfffffff08087812 */ /* 0x000fe200078ec0ff */
[----:B------:R-:W-:Y:S01]  /*1118b0*/  UMOV UR49, UR8 ;  /* 0x0000000800317c82 */ /* 0x000fe20008000000 */
[----:B------:R-:W-:Y:S02]  /*1118c0*/  ULDC.64 UR8, c[0x0][0x228] ;  /* 0x00008a0000087ab9 */ /* 0x000fe40000000a00 */
[----:B------:R-:W-:Y:S01]  /*1118d0*/  @P1 LOP3.LUT R8, R8, 0x40000000, RZ, 0xfc, !PT ;  /* 0x4000000008081812 */ /* 0x000fe200078efcff */
[----:B------:R-:W-:Y:S01]  /*1118e0*/  UMOV UR4, UR9 ;  /* 0x0000000900047c82 */ /* 0x000fe20008000000 */
[----:B------:R-:W-:Y:S01]  /*1118f0*/  UMOV UR57, UR8 ;  /* 0x0000000800397c82 */ /* 0x000fe20008000000 */
[----:B------:R-:W-:Y:S01]  /*111900*/  ULDC.64 UR8, c[0x0][0x228] ;  /* 0x00008a0000087ab9 */ /* 0x000fe20000000a00 */
[----:B0-----:R-:W-:Y:S02]  /*111910*/  IADD3 R10, P0, R4, R25, RZ ;  /* 0x00000019040a7210 */ /* 0x001fe40007f1e0ff */
[----:B------:R-:W-:-:S03]  /*111920*/  LOP3.LUT R8, R8, 0xdfffffff, RZ, 0xc0, !PT ;  /* 0xdfffffff08087812 */ /* 0x000fc600078ec0ff */
[----:B------:R-:W-:Y:S01]  /*111930*/  IMAD.X R11, R13, 0x1, R24, P0 ;  /* 0x000000010d0b7824 */ /* 0x000fe200000e0618 */
[----:B---3--:R-:W-:Y:S02]  /*111940*/  ISETP.GE.AND P2, PT, R6, UR6, PT ;  /* 0x0000000606007c0c */ /* 0x008fe4000bf46270 */
[----:B------:R-:W3:Y:S01]  /*111950*/  LDL.LU R6, [R1+0x4f50] ;  /* 0x004f500001067983 */ /* 0x000ee20000300800 */
[----:B------:R-:W-:Y:S01]  /*111960*/  UMOV UR6, UR9 ;  /* 0x0000000900067c82 */ /* 0x000fe20008000000 */
[----:B--2---:R-:W-:Y:S02]  /*111970*/  ISETP.GE.AND P1, PT, R5, UR4, PT ;  /* 0x0000000405007c0c */ /* 0x004fe4000bf26270 */
[----:B------:R-:W2:Y:S04]  /*111980*/  LDL.LU R5, [R1+0x4f54] ;  /* 0x004f540001057983 */ /* 0x000ea80000300800 */
[----:B------:R-:W-:Y:S03]  /*111990*/  STL.64 [R1+0x4648], R10 ;  /* 0x0046480a01007387 */ /* 0x000fe60000100a00 */
[----:B------:R-:W-:-:S02]  /*1119a0*/  @P2 LOP3.LUT R8, R8, 0x20000000, RZ, 0xfc, !PT ;  /* 0x2000000008082812 */ /* 0x000fc400078efcff */
[----:B----4-:R-:W-:Y:S02]  /*1119b0*/  ISETP.GE.AND P2, PT, R0, UR6, PT ;  /* 0x0000000600007c0c */ /* 0x010fe4000bf46270 */
[----:B------:R-:W4:Y:S01]  /*1119c0*/  LDL.LU R0, [R1+0x4f58] ;  /* 0x004f580001007983 */ /* 0x000f220000300800 */
[----:B------:R-:W-:Y:S01]  /*1119d0*/  LOP3.LUT R8, R8, 0xefffffff, RZ, 0xc0, !PT ;  /* 0xefffffff08087812 */ /* 0x000fe200078ec0ff */
[----:B------:R-:W-:Y:S01]  /*1119e0*/  UMOV UR39, UR8 ;  /* 0x0000000800277c82 */ /* 0x000fe20008000000 */
[----:B------:R-:W-:Y:S02]  /*1119f0*/  ULDC.64 UR8, c[0x0][0x228] ;  /* 0x00008a0000087ab9 */ /* 0x000fe40000000a00 */
[----:B------:R-:W-:Y:S01]  /*111a00*/  UMOV UR4, UR9 ;  /* 0x0000000900047c82 */ /* 0x000fe20008000000 */
[----:B------:R-:W-:-:S04]  /*111a10*/  @P1 LOP3.LUT R8, R8, 0x10000000, RZ, 0xfc, !PT ;  /* 0x1000000008081812 */ /* 0x000fc800078efcff */
[----:B------:R-:W-:Y:S01]  /*111a20*/  LOP3.LUT R8, R8, 0xf7ffffff, RZ, 0xc0, !PT ;  /* 0xf7ffffff08087812 */ /* 0x000fe200078ec0ff */
[----:B------:R-:W-:Y:S01]  /*111a30*/  UMOV UR59, UR8 ;  /* 0x00000008003b7c82 */ /* 0x000fe20008000000 */
[----:B------:R-:W-:Y:S02]  /*111a40*/  ULDC.64 UR8, c[0x0][0x228] ;  /* 0x00008a0000087ab9 */ /* 0x000fe40000000a00 */
[----:B------:R-:W-:Y:S01]  /*111a50*/  @P2 LOP3.LUT R8, R8, 0x8000000, RZ, 0xfc, !PT ;  /* 0x0800000008082812 */ /* 0x000fe200078efcff */
[----:B------:R-:W-:Y:S01]  /*111a60*/  UMOV UR6, UR9 ;  /* 0x0000000900067c82 */ /* 0x000fe20008000000 */
[----:B------:R-:W-:Y:S01]  /*111a70*/  UMOV UR36, UR8 ;  /* 0x0000000800247c82 */ /* 0x000fe20008000000 */
[----:B------:R-:W-:Y:S01]  /*111a80*/  ULDC.64 UR8, c[0x0][0x228] ;  /* 0x00008a0000087ab9 */ /* 0x000fe20000000a00 */
[----:B------:R-:W-:Y:S02]  /*111a90*/  LOP3.LUT R8, R8, 0xfbffffff, RZ, 0xc0, !PT ;  /* 0xfbffffff08087812 */ /* 0x000fe400078ec0ff */
[----:B---3--:R-:W-:-:S02]  /*111aa0*/  ISETP.GE.AND P1, PT, R6, UR4, PT ;  /* 0x0000000406007c0c */ /* 0x008fc4000bf26270 */
[----:B------:R-:W-:-:S05]  /*111ab0*/  IADD3 R6, P0, R4, R23, RZ ;  /* 0x0000001704067210 */ /* 0x000fca0007f1e0ff */
[----:B------:R-:W-:-:S05]  /*111ac0*/  IMAD.X R7, R13, 0x1, R22, P0 ;  /* 0x000000010d077824 */ /* 0x000fca00000e0616 */
[----:B------:R0:W-:Y:S04]  /*111ad0*/  STL.64 [R1+0x4658], R6 ;  /* 0x0046580601007387 */ /* 0x0001e80000100a00 */
[----:B0-----:R-:W3:Y:S04]  /*111ae0*/  LDL.LU R7, [R1+0x4f5c] ;  /* 0x004f5c0001077983 */ /* 0x001ee80000300800 */
[----:B------:R-:W3:Y:S01]  /*111af0*/  LDL.LU R6, [R1+0x4f68] ;  /* 0x004f680001067983 */ /* 0x000ee20000300800 */
[----:B--2---:R-:W-:Y:S01]  /*111b00*/  ISETP.GE.AND P2, PT, R5, UR6, PT ;  /* 0x0000000605007c0c */ /* 0x004fe2000bf46270 */
[----:B------:R-:W-:Y:S01]  /*111b10*/  UMOV UR4, UR9 ;  /* 0x0000000900047c82 */ /* 0x000fe20008000000 */
[----:B------:R-:W-:Y:S01]  /*111b20*/  @P1 LOP3.LUT R8, R8, 0x4000000, RZ, 0xfc, !PT ;  /* 0x0400000008081812 */ /* 0x000fe200078efcff */
[----:B------:R-:W2:Y:S01]  /*111b30*/  LDL.LU R5, [R1+0x4f6c] ;  /* 0x004f6c0001057983 */ /* 0x000ea20000300800 */
[----:B----4-:R-:W-:-:S03]  /*111b40*/  ISETP.GE.AND P1, PT, R0, UR4, PT ;  /* 0x0000000400007c0c */ /* 0x010fc6000bf26270 */
[----:B------:R-:W4:Y:S01]  /*111b50*/  LDL.LU R0, [R1+0x4f78] ;  /* 0x004f780001007983 */ /* 0x000f220000300800 */
[----:B------:R-:W-:Y:S01]  /*111b60*/  LOP3.LUT R8, R8, 0xfdffffff, RZ, 0xc0, !PT ;  /* 0xfdffffff08087812 */ /* 0x000fe200078ec0ff */
[----:B------:R-:W-:Y:S01]  /*111b70*/  UMOV UR46, UR8 ;  /* 0x00000008002e7c82 */ /* 0x000fe20008000000 */
[----:B------:R-:W-:Y:S02]  /*111b80*/  ULDC.64 UR8, c[0x0][0x228] ;  /* 0x00008a0000087ab9 */ /* 0x000fe40000000a00 */
[----:B------:R-:W-:Y:S01]  /*111b90*/  UMOV UR6, UR9 ;  /* 0x0000000900067c82 */ /* 0x000fe20008000000 */
[----:B------:R-:W-:Y:S01]  /*111ba0*/  @P2 LOP3.LUT R8, R8, 0x2000000, RZ, 0xfc, !PT ;  /* 0x0200000008082812 */ /* 0x000fe200078efcff */
[----:B------:R-:W-:Y:S01]  /*111bb0*/  UMOV UR38, UR8 ;  /* 0x0000000800267c82 */ /* 0x000fe20008000000 */
[----:B------:R-:W-:Y:S01]  /*111bc0*/  IADD3 R10, P0, R4, R21, RZ ;  /* 0x00000015040a7210 */ /* 0x000fe20007f1e0ff */
[----:B------:R-:W-:Y:S01]  /*111bd0*/  ULDC.64 UR8, c[0x0][0x228] ;  /* 0x00008a0000087ab9 */ /* 0x000fe20000000a00 */
[----:B------:R-:W-:Y:S01]  /*111be0*/  LOP3.LUT R8, R8, 0xfeffffff, RZ, 0xc0, !PT ;  /* 0xfeffffff08087812 */ /* 0x000fe200078ec0ff */
[----:B------:R-:W-:-:S03]  /*111bf0*/  UMOV UR4, UR9 ;  /* 0x0000000900047c82 */ /* 0x000fc60008000000 */
[----:B------:R-:W-:Y:S01]  /*111c00*/  @P1 LOP3.LUT R8, R8, 0x1000000, RZ, 0xfc, !PT ;  /* 0x0100000008081812 */ /* 0x000fe200078efcff */
[----:B------:R-:W-:-:S03]  /*111c10*/  IMAD.X R11, R13, 0x1, R20, P0 ;  /* 0x000000010d0b7824 */ /* 0x000fc600000e0614 */
[----:B------:R-:W-:Y:S01]  /*111c20*/  LOP3.LUT R8, R8, 0xff7fffff, RZ, 0xc0, !PT ;  /* 0xff7fffff08087812 */ /* 0x000fe200078ec0ff */
[----:B------:R-:W-:Y:S01]  /*111c30*/  UMOV UR47, UR8 ;  /* 0x00000008002f7c82 */ /* 0x000fe20008000000 */
[----:B------:R0:W-:Y:S01]  /*111c40*/  STL.64 [R1+0x4670], R10 ;  /* 0x0046700a01007387 */ /* 0x0001e20000100a00 */
[----:B------:R-:W-:Y:S02]  /*111c50*/  ULDC.64 UR8, c[0x0][0x228] ;  /* 0x00008a0000087ab9 */ /* 0x000fe40000000a00 */
[----:B------:R-:W-:Y:S01]  /*111c60*/  UMOV UR37, UR8 ;  /* 0x0000000800257c82 */ /* 0x000fe20008000000 */
[----:B------:R-:W-:Y:S01]  /*111c70*/  STL.64 [R1+0x5de0], R18 ;  /* 0x005de01201007387 */ /* 0x000fe20000100a00 */
[----:B---3--:R-:W-:Y:S02]  /*111c80*/  ISETP.GE.AND P2, PT, R7, UR6, PT ;  /* 0x0000000607007c0c */ /* 0x008fe4000bf46270 */
[----:B------:R-:W-:Y:S02]  /*111c90*/  ISETP.GE.AND P1, PT, R6, UR4, PT ;  /* 0x0000000406007c0c */ /* 0x000fe4000bf26270 */
[----:B------:R-:W-:Y:S01]  /*111ca0*/  IADD3 R6, P0, R4, R19, RZ ;  /* 0x0000001304067210 */ /* 0x000fe20007f1e0ff */
[----:B------:R-:W-:Y:S01]  /*111cb0*/  UMOV UR6, UR9 ;  /* 0x0000000900067c82 */ /* 0x000fe20008000000 */
[----:B------:R-:W-:-:S03]  /*111cc0*/  ULDC.64 UR8, c[0x0][0x228] ;  /* 0x00008a0000087ab9 */ /* 0x000fc60000000a00 */
[----:B------:R-:W-:Y:S01]  /*111cd0*/  IMAD.X R7, R13, 0x1, R18, P0 ;  /* 0x000000010d077824 */ /* 0x000fe200000e0612 */
[----:B0-----:R-:W-:-:S03]  /*111ce0*/  IADD3 R10, P0, R4, R17, RZ ;  /* 0x00000011040a7210 */ /* 0x001fc60007f1e0ff */
[----:B------:R-:W-:Y:S01]  /*111cf0*/  @P2 LOP3.LUT R8, R8, 0x800000, RZ, 0xfc, !PT ;  /* 0x0080000008082812 */ /* 0x000fe200078efcff */
[----:B------:R-:W-:Y:S01]  /*111d00*/  UMOV UR4, UR9 ;  /* 0x0000000900047c82 */ /* 0x000fe20008000000 */
[----:B------:R0:W-:Y:S02]  /*111d10*/  STL.64 [R1+0x4680], R6 ;  /* 0x0046800601007387 */ /* 0x0001e40000100a00 */
[----:B------:R-:W-:Y:S01]  /*111d20*/  LOP3.LUT R8, R8, 0xffbfffff, RZ, 0xc0, !PT ;  /* 0xffbfffff08087812 */ /* 0x000fe200078ec0ff */
[----:B------:R-:W-:Y:S01]  /*111d30*/  IMAD.X R11, R13, 0x1, R15, P0 ;  /* 0x000000010d0b7824 */ /* 0x000fe200000e060f */
[----:B--2---:R-:W-:Y:S01]  /*111d40*/  ISETP.GE.AND P2, PT, R5, UR6, PT ;  /* 0x0000000605007c0c */ /* 0x004fe2000bf46270 */
[----:B------:R-:W-:Y:S01]  /*111d50*/  ULDC.64 UR6, c[0x0][0x228] ;  /* 0x00008a0000067ab9 */ /* 0x000fe20000000a00 */
[----:B------:R-:W2:Y:S01]  /*111d60*/  LDL.LU R5, [R1+0x4f7c] ;  /* 0x004f7c0001057983 */ /* 0x000ea20000300800 */
[----:B------:R-:W-:Y:S02]  /*111d70*/  @P1 LOP3.LUT R8, R8, 0x400000, RZ, 0xfc, !PT ;  /* 0x0040000008081812 */ /* 0x000fe400078efcff */
[----:B----4-:R-:W-:Y:S01]  /*111d80*/  ISETP.GE.AND P1, PT, R0, UR4, PT ;  /* 0x0000000400007c0c */ /* 0x010fe2000bf26270 */
[----:B0-----:R-:W3:Y:S04]  /*111d90*/  LDL.LU R7, [R1+0x4f80] ;  /* 0x004f800001077983 */ /* 0x001ee80000300800 */
[----:B------:R-:W4:Y:S04]  /*111da0*/  LDL.LU R0, [R1+0x4f84] ;  /* 0x004f840001007983 */ /* 0x000f280000300800 */
[----:B------:R0:W-:Y:S04]  /*111db0*/  STL.64 [R1+0x4698], R10 ;  /* 0x0046980a01007387 */ /* 0x0001e80000100a00 */
[----:B------:R1:W-:Y:S01]  /*111dc0*/  STL [R1+0x5ce4], R4 ;  /* 0x005ce40401007387 */ /* 0x0003e20000100800 */
[----:B0-----:R-:W-:Y:S01]  /*111dd0*/  IADD3 R10, P0, R4, R16, RZ ;  /* 0x00000010040a7210 */ /* 0x001fe20007f1e0ff */
[----:B-1----:R-:W-:-:S04]  /*111de0*/  IMAD.U32 R4, RZ, RZ, UR6 ;  /* 0x00000006ff047e24 */ /* 0x002fc8000f8e00ff */
[----:B------:R-:W-:Y:S02]  /*111df0*/  IMAD.X R11, R13, 0x1, R14, P0 ;  /* 0x000000010d0b7824 */ /* 0x000fe400000e060e */
[----:B------:R-:W-:Y:S01]  /*111e00*/  IMAD.U32 R6, RZ, RZ, UR8 ;  /* 0x00000008ff067e24 */ /* 0x000fe2000f8e00ff */
[----:B------:R-:W-:Y:S02]  /*111e10*/  ULDC.64 UR8, c[0x0][0x228] ;  /* 0x00008a0000087ab9 */ /* 0x000fe40000000a00 */
[----:B------:R-:W-:Y:S04]  /*111e20*/  STL.64 [R1+0x4690], R10 ;  /* 0x0046900a01007387 */ /* 0x000fe80000100a00 */
[----:B------:R0:W-:Y:S01]  /*111e30*/  STL [R1+0x194], R4 ;  /* 0x0001940401007387 */ /* 0x0001e20000100800 */
[----:B------:R-:W-:Y:S01]  /*111e40*/  UMOV UR6, UR9 ;  /* 0x0000000900067c82 */ /* 0x000fe20008000000 */
[----:B0-----:R-:W-:Y:S01]  /*111e50*/  IMAD.U32 R4, RZ, RZ, UR8 ;  /* 0x00000008ff047e24 */ /* 0x001fe2000f8e00ff */
[----:B------:R-:W-:-:S04]  /*111e60*/  ULDC.64 UR8, c[0x0][0x228] ;  /* 0x00008a0000087ab9 */ /* 0x000fc80000000a00 */
[----:B------:R0:W-:Y:S02]  /*111e70*/  STL [R1+0x190], R4 ;  /* 0x0001900401007387 */ /* 0x0001e40000100800 */
[----:B0-----:R-:W-:-:S05]  /*111e80*/  IMAD.U32 R4, RZ, RZ, UR8 ;  /* 0x00000008ff047e24 */ /* 0x001fca000f8e00ff */
[----:B------:R0:W-:Y:S04]  /*111e90*/  STL [R1+0x18c], R4 ;  /* 0x00018c0401007387 */ /* 0x0001e80000100800 */
[----:B------:R-:W4:Y:S04]  /*111ea0*/  LDL.LU R11, [R1+0x4f90] ;  /* 0x004f9000010b7983 */ /* 0x000f280000300800 */
[----:B------:R-:W4:Y:S01]  /*111eb0*/  LDL.LU R10, [R1+0x4f94] ;  /* 0x004f9400010a7983 */ /* 0x000f220000300800 */
[----:B------:R-:W-:-:S04]  /*111ec0*/  LOP3.LUT R8, R8, 0xffdfffff, RZ, 0xc0, !PT ;  /* 0xffdfffff08087812 */ /* 0x000fc800078ec0ff */
[----:B------:R-:W-:-:S04]  /*111ed0*/  @P2 LOP3.LUT R8, R8, 0x200000, RZ, 0xfc, !PT ;  /* 0x0020000008082812 */ /* 0x000fc800078efcff */
[----:B------:R-:W-:-:S04]  /*111ee0*/  LOP3.LUT R8, R8, 0xffefffff, RZ, 0xc0, !PT ;  /* 0xffefffff08087812 */ /* 0x000fc800078ec0ff */
[----:B------:R-:W-:-:S04]  /*111ef0*/  @P1 LOP3.LUT R8, R8, 0x100000, RZ, 0xfc, !PT ;  /* 0x0010000008081812 */ /* 0x000fc800078efcff */
[----:B------:R-:W-:Y:S01]  /*111f00*/  LOP3.LUT R8, R8, 0xfff7ffff, RZ, 0xc0, !PT ;  /* 0xfff7ffff08087812 */ /* 0x000fe200078ec0ff */
[----:B------:R-:W-:Y:S01]  /*111f10*/  UMOV UR4, UR9 ;  /* 0x0000000900047c82 */ /* 0x000fe20008000000 */
[----:B------:R-:W-:Y:S01]  /*111f20*/  ULDC.64 UR8, c[0x0][0x228] ;  /* 0x00008a0000087ab9 */ /* 0x000fe20000000a00 */
[----:B--2---:R-:W-:Y:S02]  /*111f30*/  ISETP.GE.AND P0, PT, R5, UR7, PT ;  /* 0x0000000705007c0c */ /* 0x004fe4000bf06270 */
[----:B---3--:R-:W-:Y:S01]  /*111f40*/  ISETP.GE.AND P2, PT, R7, UR6, PT ;  /* 0x0000000607007c0c */ /* 0x008fe2000bf46270 */
[----:B------:R-:W-:Y:S01]  /*111f50*/  ULDC.64 UR6, c[0x0][0x228] ;  /* 0x00008a0000067ab9 */ /* 0x000fe20000000a00 */
[----:B----4-:R-:W-:-:S09]  /*111f60*/  ISETP.GE.AND P1, PT, R0, UR4, PT ;  /* 0x0000000400007c0c */ /* 0x010fd2000bf26270 */
[----:B------:R-:W-:-:S04]  /*111f70*/  @P0 LOP3.LUT R8, R8, 0x80000, RZ, 0xfc, !PT ;  /* 0x0008000008080812 */ /* 0x000fc800078efcff */
[----:B------:R-:W-:Y:S02]  /*111f80*/  LOP3.LUT R8, R8, 0xfffbffff, RZ, 0xc0, !PT ;  /* 0xfffbffff08087812 */ /* 0x000fe400078ec0ff */
[----:B------:R-:W-:Y:S02]  /*111f90*/  SHF.R.S32.HI R5, RZ, 0x1f, R3 ;  /* 0x0000001fff057819 */ /* 0x000fe40000011403 */
[----:B------:R-:W-:Y:S02]  /*111fa0*/  IADD3 R18, P0, R3, R29, RZ ;  /* 0x0000001d03127210 */ /* 0x000fe40007f1e0ff */
[----:B------:R-:W-:Y:S01]  /*111fb0*/  @P2 LOP3.LUT R8, R8, 0x40000, RZ, 0xfc, !PT ;  /* 0x0004000008082812 */ /* 0x000fe200078efcff */
[----:B------:R-:W-:Y:S02]  /*111fc0*/  IMAD.U32 R7, RZ, RZ, UR6 ;  /* 0x00000006ff077e24 */ /* 0x000fe4000f8e00ff */
[----:B------:R-:W-:Y:S01]  /*111fd0*/  IMAD.X R19, R5, 0x1, R28, P0 ;  /* 0x0000000105137824 */ /* 0x000fe200000e061c */
[----:B------:R-:W-:Y:S01]  /*111fe0*/  LOP3.LUT R8, R8, 0xfffdffff, RZ, 0xc0, !PT ;  /* 0xfffdffff08087812 */ /* 0x000fe200078ec0ff */
[----:B------:R-:W-:-:S03]  /*111ff0*/  UMOV UR4, UR9 ;  /* 0x0000000900047c82 */ /* 0x000fc60008000000 */
[----:B------:R-:W-:Y:S01]  /*112000*/  @P1 LOP3.LUT R8, R8, 0x20000, RZ, 0xfc, !PT ;  /* 0x0002000008081812 */ /* 0x000fe200078efcff */
[----:B------:R-:W-:Y:S01]  /*112010*/  STL.64 [R1+0x46a8], R18 ;  /* 0x0046a81201007387 */ /* 0x000fe20000100a00 */
[----:B------:R-:W-:-:S03]  /*112020*/  UMOV UR6, UR7 ;  /* 0x0000000700067c82 */ /* 0x000fc60008000000 */
[----:B------:R1:W-:Y:S04]  /*112030*/  STL [R1+0x5dc8], R7 ;  /* 0x005dc80701007387 */ /* 0x0003e80000100800 */
[----:B0-----:R-:W2:Y:S04]  /*112040*/  LDL.LU R4, [R1+0x4fa0] ;  /* 0x004fa00001047983 */ /* 0x001ea80000300800 */
[----:B------:R-:W3:Y:S01]  /*112050*/  LDL.LU R0, [R1+0x4fa4] ;  /* 0x004fa40001007983 */ /* 0x000ee20000300800 */
[----:B-1----:R-:W-:Y:S01]  /*112060*/  IMAD.U32 R7, RZ, RZ, UR8 ;  /* 0x00000008ff077e24 */ /* 0x002fe2000f8e00ff */
[----:B------:R-:W-:-:S04]  /*112070*/  ULDC.64 UR8, c[0x0][0x228] ;  /* 0x00008a0000087ab9 */ /* 0x000fc80000000a00 */
[----:B------:R0:W-:Y:S01]  /*112080*/  STL [R1+0x184], R7 ;  /* 0x0001840701007387 */ /* 0x0001e20000100800 */
[----:B------:R-:W-:Y:S02]  /*112090*/  ISETP.GE.AND P1, PT, R10, UR4, PT ;  /* 0x000000040a007c0c */ /* 0x000fe4000bf26270 */
[----:B------:R-:W-:Y:S02]  /*1120a0*/  IADD3 R10, P0, R3, R27, RZ ;  /* 0x0000001b030a7210 */ /* 0x000fe40007f1e0ff */
[----:B------:R-:W-:Y:S01]  /*1120b0*/  ISETP.GE.AND P2, PT, R11, UR6, PT ;  /* 0x000000060b007c0c */ /* 0x000fe2000bf46270 */
[----:B------:R-:W-:Y:S02]  /*1120c0*/  ULDC.64 UR6, c[0x0][0x228] ;  /* 0x00008a0000067ab9 */ /* 0x000fe40000000a00 */
[----:B------:R-:W-:Y:S02]  /*1120d0*/  IMAD.X R11, R5, 0x1, R26, P0 ;  /* 0x00000001050b7824 */ /* 0x000fe400000e061a */
[----:B0-----:R-:W-:-:S03]  /*1120e0*/  IMAD.U32 R7, RZ, RZ, UR6 ;  /* 0x00000006ff077e24 */ /* 0x001fc6000f8e00ff */
[----:B------:R0:W-:Y:S04]  /*1120f0*/  STL.64 [R1+0x46b8], R10 ;  /* 0x0046b80a01007387 */ /* 0x0001e80000100a00 */
[----:B------:R1:W-:Y:S01]  /*112100*/  STL [R1+0x180], R7 ;  /* 0x0001800701007387 */ /* 0x0003e20000100800 */
[----:B0-----:R-:W-:Y:S01]  /*112110*/  IADD3 R10, P0, R3, R25, RZ ;  /* 0x00000019030a7210 */ /* 0x001fe20007f1e0ff */
[----:B-1----:R-:W-:-:S04]  /*112120*/  IMAD.U32 R7, RZ, RZ, UR8 ;  /* 0x00000008ff077e24 */ /* 0x002fc8000f8e00ff */
[----:B------:R-:W-:Y:S01]  /*112130*/  IMAD.X R11, R5, 0x1, R24, P0 ;  /* 0x00000001050b7824 */ /* 0x000fe200000e0618 */
[----:B------:R-:W-:Y:S04]  /*112140*/  STL [R1+0x17c], R7 ;  /* 0x00017c0701007387 */ /* 0x000fe80000100800 */
[----:B------:R-:W4:Y:S04]  /*112150*/  LDL.LU R18, [R1+0x4fb0] ;  /* 0x004fb00001127983 */ /* 0x000f280000300800 */
[----:B------:R-:W4:Y:S04]  /*112160*/  LDL.LU R13, [R1+0x4fb4] ;  /* 0x004fb400010d7983 */ /* 0x000f280000300800 */
[----:B------:R0:W-:Y:S04]  /*112170*/  STL.64 [R1+0x46c8], R10 ;  /* 0x0046c80a01007387 */ /* 0x0001e80000100a00 */
[----:B0-----:R-:W4:Y:S01]  /*112180*/  LDL.LU.64 R10, [R1+0x5de8] ;  /* 0x005de800010a7983 */ /* 0x001f220000300a00 */
[----:B------:R-:W-:-:S04]  /*112190*/  LOP3.LUT R8, R8, 0xfffeffff, RZ, 0xc0, !PT ;  /* 0xfffeffff08087812 */ /* 0x000fc800078ec0ff */
[----:B------:R-:W-:Y:S01]  /*1121a0*/  @P2 LOP3.LUT R8, R8, 0x10000, RZ, 0xfc, !PT ;  /* 0x0001000008082812 */ /* 0x000fe200078efcff */
[----:B------:R-:W-:-:S03]  /*1121b0*/  UMOV UR6, UR7 ;  /* 0x0000000700067c82 */ /* 0x000fc60008000000 */
[----:B------:R-:W-:Y:S01]  /*1121c0*/  LOP3.LUT R8, R8, 0xffff7fff, RZ, 0xc0, !PT ;  /* 0xffff7fff08087812 */ /* 0x000fe200078ec0ff */
[----:B------:R-:W-:Y:S01]  /*1121d0*/  UMOV UR4, UR9 ;  /* 0x0000000900047c82 */ /* 0x000fe20008000000 */
[----:B------:R-:W-:Y:S02]  /*1121e0*/  ULDC.64 UR8, c[0x0][0x228] ;  /* 0x00008a0000087ab9 */ /* 0x000fe40000000a00 */
[----:B------:R-:W-:Y:S02]  /*1121f0*/  @P1 LOP3.LUT R8, R8, 0x8000, RZ, 0xfc, !PT ;  /* 0x0000800008081812 */ /* 0x000fe400078efcff */
[----:B--2---:R-:W-:Y:S01]  /*112200*/  ISETP.GE.AND P2, PT, R4, UR6, PT ;  /* 0x0000000604007c0c */ /* 0x004fe2000bf46270 */
[----:B------:R-:W-:Y:S01]  /*112210*/  ULDC.64 UR6, c[0x0][0x228] ;  /* 0x00008a0000067ab9 */ /* 0x000fe20000000a00 */
[----:B---3--:R-:W-:Y:S01]  /*112220*/  ISETP.GE.AND P1, PT, R0, UR4, PT ;  /* 0x0000000400007c0c */ /* 0x008fe2000bf26270 */
[----:B----4-:R-:W-:Y:S02]  /*112230*/  IMAD.MOV.U32 R0, RZ, RZ, R10 ;  /* 0x000000ffff007224 */ /* 0x010fe400078e000a */
[----:B------:R-:W-:-:S05]  /*112240*/  IMAD.U32 R10, RZ, RZ, UR6 ;  /* 0x00000006ff0a7e24 */ /* 0x000fca000f8e00ff */
[----:B------:R0:W-:Y:S04]  /*112250*/  STL.64 [R1+0x5db0], R10 ;  /* 0x005db00a01007387 */ /* 0x0001e80000100a00 */
[----:B------:R-:W2:Y:S04]  /*112260*/  LDL.LU R7, [R1+0x4fd0] ;  /* 0x004fd00001077983 */ /* 0x000ea80000300800 */
[----:B------:R-:W3:Y:S01]  /*112270*/  LDL.LU R4, [R1+0x4fd4] ;  /* 0x004fd40001047983 */ /* 0x000ee20000300800 */
[----:B0-----:R-:W-:Y:S01]  /*112280*/  IMAD.U32 R10, RZ, RZ, UR8 ;  /* 0x00000008ff0a7e24 */ /* 0x001fe2000f8e00ff */
[----:B------:R-:W-:-:S04]  /*112290*/  LOP3.LUT R8, R8, 0xffffbfff, RZ, 0xc0, !PT ;  /* 0xffffbfff08087812 */ /* 0x000fc800078ec0ff */
[----:B------:R0:W-:Y:S01]  /*1122a0*/  STL [R1+0x174], R10 ;  /* 0x0001740a01007387 */ /* 0x0001e20000100800 */
[----:B------:R-:W-:Y:S01]  /*1122b0*/  UMOV UR6, UR7 ;  /* 0x0000000700067c82 */ /* 0x000fe20008000000 */
[----:B------:R-:W-:Y:S02]  /*1122c0*/  @P2 LOP3.LUT R8, R8, 0x4000, RZ, 0xfc, !PT ;  /* 0x0000400008082812 */ /* 0x000fe400078efcff */
[----:B0-----:R-:W-:Y:S02]  /*1122d0*/  IADD3 R10, P0, R3, R23, RZ ;  /* 0x00000017030a7210 */ /* 0x001fe40007f1e0ff */
[----:B------:R-:W-:Y:S01]  /*1122e0*/  ISETP.GE.AND P2, PT, R18, UR6, PT ;  /* 0x0000000612007c0c */ /* 0x000fe2000bf46270 */
[----:B------:R-:W-:Y:S02]  /*1122f0*/  ULDC.64 UR6, c[0x0][0x228] ;  /* 0x00008a0000067ab9 */ /* 0x000fe40000000a00 */
[----:B------:R-:W-:Y:S01]  /*112300*/  IMAD.X R11, R5, 0x1, R22, P0 ;  /* 0x00000001050b7824 */ /* 0x000fe200000e0616 */
[----:B------:R-:W-:Y:S01]  /*112310*/  UMOV UR4, UR9 ;  /* 0x0000000900047c82 */ /* 0x000fe20008000000 */
[----:B------:R-:W-:-:S03]  /*112320*/  ULDC.64 UR8, c[0x0][0x228] ;  /* 0x00008a0000087ab9 */ /* 0x000fc60000000a00 */
[----:B------:R0:W-:Y:S01]  /*112330*/  STL.64 [R1+0x46e0], R10 ;  /* 0x0046e00a01007387 */ /* 0x0001e20000100a00 */
[----:B------:R-:W-:Y:S02]  /*112340*/  IADD3 R18, P0, R3, R21, RZ ;  /* 0x0000001503127210 */ /* 0x000fe40007f1e0ff */
[----:B------:R-:W-:Y:S01]  /*112350*/  LOP3.LUT R8, R8, 0xffffdfff, RZ, 0xc0, !PT ;  /* 0xffffdfff08087812 */ /* 0x000fe200078ec0ff */
[----:B0-----:R-:W-:-:S05]  /*112360*/  IMAD.U32 R10, RZ, RZ, UR6 ;  /* 0x00000006ff0a7e24 */ /* 0x001fca000f8e00ff */
[----:B------:R0:W-:Y:S01]  /*112370*/  STL [R1+0x170], R10 ;  /* 0x0001700a01007387 */ /* 0x0001e20000100800 */
[----:B------:R-:W-:Y:S01]  /*112380*/  IMAD.X R19, R5, 0x1, R20, P0 ;  /* 0x0000000105137824 */ /* 0x000fe200000e0614 */
[----:B------:R-:W-:Y:S02]  /*112390*/  @P1 LOP3.LUT R8, R8, 0x2000, RZ, 0xfc, !PT ;  /* 0x0000200008081812 */ /* 0x000fe400078efcff */
[----:B------:R-:W-:Y:S01]  /*1123a0*/  ISETP.GE.AND P1, PT, R13, UR4, PT ;  /* 0x000000040d007c0c */ /* 0x000fe2000bf26270 */
[----:B0-----:R-:W-:-:S05]  /*1123b0*/  IMAD.U32 R10, RZ, RZ, UR8 ;  /* 0x00000008ff0a7e24 */ /* 0x001fca000f8e00ff */
[----:B------:R-:W-:Y:S04]  /*1123c0*/  STL [R1+0x16c], R10 ;  /* 0x00016c0a01007387 */ /* 0x000fe80000100800 */
[----:B------:R-:W4:Y:S04]  /*1123d0*/  LDL.LU R13, [R1+0x4fd8] ;  /* 0x004fd800010d7983 */ /* 0x000f280000300800 */
[----:B------:R-:W4:Y:S04]  /*1123e0*/  LDL.LU R11, [R1+0x4fdc] ;  /* 0x004fdc00010b7983 */ /* 0x000f280000300800 */
[----:B------:R0:W-:Y:S01]  /*1123f0*/  STL.64 [R1+0x46e8], R18 ;  /* 0x0046e81201007387 */ /* 0x0001e20000100a00 */
[----:B------:R-:W-:-:S03]  /*112400*/  LOP3.LUT R8, R8, 0xffffefff, RZ, 0xc0, !PT ;  /* 0xffffefff08087812 */ /* 0x000fc600078ec0ff */
[----:B0-----:R-:W4:Y:S01]  /*112410*/  LDL.LU.64 R18, [R1+0x5de0] ;  /* 0x005de00001127983 */ /* 0x001f220000300a00 */
[----:B------:R-:W-:Y:S01]  /*112420*/  UMOV UR6, UR7 ;  /* 0x0000000700067c82 */ /* 0x000fe20008000000 */
[----:B------:R-:W-:Y:S01]  /*112430*/  @P2 LOP3.LUT R8, R8, 0x1000, RZ, 0xfc, !PT ;  /* 0x0000100008082812 */ /* 0x000fe200078efcff */
[----:B------:R-:W-:Y:S01]  /*112440*/  UMOV UR4, UR9 ;  /* 0x0000000900047c82 */ /* 0x000fe20008000000 */
[----:B------:R-:W-:Y:S02]  /*112450*/  ULDC.64 UR8, c[0x0][0x228] ;  /* 0x00008a0000087ab9 */ /* 0x000fe40000000a00 */
[----:B------:R-:W-:-:S04]  /*112460*/  LOP3.LUT R8, R8, 0xfffff7ff, RZ, 0xc0, !PT ;  /* 0xfffff7ff08087812 */ /* 0x000fc800078ec0ff */
[----:B------:R-:W-:Y:S02]  /*112470*/  @P1 LOP3.LUT R8, R8, 0x800, RZ, 0xfc, !PT ;  /* 0x0000080008081812 */ /* 0x000fe400078efcff */
[----:B--2---:R-:W-:Y:S01]  /*112480*/  ISETP.GE.AND P2, PT, R7, UR6, PT ;  /* 0x0000000607007c0c */ /* 0x004fe2000bf46270 */
[----:B------:R-:W-:Y:S02]  /*112490*/  ULDC.64 UR6, c[0x0][0x228] ;  /* 0x00008a0000067ab9 */ /* 0x000fe40000000a00 */
[----:B------:R-:W-:Y:S01]  /*1124a0*/  IMAD.U32 R10, RZ, RZ, UR6 ;  /* 0x00000006ff0a7e24 */ /* 0x000fe2000f8e00ff */
[----:B---3--:R-:W-:-:S04]  /*1124b0*/  ISETP.GE.AND P1, PT, R4, UR4, PT ;  /* 0x0000000404007c0c */ /* 0x008fc8000bf26270 */
[----:B------:R0:W-:Y:S04]  /*1124c0*/  STL [R1+0x5dcc], R10 ;  /* 0x005dcc0a01007387 */ /* 0x0001e80000100800 */
[----:B------:R-:W2:Y:S04]  /*1124d0*/  LDL.LU R7, [R1+0x4fe8] ;  /* 0x004fe80001077983 */ /* 0x000ea80000300800 */
[----:B------:R-:W3:Y:S01]  /*1124e0*/  LDL.LU R4, [R1+0x4fec] ;  /* 0x004fec0001047983 */ /* 0x000ee20000300800 */
[----:B------:R-:W-:Y:S01]  /*1124f0*/  LOP3.LUT R8, R8, 0xfffffbff, RZ, 0xc0, !PT ;  /* 0xfffffbff08087812 */ /* 0x000fe200078ec0ff */
[----:B0-----:R-:W-:-:S03]  /*112500*/  IMAD.U32 R10, RZ, RZ, UR8 ;  /* 0x00000008ff0a7e24 */ /* 0x001fc6000f8e00ff */
[----:B------:R-:W-:Y:S01]  /*112510*/  @P2 LOP3.LUT R8, R8, 0x400, RZ, 0xfc, !PT ;  /* 0x0000040008082812 */ /* 0x000fe200078efcff */
[----:B------:R-:W-:Y:S01]  /*112520*/  UMOV UR6, UR7 ;  /* 0x0000000700067c82 */ /* 0x000fe20008000000 */
[----:B------:R0:W-:Y:S02]  /*112530*/  STL [R1+0x164], R10 ;  /* 0x0001640a01007387 */ /* 0x0001e40000100800 */
[----:B------:R-:W-:Y:S01]  /*112540*/  LOP3.LUT R8, R8, 0xfffffdff, RZ, 0xc0, !PT ;  /* 0xfffffdff08087812 */ /* 0x000fe200078ec0ff */
[----:B------:R-:W-:Y:S01]  /*112550*/  UMOV UR4, UR9 ;  /* 0x0000000900047c82 */ /* 0x000fe20008000000 */
[----:B------:R-:W-:Y:S02]  /*112560*/  ULDC.64 UR8, c[0x0][0x228] ;  /* 0x00008a0000087ab9 */ /* 0x000fe40000000a00 */
[----:B------:R-:W-:-:S04]  /*112570*/  @P1 LOP3.LUT R8, R8, 0x200, RZ, 0xfc, !PT ;  /* 0x0000020008081812 */ /* 0x000fc800078efcff */
[----:B------:R-:W-:Y:S02]  /*112580*/  LOP3.LUT R8, R8, 0xfffffeff, RZ, 0xc0, !PT ;  /* 0xfffffeff08087812 */ /* 0x000fe400078ec0ff */
[----:B----4-:R-:W-:Y:S01]  /*112590*/  ISETP.GE.AND P2, PT, R13, UR6, PT ;  /* 0x000000060d007c0c */ /* 0x010fe2000bf46270 */
[----:B------:R-:W-:Y:S01]  /*1125a0*/  ULDC.64 UR6, c[0x0][0x228] ;  /* 0x00008a0000067ab9 */ /* 0x000fe20000000a00 */
[----:B------:R-:W-:Y:S02]  /*1125b0*/  ISETP.GE.AND P1, PT, R11, UR4, PT ;  /* 0x000000040b007c0c */ /* 0x000fe4000bf26270 */
[----:B0-----:R-:W-:-:S05]  /*1125c0*/  IADD3 R10, P0, R3, R19, RZ ;  /* 0x00000013030a7210 */ /* 0x001fca0007f1e0ff */
[----:B------:R-:W-:-:S04]  /*1125d0*/  IMAD.X R11, R5, 0x1, R18, P0 ;  /* 0x00000001050b7824 */ /* 0x000fc800000e0612 */
[----:B------:R-:W-:Y:S01]  /*1125e0*/  @P2 LOP3.LUT R8, R8, 0x100, RZ, 0xfc, !PT ;  /* 0x0000010008082812 */ /* 0x000fe200078efcff */
[----:B------:R0:W-:Y:S03]  /*1125f0*/  STL.64 [R1+0x46f8], R10 ;  /* 0x0046f80a01007387 */ /* 0x0001e60000100a00 */
[----:B------:R-:W-:Y:S01]  /*112600*/  LOP3.LUT R8, R8, 0xffffff7f, RZ, 0xc0, !PT ;  /* 0xffffff7f08087812 */ /* 0x000fe200078ec0ff */
[----:B------:R-:W-:Y:S01]  /*112610*/  UMOV UR4, UR9 ;  /* 0x0000000900047c82 */ /* 0x000fe20008000000 */
[----:B0-----:R-:W-:Y:S01]  /*112620*/  IMAD.U32 R10, RZ, RZ, UR6 ;  /* 0x00000006ff0a7e24 */ /* 0x001fe2000f8e00ff */
[----:B------:R-:W-:-:S04]  /*112630*/  UMOV UR6, UR7 ;  /* 0x0000000700067c82 */ /* 0x000fc80008000000 */
[----:B------:R0:W-:Y:S01]  /*112640*/  STL [R1+0x160], R10 ;  /* 0x0001600a01007387 */ /* 0x0001e20000100800 */
[----:B------:R-:W-:Y:S01]  /*112650*/  @P1 LOP3.LUT R8, R8, 0x80, RZ, 0xfc, !PT ;  /* 0x0000008008081812 */ /* 0x000fe200078efcff */
[----:B0-----:R-:W-:Y:S01]  /*112660*/  IMAD.U32 R10, RZ, RZ, UR8 ;  /* 0x00000008ff0a7e24 */ /* 0x001fe2000f8e00ff */
[----:B------:R-:W-:-:S04]  /*112670*/  ULDC.64 UR8, c[0x0][0x228] ;  /* 0x00008a0000087ab9 */ /* 0x000fc80000000a00 */
[----:B------:R0:W-:Y:S01]  /*112680*/  STL [R1+0x15c], R10 ;  /* 0x00015c0a01007387 */ /* 0x0001e20000100800 */
[----:B--2---:R-:W-:Y:S01]  /*112690*/  ISETP.GE.AND P2, PT, R7, UR6, PT ;  /* 0x0000000607007c0c */ /* 0x004fe2000bf46270 */
[----:B------:R-:W-:Y:S02]  /*1126a0*/  ULDC.64 UR6, c[0x0][0x228] ;  /* 0x00008a0000067ab9 */ /* 0x000fe40000000a00 */
[----:B------:R-:W2:Y:S01]  /*1126b0*/  LDL.LU R7, [R1+0x4ff8] ;  /* 0x004ff80001077983 */ /* 0x000ea20000300800 */
[----:B---3--:R-:W-:-:S03]  /*1126c0*/  ISETP.GE.AND P1, PT, R4, UR4, PT ;  /* 0x0000000404007c0c */ /* 0x008fc6000bf26270 */
[----:B------:R-:W3:Y:S01]  /*1126d0*/  LDL.LU R4, [R1+0x4ffc] ;  /* 0x004ffc0001047983 */ /* 0x000ee20000300800 */
[----:B0-----:R-:W-:-:S05]  /*1126e0*/  IADD3 R10, P0, R3, R17, RZ ;  /* 0x00000011030a7210 */ /* 0x001fca0007f1e0ff */
[----:B------:R-:W-:-:S05]  /*1126f0*/  IMAD.X R11, R5, 0x1, R15, P0 ;  /* 0x00000001050b7824 */ /* 0x000fca00000e060f */
[----:B------:R0:W-:Y:S01]  /*112700*/  STL.64 [R1+0x4718], R10 ;  /* 0x0047180a01007387 */ /* 0x0001e20000100a00 */
[----:B------:R-:W-:-:S03]  /*112710*/  IMAD.U32 R13, RZ, RZ, UR6 ;  /* 0x00000006ff0d7e24 */ /* 0x000fc6000f8e00ff */
[----:B------:R1:W-:Y:S01]  /*112720*/  STL [R1+0x5ce8], R3 ;  /* 0x005ce80301007387 */ /* 0x0003e20000100800 */
[----:B0-----:R-:W-:Y:S01]  /*112730*/  IADD3 R10, P0, R3, R16, RZ ;  /* 0x00000010030a7210 */ /* 0x001fe20007f1e0ff */
[----:B-1----:R-:W-:-:S04]  /*112740*/  IMAD.U32 R3, RZ, RZ, UR8 ;  /* 0x00000008ff037e24 */ /* 0x002fc8000f8e00ff */
[----:B------:R-:W-:Y:S01]  /*112750*/  IMAD.X R11, R5, 0x1, R14, P0 ;  /* 0x00000001050b7824 */ /* 0x000fe200000e060e */
[----:B------:R-:W-:Y:S01]  /*112760*/  UMOV UR6, UR9 ;  /* 0x0000000900067c82 */ /* 0x000fe20008000000 */
[----:B------:R-:W4:Y:S01]  /*112770*/  LDL.LU R5, [R1+0x5000] ;  /* 0x0050000001057983 */ /* 0x000f220000300800 */
[----:B------:R-:W-:Y:S01]  /*112780*/  ULDC.64 UR8, c[0x0][0x228] ;  /* 0x00008a0000087ab9 */ /* 0x000fe20000000a00 */
[----:B------:R-:W-:Y:S02]  /*112790*/  LOP3.LUT R8, R8, 0xffffffbf, RZ, 0xc0, !PT ;  /* 0xffffffbf08087812 */ /* 0x000fe400078ec0ff */
[----:B------:R-:W-:Y:S04]  /*1127a0*/  STL.64 [R1+0x4710], R10 ;  /* 0x0047100a01007387 */ /* 0x000fe80000100a00 */
[----:B------:R0:W-:Y:S01]  /*1127b0*/  STL [R1+0x154], R3 ;  /* 0x0001540301007387 */ /* 0x0001e20000100800 */
[----:B------:R-:W-:Y:S01]  /*1127c0*/  @P2 LOP3.LUT R8, R8, 0x40, RZ, 0xfc, !PT ;  /* 0x0000004008082812 */ /* 0x000fe200078efcff */
[----:B0-----:R-:W-:-:S05]  /*1127d0*/  IMAD.U32 R3, RZ, RZ, UR8 ;  /* 0x00000008ff037e24 */ /* 0x001fca000f8e00ff */
[----:B------:R0:W-:Y:S01]  /*1127e0*/  STL [R1+0x150], R3 ;  /* 0x0001500301007387 */ /* 0x0001e20000100800 */
[----:B---3--:R-:W-:-:S03]  /*1127f0*/  ISETP.GE.AND P2, PT, R4, UR6, PT ;  /* 0x0000000604007c0c */ /* 0x008fc6000bf46270 */
[----:B------:R-:W3:Y:S04]  /*112800*/  LDL.LU R4, [R1+0x5004] ;  /* 0x0050040001047983 */ /* 0x000ee80000300800 */
[----:B0-----:R-:W3:Y:S01]  /*112810*/  LDL.LU R3, [R1+0x5010] ;  /* 0x0050100001037983 */ /* 0x001ee20000300800 */
[----:B--2---:R-:W-:Y:S01]  /*112820*/  ISETP.GE.AND P0, PT, R7, UR7, PT ;  /* 0x0000000707007c0c */ /* 0x004fe2000bf06270 */
[----:B------:R-:W-:Y:S01]  /*112830*/  UMOV UR4, UR9 ;  /* 0x0000000900047c82 */ /* 0x000fe20008000000 */
[----:B------:R-:W-:Y:S01]  /*112840*/  LOP3.LUT R8, R8, 0xffffffdf, RZ, 0xc0, !PT ;  /* 0xffffffdf08087812 */ /* 0x000fe200078ec0ff */
[----:B------:R-:W-:Y:S01]  /*112850*/  ULDC.64 UR6, c[0x0][0x228] ;  /* 0x00008a0000067ab9 */ /* 0x000fe20000000a00 */
[----:B------:R-:W-:Y:S01]  /*112860*/  SHF.R.S32.HI R7, RZ, 0x1f, R2 ;  /* 0x0000001fff077819 */ /* 0x000fe20000011402 */
[----:B------:R-:W-:Y:S01]  /*112870*/  ULDC.64 UR8, c[0x0][0x228] ;  /* 0x00008a0000087ab9 */ /* 0x000fe20000000a00 */
[----:B------:R-:W-:-:S04]  /*112880*/  @P1 LOP3.LUT R8, R8, 0x20, RZ, 0xfc, !PT ;  /* 0x0000002008081812 */ /* 0x000fc800078efcff */
[----:B------:R-:W-:-:S04]  /*112890*/  LOP3.LUT R8, R8, 0xffffffef, RZ, 0xc0, !PT ;  /* 0xffffffef08087812 */ /* 0x000fc800078ec0ff */
[----:B------:R-:W-:Y:S02]  /*1128a0*/  @P0 LOP3.LUT R8, R8, 0x10, RZ, 0xfc, !PT ;  /* 0x0000001008080812 */ /* 0x000fe400078efcff */
[----:B------:R-:W-:Y:S02]  /*1128b0*/  IADD3 R10, P0, R2, R29, RZ ;  /* 0x0000001d020a7210 */ /* 0x000fe40007f1e0ff */
[----:B------:R-:W-:-:S03]  /*1128c0*/  LOP3.LUT R8, R8, 0xfffffff7, RZ, 0xc0, !PT ;  /* 0xfffffff708087812 */ /* 0x000fc600078ec0ff */
[----:B------:R-:W-:Y:S01]  /*1128d0*/  IMAD.X R11, R7, 0x1, R28, P0 ;  /* 0x00000001070b7824 */ /* 0x000fe200000e061c */
[----:B----4-:R-:W-:Y:S01]  /*1128e0*/  ISETP.GE.AND P1, PT, R5, UR4, PT ;  /* 0x0000000405007c0c */ /* 0x010fe2000bf26270 */
[----:B------:R-:W-:Y:S01]  /*1128f0*/  IMAD.U32 R5, RZ, RZ, UR6 ;  /* 0x00000006ff057e24 */ /* 0x000fe2000f8e00ff */
[----:B------:R-:W-:Y:S01]  /*112900*/  UMOV UR6, UR7 ;  /* 0x0000000700067c82 */ /* 0x000fe20008000000 */
[----:B------:R-:W-:Y:S01]  /*112910*/  @P2 LOP3.LUT R8, R8, 0x8, RZ, 0xfc, !PT ;  /* 0x0000000808082812 */ /* 0x000fe200078efcff */
[----:B------:R0:W-:Y:S04]  /*112920*/  STL.64 [R1+0x4728], R10 ;  /* 0x0047280a01007387 */ /* 0x0001e80000100a00 */
[----:B------:R1:W-:Y:S01]  /*112930*/  STL [R1+0x14c], R5 ;  /* 0x00014c0501007387 */ /* 0x0003e20000100800 */
[----:B------:R-:W-:-:S02]  /*112940*/  LOP3.LUT R8, R8, 0xfffffffb, RZ, 0xc0, !PT ;  /* 0xfffffffb08087812 */ /* 0x000fc400078ec0ff */
[----:B---3--:R-:W-:Y:S01]  /*112950*/  ISETP.GE.AND P2, PT, R4, UR6, PT ;  /* 0x0000000604007c0c */ /* 0x008fe2000bf46270 */
[----:B------:R-:W-:Y:S01]  /*112960*/  UMOV UR4, UR9 ;  /* 0x0000000900047c82 */ /* 0x000fe20008000000 */
[----:B------:R-:W2:Y:S01]  /*112970*/  LDL.LU R4, [R1+0x5014] ;  /* 0x0050140001047983 */ /* 0x000ea20000300800 */
[----:B------:R-:W-:Y:S01]  /*112980*/  @P1 LOP3.LUT R8, R8, 0x4, RZ, 0xfc, !PT ;  /* 0x0000000408081812 */ /* 0x000fe200078efcff */
[----:B------:R-:W-:Y:S01]  /*112990*/  ULDC.64 UR6, c[0x0][0x228] ;  /* 0x00008a0000067ab9 */ /* 0x000fe20000000a00 */
[----:B------:R-:W-:Y:S02]  /*1129a0*/  ISETP.GE.AND P1, PT, R3, UR4, PT ;  /* 0x0000000403007c0c */ /* 0x000fe4000bf26270 */
[----:B------:R-:W-:Y:S01]  /*1129b0*/  LOP3.LUT R8, R8, 0xfffffffd, RZ, 0xc0, !PT ;  /* 0xfffffffd08087812 */ /* 0x000fe200078ec0ff */
[----:B------:R-:W3:Y:S01]  /*1129c0*/  LDL.LU R3, [R1+0x5020] ;  /* 0x0050200001037983 */ /* 0x000ee20000300800 */
[----:B0-----:R-:W-:-:S04]  /*1129d0*/  IADD3 R10, P0, R2, R27, RZ ;  /* 0x0000001b020a7210 */ /* 0x001fc80007f1e0ff */
[----:B------:R-:W-:-:S04]  /*1129e0*/  @P2 LOP3.LUT R8, R8, 0x2, RZ, 0xfc, !PT ;  /* 0x0000000208082812 */ /* 0x000fc800078efcff */
[----:B------:R-:W-:Y:S01]  /*1129f0*/  LOP3.LUT R8, R8, 0xfffffffe, RZ, 0xc0, !PT ;  /* 0xfffffffe08087812 */ /* 0x000fe200078ec0ff */
[----:B------:R-:W-:-:S03]  /*112a00*/  IMAD.X R11, R7, 0x1, R26, P0 ;  /* 0x00000001070b7824 */ /* 0x000fc600000e061a */
[----:B------:R-:W-:Y:S01]  /*112a10*/  @P1 LOP3.LUT R8, R8, 0x1, RZ, 0xfc, !PT ;  /* 0x0000000108081812 */ /* 0x000fe200078efcff */
[----:B------:R-:W-:Y:S02]  /*112a20*/  IMAD.U32 R7, RZ, RZ, UR6 ;  /* 0x00000006ff077e24 */ /* 0x000fe4000f8e00ff */
[----:B-1----:R-:W-:Y:S01]  /*112a30*/  IMAD.U32 R5, RZ, RZ, UR8 ;  /* 0x00000008ff057e24 */ /* 0x002fe2000f8e00ff */
[----:B------:R-:W-:Y:S01]  /*112a40*/  ULDC.64 UR8, c[0x0][0x228] ;  /* 0x00008a0000087ab9 */ /* 0x000fe20000000a00 */
[----:B------:R-:W-:Y:S04]  /*112a50*/  STL [R1+0x5d30], R8 ;  /* 0x005d300801007387 */ /* 0x000fe80000100800 */
[----:B------:R-:W-:Y:S04]  /*112a60*/  STL.64 [R1+0x4738], R10 ;  /* 0x0047380a01007387 */ /* 0x000fe80000100a00 */
[----:B------:R0:W-:Y:S02]  /*112a70*/  STL [R1+0x144], R7 ;  /* 0x0001440701007387 */ /* 0x0001e40000100800 */
[----:B0-----:R-:W-:-:S05]  /*112a80*/  IMAD.U32 R7, RZ, RZ, UR8 ;  /* 0x00000008ff077e24 */ /* 0x001fca000f8e00ff */
[----:B------:R0:W-:Y:S01]  /*112a90*/  STL [R1+0x140], R7 ;  /* 0x0001400701007387 */ /* 0x0001e20000100800 */
[----:B------:R-:W-:-:S03]  /*112aa0*/  UMOV UR6, UR7 ;  /* 0x0000000700067c82 */ /* 0x000fc60008000000 */
[----:B0-----:R-:W4:Y:S01]  /*112ab0*/  LDL.LU R7, [R1+0x5024] ;  /* 0x0050240001077983 */ /* 0x001f220000300800 */
[----:B--2---:R-:W-:Y:S01]  /*112ac0*/  ISETP.GE.AND P2, PT, R4, UR6, PT ;  /* 0x0000000604007c0c */ /* 0x004fe2000bf46270 */
[----:B------:R-:W-:Y:S02]  /*112ad0*/  UMOV UR4, UR9 ;  /* 0x0000000900047c82 */ /* 0x000fe40008000000 */
[----:B------:R-:W2:Y:S01]  /*112ae0*/  LDL.LU R4, [R1+0x5030] ;  /* 0x0050300001047983 */ /* 0x000ea20000300800 */
[----:B------:R-:W-:Y:S01]  /*112af0*/  SHF.R.S32.HI R8, RZ, 0x1f, R2 ;  /* 0x0000001fff087819 */ /* 0x000fe20000011402 */
[----:B------:R-:W-:Y:S01]  /*112b00*/  ULDC.64 UR6, c[0x0][0x228] ;  /* 0x00008a0000067ab9 */ /* 0x000fe20000000a00 */
[----:B------:R-:W-:Y:S01]  /*112b10*/  IADD3 R10, P0, R2, R25, RZ ;  /* 0x00000019020a7210 */ /* 0x000fe20007f1e0ff */
[----:B------:R-:W-:Y:S01]  /*112b20*/  ULDC.64 UR8, c[0x0][0x228] ;  /* 0x00008a0000087ab9 */ /* 0x000fe20000000a00 */
[----:B---3--:R-:W-:Y:S01]  /*112b30*/  ISETP.GE.AND P1, PT, R3, UR4, PT ;  /* 0x0000000403007c0c */ /* 0x008fe2000bf26270 */
[----:B------:R-:W-:-:S02]  /*112b40*/  IMAD.U32 R3, RZ, RZ, UR6 ;  /* 0x00000006ff037e24 */ /* 0x000fc4000f8e00ff */
[----:B------:R-:W-:Y:S01]  /*112b50*/  IMAD.X R11, R8, 0x1, R24, P0 ;  /* 0x00000001080b7824 */ /* 0x000fe200000e0618 */
[----:B------:R-:W-:Y:S04]  /*112b60*/  STL.64 [R1+0x5dd8], R24 ;  /* 0x005dd81801007387 */ /* 0x000fe80000100a00 */
[----:B------:R0:W-:Y:S04]  /*112b70*/  STL.64 [R1+0x4748], R10 ;  /* 0x0047480a01007387 */ /* 0x0001e80000100a00 */
[----:B------:R-:W-:Y:S01]  /*112b80*/  STL [R1+0x13c], R3 ;  /* 0x00013c0301007387 */ /* 0x000fe20000100800 */
[----:B------:R-:W-:Y:S01]  /*112b90*/  @P2 LOP3.LUT R12, R12, 0x80000000, RZ, 0xfc, !PT ;  /* 0x800000000c0c2812 */ /* 0x000fe200078efcff */
[----:B------:R-:W-:-:S02]  /*112ba0*/  UMOV UR6, UR7 ;  /* 0x0000000700067c82 */ /* 0x000fc40008000000 */
[----:B0-----:R-:W3:Y:S01]  /*112bb0*/  LDL.LU R11, [R1+0x5034] ;  /* 0x00503400010b7983 */ /* 0x001ee20000300800 */
[----:B------:R-:W-:Y:S02]  /*112bc0*/  LOP3.LUT R12, R12, 0xbfffffff, RZ, 0xc0, !PT ;  /* 0xbfffffff0c0c7812 */ /* 0x000fe400078ec0ff */
[----:B------:R-:W-:Y:S01]  /*112bd0*/  IADD3 R24, P0, R2, R23, RZ ;  /* 0x0000001702187210 */ /* 0x000fe20007f1e0ff */
[----:B------:R-:W-:Y:S01]  /*112be0*/  UMOV UR4, UR9 ;  /* 0x0000000900047c82 */ /* 0x000fe20008000000 */
[----:B------:R-:W-:-:S03]  /*112bf0*/  @P1 LOP3.LUT R12, R12, 0x40000000, RZ, 0xfc, !PT ;  /* 0x400000000c0c1812 */ /* 0x000fc600078efcff */
[----:B------:R-:W-:Y:S01]  /*112c00*/  IMAD.X R25, R8, 0x1, R22, P0 ;  /* 0x0000000108197824 */ /* 0x000fe200000e0616 */
[----:B----4-:R-:W-:Y:S01]  /*112c10*/  ISETP.GE.AND P2, PT, R7, UR6, PT ;  /* 0x0000000607007c0c */ /* 0x010fe2000bf46270 */
[----:B------:R-:W-:Y:S01]  /*112c20*/  ULDC.64 UR6, c[0x0][0x228] ;  /* 0x00008a0000067ab9 */ /* 0x000fe20000000a00 */
[----:B------:R-:W4:Y:S04]  /*112c30*/  LDL.LU R7, [R1+0x5050] ;  /* 0x0050500001077983 */ /* 0x000f280000300800 */
[----:B------:R-:W-:Y:S01]  /*112c40*/  STL.64 [R1+0x4750], R24 ;  /* 0x0047501801007387 */ /* 0x000fe20000100a00 */
[----:B--2---:R-:W-:Y:S01]  /*112c50*/  ISETP.GE.AND P1, PT, R4, UR4, PT ;  /* 0x0000000404007c0c */ /* 0x004fe2000bf26270 */
[----:B------:R-:W-:-:S05]  /*112c60*/  IMAD.U32 R4, RZ, RZ, UR6 ;  /* 0x00000006ff047e24 */ /* 0x000fca000f8e00ff */
[----:B------:R0:W-:Y:S04]  /*112c70*/  STL [R1+0x134], R4 ;  /* 0x0001340401007387 */ /* 0x0001e80000100800 */
[----:B0-----:R-:W2:Y:S04]  /*112c80*/  LDL.LU R4, [R1+0x5054] ;  /* 0x0050540001047983 */ /* 0x001ea80000300800 */
[----:B------:R-:W2:Y:S01]  /*112c90*/  LDL.LU R10, [R1+0x5058] ;  /* 0x00505800010a7983 */ /* 0x000ea20000300800 */
[----:B------:R-:W-:Y:S01]  /*112ca0*/  LOP3.LUT R12, R12, 0xdfffffff, RZ, 0xc0, !PT ;  /* 0xdfffffff0c0c7812 */ /* 0x000fe200078ec0ff */
[----:B------:R-:W-:-:S03]  /*112cb0*/  UMOV UR6, UR7 ;  /* 0x0000000700067c82 */ /* 0x000fc60008000000 */
[----:B------:R-:W-:Y:S01]  /*112cc0*/  @P2 LOP3.LUT R12, R12, 0x20000000, RZ, 0xfc, !PT ;  /* 0x200000000c0c2812 */ /* 0x000fe200078efcff */
[----:B------:R-:W-:Y:S01]  /*112cd0*/  IMAD.U32 R3, RZ, RZ, UR8 ;  /* 0x00000008ff037e24 */ /* 0x000fe2000f8e00ff */
[----:B---3--:R-:W-:Y:S01]  /*112ce0*/  ISETP.GE.AND P2, PT, R11, UR6, PT ;  /* 0x000000060b007c0c */ /* 0x008fe2000bf46270 */
[----:B------:R-:W-:Y:S01]  /*112cf0*/  ULDC.64 UR8, c[0x0][0x228] ;  /* 0x00008a0000087ab9 */ /* 0x000fe20000000a00 */
[----:B------:R-:W-:Y:S01]  /*112d00*/  LOP3.LUT R12, R12, 0xefffffff, RZ, 0xc0, !PT ;  /* 0xefffffff0c0c7812 */ /* 0x000fe200078ec0ff */
[----:B------:R-:W-:Y:S01]  /*112d10*/  IMAD.U32 R24, RZ, RZ, UR8 ;  /* 0x00000008ff187e24 */ /* 0x000fe2000f8e00ff */
[----:B------:R-:W-:Y:S01]  /*112d20*/  UMOV UR4, UR9 ;  /* 0x0000000900047c82 */ /* 0x000fe20008000000 */
[----:B------:R-:W-:Y:S01]  /*112d30*/  ULDC.64 UR6, c[0x0][0x228] ;  /* 0x00008a0000067ab9 */ /* 0x000fe20000000a00 */
[----:B------:R-:W-:Y:S01]  /*112d40*/  @P1 LOP3.LUT R12, R12, 0x10000000, RZ, 0xfc, !PT ;  /* 0x100000000c0c1812 */ /* 0x000fe200078efcff */
[----:B------:R-:W-:Y:S01]  /*112d50*/  ULDC.64 UR8, c[0x0][0x228] ;  /* 0x00008a0000087ab9 */ /* 0x000fe20000000a00 */
[----:B------:R0:W-:Y:S02]  /*112d60*/  STL [R1+0x130], R24 ;  /* 0x0001301801007387 */ /* 0x0001e40000100800 */
[----:B------:R-:W-:-:S04]  /*112d70*/  LOP3.LUT R12, R12, 0xf7ffffff, RZ, 0xc0, !PT ;  /* 0xf7ffffff0c0c7812 */ /* 0x000fc800078ec0ff */
[----:B------:R-:W-:Y:S02]  /*112d80*/  @P2 LOP3.LUT R12, R12, 0x8000000, RZ, 0xfc, !PT ;  /* 0x080000000c0c2812 */ /* 0x000fe400078efcff */
[----:B0-----:R-:W-:Y:S02]  /*112d90*/  IADD3 R24, P0, R2, R21, RZ ;  /* 0x0000001502187210 */ /* 0x001fe40007f1e0ff */
[----:B------:R-:W-:-:S03]  /*112da0*/  LOP3.LUT R12, R12, 0xfbffffff, RZ, 0xc0, !PT ;  /* 0xfbffffff0c0c7812 */ /* 0x000fc600078ec0ff */
[----:B------:R-:W-:Y:S01]  /*112db0*/  IMAD.X R25, R8, 0x1, R20, P0 ;  /* 0x0000000108197824 */ /* 0x000fe200000e0614 */
[----:B----4-:R-:W-:Y:S01]  /*112dc0*/  ISETP.GE.AND P1, PT, R7, UR4, PT ;  /* 0x0000000407007c0c */ /* 0x010fe2000bf26270 */
[----:B------:R-:W-:Y:S01]  /*112dd0*/  IMAD.U32 R7, RZ, RZ, UR6 ;  /* 0x00000006ff077e24 */ /* 0x000fe2000f8e00ff */
[----:B------:R-:W-:Y:S02]  /*112de0*/  UMOV UR6, UR7 ;  /* 0x0000000700067c82 */ /* 0x000fe40008000000 */
[----:B------:R0:W-:Y:S01]  /*112df0*/  STL.64 [R1+0x4760], R24 ;  /* 0x0047601801007387 */ /* 0x0001e20000100a00 */
[----:B------:R-:W-:-:S03]  /*112e00*/  UMOV UR4, UR9 ;  /* 0x0000000900047c82 */ /* 0x000fc60008000000 */
[----:B------:R1:W-:Y:S05]  /*112e10*/  STL [R1+0x12c], R7 ;  /* 0x00012c0701007387 */ /* 0x0003ea0000100800 */
[----:B------:R-:W-:Y:S02]  /*112e20*/  @P1 LOP3.LUT R12, R12, 0x4000000, RZ, 0xfc, !PT ;  /* 0x040000000c0c1812 */ /* 0x000fe400078efcff */
[----:B--2---:R-:W-:Y:S01]  /*112e30*/  ISETP.GE.AND P2, PT, R4, UR6, PT ;  /* 0x0000000604007c0c */ /* 0x004fe2000bf46270 */
[----:B------:R-:W-:Y:S01]  /*112e40*/  ULDC.64 UR6, c[0x0][0x228] ;  /* 0x00008a0000067ab9 */ /* 0x000fe20000000a00 */
[----:B------:R-:W2:Y:S01]  /*112e50*/  LDL.LU R4, [R1+0x505c] ;  /* 0x00505c0001047983 */ /* 0x000ea20000300800 */
[----:B------:R-:W-:-:S03]  /*112e60*/  ISETP.GE.AND P1, PT, R10, UR4, PT ;  /* 0x000000040a007c0c */ /* 0x000fc6000bf26270 */
[----:B------:R-:W3:Y:S01]  /*112e70*/  LDL.LU R10, [R1+0x5068] ;  /* 0x00506800010a7983 */ /* 0x000ee20000300800 */
[----:B------:R-:W-:Y:S02]  /*112e80*/  LOP3.LUT R12, R12, 0xfdffffff, RZ, 0xc0, !PT ;  /* 0xfdffffff0c0c7812 */ /* 0x000fe400078ec0ff */
[----:B0-----:R-:W-:Y:S01]  /*112e90*/  IADD3 R24, P0, R2, R19, RZ ;  /* 0x0000001302187210 */ /* 0x001fe20007f1e0ff */
[----:B------:R-:W-:-:S03]  /*112ea0*/  IMAD.U32 R11, RZ, RZ, UR6 ;  /* 0x00000006ff0b7e24 */ /* 0x000fc6000f8e00ff */
[----:B------:R-:W-:Y:S01]  /*112eb0*/  @P2 LOP3.LUT R12, R12, 0x2000000, RZ, 0xfc, !PT ;  /* 0x020000000c0c2812 */ /* 0x000fe200078efcff */
[----:B------:R-:W-:Y:S02]  /*112ec0*/  IMAD.X R25, R8, 0x1, R18, P0 ;  /* 0x0000000108197824 */ /* 0x000fe400000e0612 */
[----:B-1----:R-:W-:Y:S01]  /*112ed0*/  IMAD.U32 R7, RZ, RZ, UR8 ;  /* 0x00000008ff077e24 */ /* 0x002fe2000f8e00ff */
[----:B------:R-:W-:Y:S01]  /*112ee0*/  LOP3.LUT R12, R12, 0xfeffffff, RZ, 0xc0, !PT ;  /* 0xfeffffff0c0c7812 */ /* 0x000fe200078ec0ff */
[----:B------:R-:W-:Y:S01]  /*112ef0*/  ULDC.64 UR8, c[0x0][0x228] ;  /* 0x00008a0000087ab9 */ /* 0x000fe20000000a00 */
[----:B------:R-:W-:Y:S01]  /*112f00*/  STL.64 [R1+0x5dd0], R18 ;  /* 0x005dd01201007387 */ /* 0x000fe20000100a00 */
[----:B------:R-:W-:Y:S01]  /*112f10*/  UMOV UR4, UR9 ;  /* 0x0000000900047c82 */ /* 0x000fe20008000000 */
[----:B------:R-:W-:Y:S02]  /*112f20*/  @P1 LOP3.LUT R12, R12, 0x1000000, RZ, 0xfc, !PT ;  /* 0x010000000c0c1812 */ /* 0x000fe400078efcff */
[----:B------:R-:W-:Y:S04]  /*112f30*/  STL.64 [R1+0x4770], R24 ;  /* 0x0047701801007387 */ /* 0x000fe80000100a00 */
[----:B------:R0:W-:Y:S01]  /*112f40*/  STL [R1+0x124], R11 ;  /* 0x0001240b01007387 */ /* 0x0001e20000100800 */
[----:B------:R-:W-:Y:S01]  /*112f50*/  UMOV UR6, UR7 ;  /* 0x0000000700067c82 */ /* 0x000fe20008000000 */
[----:B0-----:R-:W-:Y:S01]  /*112f60*/  IMAD.U32 R11, RZ, RZ, UR8 ;  /* 0x00000008ff0b7e24 */ /* 0x001fe2000f8e00ff */
[----:B---3--:R-:W-:Y:S01]  /*112f70*/  ISETP.GE.AND P1, PT, R10, UR4, PT ;  /* 0x000000040a007c0c */ /* 0x008fe2000bf26270 */
[----:B------:R-:W-:Y:S01]  /*112f80*/  ULDC.64 UR8, c[0x0][0x228] ;  /* 0x00008a0000087ab9 */ /* 0x000fe20000000a00 */
[----:B------:R-:W-:-:S02]  /*112f90*/  IADD3 R10, P0, R2, R17, RZ ;  /* 0x00000011020a7210 */ /* 0x000fc40007f1e0ff */
[----:B------:R0:W-:Y:S01]  /*112fa0*/  STL [R1+0x120], R11 ;  /* 0x0001200b01007387 */ /* 0x0001e20000100800 */
[----:B--2---:R-:W-:Y:S01]  /*112fb0*/  ISETP.GE.AND P2, PT, R4, UR6, PT ;  /* 0x0000000604007c0c */ /* 0x004fe2000bf46270 */
[----:B------:R-:W-:Y:S02]  /*112fc0*/  ULDC.64 UR6, c[0x0][0x228] ;  /* 0x00008a0000067ab9 */ /* 0x000fe40000000a00 */
[----:B------:R-:W2:Y:S01]  /*112fd0*/  LDL.LU R4, [R1+0x506c] ;  /* 0x00506c0001047983 */ /* 0x000ea20000300800 */
[----:B0-----:R-:W-:-:S05]  /*112fe0*/  IMAD.X R11, R8, 0x1, R15, P0 ;  /* 0x00000001080b7824 */ /* 0x001fca00000e060f */
[----:B------:R0:W-:Y:S04]  /*112ff0*/  STL.64 [R1+0x4788], R10 ;  /* 0x0047880a01007387 */ /* 0x0001e80000100a00 */
[----:B------:R-:W-:Y:S01]  /*113000*/  STL [R1+0x5cec], R2 ;  /* 0x005cec0201007387 */ /* 0x000fe20000100800 */
[----:B0-----:R-:W-:-:S03]  /*113010*/  IADD3 R10, P0, R2, R16, RZ ;  /* 0x00000010020a7210 */ /* 0x001fc60007f1e0ff */
[----:B------:R-:W-:Y:S02]  /*113020*/  STL [R1+0x5da8], R3 ;  /* 0x005da80301007387 */ /* 0x000fe40000100800 */
[----:B------:R-:W-:-:S05]  /*113030*/  IMAD.X R11, R8, 0x1, R14, P0 ;  /* 0x00000001080b7824 */ /* 0x000fca00000e060e */
[----:B------:R0:W-:Y:S04]  /*113040*/  STL.64 [R1+0x4780], R10 ;  /* 0x0047800a01007387 */ /* 0x0001e80000100a00 */
[----:B0-----:R-:W3:Y:S04]  /*113050*/  LDL.LU R11, [R1+0x5078] ;  /* 0x00507800010b7983 */ /* 0x001ee80000300800 */
[----:B------:R-:W4:Y:S01]  /*113060*/  LDL.LU R10, [R1+0x507c] ;  /* 0x00507c00010a7983 */ /* 0x000f220000300800 */
[----:B------:R-:W-:Y:S01]  /*113070*/  LOP3.LUT R12, R12, 0xff7fffff, RZ, 0xc0, !PT ;  /* 0xff7fffff0c0c7812 */ /* 0x000fe200078ec0ff */
[----:B------:R-:W-:-:S03]  /*113080*/  UMOV UR4, UR7 ;  /* 0x0000000700047c82 */ /* 0x000fc60008000000 */
[----:B------:R-:W-:-:S04]  /*113090*/  @P2 LOP3.LUT R12, R12, 0x800000, RZ, 0xfc, !PT ;  /* 0x008000000c0c2812 */ /* 0x000fc800078efcff */
[----:B------:R-:W-:-:S04]  /*1130a0*/  LOP3.LUT R12, R12, 0xffbfffff, RZ, 0xc0, !PT ;  /* 0xffbfffff0c0c7812 */ /* 0x000fc800078ec0ff */
[----:B------:R-:W-:Y:S01]  /*1130b0*/  @P1 LOP3.LUT R12, R12, 0x400000, RZ, 0xfc, !PT ;  /* 0x004000000c0c1812 */ /* 0x000fe200078efcff */
[----:B------:R-:W-:Y:S01]  /*1130c0*/  IMAD.U32 R2, RZ, RZ, UR6 ;  /* 0x00000006ff027e24 */ /* 0x000fe2000f8e00ff */
[----:B------:R-:W-:Y:S02]  /*1130d0*/  ULDC.64 UR6, c[0x0][0x228] ;  /* 0x00008a0000067ab9 */ /* 0x000fe40000000a00 */
[----:B------:R-:W-:Y:S01]  /*1130e0*/  LOP3.LUT R12, R12, 0xffdfffff, RZ, 0xc0, !PT ;  /* 0xffdfffff0c0c7812 */ /* 0x000fe200078ec0ff */
[----:B------:R-:W-:Y:S01]  /*1130f0*/  IMAD.U32 R3, RZ, RZ, UR6 ;  /* 0x00000006ff037e24 */ /* 0x000fe2000f8e00ff */
[----:B------:R-:W-:Y:S01]  /*113100*/  UMOV UR6, UR7 ;  /* 0x0000000700067c82 */ /* 0x000fe20008000000 */
[----:B------:R-:W-:Y:S01]  /*113110*/  IMAD.U32 R18, RZ, RZ, UR8 ;  /* 0x00000008ff127e24 */ /* 0x000fe2000f8e00ff */
[----:B------:R0:W-:Y:S04]  /*113120*/  STL [R1+0x11c], R2 ;  /* 0x00011c0201007387 */ /* 0x0001e80000100800 */
[----:B------:R-:W3:Y:S04]  /*113130*/  LDL.LU R8, [R1+0x5080] ;  /* 0x0050800001087983 */ /* 0x000ee80000300800 */
[----:B0-----:R-:W3:Y:S04]  /*113140*/  LDL.LU R2, [R1+0x5084] ;  /* 0x0050840001027983 */ /* 0x001ee80000300800 */
[----:B------:R-:W-:Y:S01]  /*113150*/  STL [R1+0x114], R18 ;  /* 0x0001141201007387 */ /* 0x000fe20000100800 */
[----:B--2---:R-:W-:Y:S01]  /*113160*/  ISETP.GE.AND P0, PT, R4, UR4, PT ;  /* 0x0000000404007c0c */ /* 0x004fe2000bf06270 */
[----:B------:R-:W-:Y:S01]  /*113170*/  UMOV UR4, UR9 ;  /* 0x0000000900047c82 */ /* 0x000fe20008000000 */
[----:B------:R-:W-:Y:S01]  /*113180*/  IMAD.MOV.U32 R4, RZ, RZ, R6 ;  /* 0x000000ffff047224 */ /* 0x000fe200078e0006 */
[----:B------:R-:W-:Y:S01]  /*113190*/  SHF.R.S32.HI R6, RZ, 0x1f, R9 ;  /* 0x0000001fff067819 */ /* 0x000fe20000011409 */
[----:B------:R-:W-:-:S09]  /*1131a0*/  ULDC.64 UR8, c[0x0][0x228] ;  /* 0x00008a0000087ab9 */ /* 0x000fd20000000a00 */
[----:B------:R-:W-:Y:S02]  /*1131b0*/  @P0 LOP3.LUT R12, R12, 0x200000, RZ, 0xfc, !PT ;  /* 0x002000000c0c0812 */ /* 0x000fe400078efcff */
[----:B----4-:R-:W-:Y:S02]  /*1131c0*/  ISETP.GE.AND P1, PT, R10, UR4, PT ;  /* 0x000000040a007c0c */ /* 0x010fe4000bf26270 */
[----:B------:R-:W-:Y:S02]  /*1131d0*/  IADD3 R10, P0, R9, R29, RZ ;  /* 0x0000001d090a7210 */ /* 0x000fe40007f1e0ff */
[----:B---3--:R-:W-:Y:S01]  /*1131e0*/  ISETP.GE.AND P2, PT, R11, UR6, PT ;  /* 0x000000060b007c0c */ /* 0x008fe2000bf46270 */
[----:B------:R-:W-:Y:S02]  /*1131f0*/  ULDC.64 UR6, c[0x0][0x228] ;  /* 0x00008a0000067ab9 */ /* 0x000fe40000000a00 */
[----:B------:R-:W-:-:S05]  /*113200*/  IMAD.X R11, R6, 0x1, R28, P0 ;  /* 0x00000001060b7824 */ /* 0x000fca00000e061c */
[----:B------:R0:W-:Y:S01]  /*113210*/  STL.64 [R1+0x4790], R10 ;  /* 0x0047900a01007387 */ /* 0x0001e20000100a00 */
[----:B------:R-:W-:Y:S01]  /*113220*/  IADD3 R24, P0, R9, R27, RZ ;  /* 0x0000001b09187210 */ /* 0x000fe20007f1e0ff */
[----:B0-----:R-:W-:-:S05]  /*113230*/  IMAD.U32 R10, RZ, RZ, UR6 ;  /* 0x00000006ff0a7e24 */ /* 0x001fca000f8e00ff */
[----:B------:R0:W-:Y:S01]  /*113240*/  STL [R1+0x110], R10 ;  /* 0x0001100a01007387 */ /* 0x0001e20000100800 */
[----:B------:R-:W-:Y:S02]  /*113250*/  IMAD.X R25, R6, 0x1, R26, P0 ;  /* 0x0000000106197824 */ /* 0x000fe400000e061a */
[----:B0-----:R-:W-:-:S05]  /*113260*/  IMAD.U32 R10, RZ, RZ, UR8 ;  /* 0x00000008ff0a7e24 */ /* 0x001fca000f8e00ff */
[----:B------:R-:W-:Y:S04]  /*113270*/  STL [R1+0x10c], R10 ;  /* 0x00010c0a01007387 */ /* 0x000fe80000100800 */
[----:B------:R-:W2:Y:S04]  /*113280*/  LDL.LU R18, [R1+0x5088] ;  /* 0x0050880001127983 */ /* 0x000ea80000300800 */
[----:B------:R-:W3:Y:S04]  /*113290*/  LDL.LU R11, [R1+0x508c] ;  /* 0x00508c00010b7983 */ /* 0x000ee80000300800 */
[----:B------:R0:W-:Y:S04]  /*1132a0*/  STL.64 [R1+0x47a0], R24 ;  /* 0x0047a01801007387 */ /* 0x0001e80000100a00 */
[----:B0-----:R-:W4:Y:S01]  /*1132b0*/  LDL.LU.64 R24, [R1+0x5dd8] ;  /* 0x005dd80001187983 */ /* 0x001f220000300a00 */
[----:B------:R-:W-:Y:S01]  /*1132c0*/  LOP3.LUT R12, R12, 0xffefffff, RZ, 0xc0, !PT ;  /* 0xffefffff0c0c7812 */ /* 0x000fe200078ec0ff */
[----:B------:R-:W-:-:S03]  /*1132d0*/  UMOV UR6, UR7 ;  /* 0x0000000700067c82 */ /* 0x000fc60008000000 */
[----:B------:R-:W-:Y:S02]  /*1132e0*/  @P2 LOP3.LUT R12, R12, 0x100000, RZ, 0xfc, !PT ;  /* 0x001000000c0c2812 */ /* 0x000fe400078efcff */
[----:B------:R-:W-:Y:S01]  /*1132f0*/  ISETP.GE.AND P2, PT, R8, UR6, PT ;  /* 0x0000000608007c0c */ /* 0x000fe2000bf46270 */
[----:B------:R-:W-:Y:S01]  /*113300*/  UMOV UR4, UR9 ;  /* 0x0000000900047c82 */ /* 0x000fe20008000000 */
[----:B------:R-:W-:Y:S01]  /*113310*/  LOP3.LUT R12, R12, 0xfff7ffff, RZ, 0xc0, !PT ;  /* 0xfff7ffff0c0c7812 */ /* 0x000fe200078ec0ff */
[----:B------:R-:W-:Y:S01]  /*113320*/  ULDC.64 UR6, c[0x0][0x228] ;  /* 0x00008a0000067ab9 */ /* 0x000fe20000000a00 */
[----:B------:R-:W-:Y:S01]  /*113330*/  IMAD.MOV.U32 R10, RZ, RZ, R4 ;  /* 0x000000ffff0a7224 */ /* 0x000fe200078e0004 */
[----:B------:R-:W-:Y:S01]  /*113340*/  ULDC.64 UR8, c[0x0][0x228] ;  /* 0x00008a0000087ab9 */ /* 0x000fe20000000a00 */
[----:B------:R-:W-:Y:S01]  /*113350*/  @P1 LOP3.LUT R12, R12, 0x80000, RZ, 0xfc, !PT ;  /* 0x000800000c0c1812 */ /* 0x000fe200078efcff */
[----:B------:R-:W4:Y:S01]  /*113360*/  LDL.LU R8, [R1+0x5090] ;  /* 0x0050900001087983 */ /* 0x000f220000300800 */
[----:B------:R-:W-:-:S02]  /*113370*/  ISETP.GE.AND P1, PT, R2, UR4, PT ;  /* 0x0000000402007c0c */ /* 0x000fc4000bf26270 */
[----:B------:R-:W-:Y:S01]  /*113380*/  LOP3.LUT R12, R12, 0xfffbffff, RZ, 0xc0, !PT ;  /* 0xfffbffff0c0c7812 */ /* 0x000fe200078ec0ff */
[----:B------:R-:W-:Y:S01]  /*113390*/  IMAD.U32 R4, RZ, RZ, UR6 ;  /* 0x00000006ff047e24 */ /* 0x000fe2000f8e00ff */
[----:B------:R-:W-:Y:S01]  /*1133a0*/  UMOV UR6, UR7 ;  /* 0x0000000700067c82 */ /* 0x000fe20008000000 */
[----:B------:R-:W-:Y:S01]  /*1133b0*/  IMAD.U32 R19, RZ, RZ, UR8 ;  /* 0x00000008ff137e24 */ /* 0x000fe2000f8e00ff */
[----:B------:R-:W-:Y:S01]  /*1133c0*/  @P2 LOP3.LUT R12, R12, 0x40000, RZ, 0xfc, !PT ;  /* 0x000400000c0c2812 */ /* 0x000fe200078efcff */
[----:B------:R-:W4:Y:S03]  /*1133d0*/  LDL.LU R2, [R1+0x5094] ;  /* 0x0050940001027983 */ /* 0x000f260000300800 */
[----:B------:R-:W-:Y:S01]  /*1133e0*/  LOP3.LUT R12, R12, 0xfffdffff, RZ, 0xc0, !PT ;  /* 0xfffdffff0c0c7812 */ /* 0x000fe200078ec0ff */
[----:B------:R-:W-:Y:S01]  /*1133f0*/  UMOV UR4, UR9 ;  /* 0x0000000900047c82 */ /* 0x000fe20008000000 */
[----:B------:R0:W-:Y:S01]  /*113400*/  STL [R1+0x104], R19 ;  /* 0x0001041301007387 */ /* 0x0001e20000100800 */
[----:B------:R-:W-:Y:S01]  /*113410*/  ULDC.64 UR8, c[0x0][0x228] ;  /* 0x00008a0000087ab9 */ /* 0x000fe20000000a00 */
[----:B------:R-:W-:-:S02]  /*113420*/  @P1 LOP3.LUT R12, R12, 0x20000, RZ, 0xfc, !PT ;  /* 0x000200000c0c1812 */ /* 0x000fc400078efcff */
[----:B--2---:R-:W-:Y:S01]  /*113430*/  ISETP.GE.AND P2, PT, R18, UR6, PT ;  /* 0x0000000612007c0c */ /* 0x004fe2000bf46270 */
[----:B------:R-:W-:Y:S01]  /*113440*/  ULDC.64 UR6, c[0x0][0x228] ;  /* 0x00008a0000067ab9 */ /* 0x000fe20000000a00 */
[----:B---3--:R-:W-:Y:S01]  /*113450*/  ISETP.GE.AND P1, PT, R11, UR4, PT ;  /* 0x000000040b007c0c */ /* 0x008fe2000bf26270 */
[----:B------:R-:W-:Y:S01]  /*113460*/  IMAD.U32 R11, RZ, RZ, UR6 ;  /* 0x00000006ff0b7e24 */ /* 0x000fe2000f8e00ff */
[----:B----4-:R-:W-:Y:S01]  /*113470*/  IADD3 R18, P0, R9, R25, RZ ;  /* 0x0000001909127210 */ /* 0x010fe20007f1e0ff */
[----:B------:R-:W-:Y:S04]  /*113480*/  STL.64 [R1+0x5db8], R24 ;  /* 0x005db81801007387 */ /* 0x000fe80000100a00 */
[----:B0-----:R-:W-:-:S05]  /*113490*/  IMAD.X R19, R6, 0x1, R24, P0 ;  /* 0x0000000106137824 */ /* 0x001fca00000e0618 */
[----:B------:R-:W-:Y:S04]  /*1134a0*/  STL.64 [R1+0x47b8], R18 ;  /* 0x0047b81201007387 */ /* 0x000fe80000100a00 */
[----:B------:R0:W-:Y:S02]  /*1134b0*/  STL [R1+0x100], R11 ;  /* 0x0001000b01007387 */ /* 0x0001e40000100800 */
[----:B0-----:R-:W-:-:S05]  /*1134c0*/  IMAD.U32 R11, RZ, RZ, UR8 ;  /* 0x00000008ff0b7e24 */ /* 0x001fca000f8e00ff */
[----:B------:R0:W-:Y:S04]  /*1134d0*/  STL [R1+0xfc], R11 ;  /* 0x0000fc0b01007387 */ /* 0x0001e80000100800 */
[----:B------:R-:W2:Y:S01]  /*1134e0*/  LDL.LU R18, [R1+0x50a0] ;  /* 0x0050a00001127983 */ /* 0x000ea20000300800 */
[----:B------:R-:W-:Y:S01]  /*1134f0*/  LOP3.LUT R12, R12, 0xfffeffff, RZ, 0xc0, !PT ;  /* 0xfffeffff0c0c7812 */ /* 0x000fe200078ec0ff */
[----:B------:R-:W-:-:S03]  /*113500*/  UMOV UR6, UR7 ;  /* 0x0000000700067c82 */ /* 0x000fc60008000000 */
[----:B------:R-:W-:Y:S01]  /*113510*/  @P2 LOP3.LUT R12, R12, 0x10000, RZ, 0xfc, !PT ;  /* 0x000100000c0c2812 */ /* 0x000fe200078efcff */
[----:B------:R-:W-:Y:S01]  /*113520*/  UMOV UR4, UR9 ;  /* 0x0000000900047c82 */ /* 0x000fe20008000000 */
[----:B------:R-:W-:Y:S01]  /*113530*/  ISETP.GE.AND P2, PT, R8, UR6, PT ;  /* 0x0000000608007c0c */ /* 0x000fe2000bf46270 */
[----:B------:R-:W-:Y:S01]  /*113540*/  ULDC.64 UR6, c[0x0][0x228] ;  /* 0x00008a0000067ab9 */ /* 0x000fe20000000a00 */
[----:B------:R-:W-:Y:S01]  /*113550*/  LOP3.LUT R12, R12, 0xffff7fff, RZ, 0xc0, !PT ;  /* 0xffff7fff0c0c7812 */ /* 0x000fe200078ec0ff */
[----:B------:R-:W-:Y:S01]  /*113560*/  ULDC.64 UR8, c[0x0][0x228] ;  /* 0x00008a0000087ab9 */ /* 0x000fe20000000a00 */
[----:B------:R-:W-:Y:S01]  /*113570*/  IADD3 R24, P0, R9, R23, RZ ;  /* 0x0000001709187210 */ /* 0x000fe20007f1e0ff */
[----:B0-----:R-:W3:Y:S01]  /*113580*/  LDL.LU R11, [R1+0x50a4] ;  /* 0x0050a400010b7983 */ /* 0x001ee20000300800 */
[----:B------:R-:W-:Y:S01]  /*113590*/  @P1 LOP3.LUT R12, R12, 0x8000, RZ, 0xfc, !PT ;  /* 0x000080000c0c1812 */ /* 0x000fe200078efcff */
[----:B------:R-:W-:Y:S02]  /*1135a0*/  IMAD.MOV.U32 R8, RZ, RZ, R5 ;  /* 0x000000ffff087224 */ /* 0x000fe400078e0005 */
[----:B------:R-:W-:Y:S01]  /*1135b0*/  IMAD.X R25, R6, 0x1, R22, P0 ;  /* 0x0000000106197824 */ /* 0x000fe200000e0616 */
[----:B------:R-:W-:Y:S01]  /*1135c0*/  LOP3.LUT R12, R12, 0xffffbfff, RZ, 0xc0, !PT ;  /* 0xffffbfff0c0c7812 */ /* 0x000fe200078ec0ff */
[----:B------:R-:W-:Y:S01]  /*1135d0*/  IMAD.U32 R5, RZ, RZ, UR6 ;  /* 0x00000006ff057e24 */ /* 0x000fe2000f8e00ff */
[----:B------:R-:W-:Y:S01]  /*1135e0*/  UMOV UR6, UR7 ;  /* 0x0000000700067c82 */ /* 0x000fe20008000000 */
[----:B------:R-:W-:Y:S01]  /*1135f0*/  IMAD.U32 R19, RZ, RZ, UR8 ;  /* 0x00000008ff137e24 */ /* 0x000fe2000f8e00ff */
[----:B------:R-:W-:Y:S01]  /*113600*/  @P2 LOP3.LUT R12, R12, 0x4000, RZ, 0xfc, !PT ;  /* 0x000040000c0c2812 */ /* 0x000fe200078efcff */
[----:B------:R0:W-:Y:S01]  /*113610*/  STL.64 [R1+0x47c8], R24 ;  /* 0x0047c81801007387 */ /* 0x0001e20000100a00 */
[----:B------:R-:W-:Y:S01]  /*113620*/  ISETP.GE.AND P1, PT, R2, UR4, PT ;  /* 0x0000000402007c0c */ /* 0x000fe2000bf26270 */
[----:B0-----:R-:W-:-:S02]  /*113630*/  IMAD.MOV.U32 R25, RZ, RZ, R10 ;  /* 0x000000ffff197224 */ /* 0x001fc400078e000a */
[----:B------:R-:W4:Y:S04]  /*113640*/  LDL.LU R10, [R1+0x50c0] ;  /* 0x0050c000010a7983 */ /* 0x000f280000300800 */
[----:B------:R-:W4:Y:S04]  /*113650*/  LDL.LU R2, [R1+0x50c4] ;  /* 0x0050c40001027983 */ /* 0x000f280000300800 */
[----:B------:R0:W-:Y:S01]  /*113660*/  STL [R1+0xf4], R19 ;  /* 0x0000f41301007387 */ /* 0x0001e20000100800 */
[----:B--2---:R-:W-:Y:S02]  /*113670*/  ISETP.GE.AND P2, PT, R18, UR6, PT ;  /* 0x0000000612007c0c */ /* 0x004fe4000bf46270 */
[----:B------:R-:W-:Y:S01]  /*113680*/  LOP3.LUT R12, R12, 0xffffdfff, RZ, 0xc0, !PT ;  /* 0xffffdfff0c0c7812 */ /* 0x000fe200078ec0ff */
[----:B------:R-:W-:Y:S01]  /*113690*/  UMOV UR4, UR9 ;  /* 0x0000000900047c82 */ /* 0x000fe20008000000 */
[----:B------:R-:W-:Y:S01]  /*1136a0*/  IADD3 R18, P0, R9, R21, RZ ;  /* 0x0000001509127210 */ /* 0x000fe20007f1e0ff */
[----:B------:R-:W-:Y:S01]  /*1136b0*/  ULDC.64 UR6, c[0x0][0x228] ;  /* 0x00008a0000067ab9 */ /* 0x000fe20000000a00 */
[----:B------:R-:W-:Y:S01]  /*1136c0*/  @P1 LOP3.LUT R12, R12, 0x2000, RZ, 0xfc, !PT ;  /* 0x000020000c0c1812 */ /* 0x000fe200078efcff */
[----:B------:R-:W-:-:S02]  /*1136d0*/  ULDC.64 UR8, c[0x0][0x228] ;  /* 0x00008a0000087ab9 */ /* 0x000fc40000000a00 */
[----:B0-----:R-:W-:-:S05]  /*1136e0*/  IMAD.X R19, R6, 0x1, R20, P0 ;  /* 0x0000000106137824 */ /* 0x001fca00000e0614 */
[----:B------:R0:W-:Y:S04]  /*1136f0*/  STL.64 [R1+0x47d8], R18 ;  /* 0x0047d81201007387 */ /* 0x0001e80000100a00 */
[----:B0-----:R-:W2:Y:S01]  /*113700*/  LDL.LU.64 R18, [R1+0x5dd0] ;  /* 0x005dd00001127983 */ /* 0x001ea20000300a00 */
[----:B---3--:R-:W-:Y:S01]  /*113710*/  ISETP.GE.AND P1, PT, R11, UR4, PT ;  /* 0x000000040b007c0c */ /* 0x008fe2000bf26270 */
[----:B------:R-:W-:Y:S01]  /*113720*/  IMAD.U32 R11, RZ, RZ, UR6 ;  /* 0x00000006ff0b7e24 */ /* 0x000fe2000f8e00ff */
[----:B------:R-:W-:Y:S01]  /*113730*/  LOP3.LUT R12, R12, 0xffffefff, RZ, 0xc0, !PT ;  /* 0xffffefff0c0c7812 */ /* 0x000fe200078ec0ff */
[----:B------:R-:W-:-:S03]  /*113740*/  UMOV UR6, UR7 ;  /* 0x0000000700067c82 */ /* 0x000fc60008000000 */
[----:B------:R-:W-:Y:S01]  /*113750*/  @P2 LOP3.LUT R12, R12, 0x1000, RZ, 0xfc, !PT ;  /* 0x000010000c0c2812 */ /* 0x000fe200078efcff */
[----:B------:R0:W-:Y:S01]  /*113760*/  STL [R1+0xf0], R11 ;  /* 0x0000f00b01007387 */ /* 0x0001e20000100800 */
[----:B----4-:R-:W-:Y:S01]  /*113770*/  ISETP.GE.AND P2, PT, R10, UR6, PT ;  /* 0x000000060a007c0c */ /* 0x010fe2000bf46270 */
[----:B------:R-:W-:Y:S01]  /*113780*/  UMOV UR4, UR9 ;  /* 0x0000000900047c82 */ /* 0x000fe20008000000 */
[----:B------:R-:W-:Y:S01]  /*113790*/  LOP3.LUT R12, R12, 0xfffff7ff, RZ, 0xc0, !PT ;  /* 0xfffff7ff0c0c7812 */ /* 0x000fe200078ec0ff */
[----:B------:R-:W-:Y:S01]  /*1137a0*/  ULDC.64 UR6, c[0x0][0x228] ;  /* 0x00008a0000067ab9 */ /* 0x000fe20000000a00 */
[----:B0-----:R-:W-:Y:S01]  /*1137b0*/  IMAD.U32 R11, RZ, RZ, UR8 ;  /* 0x00000008ff0b7e24 */ /* 0x001fe2000f8e00ff */
[----:B--2---:R-:W-:-:S04]  /*1137c0*/  IADD3 R10, P0, R9, R19, RZ ;  /* 0x00000013090a7210 */ /* 0x004fc80007f1e0ff */
[----:B------:R0:W-:Y:S01]  /*1137d0*/  STL [R1+0xec], R11 ;  /* 0x0000ec0b01007387 */ /* 0x0001e20000100800 */
[----:B------:R-:W-:Y:S01]  /*1137e0*/  @P1 LOP3.LUT R12, R12, 0x800, RZ, 0xfc, !PT ;  /* 0x000008000c0c1812 */ /* 0x000fe200078efcff */
[----:B------:R-:W-:Y:S01]  /*1137f0*/  IMAD.MOV.U32 R24, RZ, RZ, R4 ;  /* 0x000000ffff187224 */ /* 0x000fe200078e0004 */
[----:B------:R-:W-:Y:S01]  /*113800*/  ULDC.64 UR8, c[0x0][0x228] ;  /* 0x00008a0000087ab9 */ /* 0x000fe20000000a00 */
[----:B0-----:R-:W-:-:S05]  /*113810*/  IMAD.X R11, R6, 0x1, R18, P0 ;  /* 0x00000001060b7824 */ /* 0x001fca00000e0612 */
[----:B------:R0:W-:Y:S04]  /*113820*/  STL.64 [R1+0x47e0], R10 ;  /* 0x0047e00a01007387 */ /* 0x0001e80000100a00 */
[----:B0-----:R-:W2:Y:S01]  /*113830*/  LDL.LU R10, [R1+0x5dcc] ;  /* 0x005dcc00010a7983 */ /* 0x001ea20000300800 */
[----:B------:R-:W-:-:S03]  /*113840*/  ISETP.GE.AND P1, PT, R2, UR4, PT ;  /* 0x0000000402007c0c */ /* 0x000fc6000bf26270 */
[----:B------:R-:W3:Y:S01]  /*113850*/  LDL.LU R11, [R1+0x50c8] ;  /* 0x0050c800010b7983 */ /* 0x000ee20000300800 */
[----:B------:R-:W-:Y:S01]  /*113860*/  IMAD.U32 R4, RZ, RZ, UR6 ;  /* 0x00000006ff047e24 */ /* 0x000fe2000f8e00ff */
[----:B------:R-:W-:Y:S01]  /*113870*/  LOP3.LUT R12, R12, 0xfffffbff, RZ, 0xc0, !PT ;  /* 0xfffffbff0c0c7812 */ /* 0x000fe200078ec0ff */
[----:B--2---:R-:W-:Y:S02]  /*113880*/  IMAD.MOV.U32 R2, RZ, RZ, R10 ;  /* 0x000000ffff027224 */ /* 0x004fe400078e000a */
[----:B------:R-:W2:Y:S04]  /*113890*/  LDL.LU R10, [R1+0x50cc] ;  /* 0x0050cc00010a7983 */ /* 0x000ea80000300800 */
[----:B------:R0:W-:Y:S02]  /*1138a0*/  STL.64 [R1+0x5da0], R4 ;  /* 0x005da00401007387 */ /* 0x0001e40000100a00 */
[----:B0-----:R-:W-:-:S02]  /*1138b0*/  IMAD.MOV.U32 R5, RZ, RZ, R7 ;  /* 0x000000ffff057224 */ /* 0x001fc400078e0007 */
[----:B------:R-:W4:Y:S01]  /*1138c0*/  LDL.LU R7, [R1+0x5dc8] ;  /* 0x005dc80001077983 */ /* 0x000f220000300800 */
[----:B------:R-:W-:Y:S01]  /*1138d0*/  @P2 LOP3.LUT R12, R12, 0x400, RZ, 0xfc, !PT ;  /* 0x000004000c0c2812 */ /* 0x000fe200078efcff */
[----:B------:R-:W-:-:S03]  /*1138e0*/  UMOV UR4, UR9 ;  /* 0x0000000900047c82 */ /* 0x000fc60008000000 */
[----:B------:R-:W-:-:S04]  /*1138f0*/  LOP3.LUT R12, R12, 0xfffffdff, RZ, 0xc0, !PT ;  /* 0xfffffdff0c0c7812 */ /* 0x000fc800078ec0ff */
[----:B------:R-:W-:Y:S01]  /*113900*/  @P1 LOP3.LUT R12, R12, 0x200, RZ, 0xfc, !PT ;  /* 0x000002000c0c1812 */ /* 0x000fe200078efcff */
[----:B------:R-:W-:Y:S01]  /*113910*/  UMOV UR6, UR7 ;  /* 0x0000000700067c82 */ /* 0x000fe20008000000 */
[----:B------:R-:W-:Y:S01]  /*113920*/  IMAD.U32 R4, RZ, RZ, UR8 ;  /* 0x00000008ff047e24 */ /* 0x000fe2000f8e00ff */
[----:B---3--:R-:W-:Y:S01]  /*113930*/  ISETP.GE.AND P2, PT, R11, UR6, PT ;  /* 0x000000060b007c0c */ /* 0x008fe2000bf46270 */
[----:B------:R-:W-:Y:S01]  /*113940*/  ULDC.64 UR6, c[0x0][0x228] ;  /* 0x00008a0000067ab9 */ /* 0x000fe20000000a00 */
[----:B--2---:R-:W-:Y:S01]  /*113950*/  ISETP.GE.AND P1, PT, R10, UR4, PT ;  /* 0x000000040a007c0c */ /* 0x004fe2000bf26270 */
[----:B------:R-:W-:Y:S01]  /*113960*/  ULDC.64 UR8, c[0x0][0x228] ;  /* 0x00008a0000087ab9 */ /* 0x000fe20000000a00 */
[C---:B------:R-:W-:Y:S01]  /*113970*/  IADD3 R10, P0, R9.reuse, R17, RZ ;  /* 0x00000011090a7210 */ /* 0x040fe20007f1e0ff */
[----:B------:R0:W-:Y:S04]  /*113980*/  STL [R1+0xe4], R4 ;  /* 0x0000e40401007387 */ /* 0x0001e80000100800 */
[----:B------:R-:W-:Y:S01]  /*113990*/  IMAD.X R11, R6, 0x1, R15, P0 ;  /* 0x00000001060b7824 */ /* 0x000fe200000e060f */
[----:B0-----:R-:W2:Y:S04]  /*1139a0*/  LDL.LU R4, [R1+0x50d8] ;  /* 0x0050d80001047983 */ /* 0x001ea80000300800 */
[----:B------:R0:W-:Y:S04]  /*1139b0*/  STL.64 [R1+0x47f0], R10 ;  /* 0x0047f00a01007387 */ /* 0x0001e80000100a00 */
[----:B------:R4:W-:Y:S01]  /*1139c0*/  STL [R1+0x5cf0], R9 ;  /* 0x005cf00901007387 */ /* 0x0009e20000100800 */
[----:B0-----:R-:W-:Y:S01]  /*1139d0*/  IADD3 R10, P0, R9, R16, RZ ;  /* 0x00000010090a7210 */ /* 0x001fe20007f1e0ff */
[----:B----4-:R-:W-:-:S02]  /*1139e0*/  IMAD.MOV.U32 R9, RZ, RZ, R7 ;  /* 0x000000ffff097224 */ /* 0x010fc400078e0007 */
[----:B------:R-:W3:Y:S02]  /*1139f0*/  LDL.LU R7, [R1+0x5dc4] ;  /* 0x005dc40001077983 */ /* 0x000ee40000300800 */
[----:B------:R-:W-:Y:S02]  /*113a00*/  IMAD.X R11, R6, 0x1, R14, P0 ;  /* 0x00000001060b7824 */ /* 0x000fe400000e060e */
[----:B------:R-:W4:Y:S04]  /*113a10*/  LDL.LU R6, [R1+0x5dc0] ;  /* 0x005dc00001067983 */ /* 0x000f280000300800 */
[----:B------:R0:W-:Y:S02]  /*113a20*/  STL.64 [R1+0x4800], R10 ;  /* 0x0048000a01007387 */ /* 0x0001e40000100a00 */
[----:B0-----:R-:W-:-:S05]  /*113a30*/  IMAD.U32 R10, RZ, RZ, UR6 ;  /* 0x00000006ff0a7e24 */ /* 0x001fca000f8e00ff */
[----:B------:R0:W-:Y:S04]  /*113a40*/  STL [R1+0xe0], R10 ;  /* 0x0000e00a01007387 */ /* 0x0001e80000100800 */
[----:B------:R-:W3:Y:S04]  /*113a50*/  LDL.LU R11, [R1+0x50dc] ;  /* 0x0050dc00010b7983 */ /* 0x000ee80000300800 */
[----:B0-----:R-:W4:Y:S01]  /*113a60*/  LDL.LU R10, [R1+0x50e8] ;  /* 0x0050e800010a7983 */ /* 0x001f220000300800 */
[----:B------:R-:W-:Y:S01]  /*113a70*/  LOP3.LUT R12, R12, 0xfffffeff, RZ, 0xc0, !PT ;  /* 0xfffffeff0c0c7812 */ /* 0x000fe200078ec0ff */
[----:B------:R-:W-:Y:S01]  /*113a80*/  UMOV UR4, UR7 ;  /* 0x0000000700047c82 */ /* 0x000fe20008000000 */
[----:B------:R-:W-:-:S02]  /*113a90*/  ULDC.64 UR6, c[0x0][0x228] ;  /* 0x00008a0000067ab9 */ /* 0x000fc40000000a00 */
[----:B------:R-:W-:-:S04]  /*113aa0*/  @P2 LOP3.LUT R12, R12, 0x100, RZ, 0xfc, !PT ;  /* 0x000001000c0c2812 */ /* 0x000fc800078efcff */
[----:B------:R-:W-:-:S04]  /*113ab0*/  LOP3.LUT R12, R12, 0xffffff7f, RZ, 0xc0, !PT ;  /* 0xffffff7f0c0c7812 */ /* 0x000fc800078ec0ff */
[----:B------:R-:W-:-:S04]  /*113ac0*/  @P1 LOP3.LUT R12, R12, 0x80, RZ, 0xfc, !PT ;  /* 0x000000800c0c1812 */ /* 0x000fc800078efcff */
[----:B------:R-:W-:Y:S02]  /*113ad0*/  LOP3.LUT R12, R12, 0xffffffbf, RZ, 0xc0, !PT ;  /* 0xffffffbf0c0c7812 */ /* 0x000fe400078ec0ff */
[----:B--2---:R-:W-:Y:S01]  /*113ae0*/  ISETP.GE.AND P0, PT, R4, UR4, PT ;  /* 0x0000000404007c0c */ /* 0x004fe2000bf06270 */
[----:B------:R-:W-:Y:S01]  /*113af0*/  IMAD.U32 R4, RZ, RZ, UR6 ;  /* 0x00000006ff047e24 */ /* 0x000fe2000f8e00ff */
[----:B------:R-:W-:Y:S01]  /*113b00*/  UMOV UR6, UR7 ;  /* 0x0000000700067c82 */ /* 0x000fe20008000000 */
[----:B------:R-:W-:-:S10]  /*113b10*/  UMOV UR4, UR9 ;  /* 0x0000000900047c82 */ /* 0x000fd40008000000 */
[----:B------:R-:W-:Y:S01]  /*113b20*/  @P0 LOP3.LUT R12, R12, 0x40, RZ, 0xfc, !PT ;  /* 0x000000400c0c0812 */ /* 0x000fe200078efcff */
[----:B------:R-:W-:Y:S01]  /*113b30*/  STL [R1+0xdc], R4 ;  /* 0x0000dc0401007387 */ /* 0x000fe20000100800 */
[----:B---3--:R-:W-:Y:S01]  /*113b40*/  ISETP.GE.AND P2, PT, R11, UR6, PT ;  /* 0x000000060b007c0c */ /* 0x008fe2000bf46270 */
[----:B------:R-:W-:Y:S01]  /*113b50*/  ULDC.64 UR6, c[0x0][0x228] ;  /* 0x00008a0000067ab9 */ /* 0x000fe20000000a00 */
[----:B------:R-:W-:Y:S02]  /*113b60*/  SHF.R.S32.HI R11, RZ, 0x1f, R7 ;  /* 0x0000001fff0b7819 */ /* 0x000fe40000011407 */
[----:B----4-:R-:W-:Y:S02]  /*113b70*/  ISETP.GE.AND P1, PT, R10, UR4, PT ;  /* 0x000000040a007c0c */ /* 0x010fe4000bf26270 */
[----:B------:R-:W-:-:S05]  /*113b80*/  IADD3 R10, P0, R7, R29, RZ ;  /* 0x0000001d070a7210 */ /* 0x000fca0007f1e0ff */
[----:B------:R-:W-:-:S05]  /*113b90*/  IMAD.X R11, R11, 0x1, R28, P0 ;  /* 0x000000010b0b7824 */ /* 0x000fca00000e061c */
[----:B------:R0:W-:Y:S04]  /*113ba0*/  STL.64 [R1+0x4810], R10 ;  /* 0x0048100a01007387 */ /* 0x0001e80000100a00 */
[----:B0-----:R-:W2:Y:S04]  /*113bb0*/  LDL.LU R11, [R1+0x50ec] ;  /* 0x0050ec00010b7983 */ /* 0x001ea80000300800 */
[----:B------:R-:W3:Y:S04]  /*113bc0*/  LDL.LU R10, [R1+0x50f8] ;  /* 0x0050f800010a7983 */ /* 0x000ee80000300800 */
[----:B------:R0:W-:Y:S01]  /*113bd0*/  STL.64 [R1+0x5d90], R28 ;  /* 0x005d901c01007387 */ /* 0x0001e20000100a00 */
[----:B------:R-:W-:Y:S01]  /*113be0*/  IMAD.U32 R4, RZ, RZ, UR8 ;  /* 0x00000008ff047e24 */ /* 0x000fe2000f8e00ff */
[----:B------:R-:W-:Y:S01]  /*113bf0*/  ULDC.64 UR8, c[0x0][0x228] ;  /* 0x00008a0000087ab9 */ /* 0x000fe20000000a00 */
[----:B------:R-:W-:Y:S01]  /*113c00*/  LOP3.LUT R12, R12, 0xffffffdf, RZ, 0xc0, !PT ;  /* 0xffffffdf0c0c7812 */ /* 0x000fe200078ec0ff */
[----:B0-----:R-:W-:-:S02]  /*113c10*/  IMAD.MOV.U32 R28, RZ, RZ, R9 ;  /* 0x000000ffff1c7224 */ /* 0x001fc400078e0009 */
[----:B------:R-:W-:-:S05]  /*113c20*/  IMAD.U32 R9, RZ, RZ, UR6 ;  /* 0x00000006ff097e24 */ /* 0x000fca000f8e00ff */
[----:B------:R0:W-:Y:S01]  /*113c30*/  STL [R1+0xd4], R9 ;  /* 0x0000d40901007387 */ /* 0x0001e20000100800 */
[----:B------:R-:W-:Y:S01]  /*113c40*/  IMAD.MOV.U32 R29, RZ, RZ, R4 ;  /* 0x000000ffff1d7224 */ /* 0x000fe200078e0004 */
[----:B------:R-:W-:Y:S01]  /*113c50*/  @P2 LOP3.LUT R12, R12, 0x20, RZ, 0xfc, !PT ;  /* 0x000000200c0c2812 */ /* 0x000fe200078efcff */
[----:B------:R-:W-:Y:S02]  /*113c60*/  IMAD.MOV.U32 R4, RZ, RZ, R5 ;  /* 0x000000ffff047224 */ /* 0x000fe400078e0005 */
[----:B0-----:R-:W-:Y:S02]  /*113c70*/  IMAD.U32 R9, RZ, RZ, UR8 ;  /* 0x00000008ff097e24 */ /* 0x001fe4000f8e00ff */
[----:B------:R-:W-:Y:S01]  /*113c80*/  IMAD.MOV.U32 R5, RZ, RZ, R24 ;  /* 0x000000ffff057224 */ /* 0x000fe200078e0018 */
[----:B------:R-:W-:Y:S02]  /*113c90*/  IADD3 R24, P0, R7, R27, RZ ;  /* 0x0000001b07187210 */ /* 0x000fe40007f1e0ff */
[----:B------:R0:W-:Y:S01]  /*113ca0*/  STL [R1+0xd0], R9 ;  /* 0x0000d00901007387 */ /* 0x0001e20000100800 */
[----:B------:R-:W-:Y:S01]  /*113cb0*/  LOP3.LUT R12, R12, 0xffffffef, RZ, 0xc0, !PT ;  /* 0xffffffef0c0c7812 */ /* 0x000fe200078ec0ff */
[----:B------:R-:W-:Y:S01]  /*113cc0*/  UMOV UR6, UR7 ;  /* 0x0000000700067c82 */ /* 0x000fe20008000000 */
[----:B------:R-:W-:Y:S01]  /*113cd0*/  UMOV UR4, UR9 ;  /* 0x0000000900047c82 */ /* 0x000fe20008000000 */
[----:B------:R-:W-:Y:S01]  /*113ce0*/  ULDC.64 UR8, c[0x0][0x228] ;  /* 0x00008a0000087ab9 */ /* 0x000fe20000000a00 */
[----:B0-----:R-:W-:Y:S01]  /*113cf0*/  IMAD.MOV.U32 R9, RZ, RZ, R25 ;  /* 0x000000ffff097224 */ /* 0x001fe200078e0019 */
[----:B------:R-:W-:-:S02]  /*113d00*/  SHF.R.S32.HI R25, RZ, 0x1f, R7 ;  /* 0x0000001fff197819 */ /* 0x000fc40000011407 */
[----:B------:R-:W-:-:S03]  /*113d10*/  @P1 LOP3.LUT R12, R12, 0x10, RZ, 0xfc, !PT ;  /* 0x000000100c0c1812 */ /* 0x000fc600078efcff */
[----:B------:R-:W-:Y:S01]  /*113d20*/  IMAD.X R25, R25, 0x1, R26, P0 ;  /* 0x0000000119197824 */ /* 0x000fe200000e061a */
[----:B--2---:R-:W-:Y:S01]  /*113d30*/  ISETP.GE.AND P2, PT, R11, UR6, PT ;  /* 0x000000060b007c0c */ /* 0x004fe2000bf46270 */
[----:B------:R-:W-:Y:S01]  /*113d40*/  ULDC.64 UR6, c[0x0][0x228] ;  /* 0x00008a0000067ab9 */ /* 0x000fe20000000a00 */
[----:B------:R-:W2:Y:S01]  /*113d50*/  LDL.LU R11, [R1+0x50fc] ;  /* 0x0050fc00010b7983 */ /* 0x000ea20000300800 */
[----:B---3--:R-:W-:-:S03]  /*113d60*/  ISETP.GE.AND P1, PT, R10, UR4, PT ;  /* 0x000000040a007c0c */ /* 0x008fc6000bf26270 */
[----:B------:R-:W3:Y:S04]  /*113d70*/  LDL.LU R10, [R1+0x5108] ;  /* 0x00510800010a7983 */ /* 0x000ee80000300800 */
[----:B------:R0:W-:Y:S04]  /*113d80*/  STL.64 [R1+0x4818], R24 ;  /* 0x0048181801007387 */ /* 0x0001e80000100a00 */
[----:B0-----:R-:W4:Y:S01]  /*113d90*/  LDL.LU.64 R24, [R1+0x5db8] ;  /* 0x005db80001187983 */ /* 0x001f220000300a00 */
[----:B------:R-:W-:-:S04]  /*113da0*/  LOP3.LUT R12, R12, 0xfffffff7, RZ, 0xc0, !PT ;  /* 0xfffffff70c0c7812 */ /* 0x000fc800078ec0ff */
[----:B------:R-:W-:Y:S01]  /*113db0*/  @P2 LOP3.LUT R12, R12, 0x8, RZ, 0xfc, !PT ;  /* 0x000000080c0c2812 */ /* 0x000fe200078efcff */
[----:B------:R0:W-:Y:S03]  /*113dc0*/  STL.64 [R1+0x5d98], R26 ;  /* 0x005d981a01007387 */ /* 0x0001e60000100a00 */
[----:B------:R-:W-:Y:S01]  /*113dd0*/  LOP3.LUT R12, R12, 0xfffffffb, RZ, 0xc0, !PT ;  /* 0xfffffffb0c0c7812 */ /* 0x000fe200078ec0ff */
[----:B------:R-:W-:-:S03]  /*113de0*/  UMOV UR4, UR9 ;  /* 0x0000000900047c82 */ /* 0x000fc60008000000 */
[----:B------:R-:W-:Y:S01]  /*113df0*/  @P1 LOP3.LUT R12, R12, 0x4, RZ, 0xfc, !PT ;  /* 0x000000040c0c1812 */ /* 0x000fe200078efcff */
[----:B0-----:R-:W-:Y:S01]  /*113e00*/  IMAD.U32 R26, RZ, RZ, UR6 ;  /* 0x00000006ff1a7e24 */ /* 0x001fe2000f8e00ff */
[----:B------:R-:W-:-:S04]  /*113e10*/  UMOV UR6, UR7 ;  /* 0x0000000700067c82 */ /* 0x000fc80008000000 */
[----:B------:R0:W-:Y:S02]  /*113e20*/  STL [R1+0xcc], R26 ;  /* 0x0000cc1a01007387 */ /* 0x0001e40000100800 */
[----:B0-----:R-:W-:Y:S02]  /*113e30*/  SHF.R.S32.HI R26, RZ, 0x1f, R7 ;  /* 0x0000001fff1a7819 */ /* 0x001fe40000011407 */
[----:B---3--:R-:W-:Y:S02]  /*113e40*/  ISETP.GE.AND P1, PT, R10, UR4, PT ;  /* 0x000000040a007c0c */ /* 0x008fe4000bf26270 */
[----:B--2---:R-:W-:Y:S01]  /*113e50*/  ISETP.GE.AND P2, PT, R11, UR6, PT ;  /* 0x000000060b007c0c */ /* 0x004fe2000bf46270 */
[----:B------:R-:W-:Y:S01]  /*113e60*/  ULDC.64 UR6, c[0x0][0x228] ;  /* 0x00008a0000067ab9 */ /* 0x000fe20000000a00 */
[----:B----4-:R-:W-:-:S05]  /*113e70*/  IADD3 R10, P0, R7, R25, RZ ;  /* 0x00000019070a7210 */ /* 0x010fca0007f1e0ff */
[----:B------:R-:W-:-:S05]  /*113e80*/  IMAD.X R11, R26, 0x1, R24, P0 ;  /* 0x000000011a0b7824 */ /* 0x000fca00000e0618 */
[----:B------:R0:W-:Y:S04]  /*113e90*/  STL.64 [R1+0x4828], R10 ;  /* 0x0048280a01007387 */ /* 0x0001e80000100a00 */
[----:B0-----:R-:W2:Y:S04]  /*113ea0*/  LDL.LU.64 R10, [R1+0x5db0] ;  /* 0x005db000010a7983 */ /* 0x001ea80000300a00 */
[----:B------:R0:W-:Y:S04]  /*113eb0*/  STL.64 [R1+0x5d88], R24 ;  /* 0x005d881801007387 */ /* 0x0001e80000100a00 */
[----:B0-----:R-:W3:Y:S04]  /*113ec0*/  LDL.LU R24, [R1+0x510c] ;  /* 0x00510c0001187983 */ /* 0x001ee80000300800 */
[----:B------:R-:W4:Y:S01]  /*113ed0*/  LDL.LU R25, [R1+0x5110] ;  /* 0x0051100001197983 */ /* 0x000f220000300800 */
[----:B------:R-:W-:-:S04]  /*113ee0*/  LOP3.LUT R12, R12, 0xfffffffd, RZ, 0xc0, !PT ;  /* 0xfffffffd0c0c7812 */ /* 0x000fc800078ec0ff */
[----:B------:R-:W-:-:S04]  /*113ef0*/  @P2 LOP3.LUT R12, R12, 0x2, RZ, 0xfc, !PT ;  /* 0x000000020c0c2812 */ /* 0x000fc800078efcff */
[----:B------:R-:W-:-:S04]  /*113f00*/  LOP3.LUT R12, R12, 0xfffffffe, RZ, 0xc0, !PT ;  /* 0xfffffffe0c0c7812 */ /* 0x000fc800078ec0ff */
[----:B------:R-:W-:Y:S01]  /*113f10*/  @P1 LOP3.LUT R12, R12, 0x1, RZ, 0xfc, !PT ;  /* 0x000000010c0c1812 */ /* 0x000fe200078efcff */
[----:B------:R-:W-:-:S04]  /*113f20*/  IMAD.MOV.U32 R27, RZ, RZ, R28 ;  /* 0x000000ffff1b7224 */ /* 0x000fc800078e001c */
[----:B------:R0:W-:Y:S01]  /*113f30*/  STL [R1+0x5d18], R12 ;  /* 0x005d180c01007387 */ /* 0x0001e20000100800 */
[----:B------:R-:W-:Y:S01]  /*113f40*/  IMAD.U32 R28, RZ, RZ, UR8 ;  /* 0x00000008ff1c7e24 */ /* 0x000fe2000f8e00ff */
[----:B------:R-:W-:Y:S01]  /*113f50*/  ULDC.64 UR8, c[0x0][0x228] ;  /* 0x00008a0000087ab9 */ /* 0x000fe20000000a00 */
[----:B0-----:R-:W-:Y:S01]  /*113f60*/  IMAD.U32 R12, RZ, RZ, UR6 ;  /* 0x00000006ff0c7e24 */ /* 0x001fe2000f8e00ff */
[----:B------:R-:W-:Y:S01]  /*113f70*/  UMOV UR6, UR7 ;  /* 0x0000000700067c82 */ /* 0x000fe20008000000 */
[----:B------:R-:W-:-:S03]  /*113f80*/  UMOV UR4, UR9 ;  /* 0x0000000900047c82 */ /* 0x000fc60008000000 */
[----:B------:R0:W-:Y:S02]  /*113f90*/  STL [R1+0xc4], R12 ;  /* 0x0000c40c01007387 */ /* 0x0001e40000100800 */
[----:B0-----:R-:W-:Y:S01]  /*113fa0*/  IMAD.U32 R12, RZ, RZ, UR8 ;  /* 0x00000008ff0c7e24 */ /* 0x001fe2000f8e00ff */
[----:B------:R-:W-:-:S04]  /*113fb0*/  ULDC.64 UR8, c[0x0][0x228] ;  /* 0x00008a0000087ab9 */ /* 0x000fc80000000a00 */
[----:B------:R0:W-:Y:S01]  /*113fc0*/  STL [R1+0xc0], R12 ;  /* 0x0000c00c01007387 */ /* 0x0001e20000100800 */
[----:B---3--:R-:W-:Y:S01]  /*113fd0*/  ISETP.GE.AND P2, PT, R24, UR6, PT ;  /* 0x0000000618007c0c */ /* 0x008fe2000bf46270 */
[----:B------:R-:W-:Y:S01]  /*113fe0*/  ULDC.64 UR6, c[0x0][0x228] ;  /* 0x00008a0000067ab9 */ /* 0x000fe20000000a00 */
[----:B------:R-:W-:Y:S02]  /*113ff0*/  IADD3 R24, P0, R7, R23, RZ ;  /* 0x0000001707187210 */ /* 0x000fe40007f1e0ff */
[----:B----4-:R-:W-:-:S03]  /*114000*/  ISETP.GE.AND P1, PT, R25, UR4, PT ;  /* 0x0000000419007c0c */ /* 0x010fc6000bf26270 */
[----:B------:R-:W-:Y:S02]  /*114010*/  IMAD.X R25, R26, 0x1, R22, P0 ;  /* 0x000000011a197824 */ /* 0x000fe400000e0616 */
[----:B------:R-:W3:Y:S04]  /*114020*/  LDL.LU R26, [R1+0x5114] ;  /* 0x00511400011a7983 */ /* 0x000ee80000300800 */
[----:B0-----:R-:W4:Y:S01]  /*114030*/  LDL.LU R12, [R1+0x5120] ;  /* 0x00512000010c7983 */ /* 0x001f220000300800 */
[----:B--2---:R-:W-:-:S03]  /*114040*/  LOP3.LUT R11, R11, 0x7fffffff, RZ, 0xc0, !PT ;  /* 0x7fffffff0b0b7812 */ /* 0x004fc600078ec0ff */
[----:B------:R0:W-:Y:S01]  /*114050*/  STL.64 [R1+0x5d78], R22 ;  /* 0x005d781601007387 */ /* 0x0001e20000100a00 */
[----:B------:R-:W-:-:S03]  /*114060*/  @P2 LOP3.LUT R11, R11, 0x80000000, RZ, 0xfc, !PT ;  /* 0x800000000b0b2812 */ /* 0x000fc600078efcff */
[----:B------:R1:W-:Y:S01]  /*114070*/  STL.64 [R1+0x4838], R24 ;  /* 0x0048381801007387 */ /* 0x0003e20000100a00 */
[----:B------:R-:W-:Y:S01]  /*114080*/  LOP3.LUT R11, R11, 0xbfffffff, RZ, 0xc0, !PT ;  /* 0xbfffffff0b0b7812 */ /* 0x000fe200078ec0ff */
[----:B------:R-:W-:Y:S01]  /*114090*/  UMOV UR4, UR9 ;  /* 0x0000000900047c82 */ /* 0x000fe20008000000 */
[----:B0-----:R-:W-:Y:S02]  /*1140a0*/  IMAD.U32 R22, RZ, RZ, UR6 ;  /* 0x00000006ff167e24 */ /* 0x001fe4000f8e00ff */
[----:B-1----:R-:W-:Y:S02]  /*1140b0*/  IMAD.MOV.U32 R24, RZ, RZ, R9 ;  /* 0x000000ffff187224 */ /* 0x002fe400078e0009 */
[----:B------:R-:W-:Y:S01]  /*1140c0*/  IMAD.U32 R9, RZ, RZ, UR8 ;  /* 0x00000008ff097e24 */ /* 0x000fe2000f8e00ff */
[----:B------:R-:W-:Y:S01]  /*1140d0*/  @P1 LOP3.LUT R11, R11, 0x40000000, RZ, 0xfc, !PT ;  /* 0x400000000b0b1812 */ /* 0x000fe200078efcff */
[----:B------:R-:W-:Y:S01]  /*1140e0*/  STL [R1+0xbc], R22 ;  /* 0x0000bc1601007387 */ /* 0x000fe20000100800 */
[----:B------:R-:W-:Y:S01]  /*1140f0*/  IMAD.MOV.U32 R25, RZ, RZ, R27 ;  /* 0x000000ffff197224 */ /* 0x000fe200078e001b */
[----:B------:R-:W-:Y:S01]  /*114100*/  UMOV UR6, UR7 ;  /* 0x0000000700067c82 */ /* 0x000fe20008000000 */
[----:B------:R-:W-:Y:S01]  /*114110*/  SHF.R.S32.HI R23, RZ, 0x1f, R7 ;  /* 0x0000001fff177819 */ /* 0x000fe20000011407 */
[----:B------:R0:W-:Y:S01]  /*114120*/  STL [R1+0x5cfc], R9 ;  /* 0x005cfc0901007387 */ /* 0x0001e20000100800 */
[----:B------:R-:W-:Y:S01]  /*114130*/  ULDC.64 UR8, c[0x0][0x228] ;  /* 0x00008a0000087ab9 */ /* 0x000fe20000000a00 */
[----:B----4-:R-:W-:-:S02]  /*114140*/  ISETP.GE.AND P1, PT, R12, UR4, PT ;  /* 0x000000040c007c0c */ /* 0x010fc4000bf26270 */
[----:B------:R-:W2:Y:S04]  /*114150*/  LDL.LU R12, [R1+0x5124] ;  /* 0x00512400010c7983 */ /* 0x000ea80000300800 */
[----:B0-----:R-:W4:Y:S01]  /*114160*/  LDL.LU R9, [R1+0x5140] ;  /* 0x0051400001097983 */ /* 0x001f220000300800 */
[----:B------:R-:W-:Y:S01]  /*114170*/  IMAD.MOV.U32 R27, RZ, RZ, R2 ;  /* 0x000000ffff1b7224 */ /* 0x000fe200078e0002 */
[----:B---3--:R-:W-:Y:S02]  /*114180*/  ISETP.GE.AND P2, PT, R26, UR6, PT ;  /* 0x000000061a007c0c */ /* 0x008fe4000bf46270 */
[----:B------:R-:W-:Y:S01]  /*114190*/  IADD3 R2, P0, R7, R21, RZ ;  /* 0x0000001507027210 */ /* 0x000fe20007f1e0ff */
[----:B------:R-:W-:Y:S01]  /*1141a0*/  IMAD.MOV.U32 R26, RZ, RZ, R3 ;  /* 0x000000ffff1a7224 */ /* 0x000fe200078e0003 */
[----:B------:R-:W-:Y:S01]  /*1141b0*/  LOP3.LUT R11, R11, 0xdfffffff, RZ, 0xc0, !PT ;  /* 0xdfffffff0b0b7812 */ /* 0x000fe200078ec0ff */
[----:B------:R-:W-:-:S02]  /*1141c0*/  ULDC.64 UR6, c[0x0][0x228] ;  /* 0x00008a0000067ab9 */ /* 0x000fc40000000a00 */
[----:B------:R-:W-:-:S05]  /*1141d0*/  IMAD.X R3, R23, 0x1, R20, P0 ;  /* 0x0000000117037824 */ /* 0x000fca00000e0614 */
[----:B------:R0:W-:Y:S01]  /*1141e0*/  STL.64 [R1+0x4848], R2 ;  /* 0x0048480201007387 */ /* 0x0001e20000100a00 */
[----:B------:R-:W-:Y:S01]  /*1141f0*/  @P2 LOP3.LUT R11, R11, 0x20000000, RZ, 0xfc, !PT ;  /* 0x200000000b0b2812 */ /* 0x000fe200078efcff */
[----:B------:R-:W-:Y:S02]  /*114200*/  IMAD.MOV.U32 R22, RZ, RZ, R5 ;  /* 0x000000ffff167224 */ /* 0x000fe400078e0005 */
[----:B0-----:R-:W-:Y:S01]  /*114210*/  IMAD.U32 R2, RZ, RZ, UR6 ;  /* 0x00000006ff027e24 */ /* 0x001fe2000f8e00ff */
[----:B------:R-:W-:Y:S01]  /*114220*/  UMOV UR6, UR7 ;  /* 0x0000000700067c82 */ /* 0x000fe20008000000 */
[----:B------:R-:W3:Y:S04]  /*114230*/  LDL.LU R3, [R1+0x5da8] ;  /* 0x005da80001037983 */ /* 0x000ee80000300800 */
[----:B------:R0:W-:Y:S02]  /*114240*/  STL [R1+0xb4], R2 ;  /* 0x0000b40201007387 */ /* 0x0001e40000100800 */
[----:B0-----:R-:W-:-:S05]  /*114250*/  IMAD.U32 R2, RZ, RZ, UR8 ;  /* 0x00000008ff027e24 */ /* 0x001fca000f8e00ff */
[----:B------:R-:W-:Y:S01]  /*114260*/  STL [R1+0x5cf4], R2 ;  /* 0x005cf40201007387 */ /* 0x000fe20000100800 */
[----:B------:R-:W-:Y:S01]  /*114270*/  LOP3.LUT R11, R11, 0xefffffff, RZ, 0xc0, !PT ;  /* 0xefffffff0b0b7812 */ /* 0x000fe200078ec0ff */
[----:B------:R-:W-:Y:S01]  /*114280*/  UMOV UR4, UR9 ;  /* 0x0000000900047c82 */ /* 0x000fe20008000000 */
[----:B------:R-:W-:Y:S02]  /*114290*/  ULDC.64 UR8, c[0x0][0x228] ;  /* 0x00008a0000087ab9 */ /* 0x000fe40000000a00 */
[----:B------:R-:W-:Y:S02]  /*1142a0*/  @P1 LOP3.LUT R11, R11, 0x10000000, RZ, 0xfc, !PT ;  /* 0x100000000b0b1812 */ /* 0x000fe400078efcff */
[----:B--2---:R-:W-:Y:S01]  /*1142b0*/  ISETP.GE.AND P2, PT, R12, UR6, PT ;  /* 0x000000060c007c0c */ /* 0x004fe2000bf46270 */
[----:B------:R-:W-:Y:S01]  /*1142c0*/  IMAD.MOV.U32 R12, RZ, RZ, R4 ;  /* 0x000000ffff0c7224 */ /* 0x000fe200078e0004 */
[----:B------:R-:W-:Y:S01]  /*1142d0*/  IADD3 R4, P0, R7, R19, RZ ;  /* 0x0000001307047210 */ /* 0x000fe20007f1e0ff */
[----:B------:R-:W-:-:S04]  /*1142e0*/  ULDC.64 UR6, c[0x0][0x228] ;  /* 0x00008a0000067ab9 */ /* 0x000fc80000000a00 */
[----:B------:R-:W-:-:S05]  /*1142f0*/  IMAD.X R5, R23, 0x1, R18, P0 ;  /* 0x0000000117057824 */ /* 0x000fca00000e0612 */
[----:B------:R0:W-:Y:S04]  /*114300*/  STL.64 [R1+0x4858], R4 ;  /* 0x0048580401007387 */ /* 0x0001e80000100a00 */
[----:B0-----:R-:W2:Y:S01]  /*114310*/  LDL.LU.64 R4, [R1+0x5da0] ;  /* 0x005da00001047983 */ /* 0x001ea20000300a00 */
[----:B----4-:R-:W-:-:S03]  /*114320*/  ISETP.GE.AND P1, PT, R9, UR4, PT ;  /* 0x0000000409007c0c */ /* 0x010fc6000bf26270 */
[----:B------:R0:W-:Y:S04]  /*114330*/  STL.64 [R1+0x5d70], R18 ;  /* 0x005d701201007387 */ /* 0x0001e80000100a00 */
[----:B------:R-:W4:Y:S04]  /*114340*/  LDL.LU R9, [R1+0x5144] ;  /* 0x0051440001097983 */ /* 0x000f280000300800 */
[----:B------:R-:W4:Y:S01]  /*114350*/  LDL.LU R2, [R1+0x5148] ;  /* 0x0051480001027983 */ /* 0x000f220000300800 */
[----:B---3--:R-:W-:Y:S02]  /*114360*/  IMAD.MOV.U32 R23, RZ, RZ, R3 ;  /* 0x000000ffff177224 */ /* 0x008fe400078e0003 */
[----:B------:R-:W-:-:S05]  /*114370*/  IMAD.U32 R3, RZ, RZ, UR6 ;  /* 0x00000006ff037e24 */ /* 0x000fca000f8e00ff */
[----:B------:R2:W-:Y:S01]  /*114380*/  STL [R1+0x5cf8], R3 ;  /* 0x005cf80301007387 */ /* 0x0005e20000100800 */
[----:B0-----:R-:W-:Y:S01]  /*114390*/  IMAD.MOV.U32 R18, RZ, RZ, R26 ;  /* 0x000000ffff127224 */ /* 0x001fe200078e001a */
[----:B------:R-:W-:Y:S01]  /*1143a0*/  IADD3 R26, P0, R7, R17, RZ ;  /* 0x00000011071a7210 */ /* 0x000fe20007f1e0ff */
[----:B------:R-:W-:Y:S01]  /*1143b0*/  IMAD.MOV.U32 R19, RZ, RZ, R24 ;  /* 0x000000ffff137224 */ /* 0x000fe200078e0018 */
[----:B------:R-:W-:Y:S01]  /*1143c0*/  LOP3.LUT R11, R11, 0xf7ffffff, RZ, 0xc0, !PT ;  /* 0xf7ffffff0b0b7812 */ /* 0x000fe200078ec0ff */
[----:B------:R-:W-:Y:S02]  /*1143d0*/  IMAD.MOV.U32 R24, RZ, RZ, R25 ;  /* 0x000000ffff187224 */ /* 0x000fe400078e0019 */
[----:B------:R-:W-:Y:S01]  /*1143e0*/  IMAD.MOV.U32 R25, RZ, RZ, R27 ;  /* 0x000000ffff197224 */ /* 0x000fe200078e001b */
[----:B------:R-:W-:Y:S01]  /*1143f0*/  @P2 LOP3.LUT R11, R11, 0x8000000, RZ, 0xfc, !PT ;  /* 0x080000000b0b2812 */ /* 0x000fe200078efcff */
[----:B------:R-:W-:-:S03]  /*114400*/  UMOV UR6, UR7 ;  /* 0x0000000700067c82 */ /* 0x000fc60008000000 */
[----:B------:R-:W-:Y:S01]  /*114410*/  LOP3.LUT R11, R11, 0xfbffffff, RZ, 0xc0, !PT ;  /* 0xfbffffff0b0b7812 */ /* 0x000fe200078ec0ff */
[----:B------:R-:W-:-:S03]  /*114420*/  UMOV UR4, UR9 ;  /* 0x0000000900047c82 */ /* 0x000fc60008000000 */
[----:B------:R-:W-:Y:S01]  /*114430*/  @P1 LOP3.LUT R11, R11, 0x4000000, RZ, 0xfc, !PT ;  /* 0x040000000b0b1812 */ /* 0x000fe200078efcff */
[----:B--2---:R-:W-:Y:S02]  /*114440*/  IMAD.MOV.U32 R3, RZ, RZ, R5 ;  /* 0x000000ffff037224 */ /* 0x004fe400078e0005 */
[----:B------:R-:W-:-:S05]  /*114450*/  IMAD.U32 R5, RZ, RZ, UR8 ;  /* 0x00000008ff057e24 */ /* 0x000fca000f8e00ff */
[----:B------:R0:W-:Y:S02]  /*114460*/  STL [R1+0x5d00], R5 ;  /* 0x005d000501007387 */ /* 0x0001e40000100800 */
[----:B0-----:R-:W-:-:S05]  /*114470*/  SHF.R.S32.HI R5, RZ, 0x1f, R7 ;  /* 0x0000001fff057819 */ /* 0x001fca0000011407 */
[----:B------:R-:W-:Y:S01]  /*114480*/  IMAD.X R27, R5, 0x1, R15, P0 ;  /* 0x00000001051b7824 */ /* 0x000fe200000e060f */
[----:B----4-:R-:W-:Y:S01]  /*114490*/  ISETP.GE.AND P2, PT, R9, UR6, PT ;  /* 0x0000000609007c0c */ /* 0x010fe2000bf46270 */
[----:B------:R-:W-:-:S03]  /*1144a0*/  IMAD.MOV.U32 R9, RZ, RZ, R28 ;  /* 0x000000ffff097224 */ /* 0x000fc600078e001c */
[----:B------:R0:W-:Y:S01]  /*1144b0*/  STL.64 [R1+0x4878], R26 ;  /* 0x0048781a01007387 */ /* 0x0001e20000100a00 */
[----:B------:R-:W-:Y:S01]  /*1144c0*/  IADD3 R28, P0, R7, R16, RZ ;  /* 0x00000010071c7210 */ /* 0x000fe20007f1e0ff */
[----:B------:R-:W-:Y:S01]  /*1144d0*/  ULDC.64 UR6, c[0x0][0x228] ;  /* 0x00008a0000067ab9 */ /* 0x000fe20000000a00 */
[----:B------:R-:W-:Y:S01]  /*1144e0*/  ISETP.GE.AND P1, PT, R2, UR4, PT ;  /* 0x0000000402007c0c */ /* 0x000fe2000bf26270 */
[----:B------:R-:W-:Y:S01]  /*1144f0*/  IMAD.MOV.U32 R2, RZ, RZ, R29 ;  /* 0x000000ffff027224 */ /* 0x000fe200078e001d */
[----:B0-----:R-:W2:Y:S04]  /*114500*/  LDL.LU.64 R26, [R1+0x5d98] ;  /* 0x005d9800011a7983 */ /* 0x001ea80000300a00 */
[----:B------:R0:W-:Y:S01]  /*114510*/  STL.64 [R1+0x5d68], R16 ;  /* 0x005d681001007387 */ /* 0x0001e20000100a00 */
[----:B------:R-:W-:-:S03]  /*114520*/  IMAD.X R29, R5, 0x1, R14, P0 ;  /* 0x00000001051d7824 */ /* 0x000fc600000e060e */
[----:B0-----:R-:W3:Y:S04]  /*114530*/  LDL.LU R17, [R1+0x514c] ;  /* 0x00514c0001117983 */ /* 0x001ee80000300800 */
[----:B------:R-:W-:Y:S04]  /*114540*/  STL [R1+0x5d04], R7 ;  /* 0x005d040701007387 */ /* 0x000fe80000100800 */
[----:B------:R0:W-:Y:S04]  /*114550*/  STL.64 [R1+0x4870], R28 ;  /* 0x0048701c01007387 */ /* 0x0001e80000100a00 */
[----:B0-----:R-:W4:Y:S04]  /*114560*/  LDL.LU.64 R28, [R1+0x5d90] ;  /* 0x005d9000011c7983 */ /* 0x001f280000300a00 */
[----:B------:R-:W2:Y:S04]  /*114570*/  LDL.LU R16, [R1+0x5158] ;  /* 0x0051580001107983 */ /* 0x000ea80000300800 */
[----:B------:R-:W4:Y:S01]  /*114580*/  LDL.LU R7, [R1+0x515c] ;  /* 0x00515c0001077983 */ /* 0x000f220000300800 */
[----:B------:R-:W-:Y:S01]  /*114590*/  LOP3.LUT R11, R11, 0xfdffffff, RZ, 0xc0, !PT ;  /* 0xfdffffff0b0b7812 */ /* 0x000fe200078ec0ff */
[----:B------:R-:W-:-:S03]  /*1145a0*/  UMOV UR4, UR7 ;  /* 0x0000000700047c82 */ /* 0x000fc60008000000 */
[----:B------:R-:W-:-:S04]  /*1145b0*/  @P2 LOP3.LUT R11, R11, 0x2000000, RZ, 0xfc, !PT ;  /* 0x020000000b0b2812 */ /* 0x000fc800078efcff */
[----:B------:R-:W-:Y:S01]  /*1145c0*/  LOP3.LUT R11, R11, 0xfeffffff, RZ, 0xc0, !PT ;  /* 0xfeffffff0b0b7812 */ /* 0x000fe200078ec0ff */
[----:B------:R-:W-:Y:S02]  /*1145d0*/  IMAD.MOV.U32 R5, RZ, RZ, R3 ;  /* 0x000000ffff057224 */ /* 0x000fe400078e0003 */
[----:B------:R-:W-:Y:S01]  /*1145e0*/  IMAD.MOV.U32 R3, RZ, RZ, R19 ;  /* 0x000000ffff037224 */ /* 0x000fe200078e0013 */
[----:B------:R-:W-:Y:S01]  /*1145f0*/  @P1 LOP3.LUT R11, R11, 0x1000000, RZ, 0xfc, !PT ;  /* 0x010000000b0b1812 */ /* 0x000fe200078efcff */
[----:B------:R-:W-:Y:S02]  /*114600*/  IMAD.MOV.U32 R19, RZ, RZ, R4 ;  /* 0x000000ffff137224 */ /* 0x000fe400078e0004 */
[----:B------:R-:W-:Y:S01]  /*114610*/  IMAD.U32 R4, RZ, RZ, UR6 ;  /* 0x00000006ff047e24 */ /* 0x000fe2000f8e00ff */
[----:B------:R-:W-:Y:S01]  /*114620*/  ULDC.64 UR6, c[0x0][0x228] ;  /* 0x00008a0000067ab9 */ /* 0x000fe20000000a00 */
[----:B------:R-:W-:Y:S01]  /*114630*/  LOP3.LUT R11, R11, 0xff7fffff, RZ, 0xc0, !PT ;  /* 0xff7fffff0b0b7812 */ /* 0x000fe200078ec0ff */
[----:B------:R-:W-:-:S02]  /*114640*/  UMOV UR8, UR7 ;  /* 0x0000000700087c82 */ /* 0x000fc40008000000 */
[----:B------:R0:W-:Y:S02]  /*114650*/  STL [R1+0x5d08], R4 ;  /* 0x005d080401007387 */ /* 0x0001e40000100800 */
[----:B0-----:R-:W-:Y:S02]  /*114660*/  SHF.R.S32.HI R4, RZ, 0x1f, R6 ;  /* 0x0000001fff047819 */ /* 0x001fe40000011406 */
[----:B---3--:R-:W-:Y:S01]  /*114670*/  ISETP.GE.AND P0, PT, R17, UR4, PT ;  /* 0x0000000411007c0c */ /* 0x008fe2000bf06270 */
[----:B------:R-:W-:-:S12]  /*114680*/  UMOV UR4, UR11 ;  /* 0x0000000b00047c82 */ /* 0x000fd80008000000 */
[----:B------:R-:W-:Y:S02]  /*114690*/  @P0 LOP3.LUT R11, R11, 0x800000, RZ, 0xfc, !PT ;  /* 0x008000000b0b0812 */ /* 0x000fe400078efcff */
[----:B--2---:R-:W-:Y:S01]  /*1146a0*/  ISETP.GE.AND P2, PT, R16, UR8, PT ;  /* 0x0000000810007c0c */ /* 0x004fe2000bf46270 */
[----:B------:R-:W-:Y:S01]  /*1146b0*/  UMOV UR7, UR6 ;  /* 0x0000000600077c82 */ /* 0x000fe20008000000 */
[----:B----4-:R-:W-:Y:S01]  /*1146c0*/  IADD3 R16, P0, R6, R29, RZ ;  /* 0x0000001d06107210 */ /* 0x010fe20007f1e0ff */
[----:B------:R-:W-:Y:S01]  /*1146d0*/  ULDC.64 UR8, c[0x0][0x228] ;  /* 0x00008a0000087ab9 */ /* 0x000fe20000000a00 */
[----:B------:R-:W-:-:S03]  /*1146e0*/  ISETP.GE.AND P1, PT, R7, UR4, PT ;  /* 0x0000000407007c0c */ /* 0x000fc6000bf26270 */
[----:B------:R-:W-:Y:S02]  /*1146f0*/  IMAD.X R17, R4, 0x1, R28, P0 ;  /* 0x0000000104117824 */ /* 0x000fe400000e061c */
[----:B------:R-:W-:Y:S02]  /*114700*/  IMAD.MOV.U32 R7, RZ, RZ, R22 ;  /* 0x000000ffff077224 */ /* 0x000fe400078e0016 */
[----:B------:R-:W2:Y:S04]  /*114710*/  LDL.LU R22, [R1+0x5168] ;  /* 0x0051680001167983 */ /* 0x000ea80000300800 */
[----:B------:R0:W-:Y:S02]  /*114720*/  STL.64 [R1+0x4868], R16 ;  /* 0x0048681001007387 */ /* 0x0001e40000100a00 */
[----:B0-----:R-:W-:-:S02]  /*114730*/  IMAD.MOV.U32 R17, RZ, RZ, R24 ;  /* 0x000000ffff117224 */ /* 0x001fc400078e0018 */
[----:B------:R-:W3:Y:S01]  /*114740*/  LDL.LU R24, [R1+0x516c] ;  /* 0x00516c0001187983 */ /* 0x000ee20000300800 */
[----:B------:R-:W-:-:S04]  /*114750*/  LOP3.LUT R11, R11, 0xffbfffff, RZ, 0xc0, !PT ;  /* 0xffbfffff0b0b7812 */ /* 0x000fc800078ec0ff */
[----:B------:R-:W-:Y:S01]  /*114760*/  @P2 LOP3.LUT R11, R11, 0x400000, RZ, 0xfc, !PT ;  /* 0x004000000b0b2812 */ /* 0x000fe200078efcff */
[----:B------:R-:W-:Y:S01]  /*114770*/  UMOV UR6, UR10 ;  /* 0x0000000a00067c82 */ /* 0x000fe20008000000 */
[----:B------:R-:W-:Y:S02]  /*114780*/  UMOV UR10, UR9 ;  /* 0x00000009000a7c82 */ /* 0x000fe40008000000 */
[----:B------:R-:W-:Y:S01]  /*114790*/  LOP3.LUT R11, R11, 0xffdfffff, RZ, 0xc0, !PT ;  /* 0xffdfffff0b0b7812 */ /* 0x000fe200078ec0ff */
[----:B------:R-:W-:Y:S01]  /*1147a0*/  UMOV UR4, UR8 ;  /* 0x0000000800047c82 */ /* 0x000fe20008000000 */
[----:B------:R-:W-:Y:S01]  /*1147b0*/  ULDC.64 UR8, c[0x0][0x228] ;  /* 0x00008a0000087ab9 */ /* 0x000fe20000000a00 */
[----:B------:R-:W-:Y:S01]  /*1147c0*/  IMAD.MOV.U32 R4, RZ, RZ, R25 ;  /* 0x000000ffff047224 */ /* 0x000fe200078e0019 */
[----:B------:R-:W-:Y:S02]  /*1147d0*/  @P1 LOP3.LUT R11, R11, 0x200000, RZ, 0xfc, !PT ;  /* 0x002000000b0b1812 */ /* 0x000fe400078efcff */
[----:B------:R-:W-:Y:S01]  /*1147e0*/  SHF.R.S32.HI R25, RZ, 0x1f, R6 ;  /* 0x0000001fff197819 */ /* 0x000fe20000011406 */
[----:B------:R-:W-:-:S02]  /*1147f0*/  IMAD.MOV.U32 R16, RZ, RZ, R3 ;  /* 0x000000ffff107224 */ /* 0x000fc400078e0003 */
[----:B------:R-:W-:Y:S02]  /*114800*/  IMAD.MOV.U32 R3, RZ, RZ, R19 ;  /* 0x000000ffff037224 */ /* 0x000fe400078e0013 */
[----:B------:R-:W-:Y:S02]  /*114810*/  IMAD.MOV.U32 R19, RZ, RZ, R23 ;  /* 0x000000ffff137224 */ /* 0x000fe400078e0017 */
[----:B------:R-:W4:Y:S01]  /*114820*/  LDL.LU R23, [R1+0x5178] ;  /* 0x0051780001177983 */ /* 0x000f220000300800 */
[----:B--2---:R-:W-:Y:S01]  /*114830*/  ISETP.GE.AND P2, PT, R22, UR10, PT ;  /* 0x0000000a16007c0c */ /* 0x004fe2000bf46270 */
[----:B------:R-:W-:Y:S02]  /*114840*/  ULDC.64 UR10, c[0x0][0x228] ;  /* 0x00008a00000a7ab9 */ /* 0x000fe40000000a00 */
[----:B------:R-:W2:Y:S01]  /*114850*/  LDL.LU R22, [R1+0x517c] ;  /* 0x00517c0001167983 */ /* 0x000ea20000300800 */
[----:B---3--:R-:W-:Y:S02]  /*114860*/  ISETP.GE.AND P1, PT, R24, UR9, PT ;  /* 0x0000000918007c0c */ /* 0x008fe4000bf26270 */
[----:B------:R-:W-:-:S05]  /*114870*/  IADD3 R24, P0, R6, R27, RZ ;  /* 0x0000001b06187210 */ /* 0x000fca0007f1e0ff */
[----:B------:R-:W-:-:S05]  /*114880*/  IMAD.X R25, R25, 0x1, R26, P0 ;  /* 0x0000000119197824 */ /* 0x000fca00000e061a */
[----:B------:R0:W-:Y:S04]  /*114890*/  STL.64 [R1+0x4880], R24 ;  /* 0x0048801801007387 */ /* 0x0001e80000100a00 */
[----:B0-----:R-:W3:Y:S01]  /*1148a0*/  LDL.LU.64 R24, [R1+0x5d88] ;  /* 0x005d880001187983 */ /* 0x001ee20000300a00 */
[----:B------:R-:W-:-:S04]  /*1148b0*/  LOP3.LUT R11, R11, 0xffefffff, RZ, 0xc0, !PT ;  /* 0xffefffff0b0b7812 */ /* 0x000fc800078ec0ff */
[----:B------:R-:W-:-:S04]  /*1148c0*/  @P2 LOP3.LUT R11, R11, 0x100000, RZ, 0xfc, !PT ;  /* 0x001000000b0b2812 */ /* 0x000fc800078efcff */
[----:B------:R-:W-:Y:S01]  /*1148d0*/  LOP3.LUT R11, R11, 0xfff7ffff, RZ, 0xc0, !PT ;  /* 0xfff7ffff0b0b7812 */ /* 0x000fe200078ec0ff */
[----:B------:R0:W-:Y:S03]  /*1148e0*/  STL.64 [R1+0x5d60], R26 ;  /* 0x005d601a01007387 */ /* 0x0001e60000100a00 */
[----:B------:R-:W-:Y:S02]  /*1148f0*/  @P1 LOP3.LUT R11, R11, 0x80000, RZ, 0xfc, !PT ;  /* 0x000800000b0b1812 */ /* 0x000fe400078efcff */
[----:B----4-:R-:W-:Y:S02]  /*114900*/  ISETP.GE.AND P2, PT, R23, UR11, PT ;  /* 0x0000000b17007c0c */ /* 0x010fe4000bf46270 */
[----:B0-----:R-:W-:Y:S01]  /*114910*/  SHF.R.S32.HI R26, RZ, 0x1f, R6 ;  /* 0x0000001fff1a7819 */ /* 0x001fe20000011406 */
[----:B------:R-:W-:Y:S02]  /*114920*/  IMAD.MOV.U32 R27, RZ, RZ, R13 ;  /* 0x000000ffff1b7224 */ /* 0x000fe400078e000d */
[----:B------:R-:W4:Y:S01]  /*114930*/  LDL.LU R13, [R1+0x5d80] ;  /* 0x005d8000010d7983 */ /* 0x000f220000300800 */
[----:B--2---:R-:W-:-:S02]  /*114940*/  ISETP.GE.AND P1, PT, R22, UR13, PT ;  /* 0x0000000d16007c0c */ /* 0x004fc4000bf26270 */
[----:B---3--:R-:W-:-:S05]  /*114950*/  IADD3 R22, P0, R6, R25, RZ ;  /* 0x0000001906167210 */ /* 0x008fca0007f1e0ff */
[----:B------:R-:W-:Y:S02]  /*114960*/  IMAD.X R23, R26, 0x1, R24, P0 ;  /* 0x000000011a177824 */ /* 0x000fe400000e0618 */
[----:B------:R-:W-:Y:S02]  /*114970*/  IMAD.MOV.U32 R26, RZ, RZ, R4 ;  /* 0x000000ffff1a7224 */ /* 0x000fe400078e0004 */
[----:B------:R-:W-:Y:S01]  /*114980*/  IMAD.MOV.U32 R4, RZ, RZ, R16 ;  /* 0x000000ffff047224 */ /* 0x000fe200078e0010 */
[----:B------:R0:W-:Y:S01]  /*114990*/  STL.64 [R1+0x4890], R22 ;  /* 0x0048901601007387 */ /* 0x0001e20000100a00 */
[----:B------:R-:W-:Y:S02]  /*1149a0*/  IMAD.MOV.U32 R16, RZ, RZ, R17 ;  /* 0x000000ffff107224 */ /* 0x000fe400078e0011 */
[----:B------:R-:W-:Y:S01]  /*1149b0*/  IMAD.MOV.U32 R17, RZ, RZ, R18 ;  /* 0x000000ffff117224 */ /* 0x000fe200078e0012 */
[----:B0-----:R-:W2:Y:S04]  /*1149c0*/  LDL.LU.64 R22, [R1+0x5d78] ;  /* 0x005d780001167983 */ /* 0x001ea80000300a00 */
[----:B------:R-:W3:Y:S04]  /*1149d0*/  LDL.LU R18, [R1+0x5190] ;  /* 0x0051900001127983 */ /* 0x000ee80000300800 */
[----:B------:R0:W-:Y:S04]  /*1149e0*/  STL.64 [R1+0x5d58], R24 ;  /* 0x005d581801007387 */ /* 0x0001e80000100a00 */
[----:B0-----:R-:W4:Y:S04]  /*1149f0*/  LDL.LU R24, [R1+0x5188] ;  /* 0x0051880001187983 */ /* 0x001f280000300800 */
[----:B------:R-:W3:Y:S01]  /*114a00*/  LDL.LU R25, [R1+0x518c] ;  /* 0x00518c0001197983 */ /* 0x000ee20000300800 */
[----:B------:R-:W-:-:S04]  /*114a10*/  LOP3.LUT R11, R11, 0xfffbffff, RZ, 0xc0, !PT ;  /* 0xfffbffff0b0b7812 */ /* 0x000fc800078ec0ff */
[----:B------:R-:W-:-:S04]  /*114a20*/  @P2 LOP3.LUT R11, R11, 0x40000, RZ, 0xfc, !PT ;  /* 0x000400000b0b2812 */ /* 0x000fc800078efcff */
[----:B------:R-:W-:-:S04]  /*114a30*/  LOP3.LUT R11, R11, 0xfffdffff, RZ, 0xc0, !PT ;  /* 0xfffdffff0b0b7812 */ /* 0x000fc800078ec0ff */
[----:B------:R-:W-:Y:S01]  /*114a40*/  @P1 LOP3.LUT R11, R11, 0x20000, RZ, 0xfc, !PT ;  /* 0x000200000b0b1812 */ /* 0x000fe200078efcff */
[----:B--2---:R0:W-:Y:S01]  /*114a50*/  STL.64 [R1+0x5d48], R22 ;  /* 0x005d481601007387 */ /* 0x0041e20000100a00 */
[----:B----4-:R-:W-:Y:S02]  /*114a60*/  ISETP.GE.AND P2, PT, R24, UR15, PT ;  /* 0x0000000f18007c0c */ /* 0x010fe4000bf46270 */
[----:B------:R-:W-:Y:S02]  /*114a70*/  IADD3 R24, P0, R6, R23, RZ ;  /* 0x0000001706187210 */ /* 0x000fe40007f1e0ff */
[----:B---3--:R-:W-:Y:S02]  /*114a80*/  ISETP.GE.AND P1, PT, R25, UR17, PT ;  /* 0x0000001119007c0c */ /* 0x008fe4000bf26270 */
[----:B------:R-:W-:-:S05]  /*114a90*/  SHF.R.S32.HI R25, RZ, 0x1f, R6 ;  /* 0x0000001fff197819 */ /* 0x000fca0000011406 */
[----:B------:R-:W-:Y:S01]  /*114aa0*/  IMAD.X R25, R25, 0x1, R22, P0 ;  /* 0x0000000119197824 */ /* 0x000fe200000e0616 */
[----:B------:R-:W-:-:S04]  /*114ab0*/  ISETP.GE.AND P0, PT, R18, UR19, PT ;  /* 0x0000001312007c0c */ /* 0x000fc8000bf06270 */
[----:B------:R1:W-:Y:S04]  /*114ac0*/  STL.64 [R1+0x48a0], R24 ;  /* 0x0048a01801007387 */ /* 0x0003e80000100a00 */
[----:B------:R-:W2:Y:S01]  /*114ad0*/  LDL.LU R18, [R1+0x5194] ;  /* 0x0051940001127983 */ /* 0x000ea20000300800 */
[----:B------:R-:W-:-:S04]  /*114ae0*/  LOP3.LUT R11, R11, 0xfffeffff, RZ, 0xc0, !PT ;  /* 0xfffeffff0b0b7812 */ /* 0x000fc800078ec0ff */
[----:B------:R-:W-:-:S04]  /*114af0*/  @P2 LOP3.LUT R11, R11, 0x10000, RZ, 0xfc, !PT ;  /* 0x000100000b0b2812 */ /* 0x000fc800078efcff */
[----:B------:R-:W-:-:S04]  /*114b00*/  LOP3.LUT R11, R11, 0xffff7fff, RZ, 0xc0, !PT ;  /* 0xffff7fff0b0b7812 */ /* 0x000fc800078ec0ff */
[----:B------:R-:W-:-:S04]  /*114b10*/  @P1 LOP3.LUT R11, R11, 0x8000, RZ, 0xfc, !PT ;  /* 0x000080000b0b1812 */ /* 0x000fc800078efcff */
[----:B------:R-:W-:Y:S02]  /*114b20*/  LOP3.LUT R11, R11, 0xffffbfff, RZ, 0xc0, !PT ;  /* 0xffffbfff0b0b7812 */ /* 0x000fe400078ec0ff */
[----:B0-----:R-:W-:Y:S02]  /*114b30*/  SHF.R.S32.HI R22, RZ, 0x1f, R6 ;  /* 0x0000001fff167819 */ /* 0x001fe40000011406 */
[----:B------:R-:W-:Y:S01]  /*114b40*/  @P0 LOP3.LUT R11, R11, 0x4000, RZ, 0xfc, !PT ;  /* 0x000040000b0b0812 */ /* 0x000fe200078efcff */
[----:B-1----:R-:W-:Y:S02]  /*114b50*/  IMAD.MOV.U32 R24, RZ, RZ, R19 ;  /* 0x000000ffff187224 */ /* 0x002fe400078e0013 */
[----:B------:R-:W-:Y:S02]  /*114b60*/  IMAD.MOV.U32 R23, RZ, RZ, R4 ;  /* 0x000000ffff177224 */ /* 0x000fe400078e0004 */
[----:B------:R-:W-:Y:S02]  /*114b70*/  IMAD.MOV.U32 R4, RZ, RZ, R17 ;  /* 0x000000ffff047224 */ /* 0x000fe400078e0011 */
[----:B------:R-:W-:Y:S01]  /*114b80*/  IMAD.MOV.U32 R25, RZ, RZ, R16 ;  /* 0x000000ffff197224 */ /* 0x000fe200078e0010 */
[----:B------:R-:W3:Y:S04]  /*114b90*/  LDL.LU R17, [R1+0x51a0] ;  /* 0x0051a00001117983 */ /* 0x000ee80000300800 */
[----:B------:R-:W4:Y:S01]  /*114ba0*/  LDL.LU R16, [R1+0x51a4] ;  /* 0x0051a40001107983 */ /* 0x000f220000300800 */
[----:B--2---:R-:W-:-:S02]  /*114bb0*/  ISETP.GE.AND P1, PT, R18, UR21, PT ;  /* 0x0000001512007c0c */ /* 0x004fc4000bf26270 */
[----:B------:R-:W-:-:S05]  /*114bc0*/  IADD3 R18, P0, R6, R21, RZ ;  /* 0x0000001506127210 */ /* 0x000fca0007f1e0ff */
[----:B------:R-:W-:-:S05]  /*114bd0*/  IMAD.X R19, R22, 0x1, R20, P0 ;  /* 0x0000000116137824 */ /* 0x000fca00000e0614 */
[----:B------:R0:W-:Y:S04]  /*114be0*/  STL.64 [R1+0x48b0], R18 ;  /* 0x0048b01201007387 */ /* 0x0001e80000100a00 */
[----:B0-----:R-:W2:Y:S01]  /*114bf0*/  LDL.LU.64 R18, [R1+0x5d70] ;  /* 0x005d700001127983 */ /* 0x001ea20000300a00 */
[----:B------:R-:W-:Y:S01]  /*114c00*/  LOP3.LUT R11, R11, 0xffffdfff, RZ, 0xc0, !PT ;  /* 0xffffdfff0b0b7812 */ /* 0x000fe200078ec0ff */
[----:B------:R-:W-:Y:S01]  /*114c10*/  UMOV UR19, UR22 ;  /* 0x0000001600137c82 */ /* 0x000fe20008000000 */
[----:B------:R-:W-:Y:S02]  /*114c20*/  ULDC.64 UR22, c[0x0][0x228] ;  /* 0x00008a0000167ab9 */ /* 0x000fe40000000a00 */
[----:B------:R-:W-:Y:S02]  /*114c30*/  @P1 LOP3.LUT R11, R11, 0x2000, RZ, 0xfc, !PT ;  /* 0x000020000b0b1812 */ /* 0x000fe400078efcff */
[----:B----4-:R-:W-:-:S02]  /*114c40*/  ISETP.GE.AND P1, PT, R16, UR25, PT ;  /* 0x0000001910007c0c */ /* 0x010fc4000bf26270 */
[----:B---3--:R-:W-:Y:S01]  /*114c50*/  ISETP.GE.AND P2, PT, R17, UR23, PT ;  /* 0x0000001711007c0c */ /* 0x008fe2000bf46270 */
[----:B------:R0:W-:Y:S04]  /*114c60*/  STL.64 [R1+0x5d40], R20 ;  /* 0x005d401401007387 */ /* 0x0001e80000100a00 */
[----:B0-----:R-:W3:Y:S01]  /*114c70*/  LDL R21, [R1+0x8c] ;  /* 0x00008c0001157983 */ /* 0x001ee20000100800 */
[----:B--2---:R-:W-:-:S05]  /*114c80*/  IADD3 R16, P0, R6, R19, RZ ;  /* 0x0000001306107210 */ /* 0x004fca0007f1e0ff */
[----:B------:R-:W-:-:S05]  /*114c90*/  IMAD.X R17, R22, 0x1, R18, P0 ;  /* 0x0000000116117824 */ /* 0x000fca00000e0612 */
[----:B------:R0:W-:Y:S04]  /*114ca0*/  STL.64 [R1+0x48b8], R16 ;  /* 0x0048b81001007387 */ /* 0x0001e80000100a00 */
[----:B0-----:R-:W2:Y:S04]  /*114cb0*/  LDL.LU.64 R16, [R1+0x5d68] ;  /* 0x005d680001107983 */ /* 0x001ea80000300a00 */
[----:B------:R-:W4:Y:S04]  /*114cc0*/  LDL.LU R20, [R1+0x51c8] ;  /* 0x0051c80001147983 */ /* 0x000f280000300800 */
[----:B------:R0:W-:Y:S04]  /*114cd0*/  STL.64 [R1+0x5d38], R18 ;  /* 0x005d381201007387 */ /* 0x0001e80000100a00 */
[----:B0-----:R-:W3:Y:S04]  /*114ce0*/  LDL.LU R18, [R1+0x51c0] ;  /* 0x0051c00001127983 */ /* 0x001ee80000300800 */
[----:B------:R-:W4:Y:S01]  /*114cf0*/  LDL.LU R19, [R1+0x51c4] ;  /* 0x0051c40001137983 */ /* 0x000f220000300800 */
[----:B------:R-:W-:-:S04]  /*114d00*/  LOP3.LUT R11, R11, 0xffffefff, RZ, 0xc0, !PT ;  /* 0xffffefff0b0b7812 */ /* 0x000fc800078ec0ff */
[----:B------:R-:W-:-:S04]  /*114d10*/  @P2 LOP3.LUT R11, R11, 0x1000, RZ, 0xfc, !PT ;  /* 0x000010000b0b2812 */ /* 0x000fc800078efcff */
[----:B------:R-:W-:-:S04]  /*114d20*/  LOP3.LUT R11, R11, 0xfffff7ff, RZ, 0xc0, !PT ;  /* 0xfffff7ff0b0b7812 */ /* 0x000fc800078ec0ff */
[----:B------:R-:W-:Y:S02]  /*114d30*/  @P1 LOP3.LUT R11, R11, 0x800, RZ, 0xfc, !PT ;  /* 0x000008000b0b1812 */ /* 0x000fe400078efcff */
[----:B---3--:R-:W-:Y:S02]  /*114d40*/  ISETP.GE.AND P2, PT, R18, UR27, PT ;  /* 0x0000001b12007c0c */ /* 0x008fe4000bf46270 */
[----:B--2---:R-:W-:Y:S02]  /*114d50*/  IADD3 R18, P0, R6, R17, RZ ;  /* 0x0000001106127210 */ /* 0x004fe40007f1e0ff */
[----:B----4-:R-:W-:-:S03]  /*114d60*/  ISETP.GE.AND P1, PT, R19, UR29, PT ;  /* 0x0000001d13007c0c */ /* 0x010fc6000bf26270 */
[----:B------:R-:W-:-:S05]  /*114d70*/  IMAD.X R19, R22, 0x1, R15, P0 ;  /* 0x0000000116137824 */ /* 0x000fca00000e060f */
[----:B------:R0:W-:Y:S04]  /*114d80*/  STL.64 [R1+0x48d8], R18 ;  /* 0x0048d81201007387 */ /* 0x0001e80000100a00 */
[----:B------:R1:W-:Y:S01]  /*114d90*/  STL [R1+0x5d0c], R6 ;  /* 0x005d0c0601007387 */ /* 0x0003e20000100800 */
[----:B0-----:R-:W-:-:S03]  /*114da0*/  IADD3 R18, P0, R6, R16, RZ ;  /* 0x0000001006127210 */ /* 0x001fc60007f1e0ff */
[----:B-1----:R-:W2:Y:S01]  /*114db0*/  LDL.LU R6, [R1+0x51cc] ;  /* 0x0051cc0001067983 */ /* 0x002ea20000300800 */
[----:B------:R-:W-:Y:S01]  /*114dc0*/  LOP3.LUT R11, R11, 0xfffffbff, RZ, 0xc0, !PT ;  /* 0xfffffbff0b0b7812 */ /* 0x000fe200078ec0ff */
[----:B------:R-:W-:-:S03]  /*114dd0*/  IMAD.X R19, R22, 0x1, R14, P0 ;  /* 0x0000000116137824 */ /* 0x000fc600000e060e */
[----:B------:R-:W-:Y:S02]  /*114de0*/  @P2 LOP3.LUT R11, R11, 0x400, RZ, 0xfc, !PT ;  /* 0x000004000b0b2812 */ /* 0x000fe400078efcff */
[----:B------:R-:W-:Y:S02]  /*114df0*/  ISETP.GE.AND P0, PT, R20, UR31, PT ;  /* 0x0000001f14007c0c */ /* 0x000fe4000bf06270 */
[----:B------:R-:W-:-:S04]  /*114e00*/  LOP3.LUT R11, R11, 0xfffffdff, RZ, 0xc0, !PT ;  /* 0xfffffdff0b0b7812 */ /* 0x000fc800078ec0ff */
[----:B------:R-:W-:-:S04]  /*114e10*/  @P1 LOP3.LUT R11, R11, 0x200, RZ, 0xfc, !PT ;  /* 0x000002000b0b1812 */ /* 0x000fc800078efcff */
[----:B------:R-:W-:-:S04]  /*114e20*/  LOP3.LUT R11, R11, 0xfffffeff, RZ, 0xc0, !PT ;  /* 0xfffffeff0b0b7812 */ /* 0x000fc800078ec0ff */
[----:B------:R-:W-:Y:S01]  /*114e30*/  @P0 LOP3.LUT R11, R11, 0x100, RZ, 0xfc, !PT ;  /* 0x000001000b0b0812 */ /* 0x000fe200078efcff */
[----:B------:R0:W-:Y:S03]  /*114e40*/  STL.64 [R1+0x48d0], R18 ;  /* 0x0048d01201007387 */ /* 0x0001e60000100a00 */
[----:B------:R-:W-:Y:S01]  /*114e50*/  LOP3.LUT R11, R11, 0xffffff7f, RZ, 0xc0, !PT ;  /* 0xffffff7f0b0b7812 */ /* 0x000fe200078ec0ff */
[----:B------:R-:W-:Y:S01]  /*114e60*/  IMAD.MOV.U32 R20, RZ, RZ, R8 ;  /* 0x000000ffff147224 */ /* 0x000fe200078e0008 */
[----:B------:R-:W-:Y:S01]  /*114e70*/  SHF.R.S32.HI R8, RZ, 0x1f, R21 ;  /* 0x0000001fff087819 */ /* 0x000fe20000011415 */
[----:B0-----:R-:W3:Y:S01]  /*114e80*/  LDL.LU R18, [R1+0x51d8] ;  /* 0x0051d80001127983 */ /* 0x001ee20000300800 */
[----:B------:R-:W-:Y:S02]  /*114e90*/  IMAD.MOV.U32 R19, RZ, RZ, R23 ;  /* 0x000000ffff137224 */ /* 0x000fe400078e0017 */
[----:B------:R-:W-:-:S02]  /*114ea0*/  IMAD.MOV.U32 R23, RZ, RZ, R26 ;  /* 0x000000ffff177224 */ /* 0x000fc400078e001a */
[----:B------:R-:W-:Y:S01]  /*114eb0*/  IMAD.MOV.U32 R22, RZ, RZ, R27 ;  /* 0x000000ffff167224 */ /* 0x000fe200078e001b */
[----:B--2---:R-:W-:Y:S02]  /*114ec0*/  ISETP.GE.AND P0, PT, R6, UR33, PT ;  /* 0x0000002106007c0c */ /* 0x004fe4000bf06270 */
[----:B------:R-:W2:Y:S11]  /*114ed0*/  LDL.LU R6, [R1+0x51dc] ;  /* 0x0051dc0001067983 */ /* 0x000eb60000300800 */
[----:B------:R-:W-:-:S02]  /*114ee0*/  @P0 LOP3.LUT R11, R11, 0x80, RZ, 0xfc, !PT ;  /* 0x000000800b0b0812 */ /* 0x000fc400078efcff */
[----:B------:R-:W-:Y:S01]  /*114ef0*/  IADD3 R26, P0, R21, R29, RZ ;  /* 0x0000001d151a7210 */ /* 0x000fe20007f1e0ff */
[----:B------:R-:W-:Y:S04]  /*114f00*/  STL [R1+0x5cb8], R29 ;  /* 0x005cb81d01007387 */ /* 0x000fe80000100800 */
[----:B------:R-:W-:-:S05]  /*114f10*/  IMAD.X R27, R8, 0x1, R28, P0 ;  /* 0x00000001081b7824 */ /* 0x000fca00000e061c */
[----:B------:R0:W-:Y:S04]  /*114f20*/  STL.64 [R1+0x48c8], R26 ;  /* 0x0048c81a01007387 */ /* 0x0001e80000100a00 */
[----:B0-----:R-:W4:Y:S04]  /*114f30*/  LDL.LU.64 R26, [R1+0x5d60] ;  /* 0x005d6000011a7983 */ /* 0x001f280000300a00 */
[----:B------:R0:W-:Y:S02]  /*114f40*/  STL [R1+0x5cbc], R28 ;  /* 0x005cbc1c01007387 */ /* 0x0001e40000100800 */
[----:B0-----:R-:W-:-:S02]  /*114f50*/  IMAD.MOV.U32 R28, RZ, RZ, R19 ;  /* 0x000000ffff1c7224 */ /* 0x001fc400078e0013 */
[----:B------:R-:W-:Y:S02]  /*114f60*/  IMAD.MOV.U32 R19, RZ, RZ, R24 ;  /* 0x000000ffff137224 */ /* 0x000fe400078e0018 */
[----:B------:R-:W4:Y:S01]  /*114f70*/  LDL.LU R24, [R1+0x51e8] ;  /* 0x0051e80001187983 */ /* 0x000f220000300800 */
[----:B---3--:R-:W-:Y:S01]  /*114f80*/  ISETP.GE.AND P1, PT, R18, UR35, PT ;  /* 0x0000002312007c0c */ /* 0x008fe2000bf26270 */
[----:B------:R-:W-:Y:S01]  /*114f90*/  UMOV UR21, UR37 ;  /* 0x0000002500157c82 */ /* 0x000fe20008000000 */
[----:B------:R-:W-:Y:S01]  /*114fa0*/  UMOV UR29, UR36 ;  /* 0x00000024001d7c82 */ /* 0x000fe20008000000 */
[----:B------:R-:W-:Y:S01]  /*114fb0*/  ULDC.64 UR36, c[0x0][0x228] ;  /* 0x00008a0000247ab9 */ /* 0x000fe20000000a00 */
[----:B------:R-:W-:Y:S01]  /*114fc0*/  LOP3.LUT R11, R11, 0xffffffbf, RZ, 0xc0, !PT ;  /* 0xffffffbf0b0b7812 */ /* 0x000fe200078ec0ff */
[----:B------:R-:W-:Y:S01]  /*114fd0*/  UMOV UR33, UR39 ;  /* 0x0000002700217c82 */ /* 0x000fe20008000000 */
[----:B------:R-:W-:Y:S01]  /*114fe0*/  UMOV UR25, UR38 ;  /* 0x0000002600197c82 */ /* 0x000fe20008000000 */
[----:B------:R-:W-:Y:S01]  /*114ff0*/  ULDC.64 UR38, c[0x0][0x228] ;  /* 0x00008a0000267ab9 */ /* 0x000fe20000000a00 */
[----:B------:R-:W3:Y:S05]  /*115000*/  LDL.LU R29, [R1+0x51ec] ;  /* 0x0051ec00011d7983 */ /* 0x000eea0000300800 */
[----:B------:R-:W-:-:S04]  /*115010*/  @P1 LOP3.LUT R11, R11, 0x40, RZ, 0xfc, !PT ;  /* 0x000000400b0b1812 */ /* 0x000fc800078efcff */
[----:B------:R-:W-:Y:S01]  /*115020*/  LOP3.LUT R11, R11, 0xffffffdf, RZ, 0xc0, !PT ;  /* 0xffffffdf0b0b7812 */ /* 0x000fe200078ec0ff */
[----:B------:R-:W-:Y:S01]  /*115030*/  IMAD.MOV.U32 R18, RZ, RZ, R25 ;  /* 0x000000ffff127224 */ /* 0x000fe200078e0019 */
[----:B--2---:R-:W-:Y:S02]  /*115040*/  ISETP.GE.AND P0, PT, R6, UR37, PT ;  /* 0x0000002506007c0c */ /* 0x004fe4000bf06270 */
[----:B------:R-:W2:Y:S11]  /*115050*/  LDL.LU R6, [R1+0x51f8] ;  /* 0x0051f80001067983 */ /* 0x000eb60000300800 */
[----:B------:R-:W-:Y:S01]  /*115060*/  @P0 LOP3.LUT R11, R11, 0x20, RZ, 0xfc, !PT ;  /* 0x000000200b0b0812 */ /* 0x000fe200078efcff */
[----:B----4-:R-:W-:Y:S01]  /*115070*/  STL [R1+0x5cc0], R27 ;  /* 0x005cc01b01007387 */ /* 0x010fe20000100800 */
[----:B------:R-:W-:-:S02]  /*115080*/  ISETP.GE.AND P1, PT, R24, UR39, PT ;  /* 0x0000002718007c0c */ /* 0x000fc4000bf26270 */
[----:B------:R-:W-:-:S05]  /*115090*/  IADD3 R24, P0, R21, R27, RZ ;  /* 0x0000001b15187210 */ /* 0x000fca0007f1e0ff */
[----:B------:R-:W-:-:S05]  /*1150a0*/  IMAD.X R25, R8, 0x1, R26, P0 ;  /* 0x0000000108197824 */ /* 0x000fca00000e061a */
[----:B------:R0:W-:Y:S04]  /*1150b0*/  STL.64 [R1+0x48e8], R24 ;  /* 0x0048e81801007387 */ /* 0x0001e80000100a00 */
[----:B0-----:R-:W4:Y:S01]  /*1150c0*/  LDL.LU.64 R24, [R1+0x5d58] ;  /* 0x005d580001187983 */ /* 0x001f220000300a00 */
[----:B------:R-:W-:Y:S01]  /*1150d0*/  UMOV UR15, UR41 ;  /* 0x00000029000f7c82 */ /* 0x000fe20008000000 */
[----:B------:R-:W-:Y:S01]  /*1150e0*/  UMOV UR13, UR40 ;  /* 0x00000028000d7c82 */ /* 0x000fe20008000000 */
[----:B------:R-:W-:Y:S01]  /*1150f0*/  ULDC.64 UR40, c[0x0][0x228] ;  /* 0x00008a0000287ab9 */ /* 0x000fe20000000a00 */
[----:B------:R-:W-:Y:S02]  /*115100*/  LOP3.LUT R11, R11, 0xffffffef, RZ, 0xc0, !PT ;  /* 0xffffffef0b0b7812 */ /* 0x000fe400078ec0ff */
[----:B---3--:R-:W-:-:S02]  /*115110*/  ISETP.GE.AND P0, PT, R29, UR41, PT ;  /* 0x000000291d007c0c */ /* 0x008fc4000bf06270 */
[----:B------:R-:W-:Y:S01]  /*115120*/  @P1 LOP3.LUT R11, R11, 0x10, RZ, 0xfc, !PT ;  /* 0x000000100b0b1812 */ /* 0x000fe200078efcff */
[----:B------:R0:W-:Y:S03]  /*115130*/  STL [R1+0x5cc4], R26 ;  /* 0x005cc41a01007387 */ /* 0x0001e60000100800 */
[----:B------:R-:W-:Y:S01]  /*115140*/  LOP3.LUT R11, R11, 0xfffffff7, RZ, 0xc0, !PT ;  /* 0xfffffff70b0b7812 */ /* 0x000fe200078ec0ff */
[----:B------:R-:W-:Y:S01]  /*115150*/  IMAD.MOV.U32 R27, RZ, RZ, R22 ;  /* 0x000000ffff1b7224 */ /* 0x000fe200078e0016 */
[----:B------:R-:W-:Y:S01]  /*115160*/  UMOV UR23, UR43 ;  /* 0x0000002b00177c82 */ /* 0x000fe20008000000 */
[----:B------:R-:W-:Y:S01]  /*115170*/  UMOV UR17, UR42 ;  /* 0x0000002a00117c82 */ /* 0x000fe20008000000 */
[----:B------:R-:W-:Y:S01]  /*115180*/  ULDC.64 UR42, c[0x0][0x228] ;  /* 0x00008a00002a7ab9 */ /* 0x000fe20000000a00 */
[----:B0-----:R-:W3:Y:S02]  /*115190*/  LDL.LU R26, [R1+0x51fc] ;  /* 0x0051fc00011a7983 */ /* 0x001ee40000300800 */
[----:B------:R-:W-:Y:S01]  /*1151a0*/  @P0 LOP3.LUT R11, R11, 0x8, RZ, 0xfc, !PT ;  /* 0x000000080b0b0812 */ /* 0x000fe200078efcff */
[----:B------:R-:W-:-:S02]  /*1151b0*/  IMAD.MOV.U32 R29, RZ, RZ, R18 ;  /* 0x000000ffff1d7224 */ /* 0x000fc400078e0012 */
[----:B------:R-:W-:Y:S01]  /*1151c0*/  IMAD.MOV.U32 R18, RZ, RZ, R23 ;  /* 0x000000ffff127224 */ /* 0x000fe200078e0017 */
[----:B--2---:R-:W-:Y:S01]  /*1151d0*/  ISETP.GE.AND P1, PT, R6, UR43, PT ;  /* 0x0000002b06007c0c */ /* 0x004fe2000bf26270 */
[----:B------:R-:W-:Y:S02]  /*1151e0*/  IMAD.MOV.U32 R6, RZ, RZ, R19 ;  /* 0x000000ffff067224 */ /* 0x000fe400078e0013 */
[----:B------:R-:W-:Y:S02]  /*1151f0*/  IMAD.MOV.U32 R19, RZ, RZ, R20 ;  /* 0x000000ffff137224 */ /* 0x000fe400078e0014 */
[----:B------:R-:W2:Y:S01]  /*115200*/  LDL.LU R20, [R1+0x5208] ;  /* 0x0052080001147983 */ /* 0x000ea20000300800 */
[----:B----4-:R-:W-:-:S03]  /*115210*/  IADD3 R22, P0, R21, R25, RZ ;  /* 0x0000001915167210 */ /* 0x010fc60007f1e0ff */
[----:B------:R0:W-:Y:S02]  /*115220*/  STL [R1+0x5cc8], R25 ;  /* 0x005cc81901007387 */ /* 0x0001e40000100800 */
[----:B------:R-:W-:Y:S02]  /*115230*/  IMAD.X R23, R8, 0x1, R24, P0 ;  /* 0x0000000108177824 */ /* 0x000fe400000e0618 */
[----:B0-----:R-:W-:Y:S02]  /*115240*/  IMAD.MOV.U32 R25, RZ, RZ, R10 ;  /* 0x000000ffff197224 */ /* 0x001fe400078e000a */
[----:B------:R-:W4:Y:S04]  /*115250*/  LDL.LU R10, [R1+0x5d50] ;  /* 0x005d5000010a7983 */ /* 0x000f280000300800 */
[----:B------:R0:W-:Y:S04]  /*115260*/  STL.64 [R1+0x48f8], R22 ;  /* 0x0048f81601007387 */ /* 0x0001e80000100a00 */
[----:B0-----:R-:W4:Y:S01]  /*115270*/  LDL.LU.64 R22, [R1+0x5d48] ;  /* 0x005d480001167983 */ /* 0x001f220000300a00 */
[----:B------:R-:W-:Y:S01]  /*115280*/  UMOV UR27, UR45 ;  /* 0x0000002d001b7c82 */ /* 0x000fe20008000000 */
[----:B------:R-:W-:Y:S01]  /*115290*/  UMOV UR41, UR44 ;  /* 0x0000002c00297c82 */ /* 0x000fe20008000000 */
[----:B------:R-:W-:Y:S01]  /*1152a0*/  ULDC.64 UR44, c[0x0][0x228] ;  /* 0x00008a00002c7ab9 */ /* 0x000fe20000000a00 */
[----:B------:R-:W-:-:S02]  /*1152b0*/  LOP3.LUT R11, R11, 0xfffffffb, RZ, 0xc0, !PT ;  /* 0xfffffffb0b0b7812 */ /* 0x000fc400078ec0ff */
[----:B---3--:R-:W-:Y:S02]  /*1152c0*/  ISETP.GE.AND P0, PT, R26, UR45, PT ;  /* 0x0000002d1a007c0c */ /* 0x008fe4000bf06270 */
[----:B------:R-:W-:Y:S01]  /*1152d0*/  @P1 LOP3.LUT R11, R11, 0x4, RZ, 0xfc, !PT ;  /* 0x000000040b0b1812 */ /* 0x000fe200078efcff */
[----:B------:R-:W-:Y:S01]  /*1152e0*/  UMOV UR9, UR47 ;  /* 0x0000002f00097c82 */ /* 0x000fe20008000000 */
[----:B------:R-:W-:Y:S01]  /*1152f0*/  UMOV UR11, UR46 ;  /* 0x0000002e000b7c82 */ /* 0x000fe20008000000 */
[----:B------:R-:W-:Y:S01]  /*115300*/  ULDC.64 UR46, c[0x0][0x228] ;  /* 0x00008a00002e7ab9 */ /* 0x000fe20000000a00 */
[----:B------:R-:W-:-:S07]  /*115310*/  LOP3.LUT R11, R11, 0xfffffffd, RZ, 0xc0, !PT ;  /* 0xfffffffd0b0b7812 */ /* 0x000fce00078ec0ff */
[----:B------:R-:W-:Y:S01]  /*115320*/  @P0 LOP3.LUT R11, R11, 0x2, RZ, 0xfc, !PT ;  /* 0x000000020b0b0812 */ /* 0x000fe200078efcff */
[----:B------:R0:W-:Y:S01]  /*115330*/  STL [R1+0x5ccc], R24 ;  /* 0x005ccc1801007387 */ /* 0x0001e20000100800 */
[----:B------:R-:W-:Y:S02]  /*115340*/  IMAD.MOV.U32 R26, RZ, RZ, R18 ;  /* 0x000000ffff1a7224 */ /* 0x000fe400078e0012 */
[----:B0-----:R-:W-:Y:S02]  /*115350*/  IMAD.MOV.U32 R24, RZ, RZ, R28 ;  /* 0x000000ffff187224 */ /* 0x001fe400078e001c */
[----:B------:R-:W-:Y:S01]  /*115360*/  IMAD.MOV.U32 R28, RZ, RZ, R19 ;  /* 0x000000ffff1c7224 */ /* 0x000fe200078e0013 */
[----:B--2---:R-:W-:Y:S02]  /*115370*/  ISETP.GE.AND P1, PT, R20, UR47, PT ;  /* 0x0000002f14007c0c */ /* 0x004fe4000bf26270 */
[----:B----4-:R-:W-:Y:S01]  /*115380*/  IADD3 R20, P0, R21, R23, RZ ;  /* 0x0000001715147210 */ /* 0x010fe20007f1e0ff */
[----:B------:R-:W-:Y:S04]  /*115390*/  STL [R1+0x5cd0], R23 ;  /* 0x005cd01701007387 */ /* 0x000fe80000100800 */
[----:B------:R-:W-:-:S05]  /*1153a0*/  IMAD.X R21, R8, 0x1, R22, P0 ;  /* 0x0000000108157824 */ /* 0x000fca00000e0616 */
[----:B------:R0:W-:Y:S04]  /*1153b0*/  STL.64 [R1+0x4908], R20 ;  /* 0x0049081401007387 */ /* 0x0001e80000100a00 */
[----:B0-----:R-:W2:Y:S04]  /*1153c0*/  LDL.LU.64 R20, [R1+0x5d40] ;  /* 0x005d400001147983 */ /* 0x001ea80000300a00 */
[----:B------:R-:W3:Y:S04]  /*1153d0*/  LDL.LU R19, [R1+0x520c] ;  /* 0x00520c0001137983 */ /* 0x000ee80000300800 */
[----:B------:R-:W4:Y:S04]  /*1153e0*/  LDL.LU R18, [R1+0x5210] ;  /* 0x0052100001127983 */ /* 0x000f280000300800 */
[----:B------:R-:W2:Y:S04]  /*1153f0*/  LDL.LU R23, [R1+0x5214] ;  /* 0x0052140001177983 */ /* 0x000ea80000300800 */
[----:B------:R0:W-:Y:S04]  /*115400*/  STL [R1+0x5cd4], R22 ;  /* 0x005cd41601007387 */ /* 0x0001e80000100800 */
[----:B0-----:R-:W2:Y:S01]  /*115410*/  LDL R22, [R1+0x8c] ;  /* 0x00008c0001167983 */ /* 0x001ea20000100800 */
[----:B------:R-:W-:Y:S01]  /*115420*/  LOP3.LUT R11, R11, 0xfffffffe, RZ, 0xc0, !PT ;  /* 0xfffffffe0b0b7812 */ /* 0x000fe200078ec0ff */
[----:B------:R-:W-:-:S03]  /*115430*/  UMOV UR37, UR49 ;  /* 0x0000003100257c82 */ /* 0x000fc60008000000 */
[----:B------:R-:W-:Y:S01]  /*115440*/  @P1 LOP3.LUT R11, R11, 0x1, RZ, 0xfc, !PT ;  /* 0x000000010b0b1812 */ /* 0x000fe200078efcff */
[----:B------:R-:W-:Y:S01]  /*115450*/  UMOV UR45, UR48 ;  /* 0x00000030002d7c82 */ /* 0x000fe20008000000 */
[----:B------:R-:W-:-:S03]  /*115460*/  ULDC.64 UR48, c[0x0][0x228] ;  /* 0x00008a0000307ab9 */ /* 0x000fc60000000a00 */
[----:B------:R-:W-:Y:S01]  /*115470*/  STL [R1+0x5d10], R11 ;  /* 0x005d100b01007387 */ /* 0x000fe20000100800 */
[----:B----4-:R-:W-:Y:S02]  /*115480*/  ISETP.GE.AND P1, PT, R18, UR51, PT ;  /* 0x0000003312007c0c */ /* 0x010fe4000bf26270 */
[----:B---3--:R-:W-:Y:S01]  /*115490*/  ISETP.GE.AND P0, PT, R19, UR49, PT ;  /* 0x0000003113007c0c */ /* 0x008fe2000bf06270 */
[----:B--2---:R-:W-:Y:S01]  /*1154a0*/  STL [R1+0x5cd8], R21 ;  /* 0x005cd81501007387 */ /* 0x004fe20000100800 */
[----:B------:R-:W-:-:S05]  /*1154b0*/  IADD3 R18, P2, R22, R21, RZ ;  /* 0x0000001516127210 */ /* 0x000fca0007f5e0ff */
[----:B------:R-:W-:-:S05]  /*1154c0*/  IMAD.X R19, R8, 0x1, R20, P2 ;  /* 0x0000000108137824 */ /* 0x000fca00010e0614 */
[----:B------:R0:W-:Y:S04]  /*1154d0*/  STL.64 [R1+0x4918], R18 ;  /* 0x0049181201007387 */ /* 0x0001e80000100a00 */
[----:B0-----:R-:W2:Y:S04]  /*1154e0*/  LDL.LU.64 R18, [R1+0x5d38] ;  /* 0x005d380001127983 */ /* 0x001ea80000300a00 */
[----:B------:R0:W-:Y:S04]  /*1154f0*/  STL [R1+0x5d14], R20 ;  /* 0x005d141401007387 */ /* 0x0001e80000100800 */
[----:B0-----:R-:W3:Y:S04]  /*115500*/  LDL.LU R20, [R1+0x5220] ;  /* 0x0052200001147983 */ /* 0x001ee80000300800 */
[----:B------:R-:W4:Y:S01]  /*115510*/  LDL.LU R11, [R1+0x5224] ;  /* 0x00522400010b7983 */ /* 0x000f220000300800 */
[----:B------:R-:W-:Y:S01]  /*115520*/  ISETP.GE.AND P2, PT, R23, UR53, PT ;  /* 0x0000003517007c0c */ /* 0x000fe2000bf46270 */
[----:B------:R-:W-:-:S02]  /*115530*/  IMAD.MOV.U32 R23, RZ, RZ, R24 ;  /* 0x000000ffff177224 */ /* 0x000fc400078e0018 */
[----:B------:R-:W-:Y:S02]  /*115540*/  IMAD.MOV.U32 R24, RZ, RZ, R29 ;  /* 0x000000ffff187224 */ /* 0x000fe400078e001d */
[----:B------:R-:W4:Y:S01]  /*115550*/  LDL R29, [R1+0x2ecc] ;  /* 0x002ecc00011d7983 */ /* 0x000f220000100800 */
[----:B------:R-:W-:Y:S01]  /*115560*/  UMOV UR35, UR57 ;  /* 0x0000003900237c82 */ /* 0x000fe20008000000 */
[----:B------:R-:W-:-:S04]  /*115570*/  LOP3.LUT R10, R10, 0xffffbfff, RZ, 0xc0, !PT ;  /* 0xffffbfff0a0a7812 */ /* 0x000fc800078ec0ff */
[----:B------:R-:W-:Y:S01]  /*115580*/  @P0 LOP3.LUT R10, R10, 0x4000, RZ, 0xfc, !PT ;  /* 0x000040000a0a0812 */ /* 0x000fe200078efcff */
[----:B--2---:R-:W-:Y:S04]  /*115590*/  STL [R1+0x5d1c], R19 ;  /* 0x005d1c1301007387 */ /* 0x004fe80000100800 */
[----:B------:R0:W-:Y:S01]  /*1155a0*/  STL [R1+0x5d20], R18 ;  /* 0x005d201201007387 */ /* 0x0001e20000100800 */
[----:B---3--:R-:W-:Y:S02]  /*1155b0*/  ISETP.GE.AND P3, PT, R20, UR55, PT ;  /* 0x0000003714007c0c */ /* 0x008fe4000bf66270 */
[----:B------:R-:W-:-:S05]  /*1155c0*/  IADD3 R20, P4, R22, R19, RZ ;  /* 0x0000001316147210 */ /* 0x000fca0007f9e0ff */
[----:B------:R-:W-:Y:S01]  /*1155d0*/  IMAD.X R21, R8, 0x1, R18, P4 ;  /* 0x0000000108157824 */ /* 0x000fe200020e0612 */
[----:B------:R-:W-:Y:S01]  /*1155e0*/  UMOV UR55, UR56 ;  /* 0x0000003800377c82 */ /* 0x000fe20008000000 */
[----:B------:R-:W-:-:S03]  /*1155f0*/  ULDC.64 UR56, c[0x0][0x228] ;  /* 0x00008a0000387ab9 */ /* 0x000fc60000000a00 */
[----:B------:R-:W-:Y:S04]  /*115600*/  STL.64 [R1+0x4920], R20 ;  /* 0x0049201401007387 */ /* 0x000fe80000100a00 */
[----:B0-----:R-:W2:Y:S01]  /*115610*/  LDL.LU R18, [R1+0x5240] ;  /* 0x0052400001127983 */ /* 0x001ea20000300800 */
[----:B----4-:R-:W-:-:S03]  /*115620*/  ISETP.GE.AND P4, PT, R11, UR57, PT ;  /* 0x000000390b007c0c */ /* 0x010fc6000bf86270 */
[----:B------:R-:W3:Y:S01]  /*115630*/  LDL.LU R11, [R1+0x5244] ;  /* 0x00524400010b7983 */ /* 0x000ee20000300800 */
[----:B------:R-:W-:-:S04]  /*115640*/  LOP3.LUT R10, R10, 0xffffdfff, RZ, 0xc0, !PT ;  /* 0xffffdfff0a0a7812 */ /* 0x000fc800078ec0ff */
[----:B------:R-:W-:-:S04]  /*115650*/  @P1 LOP3.LUT R10, R10, 0x2000, RZ, 0xfc, !PT ;  /* 0x000020000a0a1812 */ /* 0x000fc800078efcff */
[----:B------:R-:W-:-:S04]  /*115660*/  LOP3.LUT R10, R10, 0xffff7fff, RZ, 0xc0, !PT ;  /* 0xffff7fff0a0a7812 */ /* 0x000fc800078ec0ff */
[----:B------:R-:W-:-:S04]  /*115670*/  @P2 LOP3.LUT R10, R10, 0x8000, RZ, 0xfc, !PT ;  /* 0x000080000a0a2812 */ /* 0x000fc800078efcff */
[----:B------:R-:W-:-:S04]  /*115680*/  LOP3.LUT R10, R10, 0xfffeffff, RZ, 0xc0, !PT ;  /* 0xfffeffff0a0a7812 */ /* 0x000fc800078ec0ff */
[----:B------:R-:W-:-:S04]  /*115690*/  @P3 LOP3.LUT R10, R10, 0x10000, RZ, 0xfc, !PT ;  /* 0x000100000a0a3812 */ /* 0x000fc800078efcff */
[----:B------:R-:W-:Y:S01]  /*1156a0*/  LOP3.LUT R10, R10, 0xfffdffff, RZ, 0xc0, !PT ;  /* 0xfffdffff0a0a7812 */ /* 0x000fe200078ec0ff */
[----:B------:R-:W-:Y:S01]  /*1156b0*/  UMOV UR31, UR59 ;  /* 0x0000003b001f7c82 */ /* 0x000fe20008000000 */
[----:B------:R-:W-:Y:S01]  /*1156c0*/  UMOV UR43, UR58 ;  /* 0x0000003a002b7c82 */ /* 0x000fe20008000000 */
[----:B------:R-:W-:Y:S01]  /*1156d0*/  ULDC.64 UR58, c[0x0][0x228] ;  /* 0x00008a00003a7ab9 */ /* 0x000fe20000000a00 */
[----:B------:R-:W-:Y:S01]  /*1156e0*/  @P4 LOP3.LUT R10, R10, 0x20000, RZ, 0xfc, !PT ;  /* 0x000200000a0a4812 */ /* 0x000fe200078efcff */
[----:B------:R-:W-:-:S04]  /*1156f0*/  UMOV UR57, UR61 ;  /* 0x0000003d00397c82 */ /* 0x000fc80008000000 */
[----:B------:R0:W-:Y:S04]  /*115700*/  STL [R1+0x5d24], R10 ;  /* 0x005d240a01007387 */ /* 0x0001e80000100800 */
[----:B------:R-:W-:Y:S01]  /*115710*/  STL [R1+0x5d28], R17 ;  /* 0x005d281101007387 */ /* 0x000fe20000100800 */
[----:B0-----:R-:W-:-:S03]  /*115720*/  IADD3 R10, P0, R22, R16, RZ ;  /* 0x00000010160a7210 */ /* 0x001fc60007f1e0ff */
[----:B------:R0:W-:Y:S01]  /*115730*/  STL [R1+0x5d2c], R15 ;  /* 0x005d2c0f01007387 */ /* 0x0001e20000100800 */
[----:B------:R-:W-:Y:S01]  /*115740*/  IMAD.MOV.U32 R20, RZ, RZ, R26 ;  /* 0x000000ffff147224 */ /* 0x000fe200078e001a */
[----:B--2---:R-:W-:Y:S02]  /*115750*/  ISETP.GE.AND P5, PT, R18, UR59, PT ;  /* 0x0000003b12007c0c */ /* 0x004fe4000bfa6270 */
[----:B------:R-:W-:Y:S01]  /*115760*/  IADD3 R18, P6, R22, R17, RZ ;  /* 0x0000001116127210 */ /* 0x000fe20007fde0ff */
[----:B------:R-:W-:Y:S01]  /*115770*/  UMOV UR59, UR60 ;  /* 0x0000003c003b7c82 */ /* 0x000fe20008000000 */
[----:B------:R-:W-:-:S03]  /*115780*/  ULDC.64 UR60, c[0x0][0x228] ;  /* 0x00008a00003c7ab9 */ /* 0x000fc60000000a00 */
[C---:B------:R-:W-:Y:S01]  /*115790*/  IMAD.X R19, R8.reuse, 0x1, R15, P6 ;  /* 0x0000000108137824 */ /* 0x040fe200030e060f */
[----:B---3--:R-:W-:Y:S01]  /*1157a0*/  ISETP.GE.AND P6, PT, R11, UR61, PT ;  /* 0x0000003d0b007c0c */ /* 0x008fe2000bfc6270 */
[----:B------:R-:W-:-:S03]  /*1157b0*/  IMAD.X R11, R8, 0x1, R14, P0 ;  /* 0x00000001080b7824 */ /* 0x000fc600000e060e */
[----:B------:R-:W-:Y:S04]  /*1157c0*/  STL.64 [R1+0x4930], R18 ;  /* 0x0049301201007387 */ /* 0x000fe80000100a00 */
[----:B------:R-:W2:Y:S04]  /*1157d0*/  LDL.LU R8, [R1+0x5d30] ;  /* 0x005d300001087983 */ /* 0x000ea80000300800 */
[----:B------:R1:W-:Y:S04]  /*1157e0*/  STL.64 [R1+0x4940], R10 ;  /* 0x0049400a01007387 */ /* 0x0003e80000100a00 */
[----:B0-----:R-:W3:Y:S04]  /*1157f0*/  LDL.LU R15, [R1+0x58] ;  /* 0x00005800010f7983 */ /* 0x001ee80000300800 */
[----:B------:R-:W4:Y:S04]  /*115800*/  LDL.LU R17, [R1+0x54] ;  /* 0x0000540001117983 */ /* 0x000f280000300800 */
[----:B------:R-:W2:Y:S01]  /*115810*/  LDL R26, [R1+0x2ec0] ;  /* 0x002ec000011a7983 */ /* 0x000ea20000100800 */
[----:B-1----:R-:W-:-:S03]  /*115820*/  IMAD.MOV.U32 R11, RZ, RZ, R27 ;  /* 0x000000ffff0b7224 */ /* 0x002fc600078e001b */
[----:B------:R-:W4:Y:S01]  /*115830*/  LDL R27, [R1+0x2ec4] ;  /* 0x002ec400011b7983 */ /* 0x000f220000100800 */
[----:B------:R-:W-:Y:S02]  /*115840*/  IMAD.MOV.U32 R18, RZ, RZ, R24 ;  /* 0x000000ffff127224 */ /* 0x000fe400078e0018 */
[----:B------:R-:W-:Y:S01]  /*115850*/  IMAD.MOV.U32 R24, RZ, RZ, R28 ;  /* 0x000000ffff187224 */ /* 0x000fe200078e001c */
[----:B------:R-:W4:Y:S04]  /*115860*/  LDL R21, [R1+0x2ed0] ;  /* 0x002ed00001157983 */ /* 0x000f280000100800 */
[----:B------:R-:W4:Y:S04]  /*115870*/  LDL R28, [R1+0x2ec8] ;  /* 0x002ec800011c7983 */ /* 0x000f280000100800 */
[----:B------:R-:W4:Y:S01]  /*115880*/  LDL R22, [R1+0x2ed4] ;  /* 0x002ed40001167983 */ /* 0x000f220000100800 */
[----:B------:R-:W-:-:S03]  /*115890*/  IMAD.MOV.U32 R10, RZ, RZ, R23 ;  /* 0x000000ffff0a7224 */ /* 0x000fc600078e0017 */
[----:B------:R-:W4:Y:S01]  /*1158a0*/  LDL R23, [R1+0x1468] ;  /* 0x0014680001177983 */ /* 0x000f220000100800 */
[----:B------:R-:W-:-:S03]  /*1158b0*/  IMAD.MOV.U32 R19, RZ, RZ, R25 ;  /* 0x000000ffff137224 */ /* 0x000fc600078e0019 */
[----:B------:R-:W4:Y:S01]  /*1158c0*/  LDL R25, [R1+0x146c] ;  /* 0x00146c0001197983 */ /* 0x000f220000100800 */
[----:B------:R-:W-:Y:S01]  /*1158d0*/  LOP3.LUT P1, RZ, R13, 0x1000, RZ, 0xc0, !PT ;  /* 0x000010000dff7812 */ /* 0x000fe2000782c0ff */
[----:B------:R-:W-:Y:S01]  /*1158e0*/  UMOV UR61, UR5 ;  /* 0x00000005003d7c82 */ /* 0x000fe20008000000 */
[----:B------:R-:W-:Y:S01]  /*1158f0*/  UMOV UR39, UR17 ;  /* 0x0000001100277c82 */ /* 0x000fe20008000000 */
[----:B------:R-:W-:Y:S01]  /*115900*/  ULDC UR17, c[0x0][0x228] ;  /* 0x00008a0000117ab9 */ /* 0x000fe20000000800 */
[----:B------:R-:W-:Y:S01]  /*115910*/  ISETP.LT.AND P2, PT, R29, UR61, !P1 ;  /* 0x0000003d1d007c0c */ /* 0x000fe2000cf41270 */
[----:B------:R-:W-:Y:S01]  /*115920*/  UMOV UR47, UR15 ;  /* 0x0000000f002f7c82 */ /* 0x000fe20008000000 */
[----:B------:R-:W-:Y:S01]  /*115930*/  ULDC UR15, c[0x0][0x228] ;  /* 0x00008a00000f7ab9 */ /* 0x000fe20000000800 */
[----:B------:R-:W-:Y:S01]  /*115940*/  UMOV UR49, UR13 ;  /* 0x0000000d00317c82 */ /* 0x000fe20008000000 */
[----:B------:R-:W-:Y:S01]  /*115950*/  ULDC UR13, c[0x0][0x228] ;  /* 0x00008a00000d7ab9 */ /* 0x000fe20000000800 */
[----:B------:R-:W-:Y:S01]  /*115960*/  UMOV UR53, UR27 ;  /* 0x0000001b00357c82 */ /* 0x000fe20008000000 */
[----:B------:R-:W-:Y:S01]  /*115970*/  UMOV UR27, UR11 ;  /* 0x0000000b001b7c82 */ /* 0x000fe20008000000 */
[----:B------:R-:W-:Y:S01]  /*115980*/  ULDC UR11, c[0x0][0x228] ;  /* 0x00008a00000b7ab9 */ /* 0x000fe20000000800 */
[----:B------:R-:W-:Y:S01]  /*115990*/  UMOV UR51, UR23 ;  /* 0x0000001700337c82 */ /* 0x000fe20008000000 */
[----:B------:R-:W-:Y:S01]  /*1159a0*/  UMOV UR23, UR9 ;  /* 0x0000000900177c82 */ /* 0x000fe20008000000 */
[----:B------:R-:W-:Y:S01]  /*1159b0*/  ULDC UR9, c[0x0][0x228] ;  /* 0x00008a0000097ab9 */ /* 0x000fe20000000800 */
[----:B------:R-:W-:Y:S01]  /*1159c0*/  ULDC UR5, c[0x0][0x228] ;  /* 0x00008a0000057ab9 */ /* 0x000fe20000000800 */
[----:B------:R-:W-:Y:S01]  /*1159d0*/  UMOV UR61, UR59 ;  /* 0x0000003b003d7c82 */ /* 0x000fe20008000000 */
[----:B------:R-:W-:Y:S01]  /*1159e0*/  UMOV UR59, UR57 ;  /* 0x00000039003b7c82 */ /* 0x000fe20008000000 */
[----:B------:R-:W-:Y:S01]  /*1159f0*/  UMOV UR57, UR55 ;  /* 0x0000003700397c82 */ /* 0x000fe20008000000 */
[----:B------:R-:W-:Y:S01]  /*115a00*/  UMOV UR55, UR53 ;  /* 0x0000003500377c82 */ /* 0x000fe20008000000 */
[----:B------:R-:W-:Y:S01]  /*115a10*/  UMOV UR53, UR45 ;  /* 0x0000002d00357c82 */ /* 0x000fe20008000000 */
[----:B------:R-:W-:Y:S01]  /*115a20*/  LOP3.LUT P0, RZ, R13, 0x800, RZ, 0xc0, !PT ;  /* 0x000008000dff7812 */ /* 0x000fe2000780c0ff */
[----:B------:R-:W-:Y:S01]  /*115a30*/  UMOV UR45, UR41 ;  /* 0x00000029002d7c82 */ /* 0x000fe20008000000 */
[----:B------:R-:W-:Y:S01]  /*115a40*/  UMOV UR41, UR19 ;  /* 0x0000001300297c82 */ /* 0x000fe20008000000 */
[----:B------:R-:W-:Y:S01]  /*115a50*/  ULDC UR19, c[0x0][0x228] ;  /* 0x00008a0000137ab9 */ /* 0x000fe20000000800 */
[----:B---3--:R-:W-:-:S02]  /*115a60*/  LOP3.LUT R15, R15, 0xffffffdf, RZ, 0xc0, !PT ;  /* 0xffffffdf0f0f7812 */ /* 0x008fc400078ec0ff */
[----:B--2---:R-:W-:Y:S01]  /*115a70*/  ISETP.LT.AND P3, PT, R26, UR17, !P1 ;  /* 0x000000111a007c0c */ /* 0x004fe2000cf61270 */
[----:B------:R-:W-:Y:S01]  /*115a80*/  ULDC UR17, c[0x0][0x228] ;  /* 0x00008a0000117ab9 */ /* 0x000fe20000000800 */
[----:B------:R-:W-:Y:S02]  /*115a90*/  @P2 LOP3.LUT R15, R15, 0x20, RZ, 0xfc, !PT ;  /* 0x000000200f0f2812 */ /* 0x000fe400078efcff */
[----:B----4-:R-:W-:Y:S01]  /*115aa0*/  ISETP.LT.AND P2, PT, R27, UR15, !P1 ;  /* 0x0000000f1b007c0c */ /* 0x010fe2000cf41270 */
[----:B------:R-:W-:Y:S01]  /*115ab0*/  ULDC UR15, c[0x0][0x228] ;  /* 0x00008a00000f7ab9 */ /* 0x000fe20000000800 */
[----:B------:R-:W-:-:S07]  /*115ac0*/  LOP3.LUT R15, R15, 0xfffffeff, RZ, 0xc0, !PT ;  /* 0xfffffeff0f0f7812 */ /* 0x000fce00078ec0ff */
        /* <DEDUP_REMOVED lines=27> */
[----:B------:R0:W-:Y:S04]  /*115c80*/  STL [R1+0x58], R15 ;  /* 0x0000580f01007387 */ /* 0x0001e80000100800 */
[----:B0-----:R-:W2:Y:S01]  /*115c90*/  LDL.LU R15, [R1+0x50] ;  /* 0x00005000010f7983 */ /* 0x001ea20000300800 */
[----:B------:R-:W-:Y:S01]  /*115ca0*/  ISETP.LT.AND P2, PT, R29, UR61, !P0 ;  /* 0x0000003d1d007c0c */ /* 0x000fe2000c741270 */
[----:B------:R-:W-:Y:S01]  /*115cb0*/  ULDC UR61, c[0x0][0x228] ;  /* 0x00008a00003d7ab9 */ /* 0x000fe20000000800 */
[----:B------:R-:W-:Y:S02]  /*115cc0*/  LOP3.LUT R17, R17, 0xdfffffff, RZ, 0xc0, !PT ;  /* 0xdfffffff11117812 */ /* 0x000fe400078ec0ff */
[----:B------:R-:W-:Y:S01]  /*115cd0*/  ISETP.LT.AND P4, PT, R28, UR13, !P0 ;  /* 0x0000000d1c007c0c */ /* 0x000fe2000c781270 */
[----:B------:R-:W-:-:S08]  /*115ce0*/  ULDC UR13, c[0x0][0x228] ;  /* 0x00008a00000d7ab9 */ /* 0x000fd00000000800 */
[----:B------:R-:W-:Y:S02]  /*115cf0*/  @P2 LOP3.LUT R17, R17, 0x20000000, RZ, 0xfc, !PT ;  /* 0x2000000011112812 */ /* 0x000fe400078efcff */
[----:B------:R-:W-:Y:S01]  /*115d00*/  ISETP.LT.AND P2, PT, R27, UR15, !P0 ;  /* 0x0000000f1b007c0c */ /* 0x000fe2000c741270 */
[----:B------:R-:W-:Y:S01]  /*115d10*/  ULDC UR15, c[0x0][0x228] ;  /* 0x00008a00000f7ab9 */ /* 0x000fe20000000800 */
[----:B------:R-:W-:Y:S02]  /*115d20*/  LOP3.LUT R17, R17, 0x7fffffff, RZ, 0xc0, !PT ;  /* 0x7fffffff11117812 */ /* 0x000fe400078ec0ff */
[----:B------:R-:W-:Y:S01]  /*115d30*/  ISETP.LT.AND P3, PT, R21, UR11, !P0 ;  /* 0x0000000b15007c0c */ /* 0x000fe2000c761270 */
[----:B------:R-:W-:-:S08]  /*115d40*/  ULDC UR11, c[0x0][0x228] ;  /* 0x00008a00000b7ab9 */ /* 0x000fd00000000800 */
[----:B------:R-:W-:-:S04]  /*115d50*/  @P2 LOP3.LUT R17, R17, 0x80000000, RZ, 0xfc, !PT ;  /* 0x8000000011112812 */ /* 0x000fc800078efcff */
        /* <DEDUP_REMOVED lines=8> */
[----:B------:R-:W-:Y:S02]  /*115de0*/  LOP3.LUT R17, R17, 0xf7ffffff, RZ, 0xc0, !PT ;  /* 0xf7ffffff11117812 */ /* 0x000fe400078ec0ff */
[----:B------:R-:W-:Y:S02]  /*115df0*/  LOP3.LUT P1, RZ, R13, 0x400, RZ, 0xc0, !PT ;  /* 0x000004000dff7812 */ /* 0x000fe4000782c0ff */
[----:B------:R-:W-:Y:S02]  /*115e00*/  @P2 LOP3.LUT R17, R17, 0x8000000, RZ, 0xfc, !PT ;  /* 0x0800000011112812 */ /* 0x000fe400078efcff */
[----:B------:R-:W-:-:S02]  /*115e10*/  ISETP.LT.AND P2, PT, R29, UR59, !P1 ;  /* 0x0000003b1d007c0c */ /* 0x000fc4000cf41270 */
        /* <DEDUP_REMOVED lines=72> */
[----:B------:R-:W-:Y:S01]  /*1162a0*/  ISETP.LT.AND P4, PT, R26, UR17, !P1 ;  /* 0x000000111a007c0c */ /* 0x000fe2000cf81270 */
[----:B------:R-:W-:Y:S01]  /*1162b0*/  ULDC UR17, c[0x0][0x228] ;  /* 0x00008a0000117ab9 */ /* 0x000fe20000000800 */
[----:B------:R-:W-:Y:S02]  /*1162c0*/  LOP3.LUT R17, R17, 0xfffffdff, RZ, 0xc0, !PT ;  /* 0xfffffdff11117812 */ /* 0x000fe400078ec0ff */
[----:B------:R-:W-:Y:S01]  /*1162d0*/  ISETP.LT.AND P3, PT, R27, UR15, !P1 ;  /* 0x0000000f1b007c0c */ /* 0x000fe2000cf61270 */
[----:B------:R-:W-:-:S06]  /*1162e0*/  ULDC UR15, c[0x0][0x228] ;  /* 0x00008a00000f7ab9 */ /* 0x000fcc0000000800 */
        /* <DEDUP_REMOVED lines=19> */
[----:B------:R-:W-:Y:S02]  /*116420*/  LOP3.LUT P0, RZ, R13, 0x80, RZ, 0xc0, !PT ;  /* 0x000000800dff7812 */ /* 0x000fe4000780c0ff */
[----:B------:R-:W-:-:S04]  /*116430*/  LOP3.LUT R17, R17, 0xfffffffb, RZ, 0xc0, !PT ;  /* 0xfffffffb11117812 */ /* 0x000fc800078ec0ff */
[----:B------:R-:W-:Y:S02]  /*116440*/  @P2 LOP3.LUT R17, R17, 0x4, RZ, 0xfc, !PT ;  /* 0x0000000411112812 */ /* 0x000fe400078efcff */
[----:B------:R-:W-:Y:S02]  /*116450*/  ISETP.LT.AND P2, PT, R29, UR53, !P0 ;  /* 0x000000351d007c0c */ /* 0x000fe4000c741270 */
[----:B------:R-:W-:Y:S01]  /*116460*/  ISETP.LT.AND P3, PT, R27, UR15, !P0 ;  /* 0x0000000f1b007c0c */ /* 0x000fe2000c761270 */
[----:B------:R-:W-:Y:S01]  /*116470*/  ULDC UR15, c[0x0][0x228] ;  /* 0x00008a00000f7ab9 */ /* 0x000fe20000000800 */
[----:B------:R-:W-:Y:S01]  /*116480*/  ISETP.LT.AND P4, PT, R26, UR17, !P0 ;  /* 0x000000111a007c0c */ /* 0x000fe2000c781270 */
[----:B------:R-:W-:Y:S01]  /*116490*/  ULDC UR17, c[0x0][0x228] ;  /* 0x00008a0000117ab9 */ /* 0x000fe20000000800 */
[----:B------:R-:W-:Y:S02]  /*1164a0*/  LOP3.LUT R17, R17, 0xfffffffd, RZ, 0xc0, !PT ;  /* 0xfffffffd11117812 */ /* 0x000fe400078ec0ff */
[----:B--2---:R-:W-:-:S05]  /*1164b0*/  LOP3.LUT R15, R15, 0xdfffffff, RZ, 0xc0, !PT ;  /* 0xdfffffff0f0f7812 */ /* 0x004fca00078ec0ff */
[----:B------:R-:W-:Y:S02]  /*1164c0*/  @P2 LOP3.LUT R15, R15, 0x20000000, RZ, 0xfc, !PT ;  /* 0x200000000f0f2812 */ /* 0x000fe400078efcff */
[----:B------:R-:W-:Y:S01]  /*1164d0*/  ISETP.LT.AND P2, PT, R25, UR19, !P0 ;  /* 0x0000001319007c0c */ /* 0x000fe2000c741270 */
[----:B------:R-:W-:Y:S01]  /*1164e0*/  ULDC UR19, c[0x0][0x228] ;  /* 0x00008a0000137ab9 */ /* 0x000fe20000000800 */
[----:B------:R-:W-:-:S04]  /*1164f0*/  LOP3.LUT R15, R15, 0x7fffffff, RZ, 0xc0, !PT ;  /* 0x7fffffff0f0f7812 */ /* 0x000fc800078ec0ff */
[----:B------:R-:W-:-:S07]  /*116500*/  @P3 LOP3.LUT R15, R15, 0x80000000, RZ, 0xfc, !PT ;  /* 0x800000000f0f3812 */ /* 0x000fce00078efcff */
[----:B------:R-:W-:Y:S02]  /*116510*/  @P2 LOP3.LUT R17, R17, 0x2, RZ, 0xfc, !PT ;  /* 0x0000000211112812 */ /* 0x000fe400078efcff */
[----:B------:R-:W-:Y:S01]  /*116520*/  ISETP.LT.AND P2, PT, R28, UR13, !P0 ;  /* 0x0000000d1c007c0c */ /* 0x000fe2000c741270 */
[----:B------:R-:W-:Y:S01]  /*116530*/  ULDC UR13, c[0x0][0x228] ;  /* 0x00008a00000d7ab9 */ /* 0x000fe20000000800 */
[----:B------:R-:W-:Y:S02]  /*116540*/  LOP3.LUT R17, R17, 0xfffffffe, RZ, 0xc0, !PT ;  /* 0xfffffffe11117812 */ /* 0x000fe400078ec0ff */
[----:B------:R-:W-:Y:S02]  /*116550*/  LOP3.LUT R15, R15, 0xbfffffff, RZ, 0xc0, !PT ;  /* 0xbfffffff0f0f7812 */ /* 0x000fe400078ec0ff */
[----:B------:R-:W-:Y:S02]  /*116560*/  @P4 LOP3.LUT R17, R17, 0x1, RZ, 0xfc, !PT ;  /* 0x0000000111114812 */ /* 0x000fe400078efcff */
[----:B------:R-:W-:Y:S01]  /*116570*/  ISETP.LT.AND P4, PT, R21, UR11, !P0 ;  /* 0x0000000b15007c0c */ /* 0x000fe2000c781270 */
[----:B------:R-:W-:Y:S01]  /*116580*/  ULDC UR11, c[0x0][0x228] ;  /* 0x00008a00000b7ab9 */ /* 0x000fe20000000800 */
[----:B------:R-:W-:-:S03]  /*116590*/  ISETP.LT.AND P3, PT, R22, UR9, !P0 ;  /* 0x0000000916007c0c */ /* 0x000fc6000c761270 */
[----:B------:R-:W-:Y:S01]  /*1165a0*/  @P2 LOP3.LUT R15, R15, 0x40000000, RZ, 0xfc, !PT ;  /* 0x400000000f0f2812 */ /* 0x000fe200078efcff */
[----:B------:R0:W-:Y:S01]  /*1165b0*/  STL [R1+0x54], R17 ;  /* 0x0000541101007387 */ /* 0x0001e20000100800 */
        /* <DEDUP_REMOVED lines=118> */
[----:B0-----:R-:W3:Y:S01]  /*116d20*/  LDL.LU R15, [R1+0x48] ;  /* 0x00004800010f7983 */ /* 0x001ee20000300800 */
[----:B------:R-:W-:Y:S02]  /*116d30*/  ISETP.LT.AND P1, PT, R29, UR45, !P2 ;  /* 0x0000002d1d007c0c */ /* 0x000fe4000d721270 */
[----:B------:R-:W-:Y:S01]  /*116d40*/  ISETP.LT.AND P3, PT, R28, UR13, !P2 ;  /* 0x0000000d1c007c0c */ /* 0x000fe2000d761270 */
[----:B------:R-:W-:Y:S01]  /*116d50*/  ULDC UR13, c[0x0][0x228] ;  /* 0x00008a00000d7ab9 */ /* 0x000fe20000000800 */
[----:B--2---:R-:W-:-:S09]  /*116d60*/  LOP3.LUT R17, R17, 0xdfffffff, RZ, 0xc0, !PT ;  /* 0xdfffffff11117812 */ /* 0x004fd200078ec0ff */
        /* <DEDUP_REMOVED lines=57> */
[----:B------:R-:W-:-:S09]  /*117100*/  LOP3.LUT R17, R17, 0xffffdfff, RZ, 0xc0, !PT ;  /* 0xffffdfff11117812 */ /* 0x000fd200078ec0ff */
        /* <DEDUP_REMOVED lines=63> */
[----:B---3--:R-:W-:-:S09]  /*117500*/  LOP3.LUT R15, R15, 0xdfffffff, RZ, 0xc0, !PT ;  /* 0xdfffffff0f0f7812 */ /* 0x008fd200078ec0ff */
        /* <DEDUP_REMOVED lines=11> */
[----:B------:R-:W-:Y:S01]  /*1175c0*/  LOP3.LUT R15, R15, 0x7fffffff, RZ, 0xc0, !PT ;  /* 0x7fffffff0f0f7812 */ /* 0x000fe200078ec0ff */
[----:B------:R0:W-:Y:S03]  /*1175d0*/  STL [R1+0x4c], R17 ;  /* 0x00004c1101007387 */ /* 0x0001e60000100800 */
[----:B------:R-:W-:Y:S01]  /*1175e0*/  @P4 LOP3.LUT R15, R15, 0x80000000, RZ, 0xfc, !PT ;  /* 0x800000000f0f4812 */ /* 0x000fe200078efcff */
[----:B0-----:R-:W2:Y:S01]  /*1175f0*/  LDL.LU R17, [R1+0x44] ;  /* 0x0000440001117983 */ /* 0x001ea20000300800 */
        /* <DEDUP_REMOVED lines=124> */
[----:B------:R-:W-:Y:S01]  /*117dc0*/  ISETP.LT.AND P3, PT, R28, UR13, !P1 ;  /* 0x0000000d1c007c0c */ /* 0x000fe2000cf61270 */
[----:B------:R-:W-:Y:S01]  /*117dd0*/  ULDC UR13, c[0x0][0x228] ;  /* 0x00008a00000d7ab9 */ /* 0x000fe20000000800 */
[----:B--2---:R-:W-:-:S07]  /*117de0*/  LOP3.LUT R17, R17, 0xdfffffff, RZ, 0xc0, !PT ;  /* 0xdfffffff11117812 */ /* 0x004fce00078ec0ff */
        /* <DEDUP_REMOVED lines=103> */
[----:B------:R-:W-:Y:S02]  /*118460*/  R2UR UR23, R10 ;  /* 0x000000000a1772ca */ /* 0x000fe400000e0000 */
[----:B------:R-:W2:Y:S01]  /*118470*/  LDL.LU R10, [R1+0x40] ;  /* 0x00004000010a7983 */ /* 0x000ea20000300800 */
        /* <DEDUP_REMOVED lines=20> */
[----:B------:R-:W-:Y:S02]  /*1185c0*/  @P3 LOP3.LUT R17, R17, 0x1, RZ, 0xfc, !PT ;  /* 0x0000000111113812 */ /* 0x000fe400078efcff */
[----:B---3--:R-:W-:Y:S02]  /*1185d0*/  R2UR UR21, R15 ;  /* 0x000000000f1572ca */ /* 0x008fe400000e0000 */
[----:B------:R-:W3:Y:S04]  /*1185e0*/  LDL.LU R15, [R1+0x5d2c] ;  /* 0x005d2c00010f7983 */ /* 0x000ee80000300800 */
[----:B------:R0:W-:Y:S04]  /*1185f0*/  STL [R1+0x44], R17 ;  /* 0x0000441101007387 */ /* 0x0001e80000100800 */
[----:B0-----:R-:W4:Y:S01]  /*118600*/  LDL.LU R17, [R1+0x190] ;  /* 0x0001900001117983 */ /* 0x001f220000300800 */
[----:B------:R-:W-:Y:S01]  /*118610*/  ISETP.LT.AND P4, PT, R27, UR15, !P2 ;  /* 0x0000000f1b007c0c */ /* 0x000fe2000d781270 */
[----:B------:R-:W-:Y:S01]  /*118620*/  ULDC UR15, c[0x0][0x228] ;  /* 0x00008a00000f7ab9 */ /* 0x000fe20000000800 */
[----:B------:R-:W-:Y:S01]  /*118630*/  ISETP.LT.AND P3, PT, R28, UR13, !P2 ;  /* 0x0000000d1c007c0c */ /* 0x000fe2000d761270 */
[----:B------:R-:W-:Y:S01]  /*118640*/  ULDC UR13, c[0x0][0x228] ;  /* 0x00008a00000d7ab9 */ /* 0x000fe20000000800 */
[----:B------:R-:W-:-:S02]  /*118650*/  LOP3.LUT P0, RZ, R8, 0x400000, RZ, 0xc0, !PT ;  /* 0x0040000008ff7812 */ /* 0x000fc4000780c0ff */
[----:B--2---:R-:W-:-:S04]  /*118660*/  LOP3.LUT R10, R10, 0xdfffffff, RZ, 0xc0, !PT ;  /* 0xdfffffff0a0a7812 */ /* 0x004fc800078ec0ff */
        /* <DEDUP_REMOVED lines=18> */
[----:B----4-:R-:W-:Y:S02]  /*118790*/  R2UR UR23, R17 ;  /* 0x00000000111772ca */ /* 0x010fe400000e0000 */
[----:B------:R-:W2:Y:S01]  /*1187a0*/  LDL.LU R17, [R1+0x18c] ;  /* 0x00018c0001117983 */ /* 0x000ea20000300800 */
[----:B------:R-:W-:Y:S01]  /*1187b0*/  ISETP.LT.AND P4, PT, R25, UR19, !P0 ;  /* 0x0000001319007c0c */ /* 0x000fe2000c781270 */
[----:B------:R-:W-:Y:S01]  /*1187c0*/  ULDC UR19, c[0x0][0x228] ;  /* 0x00008a0000137ab9 */ /* 0x000fe20000000800 */
[----:B------:R-:W-:-:S06]  /*1187d0*/  LOP3.LUT R10, R10, 0xffdfffff, RZ, 0xc0, !PT ;  /* 0xffdfffff0a0a7812 */ /* 0x000fcc00078ec0ff */
        /* <DEDUP_REMOVED lines=49> */
[----:B--2---:R-:W-:Y:S02]  /*118af0*/  R2UR UR21, R17 ;  /* 0x00000000111572ca */ /* 0x004fe400000e0000 */
[----:B------:R-:W2:Y:S01]  /*118b00*/  LDL.LU R17, [R1+0x184] ;  /* 0x0001840001117983 */ /* 0x000ea20000300800 */
        /* <DEDUP_REMOVED lines=32> */
[----:B------:R-:W4:Y:S01]  /*118d10*/  LDL.LU R18, [R1+0x3c] ;  /* 0x00003c0001127983 */ /* 0x000f220000300800 */
        /* <DEDUP_REMOVED lines=21> */
[----:B--2---:R-:W-:Y:S02]  /*118e70*/  R2UR UR21, R17 ;  /* 0x00000000111572ca */ /* 0x004fe400000e0000 */
[----:B------:R-:W2:Y:S04]  /*118e80*/  LDL.LU R17, [R1+0x5d28] ;  /* 0x005d280001117983 */ /* 0x000ea80000300800 */
[----:B------:R0:W-:Y:S04]  /*118e90*/  STL [R1+0x40], R10 ;  /* 0x0000400a01007387 */ /* 0x0001e80000100800 */
[----:B0-----:R-:W3:Y:S01]  /*118ea0*/  LDL.LU R10, [R1+0x180] ;  /* 0x00018000010a7983 */ /* 0x001ee20000300800 */
[----:B------:R-:W-:Y:S01]  /*118eb0*/  ISETP.LT.AND P4, PT, R27, UR15, !P0 ;  /* 0x0000000f1b007c0c */ /* 0x000fe2000c781270 */
[----:B------:R-:W-:Y:S01]  /*118ec0*/  ULDC UR15, c[0x0][0x228] ;  /* 0x00008a00000f7ab9 */ /* 0x000fe20000000800 */
[----:B------:R-:W-:Y:S01]  /*118ed0*/  ISETP.LT.AND P3, PT, R28, UR13, !P0 ;  /* 0x0000000d1c007c0c */ /* 0x000fe2000c761270 */
[----:B------:R-:W-:Y:S01]  /*118ee0*/  ULDC UR13, c[0x0][0x228] ;  /* 0x00008a00000d7ab9 */ /* 0x000fe20000000800 */
[----:B------:R-:W-:-:S02]  /*118ef0*/  LOP3.LUT P1, RZ, R8, 0x40000, RZ, 0xc0, !PT ;  /* 0x0004000008ff7812 */ /* 0x000fc4000782c0ff */
[----:B----4-:R-:W-:-:S04]  /*118f00*/  LOP3.LUT R18, R18, 0xdfffffff, RZ, 0xc0, !PT ;  /* 0xdfffffff12127812 */ /* 0x010fc800078ec0ff */
        /* <DEDUP_REMOVED lines=18> */
[----:B---3--:R-:W-:Y:S02]  /*119030*/  R2UR UR23, R10 ;  /* 0x000000000a1772ca */ /* 0x008fe400000e0000 */
[----:B------:R-:W3:Y:S01]  /*119040*/  LDL.LU R10, [R1+0x17c] ;  /* 0x00017c00010a7983 */ /* 0x000ee20000300800 */
        /* <DEDUP_REMOVED lines=52> */
[----:B---3--:R-:W-:Y:S02]  /*119390*/  R2UR UR21, R10 ;  /* 0x000000000a1572ca */ /* 0x008fe400000e0000 */
[----:B------:R-:W3:Y:S01]  /*1193a0*/  LDL.LU R10, [R1+0x174] ;  /* 0x00017400010a7983 */ /* 0x000ee20000300800 */
        /* <DEDUP_REMOVED lines=57> */
[----:B0-----:R-:W2:Y:S01]  /*119740*/  LDL.LU R18, [R1+0x170] ;  /* 0x0001700001127983 */ /* 0x001ea20000300800 */
        /* <DEDUP_REMOVED lines=24> */
[----:B--2---:R-:W-:Y:S02]  /*1198d0*/  R2UR UR23, R18 ;  /* 0x00000000121772ca */ /* 0x004fe400000e0000 */
        /* <DEDUP_REMOVED lines=86> */
[----:B------:R-:W-:Y:S01]  /*119e40*/  R2UR UR23, R20 ;  /* 0x00000000141772ca */ /* 0x000fe200000e0000 */
[----:B------:R-:W-:Y:S01]  /*119e50*/  IMAD.MOV.U32 R20, RZ, RZ, R11 ;  /* 0x000000ffff147224 */ /* 0x000fe200078e000b */
[----:B------:R-:W-:Y:S01]  /*119e60*/  @P3 LOP3.LUT R19, R19, 0x40, RZ, 0xfc, !PT ;  /* 0x0000004013133812 */ /* 0x000fe200078efcff */
[----:B------:R-:W4:Y:S01]  /*119e70*/  LDL.LU R11, [R1+0x34] ;  /* 0x00003400010b7983 */ /* 0x000f220000300800 */
        /* <DEDUP_REMOVED lines=240> */
[----:B---3--:R-:W-:Y:S01]  /*11ad80*/  R2UR UR21, R11 ;  /* 0x000000000b1572ca */ /* 0x008fe200000e0000 */
[----:B------:R-:W-:Y:S02]  /*11ad90*/  IMAD.MOV.U32 R11, RZ, RZ, R6 ;  /* 0x000000ffff0b7224 */ /* 0x000fe400078e0006 */
[----:B------:R-:W-:Y:S02]  /*11ada0*/  IMAD.MOV.U32 R6, RZ, RZ, R12 ;  /* 0x000000ffff067224 */ /* 0x000fe400078e000c */
        /* <DEDUP_REMOVED lines=180> */
[----:B---3--:R-:W-:Y:S02]  /*11b8f0*/  LOP3.LUT P2, RZ, R12, 0x80000000, RZ, 0xc0, !PT ;  /* 0x800000000cff7812 */ /* 0x008fe4000784c0ff */
        /* <DEDUP_REMOVED lines=118> */
[----:B------:R-:W-:Y:S02]  /*11c060*/  R2UR UR23, R6 ;  /* 0x00000000061772ca */ /* 0x000fe400000e0000 */
[----:B------:R-:W-:Y:S01]  /*11c070*/  LOP3.LUT R11, R11, 0xfffffeff, RZ, 0xc0, !PT ;  /* 0xfffffeff0b0b7812 */ /* 0x000fe200078ec0ff */
[----:B------:R-:W4:Y:S03]  /*11c080*/  LDL.LU R6, [R1+0x24] ;  /* 0x0000240001067983 */ /* 0x000f260000300800 */
        /* <DEDUP_REMOVED lines=21> */
[----:B---3--:R-:W-:Y:S02]  /*11c1e0*/  R2UR UR21, R24 ;  /* 0x00000000181572ca */ /* 0x008fe400000e0000 */
[----:B------:R-:W3:Y:S01]  /*11c1f0*/  LDL.LU R24, [R1+0x120] ;  /* 0x0001200001187983 */ /* 0x000ee20000300800 */
        /* <DEDUP_REMOVED lines=12> */
[----:B----4-:R-:W-:-:S04]  /*11c2c0*/  LOP3.LUT R6, R6, 0xdfffffff, RZ, 0xc0, !PT ;  /* 0xdfffffff06067812 */ /* 0x010fc800078ec0ff */
[----:B------:R-:W-:-:S04]  /*11c2d0*/  @P2 LOP3.LUT R6, R6, 0x20000000, RZ, 0xfc, !PT ;  /* 0x2000000006062812 */ /* 0x000fc800078efcff */
[----:B------:R-:W-:-:S04]  /*11c2e0*/  LOP3.LUT R6, R6, 0x7fffffff, RZ, 0xc0, !PT ;  /* 0x7fffffff06067812 */ /* 0x000fc800078ec0ff */
[----:B------:R-:W-:Y:S02]  /*11c2f0*/  @P4 LOP3.LUT R6, R6, 0x80000000, RZ, 0xfc, !PT ;  /* 0x8000000006064812 */ /* 0x000fe400078efcff */
[----:B------:R-:W-:Y:S02]  /*11c300*/  ISETP.LT.AND P4, PT, R21, UR11, !P0 ;  /* 0x0000000b15007c0c */ /* 0x000fe4000c781270 */
[----:B------:R-:W-:Y:S01]  /*11c310*/  LOP3.LUT P1, RZ, R12, 0x4000000, RZ, 0xc0, !PT ;  /* 0x040000000cff7812 */ /* 0x000fe2000782c0ff */
[----:B------:R0:W-:Y:S01]  /*11c320*/  STL [R1+0x28], R11 ;  /* 0x0000280b01007387 */ /* 0x0001e20000100800 */
[----:B------:R-:W-:Y:S01]  /*11c330*/  LOP3.LUT R6, R6, 0xbfffffff, RZ, 0xc0, !PT ;  /* 0xbfffffff06067812 */ /* 0x000fe200078ec0ff */
[----:B------:R-:W-:-:S03]  /*11c340*/  ULDC UR11, c[0x0][0x228] ;  /* 0x00008a00000b7ab9 */ /* 0x000fc60000000800 */
[----:B------:R-:W-:Y:S02]  /*11c350*/  @P3 LOP3.LUT R6, R6, 0x40000000, RZ, 0xfc, !PT ;  /* 0x4000000006063812 */ /* 0x000fe400078efcff */
[----:B------:R-:W-:Y:S01]  /*11c360*/  ISETP.LT.AND P3, PT, R22, UR9, !P0 ;  /* 0x0000000916007c0c */ /* 0x000fe2000c761270 */
[----:B------:R-:W-:Y:S01]  /*11c370*/  ULDC UR9, c[0x0][0x228] ;  /* 0x00008a0000097ab9 */ /* 0x000fe20000000800 */
[----:B------:R-:W-:Y:S01]  /*11c380*/  LOP3.LUT R6, R6, 0xefffffff, RZ, 0xc0, !PT ;  /* 0xefffffff06067812 */ /* 0x000fe200078ec0ff */
[----:B0-----:R-:W4:Y:S03]  /*11c390*/  LDL.LU R11, [R1+0x5d10] ;  /* 0x005d1000010b7983 */ /* 0x001f260000300800 */
        /* <DEDUP_REMOVED lines=88> */
[----:B------:R-:W2:Y:S03]  /*11c920*/  LDL.LU R4, [R1+0x20] ;  /* 0x0000200001047983 */ /* 0x000ea60000300800 */
        /* <DEDUP_REMOVED lines=231> */
[----:B------:R-:W-:-:S03]  /*11d7a0*/  R2UR UR25, R5 ;  /* 0x00000000051972ca */ /* 0x000fc600000e0000 */
        /* <DEDUP_REMOVED lines=41> */
[----:B---3--:R-:W-:Y:S02]  /*11da40*/  R2UR UR31, R24 ;  /* 0x00000000181f72ca */ /* 0x008fe400000e0000 */
[----:B------:R-:W3:Y:S01]  /*11da50*/  LDL.LU R24, [R1+0xf0] ;  /* 0x0000f00001187983 */ /* 0x000ee20000300800 */
        /* <DEDUP_REMOVED lines=28> */
[----:B--2---:R-:W-:Y:S02]  /*11dc20*/  LOP3.LUT R5, R5, 0xdfffffff, RZ, 0xc0, !PT ;  /* 0xdfffffff05057812 */ /* 0x004fe400078ec0ff */
[----:B------:R-:W-:Y:S02]  /*11dc30*/  LOP3.LUT R7, R7, 0xfffffffd, RZ, 0xc0, !PT ;  /* 0xfffffffd07077812 */ /* 0x000fe400078ec0ff */
[----:B------:R-:W-:Y:S02]  /*11dc40*/  @P3 LOP3.LUT R5, R5, 0x20000000, RZ, 0xfc, !PT ;  /* 0x2000000005053812 */ /* 0x000fe400078efcff */
[----:B------:R-:W-:Y:S01]  /*11dc50*/  ISETP.LT.AND P3, PT, R26, UR17, !P0 ;  /* 0x000000111a007c0c */ /* 0x000fe2000c761270 */
[----:B------:R-:W-:-:S04]  /*11dc60*/  ULDC UR17, c[0x0][0x228] ;  /* 0x00008a0000117ab9 */ /* 0x000fc80000000800 */
[----:B------:R-:W-:-:S04]  /*11dc70*/  @P2 LOP3.LUT R7, R7, 0x2, RZ, 0xfc, !PT ;  /* 0x0000000207072812 */ /* 0x000fc800078efcff */
[----:B------:R-:W-:-:S04]  /*11dc80*/  LOP3.LUT R7, R7, 0xfffffffe, RZ, 0xc0, !PT ;  /* 0xfffffffe07077812 */ /* 0x000fc800078ec0ff */
[----:B------:R-:W-:-:S05]  /*11dc90*/  @P3 LOP3.LUT R7, R7, 0x1, RZ, 0xfc, !PT ;  /* 0x0000000107073812 */ /* 0x000fca00078efcff */
[----:B------:R0:W-:Y:S04]  /*11dca0*/  STL [R1+0x1c], R7 ;  /* 0x00001c0701007387 */ /* 0x0001e80000100800 */
[----:B0-----:R-:W2:Y:S01]  /*11dcb0*/  LDL.LU R7, [R1+0x5d04] ;  /* 0x005d040001077983 */ /* 0x001ea20000300800 */
[----:B---3--:R-:W-:-:S03]  /*11dcc0*/  R2UR UR29, R24 ;  /* 0x00000000181d72ca */ /* 0x008fc600000e0000 */
[----:B------:R-:W3:Y:S01]  /*11dcd0*/  LDL.LU R24, [R1+0xec] ;  /* 0x0000ec0001187983 */ /* 0x000ee20000300800 */
[----:B------:R-:W-:Y:S01]  /*11dce0*/  R2UR UR33, R3 ;  /* 0x00000000032172ca */ /* 0x000fe200000e0000 */
[----:B------:R-:W-:Y:S02]  /*11dcf0*/  IMAD.MOV.U32 R3, RZ, RZ, R2 ;  /* 0x000000ffff037224 */ /* 0x000fe400078e0002 */
[----:B------:R-:W-:Y:S01]  /*11dd00*/  IMAD.MOV.U32 R2, RZ, RZ, R9 ;  /* 0x000000ffff027224 */ /* 0x000fe200078e0009 */
[----:B---3--:R-:W-:Y:S02]  /*11dd10*/  R2UR UR35, R24 ;  /* 0x00000000182372ca */ /* 0x008fe400000e0000 */
[----:B------:R-:W3:Y:S04]  /*11dd20*/  LDL.LU R24, [R1+0xe4] ;  /* 0x0000e40001187983 */ /* 0x000ee80000300800 */
[----:B------:R-:W4:Y:S01]  /*11dd30*/  LDL.LU R9, [R1+0x14] ;  /* 0x0000140001097983 */ /* 0x000f220000300800 */
        /* <DEDUP_REMOVED lines=125> */
[----:B----4-:R-:W-:Y:S02]  /*11e510*/  LOP3.LUT R9, R9, 0xdfffffff, RZ, 0xc0, !PT ;  /* 0xdfffffff09097812 */ /* 0x010fe400078ec0ff */
        /* <DEDUP_REMOVED lines=8> */
[----:B0-----:R-:W4:Y:S01]  /*11e5a0*/  LDL.LU R5, [R1+0x5d00] ;  /* 0x005d000001057983 */ /* 0x001f220000300800 */
[----:B---3--:R-:W-:-:S03]  /*11e5b0*/  R2UR UR35, R24 ;  /* 0x00000000182372ca */ /* 0x008fc600000e0000 */
[----:B------:R-:W3:Y:S01]  /*11e5c0*/  LDL.LU R24, [R1+0xdc] ;  /* 0x0000dc0001187983 */ /* 0x000ee20000300800 */
[----:B------:R-:W-:Y:S02]  /*11e5d0*/  R2UR UR45, R3 ;  /* 0x00000000032d72ca */ /* 0x000fe400000e0000 */
[----:B---3--:R-:W-:Y:S02]  /*11e5e0*/  R2UR UR39, R24 ;  /* 0x00000000182772ca */ /* 0x008fe400000e0000 */
[----:B------:R-:W3:Y:S04]  /*11e5f0*/  LDL.LU R24, [R1+0xd4] ;  /* 0x0000d40001187983 */ /* 0x000ee80000300800 */
[----:B------:R-:W2:Y:S01]  /*11e600*/  LDL.LU R3, [R1+0x10] ;  /* 0x0000100001037983 */ /* 0x000ea20000300800 */
        /* <DEDUP_REMOVED lines=191> */
[----:B------:R-:W-:-:S11]  /*11f200*/  LOP3.LUT R3, R3, 0xfffbffff, RZ, 0xc0, !PT ;  /* 0xfffbffff03037812 */ /* 0x000fd600078ec0ff */
        /* <DEDUP_REMOVED lines=33> */
[----:B------:R-:W-:Y:S02]  /*11f420*/  LOP3.LUT R3, R3, 0xfffffbff, RZ, 0xc0, !PT ;  /* 0xfffffbff03037812 */ /* 0x000fe400078ec0ff */
[----:B------:R-:W-:Y:S01]  /*11f430*/  R2UR UR51, R2 ;  /* 0x00000000023372ca */ /* 0x000fe200000e0000 */
[----:B--2---:R-:W-:Y:S01]  /*11f440*/  IMAD.MOV.U32 R2, RZ, RZ, R9 ;  /* 0x000000ffff027224 */ /* 0x004fe200078e0009 */
[----:B------:R-:W-:Y:S01]  /*11f450*/  @P1 LOP3.LUT R3, R3, 0x400, RZ, 0xfc, !PT ;  /* 0x0000040003031812 */ /* 0x000fe200078efcff */
        /* <DEDUP_REMOVED lines=33> */
[----:B------:R-:W-:-:S11]  /*11f670*/  LOP3.LUT R3, R3, 0xfffffffb, RZ, 0xc0, !PT ;  /* 0xfffffffb03037812 */ /* 0x000fd600078ec0ff */
[----:B------:R-:W-:Y:S02]  /*11f680*/  @P2 LOP3.LUT R3, R3, 0x4, RZ, 0xfc, !PT ;  /* 0x0000000403032812 */ /* 0x000fe400078efcff */
[----:B------:R-:W-:Y:S01]  /*11f690*/  ISETP.LT.AND P2, PT, R25, UR49, !P0 ;  /* 0x0000003119007c0c */ /* 0x000fe2000c741270 */
[----:B------:R-:W-:Y:S01]  /*11f6a0*/  ULDC UR49, c[0x0][0x228] ;  /* 0x00008a0000317ab9 */ /* 0x000fe20000000800 */
[----:B------:R-:W-:Y:S02]  /*11f6b0*/  LOP3.LUT R3, R3, 0xfffffffd, RZ, 0xc0, !PT ;  /* 0xfffffffd03037812 */ /* 0x000fe400078ec0ff */
[----:B------:R-:W-:Y:S01]  /*11f6c0*/  ISETP.LT.AND P4, PT, R27, UR45, !P0 ;  /* 0x0000002d1b007c0c */ /* 0x000fe2000c781270 */
[----:B------:R-:W-:-:S08]  /*11f6d0*/  ULDC UR45, c[0x0][0x228] ;  /* 0x00008a00002d7ab9 */ /* 0x000fd00000000800 */
[----:B------:R-:W-:-:S04]  /*11f6e0*/  @P2 LOP3.LUT R3, R3, 0x2, RZ, 0xfc, !PT ;  /* 0x0000000203032812 */ /* 0x000fc800078efcff */
[----:B------:R-:W-:Y:S02]  /*11f6f0*/  LOP3.LUT R3, R3, 0xfffffffe, RZ, 0xc0, !PT ;  /* 0xfffffffe03037812 */ /* 0x000fe400078ec0ff */
[----:B--2---:R-:W-:-:S04]  /*11f700*/  LOP3.LUT R9, R9, 0xdfffffff, RZ, 0xc0, !PT ;  /* 0xdfffffff09097812 */ /* 0x004fc800078ec0ff */
        /* <DEDUP_REMOVED lines=8> */
[----:B------:R-:W-:Y:S02]  /*11f790*/  ISETP.LT.AND P4, PT, R21, UR37, !P0 ;  /* 0x0000002515007c0c */ /* 0x000fe4000c781270 */
[----:B------:R-:W-:Y:S02]  /*11f7a0*/  LOP3.LUT R9, R9, 0xbfffffff, RZ, 0xc0, !PT ;  /* 0xbfffffff09097812 */ /* 0x000fe400078ec0ff */
[C---:B------:R-:W-:Y:S01]  /*11f7b0*/  LOP3.LUT P1, RZ, R12.reuse, 0x4, RZ, 0xc0, !PT ;  /* 0x000000040cff7812 */ /* 0x040fe2000782c0ff */
[----:B------:R0:W-:Y:S01]  /*11f7c0*/  STL [R1+0x10], R3 ;  /* 0x0000100301007387 */ /* 0x0001e20000100800 */
[----:B------:R-:W-:Y:S01]  /*11f7d0*/  LOP3.LUT P2, RZ, R12, 0x2, RZ, 0xc0, !PT ;  /* 0x000000020cff7812 */ /* 0x000fe2000784c0ff */
[----:B------:R-:W-:-:S04]  /*11f7e0*/  ULDC UR37, c[0x0][0x228] ;  /* 0x00008a0000257ab9 */ /* 0x000fc80000000800 */
        /* <DEDUP_REMOVED lines=78> */
[----:B------:R-:W-:Y:S02]  /*11fcd0*/  R2UR UR51, R2 ;  /* 0x00000000023372ca */ /* 0x000fe400000e0000 */
[----:B------:R-:W4:Y:S01]  /*11fce0*/  LDL.LU R2, [R1+0xb4] ;  /* 0x0000b40001027983 */ /* 0x000f220000300800 */
[----:B---3--:R-:W-:-:S03]  /*11fcf0*/  R2UR UR53, R24 ;  /* 0x00000000183572ca */ /* 0x008fc600000e0000 */
[----:B------:R-:W3:Y:S01]  /*11fd00*/  LDL.LU R24, [R1+0x8] ;  /* 0x0000080001187983 */ /* 0x000ee20000300800 */
[----:B------:R-:W-:Y:S01]  /*11fd10*/  ISETP.LT.AND P4, PT, R25, UR47, !P0 ;  /* 0x0000002f19007c0c */ /* 0x000fe2000c781270 */
[----:B------:R-:W-:Y:S01]  /*11fd20*/  ULDC UR47, c[0x0][0x228] ;  /* 0x00008a00002f7ab9 */ /* 0x000fe20000000800 */
[----:B------:R-:W-:Y:S02]  /*11fd30*/  LOP3.LUT R9, R9, 0xffffffdf, RZ, 0xc0, !PT ;  /* 0xffffffdf09097812 */ /* 0x000fe400078ec0ff */
[----:B----4-:R-:W-:Y:S02]  /*11fd40*/  R2UR UR59, R2 ;  /* 0x00000000023b72ca */ /* 0x010fe400000e0000 */
[----:B------:R-:W4:Y:S01]  /*11fd50*/  LDL.LU R2, [R1+0x5cf4] ;  /* 0x005cf40001027983 */ /* 0x000f220000300800 */
        /* <DEDUP_REMOVED lines=21> */
[----:B------:R-:W-:Y:S02]  /*11feb0*/  LOP3.LUT R9, R9, 0xfffffff7, RZ, 0xc0, !PT ;  /* 0xfffffff709097812 */ /* 0x000fe400078ec0ff */
[----:B------:R-:W-:Y:S01]  /*11fec0*/  ISETP.LT.AND P0, PT, R23, UR35, !P0 ;  /* 0x0000002317007c0c */ /* 0x000fe2000c701270 */
[----:B------:R-:W-:Y:S01]  /*11fed0*/  ULDC UR35, c[0x0][0x228] ;  /* 0x00008a0000237ab9 */ /* 0x000fe20000000800 */
[----:B------:R-:W-:Y:S02]  /*11fee0*/  @P3 LOP3.LUT R9, R9, 0x8, RZ, 0xfc, !PT ;  /* 0x0000000809093812 */ /* 0x000fe400078efcff */
[----:B------:R-:W-:Y:S01]  /*11fef0*/  ISETP.LT.AND P3, PT, R29, UR53, !P1 ;  /* 0x000000351d007c0c */ /* 0x000fe2000cf61270 */
[----:B------:R-:W-:Y:S01]  /*11ff00*/  ULDC UR53, c[0x0][0x228] ;  /* 0x00008a0000357ab9 */ /* 0x000fe20000000800 */
[----:B------:R-:W-:Y:S01]  /*11ff10*/  ISETP.LT.AND P4, PT, R25, UR15, !P1 ;  /* 0x0000000f19007c0c */ /* 0x000fe2000cf81270 */
[----:B------:R-:W-:Y:S01]  /*11ff20*/  ULDC UR15, c[0x0][0x228] ;  /* 0x00008a00000f7ab9 */ /* 0x000fe20000000800 */
[----:B------:R-:W-:-:S05]  /*11ff30*/  LOP3.LUT R9, R9, 0xfffffffb, RZ, 0xc0, !PT ;  /* 0xfffffffb09097812 */ /* 0x000fca00078ec0ff */
[----:B------:R-:W-:-:S04]  /*11ff40*/  @P0 LOP3.LUT R9, R9, 0x4, RZ, 0xfc, !PT ;  /* 0x0000000409090812 */ /* 0x000fc800078efcff */
[----:B------:R-:W-:-:S04]  /*11ff50*/  LOP3.LUT R9, R9, 0xfffffffd, RZ, 0xc0, !PT ;  /* 0xfffffffd09097812 */ /* 0x000fc800078ec0ff */
[----:B------:R-:W-:Y:S02]  /*11ff60*/  @P4 LOP3.LUT R9, R9, 0x2, RZ, 0xfc, !PT ;  /* 0x0000000209094812 */ /* 0x000fe400078efcff */
[----:B------:R-:W-:Y:S01]  /*11ff70*/  ISETP.LT.AND P4, PT, R27, UR9, !P1 ;  /* 0x000000091b007c0c */ /* 0x000fe2000cf81270 */
[----:B------:R-:W-:Y:S01]  /*11ff80*/  ULDC UR9, c[0x0][0x228] ;  /* 0x00008a0000097ab9 */ /* 0x000fe20000000800 */
[----:B------:R-:W-:Y:S02]  /*11ff90*/  LOP3.LUT R9, R9, 0xfffffffe, RZ, 0xc0, !PT ;  /* 0xfffffffe09097812 */ /* 0x000fe400078ec0ff */
[C---:B------:R-:W-:Y:S02]  /*11ffa0*/  LOP3.LUT P2, RZ, R11.reuse, 0x40000000, RZ, 0xc0, !PT ;  /* 0x400000000bff7812 */ /* 0x040fe4000784c0ff */
[----:B------:R-:W-:Y:S02]  /*11ffb0*/  LOP3.LUT P0, RZ, R11, 0x20000000, RZ, 0xc0, !PT ;  /* 0x200000000bff7812 */ /* 0x000fe4000780c0ff */
[----:B---3--:R-:W-:-:S04]  /*11ffc0*/  LOP3.LUT R24, R24, 0xdfffffff, RZ, 0xc0, !PT ;  /* 0xdfffffff18187812 */ /* 0x008fc800078ec0ff */
        /* <DEDUP_REMOVED lines=9> */
[----:B------:R-:W-:Y:S01]  /*120060*/  LOP3.LUT R24, R24, 0xbfffffff, RZ, 0xc0, !PT ;  /* 0xbfffffff18187812 */ /* 0x000fe200078ec0ff */
[----:B------:R0:W-:Y:S01]  /*120070*/  STL [R1+0xc], R9 ;  /* 0x00000c0901007387 */ /* 0x0001e20000100800 */
[----:B--2---:R-:W-:Y:S01]  /*120080*/  R2UR UR45, R3 ;  /* 0x00000000032d72ca */ /* 0x004fe200000e0000 */
[----:B------:R-:W-:-:S06]  /*120090*/  ULDC UR17, c[0x0][0x228] ;  /* 0x00008a0000117ab9 */ /* 0x000fcc0000000800 */
[----:B------:R-:W-:Y:S02]  /*1200a0*/  @P3 LOP3.LUT R24, R24, 0x40000000, RZ, 0xfc, !PT ;  /* 0x4000000018183812 */ /* 0x000fe400078efcff */
[----:B------:R-:W-:Y:S01]  /*1200b0*/  ISETP.LT.AND P3, PT, R22, UR19, !P1 ;  /* 0x0000001316007c0c */ /* 0x000fe2000cf61270 */
[----:B0-----:R-:W2:Y:S01]  /*1200c0*/  LDL.LU R9, [R1+0x5cf0] ;  /* 0x005cf00001097983 */ /* 0x001ea20000300800 */
[----:B------:R-:W-:Y:S01]  /*1200d0*/  LOP3.LUT R24, R24, 0xefffffff, RZ, 0xc0, !PT ;  /* 0xefffffff18187812 */ /* 0x000fe200078ec0ff */
[----:B------:R-:W-:-:S03]  /*1200e0*/  ULDC UR19, c[0x0][0x228] ;  /* 0x00008a0000137ab9 */ /* 0x000fc60000000800 */
        /* <DEDUP_REMOVED lines=66> */
[----:B----4-:R-:W-:Y:S02]  /*120510*/  R2UR UR31, R2 ;  /* 0x00000000021f72ca */ /* 0x010fe400000e0000 */
[----:B------:R-:W-:Y:S01]  /*120520*/  @P3 LOP3.LUT R24, R24, 0x800, RZ, 0xfc, !PT ;  /* 0x0000080018183812 */ /* 0x000fe200078efcff */
[----:B------:R-:W3:Y:S01]  /*120530*/  LDL.LU R2, [R1+0x5cec] ;  /* 0x005cec0001027983 */ /* 0x000ee20000300800 */
[----:B------:R-:W-:-:S02]  /*120540*/  ISETP.LT.AND P3, PT, R25, UR61, !P1 ;  /* 0x0000003d19007c0c */ /* 0x000fc4000cf61270 */
[----:B------:R-:W-:Y:S01]  /*120550*/  R2UR UR61, R5 ;  /* 0x00000000053d72ca */ /* 0x000fe200000e0000 */
[----:B------:R-:W4:Y:S04]  /*120560*/  LDL.LU R3, [R1+0x5ce8] ;  /* 0x005ce80001037983 */ /* 0x000f280000300800 */
[----:B------:R-:W2:Y:S01]  /*120570*/  LDL.LU R5, [R1+0x4] ;  /* 0x0000040001057983 */ /* 0x000ea20000300800 */
        /* <DEDUP_REMOVED lines=49> */
[----:B------:R-:W-:Y:S01]  /*120890*/  LOP3.LUT P2, RZ, R11, 0x4000000, RZ, 0xc0, !PT ;  /* 0x040000000bff7812 */ /* 0x000fe2000784c0ff */
[----:B------:R0:W-:Y:S01]  /*1208a0*/  STL [R1+0x8], R24 ;  /* 0x0000081801007387 */ /* 0x0001e20000100800 */
        /* <DEDUP_REMOVED lines=83> */
[----:B------:R-:W3:Y:S01]  /*120de0*/  LDL.LU R0, [R1+0x1a0] ;  /* 0x0001a00001007983 */ /* 0x000ee20000300800 */
[----:B------:R-:W-:Y:S01]  /*120df0*/  ISETP.LT.AND P1, PT, R23, UR37, !P1 ;  /* 0x0000002517007c0c */ /* 0x000fe2000cf21270 */
[----:B------:R-:W-:Y:S01]  /*120e00*/  ULDC UR37, c[0x0][0x228] ;  /* 0x00008a0000257ab9 */ /* 0x000fe20000000800 */
[----:B------:R-:W-:Y:S01]  /*120e10*/  LOP3.LUT R5, R5, 0xfffffbff, RZ, 0xc0, !PT ;  /* 0xfffffbff05057812 */ /* 0x000fe200078ec0ff */
[----:B0-----:R-:W4:Y:S01]  /*120e20*/  LDL.LU R24, [R1] ;  /* 0x0000000001187983 */ /* 0x001f220000300800 */
        /* <DEDUP_REMOVED lines=31> */
[----:B---3--:R-:W-:Y:S02]  /*121020*/  R2UR UR6, R0 ;  /* 0x00000000000672ca */ /* 0x008fe400000e0000 */
[----:B------:R-:W3:Y:S01]  /*121030*/  LDL.LU R0, [R1+0x19c] ;  /* 0x00019c0001007983 */ /* 0x000ee20000300800 */
[----:B------:R-:W-:-:S08]  /*121040*/  LOP3.LUT R5, R5, 0xfffffffb, RZ, 0xc0, !PT ;  /* 0xfffffffb05057812 */ /* 0x000fd000078ec0ff */
[----:B------:R-:W-:Y:S02]  /*121050*/  @P0 LOP3.LUT R5, R5, 0x4, RZ, 0xfc, !PT ;  /* 0x0000000405050812 */ /* 0x000fe400078efcff */
[----:B------:R-:W-:Y:S01]  /*121060*/  ISETP.LT.AND P0, PT, R25, UR45, !P2 ;  /* 0x0000002d19007c0c */ /* 0x000fe2000d701270 */
[----:B------:R-:W-:Y:S01]  /*121070*/  ULDC UR45, c[0x0][0x228] ;  /* 0x00008a00002d7ab9 */ /* 0x000fe20000000800 */
[----:B----4-:R-:W-:Y:S02]  /*121080*/  LOP3.LUT R24, R24, 0xdfffffff, RZ, 0xc0, !PT ;  /* 0xdfffffff18187812 */ /* 0x010fe400078ec0ff */
[----:B------:R-:W-:Y:S02]  /*121090*/  LOP3.LUT R5, R5, 0xfffffffd, RZ, 0xc0, !PT ;  /* 0xfffffffd05057812 */ /* 0x000fe400078ec0ff */
[----:B------:R-:W-:Y:S02]  /*1210a0*/  @P3 LOP3.LUT R24, R24, 0x20000000, RZ, 0xfc, !PT ;  /* 0x2000000018183812 */ /* 0x000fe400078efcff */
[----:B------:R-:W-:Y:S01]  /*1210b0*/  ISETP.LT.AND P3, PT, R26, UR43, !P2 ;  /* 0x0000002b1a007c0c */ /* 0x000fe2000d761270 */
[----:B------:R-:W-:Y:S01]  /*1210c0*/  ULDC UR43, c[0x0][0x228] ;  /* 0x00008a00002b7ab9 */ /* 0x000fe20000000800 */
[----:B------:R-:W-:Y:S01]  /*1210d0*/  ISETP.LT.AND P4, PT, R27, UR41, !P2 ;  /* 0x000000291b007c0c */ /* 0x000fe2000d781270 */
[----:B------:R-:W-:-:S02]  /*1210e0*/  ULDC UR41, c[0x0][0x228] ;  /* 0x00008a0000297ab9 */ /* 0x000fc40000000800 */
[----:B------:R-:W-:-:S04]  /*1210f0*/  @P0 LOP3.LUT R5, R5, 0x2, RZ, 0xfc, !PT ;  /* 0x0000000205050812 */ /* 0x000fc800078efcff */
[----:B------:R-:W-:Y:S02]  /*121100*/  LOP3.LUT R5, R5, 0xfffffffe, RZ, 0xc0, !PT ;  /* 0xfffffffe05057812 */ /* 0x000fe400078ec0ff */
[----:B------:R-:W-:Y:S02]  /*121110*/  LOP3.LUT R24, R24, 0x7fffffff, RZ, 0xc0, !PT ;  /* 0x7fffffff18187812 */ /* 0x000fe400078ec0ff */
[----:B------:R-:W-:Y:S02]  /*121120*/  @P3 LOP3.LUT R5, R5, 0x1, RZ, 0xfc, !PT ;  /* 0x0000000105053812 */ /* 0x000fe400078efcff */
[----:B------:R-:W-:Y:S01]  /*121130*/  ISETP.LT.AND P3, PT, R28, UR15, !P2 ;  /* 0x0000000f1c007c0c */ /* 0x000fe2000d761270 */
[----:B------:R-:W-:Y:S01]  /*121140*/  ULDC UR15, c[0x0][0x228] ;  /* 0x00008a00000f7ab9 */ /* 0x000fe20000000800 */
[----:B------:R-:W-:Y:S02]  /*121150*/  @P4 LOP3.LUT R24, R24, 0x80000000, RZ, 0xfc, !PT ;  /* 0x8000000018184812 */ /* 0x000fe400078efcff */
[----:B------:R-:W-:-:S02]  /*121160*/  ISETP.LT.AND P4, PT, R21, UR39, !P2 ;  /* 0x0000002715007c0c */ /* 0x000fc4000d781270 */
[----:B------:R-:W-:Y:S01]  /*121170*/  LOP3.LUT P1, RZ, R11, 0x400000, RZ, 0xc0, !PT ;  /* 0x004000000bff7812 */ /* 0x000fe2000782c0ff */
[----:B------:R0:W-:Y:S01]  /*121180*/  STL [R1+0x4], R5 ;  /* 0x0000040501007387 */ /* 0x0001e20000100800 */
[----:B------:R-:W-:Y:S01]  /*121190*/  LOP3.LUT R24, R24, 0xbfffffff, RZ, 0xc0, !PT ;  /* 0xbfffffff18187812 */ /* 0x000fe200078ec0ff */
[----:B------:R-:W-:-:S04]  /*1211a0*/  ULDC UR39, c[0x0][0x228] ;  /* 0x00008a0000277ab9 */ /* 0x000fc80000000800 */
        /* <DEDUP_REMOVED lines=83> */
[----:B------:R-:W-:Y:S01]  /*1216e0*/  ULDC UR10, c[0x0][0x228] ;  /* 0x00008a00000a7ab9 */ /* 0x000fe20000000800 */
        /* <DEDUP_REMOVED lines=42> */
[----:B------:R-:W-:Y:S02]  /*121990*/  LOP3.LUT P0, RZ, R11, 0x40000, RZ, 0xc0, !PT ;  /* 0x000400000bff7812 */ /* 0x000fe4000780c0ff */
[----:B---3--:R-:W-:-:S04]  /*1219a0*/  LOP3.LUT R0, R0, 0xdfffffff, RZ, 0xc0, !PT ;  /* 0xdfffffff00007812 */ /* 0x008fc800078ec0ff */
        /* <DEDUP_REMOVED lines=122> */
[----:B------:R-:W-:Y:S01]  /*122150*/  ULDC UR10, c[0x0][0x228] ;  /* 0x00008a00000a7ab9 */ /* 0x000fe20000000800 */
[----:B------:R-:W-:-:S05]  /*122160*/  LOP3.LUT R0, R0, 0xfffffffd, RZ, 0xc0, !PT ;  /* 0xfffffffd00007812 */ /* 0x000fca00078ec0ff */
[----:B------:R-:W-:Y:S02]  /*122170*/  @P1 LOP3.LUT R2, R2, 0x20000000, RZ, 0xfc, !PT ;  /* 0x2000000002021812 */ /* 0x000fe400078efcff */
[----:B------:R-:W-:Y:S01]  /*122180*/  ISETP.LT.AND P1, PT, R27, UR5, !P0 ;  /* 0x000000051b007c0c */ /* 0x000fe2000c721270 */
[----:B------:R-:W-:Y:S01]  /*122190*/  ULDC UR5, c[0x0][0x228] ;  /* 0x00008a0000057ab9 */ /* 0x000fe20000000800 */
[----:B------:R-:W-:Y:S02]  /*1221a0*/  @P3 LOP3.LUT R0, R0, 0x2, RZ, 0xfc, !PT ;  /* 0x0000000200003812 */ /* 0x000fe400078efcff */
[----:B------:R-:W-:Y:S01]  /*1221b0*/  ISETP.LT.AND P3, PT, R28, UR9, !P0 ;  /* 0x000000091c007c0c */ /* 0x000fe2000c761270 */
[----:B------:R-:W-:Y:S01]  /*1221c0*/  ULDC UR9, c[0x0][0x228] ;  /* 0x00008a0000097ab9 */ /* 0x000fe20000000800 */
[----:B------:R-:W-:Y:S02]  /*1221d0*/  LOP3.LUT R2, R2, 0x7fffffff, RZ, 0xc0, !PT ;  /* 0x7fffffff02027812 */ /* 0x000fe400078ec0ff */
[----:B------:R-:W-:-:S05]  /*1221e0*/  LOP3.LUT R0, R0, 0xfffffffe, RZ, 0xc0, !PT ;  /* 0xfffffffe00007812 */ /* 0x000fca00078ec0ff */
[----:B------:R-:W-:Y:S02]  /*1221f0*/  @P1 LOP3.LUT R2, R2, 0x80000000, RZ, 0xfc, !PT ;  /* 0x8000000002021812 */ /* 0x000fe400078efcff */
        /* <DEDUP_REMOVED lines=127> */
[----:B------:R-:W-:Y:S02]  /*1229f0*/  LOP3.LUT R2, R2, 0xfffffffe, RZ, 0xc0, !PT ;  /* 0xfffffffe02027812 */ /* 0x000fe400078ec0ff */
[----:B------:R-:W-:Y:S02]  /*122a00*/  LOP3.LUT R3, R3, 0x7fffffff, RZ, 0xc0, !PT ;  /* 0x7fffffff03037812 */ /* 0x000fe400078ec0ff */
[----:B------:R-:W-:Y:S02]  /*122a10*/  @P4 LOP3.LUT R2, R2, 0x1, RZ, 0xfc, !PT ;  /* 0x0000000102024812 */ /* 0x000fe400078efcff */
[----:B------:R-:W-:Y:S01]  /*122a20*/  ISETP.LT.AND P4, PT, R28, UR61, !P3 ;  /* 0x0000003d1c007c0c */ /* 0x000fe2000df81270 */
[----:B------:R-:W-:-:S04]  /*122a30*/  ULDC UR61, c[0x0][0x228] ;  /* 0x00008a00003d7ab9 */ /* 0x000fc80000000800 */
        /* <DEDUP_REMOVED lines=111> */
[----:B------:R-:W-:Y:S01]  /*123130*/  ISETP.LT.AND P4, PT, R29, UR36, !P2 ;  /* 0x000000241d007c0c */ /* 0x000fe2000d781270 */
[----:B------:R-:W-:Y:S01]  /*123140*/  ULDC UR36, c[0x0][0x228] ;  /* 0x00008a0000247ab9 */ /* 0x000fe20000000800 */
[----:B------:R-:W-:-:S04]  /*123150*/  LOP3.LUT R3, R3, 0xfffffff7, RZ, 0xc0, !PT ;  /* 0xfffffff703037812 */ /* 0x000fc800078ec0ff */
[----:B------:R-:W-:Y:S02]  /*123160*/  @P3 LOP3.LUT R3, R3, 0x8, RZ, 0xfc, !PT ;  /* 0x0000000803033812 */ /* 0x000fe400078efcff */
[----:B------:R-:W-:Y:S02]  /*123170*/  ISETP.LT.AND P3, PT, R25, UR57, !P2 ;  /* 0x0000003919007c0c */ /* 0x000fe4000d761270 */
[----:B--2---:R-:W-:Y:S02]  /*123180*/  LOP3.LUT R4, R4, 0xdfffffff, RZ, 0xc0, !PT ;  /* 0xdfffffff04047812 */ /* 0x004fe400078ec0ff */
[----:B----4-:R-:W-:Y:S02]  /*123190*/  LOP3.LUT R5, R5, 0xdfffffff, RZ, 0xc0, !PT ;  /* 0xdfffffff05057812 */ /* 0x010fe400078ec0ff */
[----:B------:R-:W-:Y:S01]  /*1231a0*/  LOP3.LUT R6, R6, 0xdfffffff, RZ, 0xc0, !PT ;  /* 0xdfffffff06067812 */ /* 0x000fe200078ec0ff */
[----:B------:R0:W-:Y:S01]  /*1231b0*/  STL [R1], R24 ;  /* 0x0000001801007387 */ /* 0x0001e20000100800 */
[----:B------:R-:W-:Y:S01]  /*1231c0*/  LOP3.LUT R3, R3, 0xfffffffb, RZ, 0xc0, !PT ;  /* 0xfffffffb03037812 */ /* 0x000fe200078ec0ff */
[----:B------:R-:W-:Y:S01]  /*1231d0*/  ULDC UR57, c[0x0][0x228] ;  /* 0x00008a0000397ab9 */ /* 0x000fe20000000800 */
[----:B------:R-:W-:-:S02]  /*1231e0*/  @P4 LOP3.LUT R4, R4, 0x20000000, RZ, 0xfc, !PT ;  /* 0x2000000004044812 */ /* 0x000fc400078efcff */
[----:B------:R-:W-:Y:S02]  /*1231f0*/  @P1 LOP3.LUT R3, R3, 0x4, RZ, 0xfc, !PT ;  /* 0x0000000403031812 */ /* 0x000fe400078efcff */
[----:B------:R-:W-:Y:S01]  /*123200*/  ISETP.LT.AND P4, PT, R27, UR27, !P2 ;  /* 0x0000001b1b007c0c */ /* 0x000fe2000d781270 */
[----:B------:R-:W-:Y:S01]  /*123210*/  ULDC UR27, c[0x0][0x228] ;  /* 0x00008a00001b7ab9 */ /* 0x000fe20000000800 */
[----:B------:R-:W-:Y:S01]  /*123220*/  LOP3.LUT R3, R3, 0xfffffffd, RZ, 0xc0, !PT ;  /* 0xfffffffd03037812 */ /* 0x000fe200078ec0ff */
[----:B0-----:R-:W2:Y:S01]  /*123230*/  LDL.LU R24, [R1+0x5248] ;  /* 0x0052480001187983 */ /* 0x001ea20000300800 */
        /* <DEDUP_REMOVED lines=12> */
[----:B------:R-:W-:Y:S01]  /*123300*/  ISETP.LT.AND P1, PT, R26, UR15, !P2 ;  /* 0x0000000f1a007c0c */ /* 0x000fe2000d721270 */
[----:B------:R-:W-:Y:S01]  /*123310*/  ULDC UR15, c[0x0][0x228] ;  /* 0x00008a00000f7ab9 */ /* 0x000fe20000000800 */
[----:B------:R-:W-:Y:S02]  /*123320*/  @P4 LOP3.LUT R4, R4, 0x10000000, RZ, 0xfc, !PT ;  /* 0x1000000004044812 */ /* 0x000fe400078efcff */
[----:B------:R-:W-:Y:S01]  /*123330*/  ISETP.LT.AND P2, PT, R23, UR24, !P2 ;  /* 0x0000001817007c0c */ /* 0x000fe2000d741270 */
[----:B------:R-:W-:Y:S01]  /*123340*/  ULDC UR24, c[0x0][0x228] ;  /* 0x00008a0000187ab9 */ /* 0x000fe20000000800 */
[----:B------:R-:W-:-:S02]  /*123350*/  LOP3.LUT R4, R4, 0xf7ffffff, RZ, 0xc0, !PT ;  /* 0xf7ffffff04047812 */ /* 0x000fc400078ec0ff */
        /* <DEDUP_REMOVED lines=33> */
[----:B------:R-:W-:-:S02]  /*123570*/  LOP3.LUT R4, R4, 0xfff7ffff, RZ, 0xc0, !PT ;  /* 0xfff7ffff04047812 */ /* 0x000fc400078ec0ff */
[----:B------:R-:W-:Y:S02]  /*123580*/  @P1 LOP3.LUT R3, R3, 0x1, RZ, 0xfc, !PT ;  /* 0x0000000103031812 */ /* 0x000fe400078efcff */
        /* <DEDUP_REMOVED lines=82> */
[----:B------:R-:W-:-:S04]  /*123ab0*/  @P1 LOP3.LUT R5, R5, 0x20000000, RZ, 0xfc, !PT ;  /* 0x2000000005051812 */ /* 0x000fc800078efcff */
[----:B------:R-:W-:-:S07]  /*123ac0*/  LOP3.LUT R5, R5, 0x7fffffff, RZ, 0xc0, !PT ;  /* 0x7fffffff05057812 */ /* 0x000fce00078ec0ff */
        /* <DEDUP_REMOVED lines=11> */
[----:B------:R-:W-:Y:S01]  /*123b80*/  ISETP.LT.AND P3, PT, R23, UR11, !P3 ;  /* 0x0000000b17007c0c */ /* 0x000fe2000df61270 */
[----:B------:R-:W-:Y:S01]  /*123b90*/  ULDC UR11, c[0x0][0x228] ;  /* 0x00008a00000b7ab9 */ /* 0x000fe20000000800 */
[----:B------:R-:W-:Y:S02]  /*123ba0*/  LOP3.LUT R5, R5, 0xf7ffffff, RZ, 0xc0, !PT ;  /* 0xf7ffffff05057812 */ /* 0x000fe400078ec0ff */
[----:B------:R-:W-:-:S07]  /*123bb0*/  LOP3.LUT P2, RZ, R11, 0x4, RZ, 0xc0, !PT ;  /* 0x000000040bff7812 */ /* 0x000fce000784c0ff */
        /* <DEDUP_REMOVED lines=88> */
[----:B------:R-:W-:Y:S02]  /*124140*/  ISETP.LT.AND P0, PT, R21, UR39, !P1 ;  /* 0x0000002715007c0c */ /* 0x000fe4000cf01270 */
[----:B------:R-:W-:-:S11]  /*124150*/  LOP3.LUT R5, R5, 0xffffffef, RZ, 0xc0, !PT ;  /* 0xffffffef05057812 */ /* 0x000fd600078ec0ff */
[----:B------:R-:W-:Y:S02]  /*124160*/  @P0 LOP3.LUT R5, R5, 0x10, RZ, 0xfc, !PT ;  /* 0x0000001005050812 */ /* 0x000fe400078efcff */
[----:B------:R-:W-:Y:S01]  /*124170*/  ISETP.LT.AND P0, PT, R22, UR41, !P1 ;  /* 0x0000002916007c0c */ /* 0x000fe2000cf01270 */
[----:B------:R-:W-:Y:S01]  /*124180*/  ULDC UR41, c[0x0][0x228] ;  /* 0x00008a0000297ab9 */ /* 0x000fe20000000800 */
[----:B------:R-:W-:Y:S01]  /*124190*/  ISETP.LT.AND P1, PT, R23, UR14, !P1 ;  /* 0x0000000e17007c0c */ /* 0x000fe2000cf21270 */
[----:B------:R-:W-:Y:S01]  /*1241a0*/  ULDC UR14, c[0x0][0x228] ;  /* 0x00008a00000e7ab9 */ /* 0x000fe20000000800 */
[----:B------:R-:W-:-:S09]  /*1241b0*/  LOP3.LUT R5, R5, 0xfffffff7, RZ, 0xc0, !PT ;  /* 0xfffffff705057812 */ /* 0x000fd200078ec0ff */
        /* <DEDUP_REMOVED lines=61> */
[----:B------:R-:W-:-:S09]  /*124590*/  LOP3.LUT P2, RZ, R10, 0x8000, RZ, 0xc0, !PT ;  /* 0x000080000aff7812 */ /* 0x000fd2000784c0ff */
        /* <DEDUP_REMOVED lines=48> */
[----:B------:R-:W-:Y:S01]  /*1248a0*/  ULDC.64 UR36, c[0x0][0x228] ;  /* 0x00008a0000247ab9 */ /* 0x000fe20000000a00 */
[----:B------:R-:W-:-:S04]  /*1248b0*/  LOP3.LUT R6, R6, 0xfffffeff, RZ, 0xc0, !PT ;  /* 0xfffffeff06067812 */ /* 0x000fc800078ec0ff */
[----:B------:R-:W-:Y:S02]  /*1248c0*/  @P0 LOP3.LUT R6, R6, 0x100, RZ, 0xfc, !PT ;  /* 0x0000010006060812 */ /* 0x000fe400078efcff */
[----:B------:R-:W-:Y:S02]  /*1248d0*/  ISETP.LT.AND P0, PT, R28, UR33, !P3 ;  /* 0x000000211c007c0c */ /* 0x000fe4000df01270 */
[----:B------:R-:W-:-:S04]  /*1248e0*/  LOP3.LUT R6, R6, 0xffffff7f, RZ, 0xc0, !PT ;  /* 0xffffff7f06067812 */ /* 0x000fc800078ec0ff */
[----:B------:R-:W-:Y:S02]  /*1248f0*/  @P1 LOP3.LUT R6, R6, 0x80, RZ, 0xfc, !PT ;  /* 0x0000008006061812 */ /* 0x000fe400078efcff */
[----:B------:R-:W-:Y:S01]  /*124900*/  ISETP.LT.AND P2, PT, R21, UR34, !P3 ;  /* 0x0000002215007c0c */ /* 0x000fe2000df41270 */
[----:B------:R-:W-:Y:S01]  /*124910*/  ULDC.64 UR34, c[0x0][0x228] ;  /* 0x00008a0000227ab9 */ /* 0x000fe20000000a00 */
        /* <DEDUP_REMOVED lines=23> */
[----:B------:R-:W-:Y:S01]  /*124a90*/  ULDC UR41, c[0x0][0x228] ;  /* 0x00008a0000297ab9 */ /* 0x000fe20000000800 */
[----:B------:R-:W-:-:S07]  /*124aa0*/  LOP3.LUT R6, R6, 0xfffffffd, RZ, 0xc0, !PT ;  /* 0xfffffffd06067812 */ /* 0x000fce00078ec0ff */
[----:B------:R-:W-:Y:S02]  /*124ab0*/  @P0 LOP3.LUT R7, R7, 0x80000000, RZ, 0xfc, !PT ;  /* 0x8000000007070812 */ /* 0x000fe400078efcff */
[----:B------:R-:W-:Y:S02]  /*124ac0*/  ISETP.LT.AND P0, PT, R28, UR40, !P4 ;  /* 0x000000281c007c0c */ /* 0x000fe4000e701270 */
[----:B------:R-:W-:Y:S02]  /*124ad0*/  @P2 LOP3.LUT R6, R6, 0x2, RZ, 0xfc, !PT ;  /* 0x0000000206062812 */ /* 0x000fe400078efcff */
[----:B------:R-:W-:Y:S01]  /*124ae0*/  ISETP.LT.AND P2, PT, R21, UR43, !P4 ;  /* 0x0000002b15007c0c */ /* 0x000fe2000e741270 */
[----:B------:R-:W-:Y:S01]  /*124af0*/  ULDC.64 UR42, c[0x0][0x228] ;  /* 0x00008a00002a7ab9 */ /* 0x000fe20000000a00 */
[----:B------:R-:W-:Y:S02]  /*124b00*/  LOP3.LUT R7, R7, 0xbfffffff, RZ, 0xc0, !PT ;  /* 0xbfffffff07077812 */ /* 0x000fe400078ec0ff */
[----:B------:R-:W-:-:S05]  /*124b10*/  LOP3.LUT R6, R6, 0xfffffffe, RZ, 0xc0, !PT ;  /* 0xfffffffe06067812 */ /* 0x000fca00078ec0ff */
[----:B------:R-:W-:Y:S02]  /*124b20*/  @P0 LOP3.LUT R7, R7, 0x40000000, RZ, 0xfc, !PT ;  /* 0x4000000007070812 */ /* 0x000fe400078efcff */
        /* <DEDUP_REMOVED lines=56> */
[----:B------:R-:W-:-:S04]  /*124eb0*/  LOP3.LUT R7, R7, 0xffffefff, RZ, 0xc0, !PT ;  /* 0xffffefff07077812 */ /* 0x000fc800078ec0ff */
[----:B------:R-:W-:Y:S02]  /*124ec0*/  @P0 LOP3.LUT R7, R7, 0x1000, RZ, 0xfc, !PT ;  /* 0x0000100007070812 */ /* 0x000fe400078efcff */
[----:B--2---:R-:W-:Y:S02]  /*124ed0*/  ISETP.GE.AND P0, PT, R24, UR39, PT ;  /* 0x0000002718007c0c */ /* 0x004fe4000bf06270 */
[----:B------:R-:W2:Y:S01]  /*124ee0*/  LDL.LU R24, [R1+0x524c] ;  /* 0x00524c0001187983 */ /* 0x000ea20000300800 */
[----:B------:R-:W-:Y:S02]  /*124ef0*/  ISETP.LT.AND P2, PT, R22, UR5, !P6 ;  /* 0x0000000516007c0c */ /* 0x000fe4000f741270 */
[----:B------:R-:W-:Y:S02]  /*124f00*/  ISETP.LT.AND P1, PT, R23, UR14, !P6 ;  /* 0x0000000e17007c0c */ /* 0x000fe4000f721270 */
[----:B------:R-:W-:-:S09]  /*124f10*/  LOP3.LUT R7, R7, 0xfffff7ff, RZ, 0xc0, !PT ;  /* 0xfffff7ff07077812 */ /* 0x000fd200078ec0ff */
        /* <DEDUP_REMOVED lines=18> */
[----:B------:R-:W-:Y:S02]  /*125040*/  @P1 LOP3.LUT R7, R7, 0x40, RZ, 0xfc, !PT ;  /* 0x0000004007071812 */ /* 0x000fe400078efcff */
[----:B------:R-:W-:Y:S02]  /*125050*/  ISETP.LT.AND P2, PT, R22, UR27, !P0 ;  /* 0x0000001b16007c0c */ /* 0x000fe4000c741270 */
[----:B------:R-:W-:Y:S02]  /*125060*/  ISETP.LT.AND P1, PT, R23, UR28, !P0 ;  /* 0x0000001c17007c0c */ /* 0x000fe4000c721270 */
[----:B--2---:R-:W-:-:S02]  /*125070*/  ISETP.GE.AND P0, PT, R24, UR37, PT ;  /* 0x0000002518007c0c */ /* 0x004fc4000bf06270 */
[----:B------:R-:W2:Y:S01]  /*125080*/  LDL.LU R24, [R1+0x5258] ;  /* 0x0052580001187983 */ /* 0x000ea20000300800 */
[----:B------:R-:W-:-:S04]  /*125090*/  LOP3.LUT R7, R7, 0xffffffef, RZ, 0xc0, !PT ;  /* 0xffffffef07077812 */ /* 0x000fc800078ec0ff */
[----:B------:R-:W-:-:S04]  /*1250a0*/  @P3 LOP3.LUT R7, R7, 0x10, RZ, 0xfc, !PT ;  /* 0x0000001007073812 */ /* 0x000fc800078efcff */
[----:B------:R-:W-:-:S04]  /*1250b0*/  LOP3.LUT R7, R7, 0xfffffff7, RZ, 0xc0, !PT ;  /* 0xfffffff707077812 */ /* 0x000fc800078ec0ff */
[----:B------:R-:W-:Y:S02]  /*1250c0*/  @P2 LOP3.LUT R7, R7, 0x8, RZ, 0xfc, !PT ;  /* 0x0000000807072812 */ /* 0x000fe400078efcff */
[----:B------:R-:W-:Y:S02]  /*1250d0*/  ISETP.LT.AND P2, PT, R29, UR32, !P0 ;  /* 0x000000201d007c0c */ /* 0x000fe4000c741270 */
[----:B------:R-:W-:Y:S02]  /*1250e0*/  LOP3.LUT R7, R7, 0xfffffffb, RZ, 0xc0, !PT ;  /* 0xfffffffb07077812 */ /* 0x000fe400078ec0ff */
[----:B------:R-:W-:Y:S02]  /*1250f0*/  LOP3.LUT R9, R9, 0xdfffffff, RZ, 0xc0, !PT ;  /* 0xdfffffff09097812 */ /* 0x000fe400078ec0ff */
[----:B------:R-:W-:Y:S02]  /*125100*/  @P1 LOP3.LUT R7, R7, 0x4, RZ, 0xfc, !PT ;  /* 0x0000000407071812 */ /* 0x000fe400078efcff */
[----:B------:R-:W-:-:S05]  /*125110*/  ISETP.LT.AND P1, PT, R25, UR48, !P0 ;  /* 0x0000003019007c0c */ /* 0x000fca000c721270 */
[----:B------:R-:W-:Y:S02]  /*125120*/  @P2 LOP3.LUT R9, R9, 0x20000000, RZ, 0xfc, !PT ;  /* 0x2000000009092812 */ /* 0x000fe400078efcff */
[----:B------:R-:W-:Y:S02]  /*125130*/  ISETP.LT.AND P2, PT, R27, UR31, !P0 ;  /* 0x0000001f1b007c0c */ /* 0x000fe4000c741270 */
[----:B------:R-:W-:Y:S02]  /*125140*/  LOP3.LUT R7, R7, 0xfffffffd, RZ, 0xc0, !PT ;  /* 0xfffffffd07077812 */ /* 0x000fe400078ec0ff */
[----:B------:R-:W-:Y:S02]  /*125150*/  ISETP.LT.AND P3, PT, R26, UR46, !P0 ;  /* 0x0000002e1a007c0c */ /* 0x000fe4000c761270 */
[----:B------:R-:W-:Y:S02]  /*125160*/  @P1 LOP3.LUT R7, R7, 0x2, RZ, 0xfc, !PT ;  /* 0x0000000207071812 */ /* 0x000fe400078efcff */
[----:B------:R-:W-:-:S02]  /*125170*/  ISETP.LT.AND P1, PT, R28, UR30, !P0 ;  /* 0x0000001e1c007c0c */ /* 0x000fc4000c721270 */
[----:B------:R-:W-:-:S04]  /*125180*/  LOP3.LUT R9, R9, 0x7fffffff, RZ, 0xc0, !PT ;  /* 0x7fffffff09097812 */ /* 0x000fc800078ec0ff */
[----:B------:R-:W-:Y:S02]  /*125190*/  @P2 LOP3.LUT R9, R9, 0x80000000, RZ, 0xfc, !PT ;  /* 0x8000000009092812 */ /* 0x000fe400078efcff */
[----:B------:R-:W-:Y:S02]  /*1251a0*/  LOP3.LUT R7, R7, 0xfffffffe, RZ, 0xc0, !PT ;  /* 0xfffffffe07077812 */ /* 0x000fe400078ec0ff */
[----:B------:R-:W-:Y:S02]  /*1251b0*/  LOP3.LUT R9, R9, 0xbfffffff, RZ, 0xc0, !PT ;  /* 0xbfffffff09097812 */ /* 0x000fe400078ec0ff */
[----:B------:R-:W-:Y:S02]  /*1251c0*/  @P3 LOP3.LUT R7, R7, 0x1, RZ, 0xfc, !PT ;  /* 0x0000000107073812 */ /* 0x000fe400078efcff */
[----:B------:R-:W-:Y:S02]  /*1251d0*/  @P1 LOP3.LUT R9, R9, 0x40000000, RZ, 0xfc, !PT ;  /* 0x4000000009091812 */ /* 0x000fe400078efcff */
[----:B------:R-:W-:-:S02]  /*1251e0*/  ISETP.LT.AND P3, PT, R21, UR29, !P0 ;  /* 0x0000001d15007c0c */ /* 0x000fc4000c761270 */
[----:B------:R-:W-:Y:S02]  /*1251f0*/  ISETP.LT.AND P2, PT, R22, UR26, !P0 ;  /* 0x0000001a16007c0c */ /* 0x000fe4000c741270 */
[----:B------:R-:W-:Y:S02]  /*125200*/  ISETP.LT.AND P1, PT, R23, UR25, !P0 ;  /* 0x0000001917007c0c */ /* 0x000fe4000c721270 */
[----:B------:R-:W-:Y:S02]  /*125210*/  LOP3.LUT R9, R9, 0xefffffff, RZ, 0xc0, !PT ;  /* 0xefffffff09097812 */ /* 0x000fe400078ec0ff */
[----:B--2---:R-:W-:Y:S02]  /*125220*/  ISETP.GE.AND P0, PT, R24, UR35, PT ;  /* 0x0000002318007c0c */ /* 0x004fe4000bf06270 */
[----:B------:R-:W2:Y:S03]  /*125230*/  LDL.LU R24, [R1+0x525c] ;  /* 0x00525c0001187983 */ /* 0x000ea60000300800 */
        /* <DEDUP_REMOVED lines=23> */
[----:B------:R-:W-:-:S05]  /*1253b0*/  LOP3.LUT R9, R9, 0xffefffff, RZ, 0xc0, !PT ;  /* 0xffefffff09097812 */ /* 0x000fca00078ec0ff */
[----:B------:R-:W-:Y:S02]  /*1253c0*/  @P3 LOP3.LUT R9, R9, 0x100000, RZ, 0xfc, !PT ;  /* 0x0010000009093812 */ /* 0x000fe400078efcff */
[----:B--2---:R-:W-:Y:S02]  /*1253d0*/  ISETP.GE.AND P0, PT, R24, UR33, PT ;  /* 0x0000002118007c0c */ /* 0x004fe4000bf06270 */
[----:B------:R-:W2:Y:S01]  /*1253e0*/  LDL.LU R24, [R1+0x5268] ;  /* 0x0052680001187983 */ /* 0x000ea20000300800 */
        /* <DEDUP_REMOVED lines=19> */
[----:B------:R-:W3:Y:S03]  /*125520*/  LDL.LU R21, [R1+0x5cd8] ;  /* 0x005cd80001157983 */ /* 0x000ee60000300800 */
[----:B------:R-:W-:Y:S02]  /*125530*/  @P1 LOP3.LUT R9, R9, 0x2000, RZ, 0xfc, !PT ;  /* 0x0000200009091812 */ /* 0x000fe400078efcff */
[----:B------:R-:W-:-:S02]  /*125540*/  ISETP.LT.AND P2, PT, R22, UR56, !P0 ;  /* 0x0000003816007c0c */ /* 0x000fc4000c741270 */
[----:B------:R-:W-:Y:S01]  /*125550*/  LOP3.LUT R9, R9, 0xffffefff, RZ, 0xc0, !PT ;  /* 0xffffefff09097812 */ /* 0x000fe200078ec0ff */
[----:B------:R-:W4:Y:S03]  /*125560*/  LDL.LU R22, [R1+0x5cd4] ;  /* 0x005cd40001167983 */ /* 0x000f260000300800 */
[----:B------:R-:W-:Y:S02]  /*125570*/  @P3 LOP3.LUT R9, R9, 0x1000, RZ, 0xfc, !PT ;  /* 0x0000100009093812 */ /* 0x000fe400078efcff */
[----:B------:R-:W-:Y:S02]  /*125580*/  ISETP.LT.AND P1, PT, R23, UR23, !P0 ;  /* 0x0000001717007c0c */ /* 0x000fe4000c721270 */
[----:B------:R-:W-:Y:S01]  /*125590*/  LOP3.LUT R9, R9, 0xfffff7ff, RZ, 0xc0, !PT ;  /* 0xfffff7ff09097812 */ /* 0x000fe200078ec0ff */
[----:B------:R-:W4:Y:S03]  /*1255a0*/  LDL.LU R23, [R1+0x5cd0] ;  /* 0x005cd00001177983 */ /* 0x000f260000300800 */
[----:B------:R-:W-:-:S04]  /*1255b0*/  @P2 LOP3.LUT R9, R9, 0x800, RZ, 0xfc, !PT ;  /* 0x0000080009092812 */ /* 0x000fc800078efcff */
[----:B------:R-:W-:-:S04]  /*1255c0*/  LOP3.LUT R9, R9, 0xfffffbff, RZ, 0xc0, !PT ;  /* 0xfffffbff09097812 */ /* 0x000fc800078ec0ff */
[----:B------:R-:W-:-:S04]  /*1255d0*/  @P1 LOP3.LUT R9, R9, 0x400, RZ, 0xfc, !PT ;  /* 0x0000040009091812 */ /* 0x000fc800078efcff */
[----:B------:R-:W-:Y:S02]  /*1255e0*/  LOP3.LUT R9, R9, 0xfffffdff, RZ, 0xc0, !PT ;  /* 0xfffffdff09097812 */ /* 0x000fe400078ec0ff */
[----:B--2---:R-:W-:Y:S02]  /*1255f0*/  ISETP.GE.AND P0, PT, R24, UR41, PT ;  /* 0x0000002918007c0c */ /* 0x004fe4000bf06270 */
[----:B------:R-:W2:Y:S02]  /*125600*/  LDL.LU R24, [R1+0x5ccc] ;  /* 0x005ccc0001187983 */ /* 0x000ea40000300800 */
[----:B------:R-:W-:Y:S02]  /*125610*/  ISETP.LT.AND P2, PT, R25, UR21, !P0 ;  /* 0x0000001519007c0c */ /* 0x000fe4000c741270 */
[----:B------:R-:W-:Y:S01]  /*125620*/  ISETP.LT.AND P1, PT, R26, UR18, !P0 ;  /* 0x000000121a007c0c */ /* 0x000fe2000c721270 */
[----:B------:R-:W4:Y:S01]  /*125630*/  LDL.LU R25, [R1+0x5cc8] ;  /* 0x005cc80001197983 */ /* 0x000f220000300800 */
[----:B------:R-:W-:-:S03]  /*125640*/  ISETP.LT.AND P3, PT, R27, UR8, !P0 ;  /* 0x000000081b007c0c */ /* 0x000fc6000c761270 */
[----:B------:R-:W2:Y:S04]  /*125650*/  LDL.LU R26, [R1+0x5cc4] ;  /* 0x005cc400011a7983 */ /* 0x000ea80000300800 */
[----:B------:R-:W4:Y:S02]  /*125660*/  LDL.LU R27, [R1+0x5cc0] ;  /* 0x005cc000011b7983 */ /* 0x000f240000300800 */
[----:B------:R-:W-:-:S04]  /*125670*/  @P2 LOP3.LUT R9, R9, 0x200, RZ, 0xfc, !PT ;  /* 0x0000020009092812 */ /* 0x000fc800078efcff */
[----:B------:R-:W-:Y:S02]  /*125680*/  LOP3.LUT R9, R9, 0xfffffeff, RZ, 0xc0, !PT ;  /* 0xfffffeff09097812 */ /* 0x000fe400078ec0ff */
[----:B------:R-:W-:Y:S02]  /*125690*/  ISETP.LT.AND P2, PT, R28, UR58, !P0 ;  /* 0x0000003a1c007c0c */ /* 0x000fe4000c741270 */
[----:B------:R-:W-:Y:S01]  /*1256a0*/  @P1 LOP3.LUT R9, R9, 0x100, RZ, 0xfc, !PT ;  /* 0x0000010009091812 */ /* 0x000fe200078efcff */
[----:B------:R-:W2:Y:S01]  /*1256b0*/  LDL.LU R28, [R1+0x5cbc] ;  /* 0x005cbc00011c7983 */ /* 0x000ea20000300800 */
[----:B------:R-:W-:-:S03]  /*1256c0*/  ISETP.LT.AND P1, PT, R29, UR44, !P0 ;  /* 0x0000002c1d007c0c */ /* 0x000fc6000c721270 */
[----:B------:R-:W4:Y:S01]  /*1256d0*/  LDL.LU R29, [R1+0x5cb8] ;  /* 0x005cb800011d7983 */ /* 0x000f220000300800 */
[----:B------:R-:W-:-:S04]  /*1256e0*/  LOP3.LUT R9, R9, 0xffffff7f, RZ, 0xc0, !PT ;  /* 0xffffff7f09097812 */ /* 0x000fc800078ec0ff */
[----:B------:R-:W-:-:S04]  /*1256f0*/  @P3 LOP3.LUT R9, R9, 0x80, RZ, 0xfc, !PT ;  /* 0x0000008009093812 */ /* 0x000fc800078efcff */
[----:B------:R-:W-:-:S04]  /*125700*/  LOP3.LUT R9, R9, 0xffffffdf, RZ, 0xc0, !PT ;  /* 0xffffffdf09097812 */ /* 0x000fc800078ec0ff */
[----:B------:R-:W-:-:S04]  /*125710*/  LOP3.LUT R9, R9, 0xffffffbf, RZ, 0xc0, !PT ;  /* 0xffffffbf09097812 */ /* 0x000fc800078ec0ff */
[----:B------:R-:W-:-:S04]  /*125720*/  @P2 LOP3.LUT R9, R9, 0x40, RZ, 0xfc, !PT ;  /* 0x0000004009092812 */ /* 0x000fc800078efcff */
[----:B------:R-:W-:Y:S01]  /*125730*/  @P1 LOP3.LUT R9, R9, 0x20, RZ, 0xfc, !PT ;  /* 0x0000002009091812 */ /* 0x000fe200078efcff */
[----:B---3--:R0:W-:Y:S01]  /*125740*/  STL.64 [R1+0x6ba8], R20 ;  /* 0x006ba81401007387 */ /* 0x0081e20000100a00 */
        /* <DEDUP_REMOVED lines=11> */
[----:B0-----:R-:W3:Y:S01]  /*125800*/  LDL.LU R20, [R1+0xaa0] ;  /* 0x000aa00001147983 */ /* 0x001ee20000300800 */
[----:B------:R-:W-:Y:S01]  /*125810*/  ULDC UR18, c[0x0][0x228] ;  /* 0x00008a0000127ab9 */ /* 0x000fe20000000800 */
[----:B------:R-:W-:Y:S01]  /*125820*/  ULDC UR20, c[0x0][0x228] ;  /* 0x00008a0000147ab9 */ /* 0x000fe20000000800 */
[----:B------:R-:W-:Y:S01]  /*125830*/  ULDC UR21, c[0x0][0x228] ;  /* 0x00008a0000157ab9 */ /* 0x000fe20000000800 */
[----:B------:R-:W3:Y:S01]  /*125840*/  LDL.LU R21, [R1+0xaa4] ;  /* 0x000aa40001157983 */ /* 0x000ee20000300800 */
[----:B------:R-:W-:Y:S01]  /*125850*/  ULDC UR27, c[0x0][0x228] ;  /* 0x00008a00001b7ab9 */ /* 0x000fe20000000800 */
[----:B------:R-:W-:Y:S01]  /*125860*/  ULDC UR28, c[0x0][0x228] ;  /* 0x00008a00001c7ab9 */ /* 0x000fe20000000800 */
[----:B------:R-:W-:Y:S01]  /*125870*/  ULDC UR29, c[0x0][0x228] ;  /* 0x00008a00001d7ab9 */ /* 0x000fe20000000800 */
[----:B------:R0:W-:Y:S01]  /*125880*/  STL.64 [R1+0x6ba0], R18 ;  /* 0x006ba01201007387 */ /* 0x0001e20000100a00 */
        /* <DEDUP_REMOVED lines=11> */
[----:B0-----:R-:W2:Y:S01]  /*125940*/  LDL.LU R18, [R1+0xa70] ;  /* 0x000a700001127983 */ /* 0x001ea20000300800 */
[----:B------:R-:W-:Y:S01]  /*125950*/  ULDC UR36, c[0x0][0x228] ;  /* 0x00008a0000247ab9 */ /* 0x000fe20000000800 */
[----:B------:R-:W-:Y:S01]  /*125960*/  ULDC UR16, c[0x0][0x228] ;  /* 0x00008a0000107ab9 */ /* 0x000fe20000000800 */
[----:B------:R-:W-:Y:S01]  /*125970*/  ULDC UR15, c[0x0][0x228] ;  /* 0x00008a00000f7ab9 */ /* 0x000fe20000000800 */
[----:B------:R-:W2:Y:S01]  /*125980*/  LDL.LU R19, [R1+0xa74] ;  /* 0x000a740001137983 */ /* 0x000ea20000300800 */
        /* <DEDUP_REMOVED lines=15> */
[----:B0-----:R-:W4:Y:S01]  /*125a80*/  LDL.LU R17, [R1+0x8c] ;  /* 0x00008c0001117983 */ /* 0x001f220000300800 */
        /* <DEDUP_REMOVED lines=9> */
[----:B0-----:R-:W2:Y:S04]  /*125b20*/  LDL.LU R14, [R1+0xa90] ;  /* 0x000a9000010e7983 */ /* 0x001ea80000300800 */
[----:B------:R-:W2:Y:S04]  /*125b30*/  LDL.LU R15, [R1+0xa94] ;  /* 0x000a9400010f7983 */ /* 0x000ea80000300800 */
[----:B------:R-:W-:Y:S04]  /*125b40*/  STL [R1+0x63d0], R0 ;  /* 0x0063d00001007387 */ /* 0x000fe80000100800 */
[----:B------:R0:W-:Y:S04]  /*125b50*/  STL [R1+0x5ce8], R9 ;  /* 0x005ce80901007387 */ /* 0x0001e80000100800 */
[----:B0-----:R-:W2:Y:S04]  /*125b60*/  LDL.LU R9, [R1+0xa8c] ;  /* 0x000a8c0001097983 */ /* 0x001ea80000300800 */
[----:B------:R0:W-:Y:S04]  /*125b70*/  STL [R1+0x5ce4], R13 ;  /* 0x005ce40d01007387 */ /* 0x0001e80000100800 */
[----:B0-----:R-:W2:Y:S04]  /*125b80*/  LDL.LU R13, [R1+0xaac] ;  /* 0x000aac00010d7983 */ /* 0x001ea80000300800 */
[----:B------:R0:W-:Y:S04]  /*125b90*/  STL [R1+0x5ce0], R8 ;  /* 0x005ce00801007387 */ /* 0x0001e80000100800 */
[----:B0-----:R-:W2:Y:S04]  /*125ba0*/  LDL.LU R8, [R1+0xa88] ;  /* 0x000a880001087983 */ /* 0x001ea80000300800 */
[----:B------:R0:W-:Y:S04]  /*125bb0*/  STL [R1+0x5cdc], R12 ;  /* 0x005cdc0c01007387 */ /* 0x0001e80000100800 */
[----:B0-----:R-:W2:Y:S04]  /*125bc0*/  LDL.LU R12, [R1+0xaa8] ;  /* 0x000aa800010c7983 */ /* 0x001ea80000300800 */
[----:B------:R-:W-:Y:S04]  /*125bd0*/  STL [R1+0x5cd8], R11 ;  /* 0x005cd80b01007387 */ /* 0x000fe80000100800 */
[----:B------:R0:W-:Y:S04]  /*125be0*/  STL [R1+0x5cd0], R10 ;  /* 0x005cd00a01007387 */ /* 0x0001e80000100800 */
[----:B0-----:R-:W2:Y:S04]  /*125bf0*/  LDL.LU R10, [R1+0xa84] ;  /* 0x000a8400010a7983 */ /* 0x001ea80000300800 */
[----:B------:R-:W-:Y:S04]  /*125c00*/  STL [R1+0x5ccc], R7 ;  /* 0x005ccc0701007387 */ /* 0x000fe80000100800 */
        /* <DEDUP_REMOVED lines=8> */
[----:B------:R-:W2:Y:S04]  /*125c90*/  LDL.LU R7, [R1+0xa78] ;  /* 0x000a780001077983 */ /* 0x000ea80000300800 */
[----:B------:R-:W2:Y:S01]  /*125ca0*/  LDL.LU R11, [R1+0xa7c] ;  /* 0x000a7c00010b7983 */ /* 0x000ea20000300800 */
[----:B---3--:R-:W-:-:S05]  /*125cb0*/  F2FP.SATFINITE.E4M3.F32.PACK_AB_MERGE_C R2, R21, R20, RZ ;  /* 0x000000141502723e */ /* 0x008fca00048070ff */
[----:B------:R0:W-:Y:S04]  /*125cc0*/  STL [R1+0xaa0], R2 ;  /* 0x000aa00201007387 */ /* 0x0001e80000100800 */
[----:B------:R-:W3:Y:S01]  /*125cd0*/  LDL.LU R16, [R1+0xa60] ;  /* 0x000a600001107983 */ /* 0x000ee20000300800 */
[----:B----4-:R-:W-:Y:S01]  /*125ce0*/  VIADD R0, R17, UR5 ;  /* 0x0000000511007c36 */ /* 0x010fe20008000000 */
[----:B------:R-:W-:Y:S02]  /*125cf0*/  ULDC UR5, c[0x0][0x248] ;  /* 0x0000920000057ab9 */ /* 0x000fe40000000800 */
[----:B------:R-:W3:Y:S02]  /*125d00*/  LDL.LU R17, [R1+0xa64] ;  /* 0x000a640001117983 */ /* 0x000ee40000300800 */
[----:B0-----:R-:W-:-:S02]  /*125d10*/  SHF.R.S32.HI R2, RZ, 0x1f, R0 ;  /* 0x0000001fff027819 */ /* 0x001fc40000011400 */
[----:B------:R-:W-:-:S05]  /*125d20*/  IADD3 R20, P1, R0, R29, RZ ;  /* 0x0000001d00147210 */ /* 0x000fca0007f3e0ff */
[----:B--2---:R-:W-:Y:S01]  /*125d30*/  IMAD.X R21, R2, 0x1, R28, P1 ;  /* 0x0000000102157824 */ /* 0x004fe200008e061c */
[----:B------:R-:W-:Y:S02]  /*125d40*/  F2FP.SATFINITE.E4M3.F32.PACK_AB_MERGE_C R3, R15, R14, RZ ;  /* 0x0000000e0f03723e */ /* 0x000fe400048070ff */
[----:B------:R-:W-:Y:S02]  /*125d50*/  IADD3 R14, P1, R0, R27, RZ ;  /* 0x0000001b000e7210 */ /* 0x000fe40007f3e0ff */
[----:B------:R0:W-:Y:S03]  /*125d60*/  STL.64 [R1+0x5688], R20 ;  /* 0x0056881401007387 */ /* 0x0001e60000100a00 */
[----:B------:R-:W-:Y:S01]  /*125d70*/  IMAD.X R15, R2, 0x1, R26, P1 ;  /* 0x00000001020f7824 */ /* 0x000fe200008e061a */
[----:B0-----:R-:W2:Y:S01]  /*125d80*/  LDL.LU.64 R20, [R1+0x6ba8] ;  /* 0x006ba80001147983 */ /* 0x001ea20000300a00 */
[----:B------:R-:W-:-:S03]  /*125d90*/  F2FP.SATFINITE.E4M3.F32.PACK_AB_MERGE_C R13, R13, R12, RZ ;  /* 0x0000000c0d0d723e */ /* 0x000fc600048070ff */
[----:B------:R-:W4:Y:S04]  /*125da0*/  LDL.LU R12, [R1+0xa68] ;  /* 0x000a6800010c7983 */ /* 0x000f280000300800 */
[----:B------:R0:W-:Y:S04]  /*125db0*/  STL [R1+0xaa4], R13 ;  /* 0x000aa40d01007387 */ /* 0x0001e80000100800 */
[----:B0-----:R-:W4:Y:S04]  /*125dc0*/  LDL.LU R13, [R1+0xa6c] ;  /* 0x000a6c00010d7983 */ /* 0x001f280000300800 */
[----:B------:R-:W-:Y:S04]  /*125dd0*/  STL [R1+0xa90], R3 ;  /* 0x000a900301007387 */ /* 0x000fe80000100800 */
[----:B------:R0:W-:Y:S04]  /*125de0*/  STL.64 [R1+0x5680], R14 ;  /* 0x0056800e01007387 */ /* 0x0001e80000100a00 */
[----:B0-----:R-:W4:Y:S01]  /*125df0*/  LDL.LU R14, [R1+0xa50] ;  /* 0x000a5000010e7983 */ /* 0x001f220000300800 */
[----:B------:R-:W-:-:S03]  /*125e00*/  F2FP.SATFINITE.E4M3.F32.PACK_AB_MERGE_C R3, R10, R6, RZ ;  /* 0x000000060a03723e */ /* 0x000fc600048070ff */
[----:B------:R-:W4:Y:S04]  /*125e10*/  LDL.LU R15, [R1+0xa54] ;  /* 0x000a5400010f7983 */ /* 0x000f280000300800 */
[----:B------:R-:W4:Y:S01]  /*125e20*/  LDL.LU R10, [R1+0xa4c] ;  /* 0x000a4c00010a7983 */ /* 0x000f220000300800 */
[----:B------:R-:W-:-:S05]  /*125e30*/  F2FP.SATFINITE.E4M3.F32.PACK_AB_MERGE_C R4, R5, R4, RZ ;  /* 0x000000040504723e */ /* 0x000fca00048070ff */
[----:B------:R0:W-:Y:S04]  /*125e40*/  STL [R1+0xa94], R4 ;  /* 0x000a940401007387 */ /* 0x0001e80000100800 */
[----:B------:R1:W-:Y:S01]  /*125e50*/  STL [R1+0x8a4], R3 ;  /* 0x0008a40301007387 */ /* 0x0003e20000100800 */
[----:B0-----:R-:W-:-:S03]  /*125e60*/  IADD3 R4, P1, R0, R25, RZ ;  /* 0x0000001900047210 */ /* 0x001fc60007f3e0ff */
[----:B------:R0:W-:Y:S02]  /*125e70*/  STL.64 [R1+0x6b88], R24 ;  /* 0x006b881801007387 */ /* 0x0001e40000100a00 */
[----:B------:R-:W-:Y:S01]  /*125e80*/  IMAD.X R5, R2, 0x1, R24, P1 ;  /* 0x0000000102057824 */ /* 0x000fe200008e0618 */
[----:B-1----:R-:W-:Y:S01]  /*125e90*/  F2FP.SATFINITE.E4M3.F32.PACK_AB_MERGE_C R3, R19, R18, RZ ;  /* 0x000000121303723e */ /* 0x002fe200048070ff */
[----:B0-----:R-:W4:Y:S04]  /*125ea0*/  LDL.LU R24, [R1+0xa44] ;  /* 0x000a440001187983 */ /* 0x001f280000300800 */
[----:B------:R-:W4:Y:S04]  /*125eb0*/  LDL.LU R25, [R1+0xa48] ;  /* 0x000a480001197983 */ /* 0x000f280000300800 */
[----:B------:R0:W-:Y:S01]  /*125ec0*/  STL.64 [R1+0x5678], R4 ;  /* 0x0056780401007387 */ /* 0x0001e20000100a00 */
[----:B------:R-:W-:-:S02]  /*125ed0*/  IADD3 R18, P1, R0, R23, RZ ;  /* 0x0000001700127210 */ /* 0x000fc40007f3e0ff */
[----:B0-----:R-:W-:Y:S01]  /*125ee0*/  F2FP.SATFINITE.E4M3.F32.PACK_AB_MERGE_C R5, R9, R8, RZ ;  /* 0x000000080905723e */ /* 0x001fe200048070ff */
[----:B------:R-:W4:Y:S04]  /*125ef0*/  LDL.LU R4, [R1+0xa30] ;  /* 0x000a300001047983 */ /* 0x000f280000300800 */
[----:B------:R0:W-:Y:S01]  /*125f00*/  STL [R1+0x8bc], R5 ;  /* 0x0008bc0501007387 */ /* 0x0001e20000100800 */
[----:B------:R-:W-:-:S03]  /*125f10*/  IMAD.X R19, R2, 0x1, R22, P1 ;  /* 0x0000000102137824 */ /* 0x000fc600008e0616 */
[----:B0-----:R-:W4:Y:S04]  /*125f20*/  LDL.LU R5, [R1+0xa34] ;  /* 0x000a340001057983 */ /* 0x001f280000300800 */
[----:B------:R0:W-:Y:S04]  /*125f30*/  STL [R1+0x840], R3 ;  /* 0x0008400301007387 */ /* 0x0001e80000100800 */
[----:B0-----:R-:W4:Y:S04]  /*125f40*/  LDL.LU R3, [R1+0xa38] ;  /* 0x000a380001037983 */ /* 0x001f280000300800 */
[----:B------:R-:W4:Y:S04]  /*125f50*/  LDL.LU R6, [R1+0xa3c] ;  /* 0x000a3c0001067983 */ /* 0x000f280000300800 */
[----:B------:R-:W4:Y:S04]  /*125f60*/  LDL.LU R8, [R1+0xa20] ;  /* 0x000a200001087983 */ /* 0x000f280000300800 */
[----:B------:R-:W4:Y:S04]  /*125f70*/  LDL.LU R9, [R1+0xa24] ;  /* 0x000a240001097983 */ /* 0x000f280000300800 */
[----:B------:R0:W-:Y:S04]  /*125f80*/  STL [R1+0x6b78], R23 ;  /* 0x006b781701007387 */ /* 0x0001e80000100800 */
[----:B0-----:R-:W4:Y:S04]  /*125f90*/  LDL.LU R23, [R1+0xa40] ;  /* 0x000a400001177983 */ /* 0x001f280000300800 */
[----:B------:R0:W-:Y:S04]  /*125fa0*/  STL.64 [R1+0x5670], R18 ;  /* 0x0056701201007387 */ /* 0x0001e80000100a00 */
[----:B0-----:R-:W4:Y:S01]  /*125fb0*/  LDL.LU.64 R18, [R1+0x6ba0] ;  /* 0x006ba00001127983 */ /* 0x001f220000300a00 */
[----:B------:R-:W-:-:S05]  /*125fc0*/  F2FP.SATFINITE.E4M3.F32.PACK_AB_MERGE_C R11, R11, R7, RZ ;  /* 0x000000070b0b723e */ /* 0x000fca00048070ff */
[----:B------:R-:W-:Y:S01]  /*125fd0*/  STL [R1+0x860], R11 ;  /* 0x0008600b01007387 */ /* 0x000fe20000100800 */
[----:B---3--:R-:W-:-:S05]  /*125fe0*/  F2FP.SATFINITE.E4M3.F32.PACK_AB_MERGE_C R7, R17, R16, RZ ;  /* 0x000000101107723e */ /* 0x008fca00048070ff */
[----:B------:R-:W-:Y:S01]  /*125ff0*/  STL [R1+0x7d8], R7 ;  /* 0x0007d80701007387 */ /* 0x000fe20000100800 */
[----:B--2---:R-:W-:-:S05]  /*126000*/  IADD3 R16, P1, R0, R21, RZ ;  /* 0x0000001500107210 */ /* 0x004fca0007f3e0ff */
[----:B------:R-:W-:-:S05]  /*126010*/  IMAD.X R17, R2, 0x1, R20, P1 ;  /* 0x0000000102117824 */ /* 0x000fca00008e0614 */
[----:B------:R0:W-:Y:S04]  /*126020*/  STL.64 [R1+0x5668], R16 ;  /* 0x0056681001007387 */ /* 0x0001e80000100a00 */
[----:B0-----:R-:W2:Y:S04]  /*126030*/  LDL.LU.64 R16, [R1+0x6b98] ;  /* 0x006b980001107983 */ /* 0x001ea80000300a00 */
[----:B------:R0:W-:Y:S04]  /*126040*/  STL.64 [R1+0x6b80], R20 ;  /* 0x006b801401007387 */ /* 0x0001e80000100a00 */
[----:B0-----:R-:W3:Y:S04]  /*126050*/  LDL.LU R20, [R1+0xa58] ;  /* 0x000a580001147983 */ /* 0x001ee80000300800 */
[----:B------:R-:W3:Y:S04]  /*126060*/  LDL.LU R21, [R1+0xa5c] ;  /* 0x000a5c0001157983 */ /* 0x000ee80000300800 */
[----:B------:R-:W2:Y:S04]  /*126070*/  LDL.LU R7, [R1+0xa28] ;  /* 0x000a280001077983 */ /* 0x000ea80000300800 */
[----:B------:R-:W2:Y:S01]  /*126080*/  LDL.LU R11, [R1+0xa2c] ;  /* 0x000a2c00010b7983 */ /* 0x000ea20000300800 */
[----:B----4-:R-:W-:-:S05]  /*126090*/  F2FP.SATFINITE.E4M3.F32.PACK_AB_MERGE_C R12, R13, R12, RZ ;  /* 0x0000000c0d0c723e */ /* 0x010fca00048070ff */
[----:B------:R0:W-:Y:S04]  /*1260a0*/  STL [R1+0x7f0], R12 ;  /* 0x0007f00c01007387 */ /* 0x0001e80000100800 */
[----:B0-----:R-:W4:Y:S04]  /*1260b0*/  LDL.LU R12, [R1+0xa10] ;  /* 0x000a1000010c7983 */ /* 0x001f280000300800 */
[----:B------:R-:W4:Y:S01]  /*1260c0*/  LDL.LU R13, [R1+0xa14] ;  /* 0x000a1400010d7983 */ /* 0x000f220000300800 */
[----:B------:R-:W-:-:S05]  /*1260d0*/  F2FP.SATFINITE.E4M3.F32.PACK_AB_MERGE_C R14, R15, R14, RZ ;  /* 0x0000000e0f0e723e */ /* 0x000fca00048070ff */
[----:B------:R0:W-:Y:S02]  /*1260e0*/  STL [R1+0x778], R14 ;  /* 0x0007780e01007387 */ /* 0x0001e40000100800 */
[----:B0-----:R-:W-:-:S05]  /*1260f0*/  IADD3 R14, P1, R0, R19, RZ ;  /* 0x00000013000e7210 */ /* 0x001fca0007f3e0ff */
[----:B------:R-:W-:-:S05]  /*126100*/  IMAD.X R15, R2, 0x1, R18, P1 ;  /* 0x00000001020f7824 */ /* 0x000fca00008e0612 */
[----:B------:R0:W-:Y:S04]  /*126110*/  STL.64 [R1+0x5660], R14 ;  /* 0x0056600e01007387 */ /* 0x0001e80000100a00 */
[----:B0-----:R-:W4:Y:S01]  /*126120*/  LDL.LU.64 R14, [R1+0x6b90] ;  /* 0x006b9000010e7983 */ /* 0x001f220000300a00 */
[----:B------:R-:W-:Y:S02]  /*126130*/  F2FP.SATFINITE.E4M3.F32.PACK_AB_MERGE_C R23, R24, R23, RZ ;  /* 0x000000171817723e */ /* 0x000fe400048070ff */
[----:B------:R-:W-:Y:S02]  /*126140*/  F2FP.SATFINITE.E4M3.F32.PACK_AB_MERGE_C R10, R10, R25, RZ ;  /* 0x000000190a0a723e */ /* 0x000fe400048070ff */
[----:B---3--:R-:W-:Y:S02]  /*126150*/  F2FP.SATFINITE.E4M3.F32.PACK_AB_MERGE_C R21, R21, R20, RZ ;  /* 0x000000141515723e */ /* 0x008fe400048070ff */
[----:B--2---:R-:W-:-:S03]  /*126160*/  IADD3 R20, P1, R0, R17, RZ ;  /* 0x0000001100147210 */ /* 0x004fc60007f3e0ff */
[----:B------:R4:W-:Y:S04]  /*126170*/  STL [R1+0x78c], R21 ;  /* 0x00078c1501007387 */ /* 0x0009e80000100800 */
[----:B------:R-:W-:Y:S01]  /*126180*/  STL [R1+0x724], R23 ;  /* 0x0007241701007387 */ /* 0x000fe20000100800 */
[----:B----4-:R-:W-:-:S05]  /*126190*/  IMAD.X R21, R2, 0x1, R15, P1 ;  /* 0x0000000102157824 */ /* 0x010fca00008e060f */
[----:B------:R0:W-:Y:S04]  /*1261a0*/  STL.64 [R1+0x5658], R20 ;  /* 0x0056581401007387 */ /* 0x0001e80000100a00 */
[----:B------:R-:W-:Y:S01]  /*1261b0*/  STL.64 [R1+0x6b70], R16 ;  /* 0x006b701001007387 */ /* 0x000fe20000100a00 */
[----:B0-----:R-:W-:-:S03]  /*1261c0*/  IADD3 R20, P1, R0, R16, RZ ;  /* 0x0000001000147210 */ /* 0x001fc60007f3e0ff */
[----:B------:R-:W-:Y:S02]  /*1261d0*/  STL [R1+0x734], R10 ;  /* 0x0007340a01007387 */ /* 0x000fe40000100800 */
[----:B------:R-:W-:Y:S01]  /*1261e0*/  IMAD.X R21, R2, 0x1, R14, P1 ;  /* 0x0000000102157824 */ /* 0x000fe200008e060e */
[----:B------:R-:W-:-:S04]  /*1261f0*/  F2FP.SATFINITE.E4M3.F32.PACK_AB_MERGE_C R2, R5, R4, RZ ;  /* 0x000000040502723e */ /* 0x000fc800048070ff */
[----:B------:R0:W-:Y:S01]  /*126200*/  STL.64 [R1+0x5650], R20 ;  /* 0x0056501401007387 */ /* 0x0001e20000100a00 */
[----:B------:R-:W-:Y:S01]  /*126210*/  VIADD R0, R0, UR5 ;  /* 0x0000000500007c36 */ /* 0x000fe20008000000 */
[----:B------:R-:W-:Y:S02]  /*126220*/  ULDC UR5, c[0x0][0x248] ;  /* 0x0000920000057ab9 */ /* 0x000fe40000000800 */
[----:B0-----:R-:W2:Y:S04]  /*126230*/  LDL.LU R21, [R1+0xa18] ;  /* 0x000a180001157983 */ /* 0x001ea80000300800 */
[----:B------:R-:W2:Y:S04]  /*126240*/  LDL.LU R10, [R1+0xa1c] ;  /* 0x000a1c00010a7983 */ /* 0x000ea80000300800 */
[----:B------:R-:W3:Y:S04]  /*126250*/  LDL.LU R4, [R1+0xa00] ;  /* 0x000a000001047983 */ /* 0x000ee80000300800 */
[----:B------:R-:W3:Y:S04]  /*126260*/  LDL.LU R5, [R1+0xa04] ;  /* 0x000a040001057983 */ /* 0x000ee80000300800 */
[----:B------:R0:W-:Y:S01]  /*126270*/  STL [R1+0x694], R2 ;  /* 0x0006940201007387 */ /* 0x0001e20000100800 */
[----:B------:R-:W-:-:S02]  /*126280*/  IADD3 R16, P1, R0, R29, RZ ;  /* 0x0000001d00107210 */ /* 0x000fc40007f3e0ff */
[----:B0-----:R-:W-:Y:S02]  /*126290*/  F2FP.SATFINITE.E4M3.F32.PACK_AB_MERGE_C R2, R6, R3, RZ ;  /* 0x000000030602723e */ /* 0x001fe400048070ff */
[----:B------:R-:W-:-:S03]  /*1262a0*/  F2FP.SATFINITE.E4M3.F32.PACK_AB_MERGE_C R3, R9, R8, RZ ;  /* 0x000000080903723e */ /* 0x000fc600048070ff */
[----:B------:R0:W-:Y:S04]  /*1262b0*/  STL [R1+0x6a8], R2 ;  /* 0x0006a80201007387 */ /* 0x0001e80000100800 */
[----:B------:R-:W4:Y:S04]  /*1262c0*/  LDL.LU R23, [R1+0xa08] ;  /* 0x000a080001177983 */ /* 0x000f280000300800 */
[----:B0-----:R-:W4:Y:S04]  /*1262d0*/  LDL.LU R2, [R1+0xa0c] ;  /* 0x000a0c0001027983 */ /* 0x001f280000300800 */
[----:B------:R0:W-:Y:S04]  /*1262e0*/  STL [R1+0x644], R3 ;  /* 0x0006440301007387 */ /* 0x0001e80000100800 */
[----:B------:R-:W4:Y:S04]  /*1262f0*/  LDL.LU R8, [R1+0x9f0] ;  /* 0x0009f00001087983 */ /* 0x000f280000300800 */
[----:B------:R-:W4:Y:S01]  /*126300*/  LDL.LU R9, [R1+0x9f4] ;  /* 0x0009f40001097983 */ /* 0x000f220000300800 */
[----:B0-----:R-:W-:-:S03]  /*126310*/  SHF.R.S32.HI R3, RZ, 0x1f, R0 ;  /* 0x0000001fff037819 */ /* 0x001fc60000011400 */
[----:B------:R0:W-:Y:S02]  /*126320*/  STL.64 [R1+0x6b60], R28 ;  /* 0x006b601c01007387 */ /* 0x0001e40000100a00 */
[----:B------:R-:W-:Y:S01]  /*126330*/  IMAD.X R17, R3, 0x1, R28, P1 ;  /* 0x0000000103117824 */ /* 0x000fe200008e061c */
[----:B------:R-:W-:Y:S01]  /*126340*/  F2FP.SATFINITE.E4M3.F32.PACK_AB_MERGE_C R3, R11, R7, RZ ;  /* 0x000000070b03723e */ /* 0x000fe200048070ff */
[----:B0-----:R-:W4:Y:S04]  /*126350*/  LDL.LU R28, [R1+0x9fc] ;  /* 0x0009fc00011c7983 */ /* 0x001f280000300800 */
[----:B------:R0:W-:Y:S04]  /*126360*/  STL.64 [R1+0x5648], R16 ;  /* 0x0056481001007387 */ /* 0x0001e80000100a00 */
[----:B0-----:R-:W4:Y:S04]  /*126370*/  LDL.LU R16, [R1+0x9e0] ;  /* 0x0009e00001107983 */ /* 0x001f280000300800 */
[----:B------:R0:W-:Y:S04]  /*126380*/  STL [R1+0x65c], R3 ;  /* 0x00065c0301007387 */ /* 0x0001e80000100800 */
[----:B------:R-:W4:Y:S04]  /*126390*/  LDL.LU R17, [R1+0x9e4] ;  /* 0x0009e40001117983 */ /* 0x000f280000300800 */
[----:B------:R-:W4:Y:S01]  /*1263a0*/  LDL.LU R6, [R1+0x9e8] ;  /* 0x0009e80001067983 */ /* 0x000f220000300800 */
[----:B0-----:R-:W-:-:S03]  /*1263b0*/  F2FP.SATFINITE.E4M3.F32.PACK_AB_MERGE_C R3, R13, R12, RZ ;  /* 0x0000000c0d03723e */ /* 0x001fc600048070ff */
[----:B------:R-:W4:Y:S04]  /*1263c0*/  LDL.LU R13, [R1+0x9ec] ;  /* 0x0009ec00010d7983 */ /* 0x000f280000300800 */
[----:B------:R0:W-:Y:S01]  /*1263d0*/  STL [R1+0x634], R3 ;  /* 0x0006340301007387 */ /* 0x0001e20000100800 */
[----:B------:R-:W-:-:S03]  /*1263e0*/  IADD3 R24, P1, R0, R27, RZ ;  /* 0x0000001b00187210 */ /* 0x000fc60007f3e0ff */
[----:B0-----:R-:W4:Y:S04]  /*1263f0*/  LDL.LU R3, [R1+0x9d0] ;  /* 0x0009d00001037983 */ /* 0x001f280000300800 */
[----:B------:R-:W4:Y:S04]  /*126400*/  LDL.LU R7, [R1+0x9d4] ;  /* 0x0009d40001077983 */ /* 0x000f280000300800 */
[----:B------:R-:W4:Y:S04]  /*126410*/  LDL.LU R11, [R1+0x9d8] ;  /* 0x0009d800010b7983 */ /* 0x000f280000300800 */
[----:B------:R-:W4:Y:S04]  /*126420*/  LDL.LU R12, [R1+0x9dc] ;  /* 0x0009dc00010c7983 */ /* 0x000f280000300800 */
[----:B------:R0:W-:Y:S02]  /*126430*/  STL [R1+0x6b68], R27 ;  /* 0x006b681b01007387 */ /* 0x0001e40000100800 */
[----:B0-----:R-:W-:-:S05]  /*126440*/  SHF.R.S32.HI R27, RZ, 0x1f, R0 ;  /* 0x0000001fff1b7819 */ /* 0x001fca0000011400 */
[----:B------:R-:W-:-:S05]  /*126450*/  IMAD.X R25, R27, 0x1, R26, P1 ;  /* 0x000000011b197824 */ /* 0x000fca00008e061a */
[----:B------:R0:W-:Y:S04]  /*126460*/  STL.64 [R1+0x5640], R24 ;  /* 0x0056401801007387 */ /* 0x0001e80000100a00 */
[----:B0-----:R-:W4:Y:S04]  /*126470*/  LDL.LU.64 R24, [R1+0x6b88] ;  /* 0x006b880001187983 */ /* 0x001f280000300a00 */
[----:B------:R-:W4:Y:S01]  /*126480*/  LDL.LU R29, [R1+0x9c0] ;  /* 0x0009c000011d7983 */ /* 0x000f220000300800 */
[----:B--2---:R-:W-:-:S03]  /*126490*/  F2FP.SATFINITE.E4M3.F32.PACK_AB_MERGE_C R20, R10, R21, RZ ;  /* 0x000000150a14723e */ /* 0x004fc600048070ff */
[----:B------:R-:W2:Y:S04]  /*1264a0*/  LDL.LU R10, [R1+0x9c4] ;  /* 0x0009c400010a7983 */ /* 0x000ea80000300800 */
[----:B------:R3:W-:Y:S02]  /*1264b0*/  STL [R1+0x63c], R20 ;  /* 0x00063c1401007387 */ /* 0x0007e40000100800 */
[----:B---3--:R-:W-:Y:S02]  /*1264c0*/  F2FP.SATFINITE.E4M3.F32.PACK_AB_MERGE_C R20, R5, R4, RZ ;  /* 0x000000040514723e */ /* 0x008fe400048070ff */
[----:B------:R-:W3:Y:S04]  /*1264d0*/  LDL.LU R4, [R1+0x9c8] ;  /* 0x0009c80001047983 */ /* 0x000ee80000300800 */
[----:B------:R-:W3:Y:S04]  /*1264e0*/  LDL.LU R5, [R1+0x9cc] ;  /* 0x0009cc0001057983 */ /* 0x000ee80000300800 */
[----:B------:R0:W-:Y:S01]  /*1264f0*/  STL [R1+0x610], R20 ;  /* 0x0006101401007387 */ /* 0x0001e20000100800 */
[----:B----4-:R-:W-:-:S02]  /*126500*/  F2FP.SATFINITE.E4M3.F32.PACK_AB_MERGE_C R2, R2, R23, RZ ;  /* 0x000000170202723e */ /* 0x010fc400048070ff */
[----:B0-----:R-:W-:Y:S01]  /*126510*/  IADD3 R20, P1, R0, R25, RZ ;  /* 0x0000001900147210 */ /* 0x001fe20007f3e0ff */
[----:B------:R0:W-:Y:S04]  /*126520*/  STL [R1+0x6b50], R25 ;  /* 0x006b501901007387 */ /* 0x0001e80000100800 */
[----:B------:R-:W-:Y:S01]  /*126530*/  IMAD.X R21, R27, 0x1, R24, P1 ;  /* 0x000000011b157824 */ /* 0x000fe200008e0618 */
[----:B0-----:R-:W4:Y:S04]  /*126540*/  LDL.LU R25, [R1+0x9f8] ;  /* 0x0009f80001197983 */ /* 0x001f280000300800 */
[----:B------:R0:W-:Y:S04]  /*126550*/  STL.64 [R1+0x5638], R20 ;  /* 0x0056381401007387 */ /* 0x0001e80000100a00 */
[----:B0-----:R-:W2:Y:S04]  /*126560*/  LDL.LU.64 R20, [R1+0x6b80] ;  /* 0x006b800001147983 */ /* 0x001ea80000300a00 */
[----:B------:R-:W3:Y:S01]  /*126570*/  LDL.LU R23, [R1+0x6b78] ;  /* 0x006b780001177983 */ /* 0x000ee20000300800 */
[----:B------:R-:W-:-:S03]  /*126580*/  F2FP.SATFINITE.E4M3.F32.PACK_AB_MERGE_C R9, R9, R8, RZ ;  /* 0x000000080909723e */ /* 0x000fc600048070ff */
[----:B------:R0:W-:Y:S04]  /*126590*/  STL [R1+0x614], R2 ;  /* 0x0006140201007387 */ /* 0x0001e80000100800 */
[----:B0-----:R-:W2:Y:S04]  /*1265a0*/  LDL.LU R2, [R1+0x9b4] ;  /* 0x0009b40001027983 */ /* 0x001ea80000300800 */
[----:B------:R0:W-:Y:S01]  /*1265b0*/  STL [R1+0x5f4], R9 ;  /* 0x0005f40901007387 */ /* 0x0001e20000100800 */
[----:B------:R-:W-:Y:S02]  /*1265c0*/  F2FP.SATFINITE.E4M3.F32.PACK_AB_MERGE_C R3, R7, R3, RZ ;  /* 0x000000030703723e */ /* 0x000fe400048070ff */
[----:B----4-:R-:W-:-:S02]  /*1265d0*/  F2FP.SATFINITE.E4M3.F32.PACK_AB_MERGE_C R25, R28, R25, RZ ;  /* 0x000000191c19723e */ /* 0x010fc400048070ff */
[----:B---3--:R-:W-:-:S05]  /*1265e0*/  IADD3 R8, P1, R0, R23, RZ ;  /* 0x0000001700087210 */ /* 0x008fca0007f3e0ff */
[----:B0-----:R-:W-:-:S05]  /*1265f0*/  IMAD.X R9, R27, 0x1, R22, P1 ;  /* 0x000000011b097824 */ /* 0x001fca00008e0616 */
[----:B------:R0:W-:Y:S04]  /*126600*/  STL.64 [R1+0x5630], R8 ;  /* 0x0056300801007387 */ /* 0x0001e80000100a00 */
[----:B0-----:R-:W3:Y:S04]  /*126610*/  LDL.LU R8, [R1+0x9b8] ;  /* 0x0009b80001087983 */ /* 0x001ee80000300800 */
[----:B------:R-:W3:Y:S04]  /*126620*/  LDL.LU R9, [R1+0x9bc] ;  /* 0x0009bc0001097983 */ /* 0x000ee80000300800 */
[----:B------:R0:W-:Y:S02]  /*126630*/  STL.64 [R1+0x6b58], R22 ;  /* 0x006b581601007387 */ /* 0x0001e40000100a00 */
[----:B0-----:R-:W-:-:S02]  /*126640*/  F2FP.SATFINITE.E4M3.F32.PACK_AB_MERGE_C R22, R17, R16, RZ ;  /* 0x000000101116723e */ /* 0x001fc400048070ff */
[----:B------:R-:W4:Y:S01]  /*126650*/  LDL.LU R23, [R1+0x9b0] ;  /* 0x0009b00001177983 */ /* 0x000f220000300800 */
[----:B--2---:R-:W-:-:S05]  /*126660*/  IADD3 R16, P1, R0, R21, RZ ;  /* 0x0000001500107210 */ /* 0x004fca0007f3e0ff */
[----:B------:R-:W-:Y:S01]  /*126670*/  IMAD.X R17, R27, 0x1, R20, P1 ;  /* 0x000000011b117824 */ /* 0x000fe200008e0614 */
[----:B------:R-:W-:Y:S04]  /*126680*/  STL [R1+0x5f8], R25 ;  /* 0x0005f81901007387 */ /* 0x000fe80000100800 */
[----:B------:R-:W-:Y:S04]  /*126690*/  STL [R1+0x5ec], R22 ;  /* 0x0005ec1601007387 */ /* 0x000fe80000100800 */
[----:B------:R0:W-:Y:S02]  /*1266a0*/  STL.64 [R1+0x5628], R16 ;  /* 0x0056281001007387 */ /* 0x0001e40000100a00 */
[----:B0-----:R-:W-:-:S02]  /*1266b0*/  F2FP.SATFINITE.E4M3.F32.PACK_AB_MERGE_C R16, R13, R6, RZ ;  /* 0x000000060d10723e */ /* 0x001fc400048070ff */
[----:B------:R-:W2:Y:S04]  /*1266c0*/  LDL.LU R6, [R1+0x9a0] ;  /* 0x0009a00001067983 */ /* 0x000ea80000300800 */
[----:B------:R-:W2:Y:S04]  /*1266d0*/  LDL.LU R13, [R1+0x9a4] ;  /* 0x0009a400010d7983 */ /* 0x000ea80000300800 */
[----:B------:R0:W-:Y:S02]  /*1266e0*/  STL [R1+0x5e8], R16 ;  /* 0x0005e81001007387 */ /* 0x0001e40000100800 */
[----:B0-----:R-:W-:-:S02]  /*1266f0*/  IADD3 R16, P1, R0, R19, RZ ;  /* 0x0000001300107210 */ /* 0x001fc40007f3e0ff */
[----:B------:R-:W-:Y:S03]  /*126700*/  STL [R1+0x5dc], R3 ;  /* 0x0005dc0301007387 */ /* 0x000fe60000100800 */
[----:B------:R-:W-:-:S05]  /*126710*/  IMAD.X R17, R27, 0x1, R18, P1 ;  /* 0x000000011b117824 */ /* 0x000fca00008e0612 */
[----:B------:R0:W-:Y:S04]  /*126720*/  STL.64 [R1+0x5620], R16 ;  /* 0x0056201001007387 */ /* 0x0001e80000100a00 */
[----:B0-----:R-:W3:Y:S01]  /*126730*/  LDL.LU.64 R16, [R1+0x6b70] ;  /* 0x006b700001107983 */ /* 0x001ee20000300a00 */
[----:B------:R-:W-:Y:S02]  /*126740*/  F2FP.SATFINITE.E4M3.F32.PACK_AB_MERGE_C R11, R12, R11, RZ ;  /* 0x0000000b0c0b723e */ /* 0x000fe400048070ff */
[----:B------:R-:W-:Y:S01]  /*126750*/  F2FP.SATFINITE.E4M3.F32.PACK_AB_MERGE_C R10, R10, R29, RZ ;  /* 0x0000001d0a0a723e */ /* 0x000fe200048070ff */
[----:B------:R-:W2:Y:S04]  /*126760*/  LDL.LU R3, [R1+0x9a8] ;  /* 0x0009a80001037983 */ /* 0x000ea80000300800 */
[----:B------:R-:W2:Y:S04]  /*126770*/  LDL.LU R7, [R1+0x9ac] ;  /* 0x0009ac0001077983 */ /* 0x000ea80000300800 */
[----:B------:R0:W-:Y:S01]  /*126780*/  STL [R1+0x5d8], R11 ;  /* 0x0005d80b01007387 */ /* 0x0001e20000100800 */
[----:B------:R-:W-:-:S03]  /*126790*/  F2FP.SATFINITE.E4M3.F32.PACK_AB_MERGE_C R5, R5, R4, RZ ;  /* 0x000000040505723e */ /* 0x000fc600048070ff */
[----:B0-----:R-:W2:Y:S04]  /*1267a0*/  LDL.LU R11, [R1+0x990] ;  /* 0x00099000010b7983 */ /* 0x001ea80000300800 */
[----:B------:R-:W2:Y:S04]  /*1267b0*/  LDL.LU R12, [R1+0x994] ;  /* 0x00099400010c7983 */ /* 0x000ea80000300800 */
[----:B------:R4:W-:Y:S04]  /*1267c0*/  STL [R1+0x6320], R10 ;  /* 0x0063200a01007387 */ /* 0x0009e80000100800 */
[----:B------:R-:W2:Y:S04]  /*1267d0*/  LDL.LU R25, [R1+0x998] ;  /* 0x0009980001197983 */ /* 0x000ea80000300800 */
[----:B------:R-:W2:Y:S01]  /*1267e0*/  LDL.LU R4, [R1+0x8e0] ;  /* 0x0008e00001047983 */ /* 0x000ea20000300800 */
[----:B----4-:R-:W-:-:S02]  /*1267f0*/  F2FP.SATFINITE.E4M3.F32.PACK_AB_MERGE_C R10, R2, R23, RZ ;  /* 0x00000017020a723e */ /* 0x010fc400048070ff */
[----:B---3--:R-:W-:-:S05]  /*126800*/  IADD3 R28, P1, R0, R17, RZ ;  /* 0x00000011001c7210 */ /* 0x008fca0007f3e0ff */
[----:B------:R-:W-:-:S05]  /*126810*/  IMAD.X R29, R27, 0x1, R15, P1 ;  /* 0x000000011b1d7824 */ /* 0x000fca00008e060f */
[----:B------:R0:W-:Y:S04]  /*126820*/  STL.64 [R1+0x5618], R28 ;  /* 0x0056181c01007387 */ /* 0x0001e80000100a00 */
[----:B------:R1:W-:Y:S01]  /*126830*/  STL [R1+0x5cc], R5 ;  /* 0x0005cc0501007387 */ /* 0x0003e20000100800 */
[----:B0-----:R-:W-:-:S03]  /*126840*/  IADD3 R28, P1, R0, R16, RZ ;  /* 0x00000010001c7210 */ /* 0x001fc60007f3e0ff */
[----:B-1----:R-:W3:Y:S02]  /*126850*/  LDL.LU R5, [R1+0x8e4] ;  /* 0x0008e40001057983 */ /* 0x002ee40000300800 */
[----:B------:R-:W-:Y:S02]  /*126860*/  IMAD.X R29, R27, 0x1, R14, P1 ;  /* 0x000000011b1d7824 */ /* 0x000fe400008e060e */
[----:B------:R-:W-:Y:S04]  /*126870*/  STL.64 [R1+0x6b48], R16 ;  /* 0x006b481001007387 */ /* 0x000fe80000100a00 */
[----:B------:R-:W4:Y:S04]  /*126880*/  LDL.LU R27, [R1+0x6b68] ;  /* 0x006b6800011b7983 */ /* 0x000f280000300800 */
[----:B------:R0:W-:Y:S04]  /*126890*/  STL.64 [R1+0x5610], R28 ;  /* 0x0056101c01007387 */ /* 0x0001e80000100a00 */
[----:B0-----:R-:W3:Y:S04]  /*1268a0*/  LDL.LU.64 R28, [R1+0x6b60] ;  /* 0x006b6000011c7983 */ /* 0x001ee80000300a00 */
[----:B------:R0:W-:Y:S04]  /*1268b0*/  STL [R1+0x6358], R10 ;  /* 0x0063580a01007387 */ /* 0x0001e80000100800 */
[----:B0-----:R-:W4:Y:S01]  /*1268c0*/  LDL.LU R10, [R1+0x99c] ;  /* 0x00099c00010a7983 */ /* 0x001f220000300800 */
[----:B------:R-:W-:-:S03]  /*1268d0*/  F2FP.SATFINITE.E4M3.F32.PACK_AB_MERGE_C R2, R9, R8, RZ ;  /* 0x000000080902723e */ /* 0x000fc600048070ff */
[----:B------:R-:W4:Y:S01]  /*1268e0*/  LDL.LU R16, [R1+0x8ec] ;  /* 0x0008ec0001107983 */ /* 0x000f220000300800 */
[----:B--2---:R-:W-:-:S03]  /*1268f0*/  F2FP.SATFINITE.E4M3.F32.PACK_AB_MERGE_C R22, R13, R6, RZ ;  /* 0x000000060d16723e */ /* 0x004fc600048070ff */
[----:B------:R-:W2:Y:S01]  /*126900*/  LDL.LU R17, [R1+0x980] ;  /* 0x0009800001117983 */ /* 0x000ea20000300800 */
[----:B------:R-:W-:Y:S01]  /*126910*/  VIADD R0, R0, UR5 ;  /* 0x0000000500007c36 */ /* 0x000fe20008000000 */
[----:B------:R-:W-:Y:S01]  /*126920*/  F2FP.SATFINITE.E4M3.F32.PACK_AB_MERGE_C R7, R7, R3, RZ ;  /* 0x000000030707723e */ /* 0x000fe200048070ff */
[----:B------:R-:W-:Y:S01]  /*126930*/  ULDC UR5, c[0x0][0x248] ;  /* 0x0000920000057ab9 */ /* 0x000fe20000000800 */
[----:B------:R0:W-:Y:S04]  /*126940*/  STL [R1+0x5b4], R2 ;  /* 0x0005b40201007387 */ /* 0x0001e80000100800 */
[----:B0-----:R-:W2:Y:S04]  /*126950*/  LDL.LU R2, [R1+0x984] ;  /* 0x0009840001027983 */ /* 0x001ea80000300800 */
[----:B------:R-:W2:Y:S04]  /*126960*/  LDL.LU R8, [R1+0x988] ;  /* 0x0009880001087983 */ /* 0x000ea80000300800 */
[----:B------:R-:W2:Y:S04]  /*126970*/  LDL.LU R9, [R1+0x98c] ;  /* 0x00098c0001097983 */ /* 0x000ea80000300800 */
[----:B------:R-:W2:Y:S04]  /*126980*/  LDL.LU R6, [R1+0x970] ;  /* 0x0009700001067983 */ /* 0x000ea80000300800 */
[----:B------:R-:W2:Y:S04]  /*126990*/  LDL.LU R13, [R1+0x974] ;  /* 0x00097400010d7983 */ /* 0x000ea80000300800 */
[----:B------:R3:W-:Y:S01]  /*1269a0*/  STL [R1+0x598], R22 ;  /* 0x0005981601007387 */ /* 0x0007e20000100800 */
[----:B------:R-:W-:-:S02]  /*1269b0*/  F2FP.SATFINITE.E4M3.F32.PACK_AB_MERGE_C R11, R12, R11, RZ ;  /* 0x0000000b0c0b723e */ /* 0x000fc400048070ff */
[----:B---3--:R-:W-:Y:S01]  /*1269c0*/  IADD3 R22, P1, R0, R29, RZ ;  /* 0x0000001d00167210 */ /* 0x008fe20007f3e0ff */
[----:B------:R0:W-:Y:S04]  /*1269d0*/  STL [R1+0x6b40], R29 ;  /* 0x006b401d01007387 */ /* 0x0001e80000100800 */
[----:B------:R-:W3:Y:S01]  /*1269e0*/  LDL.LU R3, [R1+0x978] ;  /* 0x0009780001037983 */ /* 0x000ee20000300800 */
[----:B0-----:R-:W-:-:S05]  /*1269f0*/  SHF.R.S32.HI R29, RZ, 0x1f, R0 ;  /* 0x0000001fff1d7819 */ /* 0x001fca0000011400 */
[----:B------:R-:W-:-:S05]  /*126a00*/  IMAD.X R23, R29, 0x1, R28, P1 ;  /* 0x000000011d177824 */ /* 0x000fca00008e061c */
[----:B------:R4:W-:Y:S04]  /*126a10*/  STL.64 [R1+0x5608], R22 ;  /* 0x0056081601007387 */ /* 0x0009e80000100a00 */
[----:B------:R0:W-:Y:S01]  /*126a20*/  STL [R1+0x5a0], R7 ;  /* 0x0005a00701007387 */ /* 0x0001e20000100800 */
[----:B----4-:R-:W-:-:S03]  /*126a30*/  IADD3 R22, P1, R0, R27, RZ ;  /* 0x0000001b00167210 */ /* 0x010fc60007f3e0ff */
[----:B0-----:R-:W3:Y:S02]  /*126a40*/  LDL.LU R7, [R1+0x97c] ;  /* 0x00097c0001077983 */ /* 0x001ee40000300800 */
[----:B------:R-:W-:Y:S02]  /*126a50*/  IMAD.X R23, R29, 0x1, R26, P1 ;  /* 0x000000011d177824 */ /* 0x000fe400008e061a */
[----:B------:R0:W-:Y:S01]  /*126a60*/  STL [R1+0x574], R11 ;  /* 0x0005740b01007387 */ /* 0x0001e20000100800 */
[----:B------:R-:W-:-:S03]  /*126a70*/  F2FP.SATFINITE.E4M3.F32.PACK_AB_MERGE_C R10, R10, R25, RZ ;  /* 0x000000190a0a723e */ /* 0x000fc600048070ff */
[----:B0-----:R-:W4:Y:S04]  /*126a80*/  LDL.LU R11, [R1+0x960] ;  /* 0x00096000010b7983 */ /* 0x001f280000300800 */
[----:B------:R-:W4:Y:S04]  /*126a90*/  LDL.LU R12, [R1+0x964] ;  /* 0x00096400010c7983 */ /* 0x000f280000300800 */
[----:B------:R0:W-:Y:S04]  /*126aa0*/  STL.64 [R1+0x5600], R22 ;  /* 0x0056001601007387 */ /* 0x0001e80000100a00 */
[----:B0-----:R-:W4:Y:S04]  /*126ab0*/  LDL.LU.64 R22, [R1+0x6b58] ;  /* 0x006b580001167983 */ /* 0x001f280000300a00 */
[----:B------:R-:W2:Y:S01]  /*126ac0*/  LDL.LU R25, [R1+0x6b50] ;  /* 0x006b500001197983 */ /* 0x000ea20000300800 */
[----:B------:R-:W-:-:S03]  /*126ad0*/  F2FP.SATFINITE.E4M3.F32.PACK_AB_MERGE_C R5, R5, R4, RZ ;  /* 0x000000040505723e */ /* 0x000fc600048070ff */
[----:B------:R0:W-:Y:S04]  /*126ae0*/  STL [R1+0x57c], R10 ;  /* 0x00057c0a01007387 */ /* 0x0001e80000100800 */
[----:B0-----:R-:W4:Y:S04]  /*126af0*/  LDL.LU R10, [R1+0x954] ;  /* 0x00095400010a7983 */ /* 0x001f280000300800 */
[----:B------:R0:W-:Y:S01]  /*126b00*/  STL [R1+0x26c], R5 ;  /* 0x00026c0501007387 */ /* 0x0001e20000100800 */
[----:B--2---:R-:W-:-:S05]  /*126b10*/  IADD3 R4, P1, R0, R25, RZ ;  /* 0x0000001900047210 */ /* 0x004fca0007f3e0ff */
[----:B0-----:R-:W-:-:S05]  /*126b20*/  IMAD.X R5, R29, 0x1, R24, P1 ;  /* 0x000000011d057824 */ /* 0x001fca00008e0618 */
[----:B------:R0:W-:Y:S04]  /*126b30*/  STL.64 [R1+0x55f8], R4 ;  /* 0x0055f80401007387 */ /* 0x0001e80000100a00 */
[----:B0-----:R-:W2:Y:S04]  /*126b40*/  LDL.LU R4, [R1+0x958] ;  /* 0x0009580001047983 */ /* 0x001ea80000300800 */
[----:B------:R-:W2:Y:S04]  /*126b50*/  LDL.LU R5, [R1+0x95c] ;  /* 0x00095c0001057983 */ /* 0x000ea80000300800 */
[----:B------:R0:W-:Y:S04]  /*126b60*/  STL.64 [R1+0x6b38], R24 ;  /* 0x006b381801007387 */ /* 0x0001e80000100a00 */
[----:B0-----:R-:W2:Y:S01]  /*126b70*/  LDL.LU R25, [R1+0x8e8] ;  /* 0x0008e80001197983 */ /* 0x001ea20000300800 */
[----:B------:R-:W-:-:S02]  /*126b80*/  F2FP.SATFINITE.E4M3.F32.PACK_AB_MERGE_C R2, R2, R17, RZ ;  /* 0x000000110202723e */ /* 0x000fc400048070ff */
[----:B------:R-:W-:Y:S01]  /*126b90*/  F2FP.SATFINITE.E4M3.F32.PACK_AB_MERGE_C R8, R9, R8, RZ ;  /* 0x000000080908723e */ /* 0x000fe200048070ff */
[----:B------:R-:W2:Y:S01]  /*126ba0*/  LDL.LU R24, [R1+0x950] ;  /* 0x0009500001187983 */ /* 0x000ea20000300800 */
[----:B---3--:R-:W-:Y:S02]  /*126bb0*/  F2FP.SATFINITE.E4M3.F32.PACK_AB_MERGE_C R7, R7, R3, RZ ;  /* 0x000000030707723e */ /* 0x008fe400048070ff */
[----:B----4-:R-:W-:Y:S02]  /*126bc0*/  F2FP.SATFINITE.E4M3.F32.PACK_AB_MERGE_C R11, R12, R11, RZ ;  /* 0x0000000b0c0b723e */ /* 0x010fe400048070ff */
[----:B--2---:R-:W-:Y:S02]  /*126bd0*/  F2FP.SATFINITE.E4M3.F32.PACK_AB_MERGE_C R25, R16, R25, RZ ;  /* 0x000000191019723e */ /* 0x004fe400048070ff */
[----:B------:R-:W-:-:S03]  /*126be0*/  IADD3 R16, P1, R0, R23, RZ ;  /* 0x0000001700107210 */ /* 0x000fc60007f3e0ff */
[----:B------:R0:W-:Y:S02]  /*126bf0*/  STL [R1+0x56c], R25 ;  /* 0x00056c1901007387 */ /* 0x0001e40000100800 */
[----:B------:R-:W-:Y:S02]  /*126c00*/  IMAD.X R17, R29, 0x1, R22, P1 ;  /* 0x000000011d117824 */ /* 0x000fe400008e0616 */
[----:B------:R1:W-:Y:S04]  /*126c10*/  STL [R1+0x59c0], R2 ;  /* 0x0059c00201007387 */ /* 0x0003e80000100800 */
[----:B0-----:R-:W2:Y:S04]  /*126c20*/  LDL.LU R25, [R1+0x940] ;  /* 0x0009400001197983 */ /* 0x001ea80000300800 */
[----:B-1----:R-:W2:Y:S04]  /*126c30*/  LDL.LU R2, [R1+0x944] ;  /* 0x0009440001027983 */ /* 0x002ea80000300800 */
[----:B------:R0:W-:Y:S04]  /*126c40*/  STL.64 [R1+0x55f0], R16 ;  /* 0x0055f01001007387 */ /* 0x0001e80000100a00 */
[----:B------:R1:W-:Y:S01]  /*126c50*/  STL [R1+0x59d4], R8 ;  /* 0x0059d40801007387 */ /* 0x0003e20000100800 */
[----:B0-----:R-:W-:-:S03]  /*126c60*/  F2FP.SATFINITE.E4M3.F32.PACK_AB_MERGE_C R16, R13, R6, RZ ;  /* 0x000000060d10723e */ /* 0x001fc600048070ff */
[----:B-1----:R-:W3:Y:S04]  /*126c70*/  LDL.LU R8, [R1+0x948] ;  /* 0x0009480001087983 */ /* 0x002ee80000300800 */
[----:B------:R-:W3:Y:S04]  /*126c80*/  LDL.LU R9, [R1+0x94c] ;  /* 0x00094c0001097983 */ /* 0x000ee80000300800 */
[----:B------:R-:W4:Y:S04]  /*126c90*/  LDL.LU R6, [R1+0x930] ;  /* 0x0009300001067983 */ /* 0x000f280000300800 */
[----:B------:R-:W4:Y:S04]  /*126ca0*/  LDL.LU R13, [R1+0x934] ;  /* 0x00093400010d7983 */ /* 0x000f280000300800 */
[----:B------:R0:W-:Y:S04]  /*126cb0*/  STL [R1+0x5968], R16 ;  /* 0x0059681001007387 */ /* 0x0001e80000100800 */
[----:B------:R1:W-:Y:S01]  /*126cc0*/  STL [R1+0x6b28], R21 ;  /* 0x006b281501007387 */ /* 0x0003e20000100800 */
[----:B0-----:R-:W-:-:S03]  /*126cd0*/  IADD3 R16, P1, R0, R21, RZ ;  /* 0x0000001500107210 */ /* 0x001fc60007f3e0ff */
[----:B-1----:R-:W2:Y:S02]  /*126ce0*/  LDL.LU R21, [R1+0x96c] ;  /* 0x00096c0001157983 */ /* 0x002ea40000300800 */
[----:B------:R-:W-:Y:S02]  /*126cf0*/  IMAD.X R17, R29, 0x1, R20, P1 ;  /* 0x000000011d117824 */ /* 0x000fe400008e0614 */
[----:B------:R0:W-:Y:S04]  /*126d00*/  STL [R1+0x6b2c], R20 ;  /* 0x006b2c1401007387 */ /* 0x0001e80000100800 */
[----:B0-----:R-:W2:Y:S04]  /*126d10*/  LDL.LU R20, [R1+0x968] ;  /* 0x0009680001147983 */ /* 0x001ea80000300800 */
[----:B------:R0:W-:Y:S04]  /*126d20*/  STL.64 [R1+0x55e8], R16 ;  /* 0x0055e81001007387 */ /* 0x0001e80000100a00 */
[----:B------:R-:W3:Y:S01]  /*126d30*/  LDL.LU R3, [R1+0x938] ;  /* 0x0009380001037983 */ /* 0x000ee20000300800 */
[----:B0-----:R-:W-:-:S03]  /*126d40*/  IADD3 R16, P1, R0, R19, RZ ;  /* 0x0000001300107210 */ /* 0x001fc60007f3e0ff */
[----:B------:R0:W-:Y:S02]  /*126d50*/  STL [R1+0x5970], R7 ;  /* 0x0059700701007387 */ /* 0x0001e40000100800 */
[----:B------:R-:W-:Y:S02]  /*126d60*/  IMAD.X R17, R29, 0x1, R18, P1 ;  /* 0x000000011d117824 */ /* 0x000fe400008e0612 */
[----:B0-----:R-:W3:Y:S04]  /*126d70*/  LDL.LU R7, [R1+0x93c] ;  /* 0x00093c0001077983 */ /* 0x001ee80000300800 */
[----:B------:R-:W-:Y:S04]  /*126d80*/  STL [R1+0x5920], R11 ;  /* 0x0059200b01007387 */ /* 0x000fe80000100800 */
[----:B------:R-:W-:Y:S04]  /*126d90*/  STL [R1+0x6b18], R19 ;  /* 0x006b181301007387 */ /* 0x000fe80000100800 */
[----:B------:R0:W-:Y:S04]  /*126da0*/  STL.64 [R1+0x55e0], R16 ;  /* 0x0055e01001007387 */ /* 0x0001e80000100a00 */
[----:B0-----:R-:W4:Y:S01]  /*126db0*/  LDL.LU.64 R16, [R1+0x6b48] ;  /* 0x006b480001107983 */ /* 0x001f220000300a00 */
[----:B------:R-:W-:-:S03]  /*126dc0*/  F2FP.SATFINITE.E4M3.F32.PACK_AB_MERGE_C R10, R10, R24, RZ ;  /* 0x000000180a0a723e */ /* 0x000fc600048070ff */
[----:B------:R-:W3:Y:S01]  /*126dd0*/  LDL.LU R11, [R1+0x920] ;  /* 0x00092000010b7983 */ /* 0x000ee20000300800 */
[----:B------:R-:W-:-:S03]  /*126de0*/  F2FP.SATFINITE.E4M3.F32.PACK_AB_MERGE_C R5, R5, R4, RZ ;  /* 0x000000040505723e */ /* 0x000fc600048070ff */
[----:B------:R-:W3:Y:S01]  /*126df0*/  LDL.LU R12, [R1+0x924] ;  /* 0x00092400010c7983 */ /* 0x000ee20000300800 */
[----:B--2---:R-:W-:-:S05]  /*126e00*/  F2FP.SATFINITE.E4M3.F32.PACK_AB_MERGE_C R19, R21, R20, RZ ;  /* 0x000000141513723e */ /* 0x004fca00048070ff */
[----:B------:R-:W-:Y:S04]  /*126e10*/  STL [R1+0x5934], R19 ;  /* 0x0059341301007387 */ /* 0x000fe80000100800 */
[----:B------:R0:W-:Y:S04]  /*126e20*/  STL [R1+0x58d4], R10 ;  /* 0x0058d40a01007387 */ /* 0x0001e80000100800 */
[----:B0-----:R-:W2:Y:S04]  /*126e30*/  LDL.LU R10, [R1+0x92c] ;  /* 0x00092c00010a7983 */ /* 0x001ea80000300800 */
[----:B------:R-:W2:Y:S01]  /*126e40*/  LDL.LU R4, [R1+0x910] ;  /* 0x0009100001047983 */ /* 0x000ea20000300800 */
[----:B----4-:R-:W-:-:S05]  /*126e50*/  IADD3 R20, P1, R0, R17, RZ ;  /* 0x0000001100147210 */ /* 0x010fca0007f3e0ff */
[----:B------:R-:W-:-:S05]  /*126e60*/  IMAD.X R21, R29, 0x1, R15, P1 ;  /* 0x000000011d157824 */ /* 0x000fca00008e060f */
[----:B------:R0:W-:Y:S04]  /*126e70*/  STL.64 [R1+0x55d8], R20 ;  /* 0x0055d81401007387 */ /* 0x0001e80000100a00 */
[----:B------:R1:W-:Y:S01]  /*126e80*/  STL [R1+0x58ec], R5 ;  /* 0x0058ec0501007387 */ /* 0x0003e20000100800 */
[----:B0-----:R-:W-:-:S03]  /*126e90*/  IADD3 R20, P1, R0, R16, RZ ;  /* 0x0000001000147210 */ /* 0x001fc60007f3e0ff */
[----:B-1----:R-:W4:Y:S02]  /*126ea0*/  LDL.LU R5, [R1+0x914] ;  /* 0x0009140001057983 */ /* 0x002f240000300800 */
[----:B------:R-:W-:Y:S02]  /*126eb0*/  IMAD.X R21, R29, 0x1, R14, P1 ;  /* 0x000000011d157824 */ /* 0x000fe400008e060e */
[----:B------:R-:W-:Y:S04]  /*126ec0*/  STL.64 [R1+0x6b20], R16 ;  /* 0x006b201001007387 */ /* 0x000fe80000100a00 */
[----:B------:R-:W2:Y:S04]  /*126ed0*/  LDL.LU R29, [R1+0x6b40] ;  /* 0x006b4000011d7983 */ /* 0x000ea80000300800 */
[----:B------:R0:W-:Y:S01]  /*126ee0*/  STL.64 [R1+0x6b30], R14 ;  /* 0x006b300e01007387 */ /* 0x0001e20000100a00 */
[----:B------:R-:W-:Y:S01]  /*126ef0*/  VIADD R0, R0, UR5 ;  /* 0x0000000500007c36 */ /* 0x000fe20008000000 */
[----:B---3--:R-:W-:Y:S01]  /*126f00*/  F2FP.SATFINITE.E4M3.F32.PACK_AB_MERGE_C R3, R7, R3, RZ ;  /* 0x000000030703723e */ /* 0x008fe200048070ff */
[----:B------:R-:W-:Y:S01]  /*126f10*/  ULDC UR5, c[0x0][0x248] ;  /* 0x0000920000057ab9 */ /* 0x000fe20000000800 */
[----:B0-----:R-:W-:Y:S01]  /*126f20*/  F2FP.SATFINITE.E4M3.F32.PACK_AB_MERGE_C R14, R2, R25, RZ ;  /* 0x00000019020e723e */ /* 0x001fe200048070ff */
[----:B------:R-:W3:Y:S01]  /*126f30*/  LDL.LU R15, [R1+0x928] ;  /* 0x00092800010f7983 */ /* 0x000ee20000300800 */
[----:B------:R-:W-:-:S03]  /*126f40*/  F2FP.SATFINITE.E4M3.F32.PACK_AB_MERGE_C R2, R9, R8, RZ ;  /* 0x000000080902723e */ /* 0x000fc600048070ff */
[----:B------:R-:W-:Y:S04]  /*126f50*/  STL.64 [R1+0x55d0], R20 ;  /* 0x0055d01401007387 */ /* 0x000fe80000100a00 */
[----:B------:R-:W-:Y:S04]  /*126f60*/  STL [R1+0x5880], R14 ;  /* 0x0058800e01007387 */ /* 0x000fe80000100800 */
[----:B------:R0:W-:Y:S04]  /*126f70*/  STL [R1+0x59f4], R2 ;  /* 0x0059f40201007387 */ /* 0x0001e80000100800 */
[----:B------:R-:W4:Y:S04]  /*126f80*/  LDL.LU R8, [R1+0x918] ;  /* 0x0009180001087983 */ /* 0x000f280000300800 */
[----:B------:R-:W4:Y:S01]  /*126f90*/  LDL.LU R9, [R1+0x91c] ;  /* 0x00091c0001097983 */ /* 0x000f220000300800 */
[----:B0-----:R-:W-:-:S03]  /*126fa0*/  F2FP.SATFINITE.E4M3.F32.PACK_AB_MERGE_C R2, R13, R6, RZ ;  /* 0x000000060d02723e */ /* 0x001fc600048070ff */
[----:B------:R-:W4:Y:S04]  /*126fb0*/  LDL.LU R6, [R1+0x900] ;  /* 0x0009000001067983 */ /* 0x000f280000300800 */
[----:B------:R-:W4:Y:S04]  /*126fc0*/  LDL.LU R13, [R1+0x904] ;  /* 0x00090400010d7983 */ /* 0x000f280000300800 */
[----:B------:R0:W-:Y:S01]  /*126fd0*/  STL [R1+0x5838], R2 ;  /* 0x0058380201007387 */ /* 0x0001e20000100800 */
[----:B------:R-:W-:-:S03]  /*126fe0*/  F2FP.SATFINITE.E4M3.F32.PACK_AB_MERGE_C R7, R12, R11, RZ ;  /* 0x0000000b0c07723e */ /* 0x000fc600048070ff */
[----:B------:R-:W4:Y:S04]  /*126ff0*/  LDL.LU R20, [R1+0x908] ;  /* 0x0009080001147983 */ /* 0x000f280000300800 */
[----:B------:R-:W4:Y:S01]  /*127000*/  LDL.LU R21, [R1+0x90c] ;  /* 0x00090c0001157983 */ /* 0x000f220000300800 */
[----:B0-----:R-:W-:Y:S02]  /*127010*/  SHF.R.S32.HI R2, RZ, 0x1f, R0 ;  /* 0x0000001fff027819 */ /* 0x001fe40000011400 */
[----:B--2---:R-:W-:-:S05]  /*127020*/  IADD3 R16, P1, R0, R29, RZ ;  /* 0x0000001d00107210 */ /* 0x004fca0007f3e0ff */
[----:B------:R-:W-:Y:S01]  /*127030*/  IMAD.X R17, R2, 0x1, R28, P1 ;  /* 0x0000000102117824 */ /* 0x000fe200008e061c */
[----:B------:R-:W-:-:S04]  /*127040*/  IADD3 R24, P1, R0, R27, RZ ;  /* 0x0000001b00187210 */ /* 0x000fc80007f3e0ff */
[----:B------:R0:W-:Y:S01]  /*127050*/  STL.64 [R1+0x55c8], R16 ;  /* 0x0055c81001007387 */ /* 0x0001e20000100a00 */
[----:B------:R-:W-:-:S03]  /*127060*/  IMAD.X R25, R2, 0x1, R26, P1 ;  /* 0x0000000102197824 */ /* 0x000fc600008e061a */
[----:B------:R1:W-:Y:S04]  /*127070*/  STL [R1+0x5854], R3 ;  /* 0x0058540301007387 */ /* 0x0003e80000100800 */
[----:B0-----:R-:W2:Y:S04]  /*127080*/  LDL.LU R16, [R1+0x8f0] ;  /* 0x0008f00001107983 */ /* 0x001ea80000300800 */
[----:B------:R-:W2:Y:S04]  /*127090*/  LDL.LU R17, [R1+0x8f4] ;  /* 0x0008f40001117983 */ /* 0x000ea80000300800 */
[----:B------:R-:W2:Y:S04]  /*1270a0*/  LDL.LU R19, [R1+0x8f8] ;  /* 0x0008f80001137983 */ /* 0x000ea80000300800 */
[----:B-1----:R-:W2:Y:S04]  /*1270b0*/  LDL.LU R3, [R1+0xab8] ;  /* 0x000ab80001037983 */ /* 0x002ea80000300800 */
[----:B------:R-:W-:Y:S04]  /*1270c0*/  STL [R1+0x57cc], R7 ;  /* 0x0057cc0701007387 */ /* 0x000fe80000100800 */
[----:B------:R-:W2:Y:S04]  /*1270d0*/  LDL.LU R12, [R1+0xabc] ;  /* 0x000abc00010c7983 */ /* 0x000ea80000300800 */
[----:B------:R0:W-:Y:S04]  /*1270e0*/  STL.64 [R1+0x55c0], R24 ;  /* 0x0055c01801007387 */ /* 0x0001e80000100a00 */
[----:B0-----:R-:W2:Y:S01]  /*1270f0*/  LDL.LU.64 R24, [R1+0x6b38] ;  /* 0x006b380001187983 */ /* 0x001ea20000300a00 */
[----:B---3--:R-:W-:-:S02]  /*127100*/  F2FP.SATFINITE.E4M3.F32.PACK_AB_MERGE_C R14, R10, R15, RZ ;  /* 0x0000000f0a0e723e */ /* 0x008fc400048070ff */
[----:B----4-:R-:W-:Y:S01]  /*127110*/  F2FP.SATFINITE.E4M3.F32.PACK_AB_MERGE_C R10, R5, R4, RZ ;  /* 0x00000004050a723e */ /* 0x010fe200048070ff */
[----:B------:R-:W3:Y:S04]  /*127120*/  LDL.LU R7, [R1+0xac0] ;  /* 0x000ac00001077983 */ /* 0x000ee80000300800 */
[----:B------:R-:W3:Y:S04]  /*127130*/  LDL.LU R11, [R1+0xac4] ;  /* 0x000ac400010b7983 */ /* 0x000ee80000300800 */
[----:B------:R0:W-:Y:S01]  /*127140*/  STL.64 [R1+0x6b10], R26 ;  /* 0x006b101a01007387 */ /* 0x0001e20000100a00 */
[----:B------:R-:W-:-:S02]  /*127150*/  F2FP.SATFINITE.E4M3.F32.PACK_AB_MERGE_C R8, R9, R8, RZ ;  /* 0x000000080908723e */ /* 0x000fc400048070ff */
[----:B------:R-:W-:Y:S01]  /*127160*/  F2FP.SATFINITE.E4M3.F32.PACK_AB_MERGE_C R6, R13, R6, RZ ;  /* 0x000000060d06723e */ /* 0x000fe200048070ff */
[----:B0-----:R-:W4:Y:S04]  /*127170*/  LDL.LU R26, [R1+0xab4] ;  /* 0x000ab400011a7983 */ /* 0x001f280000300800 */
[----:B------:R-:W-:Y:S04]  /*127180*/  STL [R1+0x57e4], R14 ;  /* 0x0057e40e01007387 */ /* 0x000fe80000100800 */
[----:B------:R0:W-:Y:S04]  /*127190*/  STL [R1+0x5754], R10 ;  /* 0x0057540a01007387 */ /* 0x0001e80000100800 */
[----:B------:R-:W3:Y:S04]  /*1271a0*/  LDL.LU R27, [R1+0xac8] ;  /* 0x000ac800011b7983 */ /* 0x000ee80000300800 */
[----:B0-----:R-:W3:Y:S01]  /*1271b0*/  LDL.LU R10, [R1+0xacc] ;  /* 0x000acc00010a7983 */ /* 0x001ee20000300800 */
[----:B------:R-:W-:-:S02]  /*1271c0*/  F2FP.SATFINITE.E4M3.F32.PACK_AB_MERGE_C R21, R21, R20, RZ ;  /* 0x000000141515723e */ /* 0x000fc400048070ff */
[----:B--2---:R-:W-:Y:S01]  /*1271d0*/  IADD3 R4, P1, R0, R25, RZ ;  /* 0x0000001900047210 */ /* 0x004fe20007f3e0ff */
[----:B------:R0:W-:Y:S04]  /*1271e0*/  STL.64 [R1+0x6b08], R24 ;  /* 0x006b081801007387 */ /* 0x0001e80000100a00 */
[----:B------:R-:W-:Y:S01]  /*1271f0*/  IMAD.X R5, R2, 0x1, R24, P1 ;  /* 0x0000000102057824 */ /* 0x000fe200008e0618 */
[----:B------:R-:W-:-:S04]  /*127200*/  IADD3 R14, P1, R0, R23, RZ ;  /* 0x00000017000e7210 */ /* 0x000fc80007f3e0ff */
[----:B------:R1:W-:Y:S01]  /*127210*/  STL.64 [R1+0x55b8], R4 ;  /* 0x0055b80401007387 */ /* 0x0003e20000100a00 */
[----:B------:R-:W-:-:S03]  /*127220*/  IMAD.X R15, R2, 0x1, R22, P1 ;  /* 0x00000001020f7824 */ /* 0x000fc600008e0616 */
[----:B0-----:R-:W2:Y:S04]  /*127230*/  LDL.LU R24, [R1+0x8fc] ;  /* 0x0008fc0001187983 */ /* 0x001ea80000300800 */
[----:B------:R-:W4:Y:S04]  /*127240*/  LDL.LU R25, [R1+0xab0] ;  /* 0x000ab00001197983 */ /* 0x000f280000300800 */
[----:B-1----:R-:W3:Y:S04]  /*127250*/  LDL.LU R4, [R1+0xad0] ;  /* 0x000ad00001047983 */ /* 0x002ee80000300800 */
[----:B------:R-:W3:Y:S04]  /*127260*/  LDL.LU R5, [R1+0xad4] ;  /* 0x000ad40001057983 */ /* 0x000ee80000300800 */
[----:B------:R0:W-:Y:S04]  /*127270*/  STL [R1+0x5768], R8 ;  /* 0x0057680801007387 */ /* 0x0001e80000100800 */
[----:B0-----:R-:W3:Y:S04]  /*127280*/  LDL.LU R8, [R1+0xad8] ;  /* 0x000ad80001087983 */ /* 0x001ee80000300800 */
[----:B------:R-:W3:Y:S04]  /*127290*/  LDL.LU R9, [R1+0xadc] ;  /* 0x000adc0001097983 */ /* 0x000ee80000300800 */
[----:B------:R-:W-:Y:S04]  /*1272a0*/  STL [R1+0xa74], R6 ;  /* 0x000a740601007387 */ /* 0x000fe80000100800 */
[----:B------:R0:W-:Y:S04]  /*1272b0*/  STL.64 [R1+0x55b0], R14 ;  /* 0x0055b00e01007387 */ /* 0x0001e80000100a00 */
[----:B0-----:R-:W3:Y:S04]  /*1272c0*/  LDL.LU.64 R14, [R1+0x6b30] ;  /* 0x006b3000010e7983 */ /* 0x001ee80000300a00 */
[----:B------:R-:W3:Y:S04]  /*1272d0*/  LDL.LU R6, [R1+0xae0] ;  /* 0x000ae00001067983 */ /* 0x000ee80000300800 */
[----:B------:R-:W3:Y:S04]  /*1272e0*/  LDL.LU R13, [R1+0xae4] ;  /* 0x000ae400010d7983 */ /* 0x000ee80000300800 */
[----:B------:R-:W4:Y:S04]  /*1272f0*/  LDL.LU R20, [R1+0x6b2c] ;  /* 0x006b2c0001147983 */ /* 0x000f280000300800 */
[----:B------:R0:W-:Y:S04]  /*127300*/  STL [R1+0x5a04], R21 ;  /* 0x005a041501007387 */ /* 0x0001e80000100800 */
[----:B0-----:R-:W3:Y:S01]  /*127310*/  LDL.LU R21, [R1+0x6b28] ;  /* 0x006b280001157983 */ /* 0x001ee20000300800 */
[----:B------:R-:W-:-:S05]  /*127320*/  F2FP.SATFINITE.E4M3.F32.PACK_AB_MERGE_C R17, R17, R16, RZ ;  /* 0x000000101111723e */ /* 0x000fca00048070ff */
[----:B------:R4:W-:Y:S01]  /*127330*/  STL [R1+0x9c0], R17 ;  /* 0x0009c01101007387 */ /* 0x0009e20000100800 */
[----:B--2---:R-:W-:Y:S02]  /*127340*/  F2FP.SATFINITE.E4M3.F32.PACK_AB_MERGE_C R24, R24, R19, RZ ;  /* 0x000000131818723e */ /* 0x004fe400048070ff */
[----:B---3--:R-:W-:-:S05]  /*127350*/  IADD3 R16, P1, R0, R21, RZ ;  /* 0x0000001500107210 */ /* 0x008fca0007f3e0ff */
[----:B----4-:R-:W-:-:S05]  /*127360*/  IMAD.X R17, R2, 0x1, R20, P1 ;  /* 0x0000000102117824 */ /* 0x010fca00008e0614 */
[----:B------:R0:W-:Y:S04]  /*127370*/  STL.64 [R1+0x55a8], R16 ;  /* 0x0055a81001007387 */ /* 0x0001e80000100a00 */
[----:B0-----:R-:W2:Y:S04]  /*127380*/  LDL.LU.64 R16, [R1+0x6b20] ;  /* 0x006b200001107983 */ /* 0x001ea80000300a00 */
[----:B------:R-:W3:Y:S01]  /*127390*/  LDL.LU R19, [R1+0x6b18] ;  /* 0x006b180001137983 */ /* 0x000ee20000300800 */
[----:B------:R-:W-:-:S03]  /*1273a0*/  F2FP.SATFINITE.E4M3.F32.PACK_AB_MERGE_C R26, R26, R25, RZ ;  /* 0x000000191a1a723e */ /* 0x000fc600048070ff */
[----:B------:R3:W-:Y:S04]  /*1273b0*/  STL [R1+0x9c4], R24 ;  /* 0x0009c41801007387 */ /* 0x0007e80000100800 */
[----:B------:R-:W-:Y:S01]  /*1273c0*/  STL [R1+0x9b8], R26 ;  /* 0x0009b81a01007387 */ /* 0x000fe20000100800 */
[----:B------:R-:W-:Y:S02]  /*1273d0*/  F2FP.SATFINITE.E4M3.F32.PACK_AB_MERGE_C R7, R11, R7, RZ ;  /* 0x000000070b07723e */ /* 0x000fe400048070ff */
[----:B------:R-:W-:Y:S02]  /*1273e0*/  F2FP.SATFINITE.E4M3.F32.PACK_AB_MERGE_C R10, R10, R27, RZ ;  /* 0x0000001b0a0a723e */ /* 0x000fe400048070ff */
[----:B------:R-:W-:Y:S02]  /*1273f0*/  F2FP.SATFINITE.E4M3.F32.PACK_AB_MERGE_C R4, R5, R4, RZ ;  /* 0x000000040504723e */ /* 0x000fe400048070ff */
[----:B---3--:R-:W-:Y:S01]  /*127400*/  IADD3 R24, P1, R0, R19, RZ ;  /* 0x0000001300187210 */ /* 0x008fe20007f3e0ff */
[----:B------:R0:W-:Y:S04]  /*127410*/  STL.64 [R1+0x6b00], R18 ;  /* 0x006b001201007387 */ /* 0x0001e80000100a00 */
[----:B------:R-:W-:Y:S01]  /*127420*/  IMAD.X R25, R2, 0x1, R18, P1 ;  /* 0x0000000102197824 */ /* 0x000fe200008e0612 */
[----:B0-----:R-:W-:-:S02]  /*127430*/  F2FP.SATFINITE.E4M3.F32.PACK_AB_MERGE_C R18, R12, R3, RZ ;  /* 0x000000030c12723e */ /* 0x001fc400048070ff */
[----:B------:R-:W3:Y:S04]  /*127440*/  LDL.LU R3, [R1+0xae8] ;  /* 0x000ae80001037983 */ /* 0x000ee80000300800 */
[----:B------:R0:W-:Y:S04]  /*127450*/  STL.64 [R1+0x55a0], R24 ;  /* 0x0055a01801007387 */ /* 0x0001e80000100a00 */
[----:B------:R-:W3:Y:S04]  /*127460*/  LDL.LU R12, [R1+0xaec] ;  /* 0x000aec00010c7983 */ /* 0x000ee80000300800 */
[----:B------:R2:W-:Y:S04]  /*127470*/  STL [R1+0x9bc], R18 ;  /* 0x0009bc1201007387 */ /* 0x0005e80000100800 */
[----:B0-----:R-:W4:Y:S04]  /*127480*/  LDL.LU R24, [R1+0xaf0] ;  /* 0x000af00001187983 */ /* 0x001f280000300800 */
[----:B------:R-:W4:Y:S01]  /*127490*/  LDL.LU R25, [R1+0xaf4] ;  /* 0x000af40001197983 */ /* 0x000f220000300800 */
[----:B--2---:R-:W-:-:S03]  /*1274a0*/  IADD3 R18, P1, R0, R17, RZ ;  /* 0x0000001100127210 */ /* 0x004fc60007f3e0ff */
[----:B------:R0:W-:Y:S02]  /*1274b0*/  STL [R1+0x990], R7 ;  /* 0x0009900701007387 */ /* 0x0001e40000100800 */
[----:B------:R-:W-:Y:S02]  /*1274c0*/  IMAD.X R19, R2, 0x1, R15, P1 ;  /* 0x0000000102137824 */ /* 0x000fe400008e060f */
[----:B0-----:R-:W2:Y:S04]  /*1274d0*/  LDL.LU R7, [R1+0xaf8] ;  /* 0x000af80001077983 */ /* 0x001ea80000300800 */
[----:B------:R-:W2:Y:S04]  /*1274e0*/  LDL.LU R11, [R1+0xafc] ;  /* 0x000afc00010b7983 */ /* 0x000ea80000300800 */
[----:B------:R0:W-:Y:S02]  /*1274f0*/  STL.64 [R1+0x5598], R18 ;  /* 0x0055981201007387 */ /* 0x0001e40000100a00 */
[----:B0-----:R-:W-:-:S02]  /*127500*/  IADD3 R18, P1, R0, R16, RZ ;  /* 0x0000001000127210 */ /* 0x001fc40007f3e0ff */
[----:B------:R-:W-:Y:S03]  /*127510*/  STL [R1+0x994], R10 ;  /* 0x0009940a01007387 */ /* 0x000fe60000100800 */
[----:B------:R-:W-:Y:S01]  /*127520*/  IMAD.X R19, R2, 0x1, R14, P1 ;  /* 0x0000000102137824 */ /* 0x000fe200008e060e */
[----:B------:R-:W-:-:S04]  /*127530*/  F2FP.SATFINITE.E4M3.F32.PACK_AB_MERGE_C R2, R9, R8, RZ ;  /* 0x000000080902723e */ /* 0x000fc800048070ff */
[----:B------:R0:W-:Y:S01]  /*127540*/  STL.64 [R1+0x5590], R18 ;  /* 0x0055901201007387 */ /* 0x0001e20000100a00 */
[----:B------:R-:W-:Y:S01]  /*127550*/  VIADD R0, R0, UR5 ;  /* 0x0000000500007c36 */ /* 0x000fe20008000000 */
[----:B------:R-:W-:Y:S02]  /*127560*/  ULDC UR5, c[0x0][0x248] ;  /* 0x0000920000057ab9 */ /* 0x000fe40000000800 */
[----:B0-----:R-:W2:Y:S04]  /*127570*/  LDL.LU R18, [R1+0xb00] ;  /* 0x000b000001127983 */ /* 0x001ea80000300800 */
[----:B------:R-:W2:Y:S04]  /*127580*/  LDL.LU R19, [R1+0xb04] ;  /* 0x000b040001137983 */ /* 0x000ea80000300800 */
[----:B------:R0:W-:Y:S04]  /*127590*/  STL [R1+0x93c], R4 ;  /* 0x00093c0401007387 */ /* 0x0001e80000100800 */
[----:B------:R1:W-:Y:S04]  /*1275a0*/  STL [R1+0x5a18], R2 ;  /* 0x005a180201007387 */ /* 0x0003e80000100800 */
[----:B------:R-:W2:Y:S01]  /*1275b0*/  LDL.LU R8, [R1+0xb08] ;  /* 0x000b080001087983 */ /* 0x000ea20000300800 */
[----:B0-----:R-:W-:-:S03]  /*1275c0*/  F2FP.SATFINITE.E4M3.F32.PACK_AB_MERGE_C R4, R13, R6, RZ ;  /* 0x000000060d04723e */ /* 0x001fc600048070ff */
[----:B------:R-:W2:Y:S04]  /*1275d0*/  LDL.LU R9, [R1+0xb0c] ;  /* 0x000b0c0001097983 */ /* 0x000ea80000300800 */
[----:B------:R-:W2:Y:S04]  /*1275e0*/  LDL.LU R10, [R1+0xb10] ;  /* 0x000b1000010a7983 */ /* 0x000ea80000300800 */
[----:B-1----:R-:W2:Y:S04]  /*1275f0*/  LDL.LU R2, [R1+0xb14] ;  /* 0x000b140001027983 */ /* 0x002ea80000300800 */
[----:B------:R0:W-:Y:S01]  /*127600*/  STL [R1+0x8fc], R4 ;  /* 0x0008fc0401007387 */ /* 0x0001e20000100800 */
[----:B------:R-:W-:-:S03]  /*127610*/  IADD3 R26, P1, R0, R29, RZ ;  /* 0x0000001d001a7210 */ /* 0x000fc60007f3e0ff */
[----:B0-----:R-:W2:Y:S04]  /*127620*/  LDL.LU R4, [R1+0xb18] ;  /* 0x000b180001047983 */ /* 0x001ea80000300800 */
[----:B------:R-:W2:Y:S04]  /*127630*/  LDL.LU R5, [R1+0xb1c] ;  /* 0x000b1c0001057983 */ /* 0x000ea80000300800 */
[----:B------:R-:W2:Y:S04]  /*127640*/  LDL.LU R6, [R1+0xb20] ;  /* 0x000b200001067983 */ /* 0x000ea80000300800 */
[----:B------:R-:W2:Y:S04]  /*127650*/  LDL.LU R13, [R1+0xb24] ;  /* 0x000b2400010d7983 */ /* 0x000ea80000300800 */
[----:B------:R0:W-:Y:S02]  /*127660*/  STL [R1+0x6af8], R29 ;  /* 0x006af81d01007387 */ /* 0x0001e40000100800 */
[----:B0-----:R-:W-:-:S05]  /*127670*/  SHF.R.S32.HI R29, RZ, 0x1f, R0 ;  /* 0x0000001fff1d7819 */ /* 0x001fca0000011400 */
[----:B------:R-:W-:-:S05]  /*127680*/  IMAD.X R27, R29, 0x1, R28, P1 ;  /* 0x000000011d1b7824 */ /* 0x000fca00008e061c */
[----:B------:R0:W-:Y:S04]  /*127690*/  STL.64 [R1+0x5588], R26 ;  /* 0x0055881a01007387 */ /* 0x0001e80000100a00 */
[----:B0-----:R-:W2:Y:S01]  /*1276a0*/  LDL.LU.64 R26, [R1+0x6b10] ;  /* 0x006b1000011a7983 */ /* 0x001ea20000300a00 */
[----:B---3--:R-:W-:-:S03]  /*1276b0*/  F2FP.SATFINITE.E4M3.F32.PACK_AB_MERGE_C R12, R12, R3, RZ ;  /* 0x000000030c0c723e */ /* 0x008fc600048070ff */
[----:B------:R-:W3:Y:S04]  /*1276c0*/  LDL.LU R3, [R1+0xb30] ;  /* 0x000b300001037983 */ /* 0x000ee80000300800 */
[----:B------:R0:W-:Y:S01]  /*1276d0*/  STL [R1+0x90c], R12 ;  /* 0x00090c0c01007387 */ /* 0x0001e20000100800 */
[----:B----4-:R-:W-:-:S03]  /*1276e0*/  F2FP.SATFINITE.E4M3.F32.PACK_AB_MERGE_C R25, R25, R24, RZ ;  /* 0x000000181919723e */ /* 0x010fc600048070ff */
[----:B0-----:R-:W3:Y:S04]  /*1276f0*/  LDL.LU R12, [R1+0xb34] ;  /* 0x000b3400010c7983 */ /* 0x001ee80000300800 */
[----:B------:R0:W-:Y:S01]  /*127700*/  STL [R1+0x8ac], R25 ;  /* 0x0008ac1901007387 */ /* 0x0001e20000100800 */
[----:B--2---:R-:W-:-:S05]  /*127710*/  IADD3 R24, P1, R0, R27, RZ ;  /* 0x0000001b00187210 */ /* 0x004fca0007f3e0ff */
[----:B0-----:R-:W-:-:S05]  /*127720*/  IMAD.X R25, R29, 0x1, R26, P1 ;  /* 0x000000011d197824 */ /* 0x001fca00008e061a */
[----:B------:R0:W-:Y:S04]  /*127730*/  STL.64 [R1+0x5580], R24 ;  /* 0x0055801801007387 */ /* 0x0001e80000100a00 */
[----:B0-----:R-:W2:Y:S01]  /*127740*/  LDL.LU.64 R24, [R1+0x6b08] ;  /* 0x006b080001187983 */ /* 0x001ea20000300a00 */
[----:B------:R-:W-:Y:S02]  /*127750*/  F2FP.SATFINITE.E4M3.F32.PACK_AB_MERGE_C R7, R11, R7, RZ ;  /* 0x000000070b07723e */ /* 0x000fe400048070ff */
[----:B------:R-:W-:Y:S01]  /*127760*/  F2FP.SATFINITE.E4M3.F32.PACK_AB_MERGE_C R19, R19, R18, RZ ;  /* 0x000000121313723e */ /* 0x000fe200048070ff */
[----:B------:R0:W-:Y:S04]  /*127770*/  STL.64 [R1+0x6af0], R26 ;  /* 0x006af01a01007387 */ /* 0x0001e80000100a00 */
[----:B0-----:R-:W4:Y:S04]  /*127780*/  LDL.LU R26, [R1+0xb38] ;  /* 0x000b3800011a7983 */ /* 0x001f280000300800 */
[----:B------:R-:W4:Y:S04]  /*127790*/  LDL.LU R27, [R1+0xb3c] ;  /* 0x000b3c00011b7983 */ /* 0x000f280000300800 */
[----:B------:R0:W-:Y:S04]  /*1277a0*/  STL [R1+0x8cc], R7 ;  /* 0x0008cc0701007387 */ /* 0x0001e80000100800 */
[----:B0-----:R-:W4:Y:S04]  /*1277b0*/  LDL.LU R7, [R1+0xb40] ;  /* 0x000b400001077983 */ /* 0x001f280000300800 */
[----:B------:R-:W4:Y:S04]  /*1277c0*/  LDL.LU R11, [R1+0xb44] ;  /* 0x000b4400010b7983 */ /* 0x000f280000300800 */
[----:B------:R0:W-:Y:S01]  /*1277d0*/  STL [R1+0x84c], R19 ;  /* 0x00084c1301007387 */ /* 0x0001e20000100800 */
[----:B------:R-:W-:-:S02]  /*1277e0*/  F2FP.SATFINITE.E4M3.F32.PACK_AB_MERGE_C R2, R2, R10, RZ ;  /* 0x0000000a0202723e */ /* 0x000fc400048070ff */
[----:B--2---:R-:W-:Y:S01]  /*1277f0*/  IADD3 R18, P1, R0, R25, RZ ;  /* 0x0000001900127210 */ /* 0x004fe20007f3e0ff */
[----:B------:R1:W-:Y:S04]  /*127800*/  STL.64 [R1+0x6ae8], R24 ;  /* 0x006ae81801007387 */ /* 0x0003e80000100a00 */
[----:B0-----:R-:W-:Y:S02]  /*127810*/  IMAD.X R19, R29, 0x1, R24, P1 ;  /* 0x000000011d137824 */ /* 0x001fe400008e0618 */
[----:B-1----:R-:W2:Y:S04]  /*127820*/  LDL.LU R24, [R1+0xb28] ;  /* 0x000b280001187983 */ /* 0x002ea80000300800 */
[----:B------:R-:W2:Y:S04]  /*127830*/  LDL.LU R25, [R1+0xb2c] ;  /* 0x000b2c0001197983 */ /* 0x000ea80000300800 */
[----:B------:R0:W-:Y:S02]  /*127840*/  STL.64 [R1+0x5578], R18 ;  /* 0x0055781201007387 */ /* 0x0001e40000100a00 */
[----:B0-----:R-:W-:-:S02]  /*127850*/  F2FP.SATFINITE.E4M3.F32.PACK_AB_MERGE_C R18, R9, R8, RZ ;  /* 0x000000080912723e */ /* 0x001fc400048070ff */
[----:B------:R-:W2:Y:S04]  /*127860*/  LDL.LU R8, [R1+0xb48] ;  /* 0x000b480001087983 */ /* 0x000ea80000300800 */
[----:B------:R-:W2:Y:S04]  /*127870*/  LDL.LU R9, [R1+0xb4c] ;  /* 0x000b4c0001097983 */ /* 0x000ea80000300800 */
[----:B------:R0:W-:Y:S02]  /*127880*/  STL [R1+0x864], R18 ;  /* 0x0008641201007387 */ /* 0x0001e40000100800 */
[----:B0-----:R-:W-:-:S02]  /*127890*/  IADD3 R18, P1, R0, R23, RZ ;  /* 0x0000001700127210 */ /* 0x001fc40007f3e0ff */
[----:B------:R0:W-:Y:S03]  /*1278a0*/  STL [R1+0x7dc], R2 ;  /* 0x0007dc0201007387 */ /* 0x0001e60000100800 */
[----:B------:R-:W-:Y:S01]  /*1278b0*/  IMAD.X R19, R29, 0x1, R22, P1 ;  /* 0x000000011d137824 */ /* 0x000fe200008e0616 */
[----:B------:R-:W2:Y:S04]  /*1278c0*/  LDL.LU R10, [R1+0xb50] ;  /* 0x000b5000010a7983 */ /* 0x000ea80000300800 */
[----:B0-----:R-:W2:Y:S04]  /*1278d0*/  LDL.LU R2, [R1+0xb54] ;  /* 0x000b540001027983 */ /* 0x001ea80000300800 */
[----:B------:R0:W-:Y:S02]  /*1278e0*/  STL.64 [R1+0x5570], R18 ;  /* 0x0055701201007387 */ /* 0x0001e40000100a00 */
[----:B0-----:R-:W-:-:S02]  /*1278f0*/  F2FP.SATFINITE.E4M3.F32.PACK_AB_MERGE_C R18, R5, R4, RZ ;  /* 0x000000040512723e */ /* 0x001fc400048070ff */
[----:B------:R-:W2:Y:S04]  /*127900*/  LDL.LU R4, [R1+0xb58] ;  /* 0x000b580001047983 */ /* 0x000ea80000300800 */
[----:B------:R-:W2:Y:S04]  /*127910*/  LDL.LU R5, [R1+0xb5c] ;  /* 0x000b5c0001057983 */ /* 0x000ea80000300800 */
[----:B------:R0:W-:Y:S02]  /*127920*/  STL [R1+0x59c4], R18 ;  /* 0x0059c41201007387 */ /* 0x0001e40000100800 */
[----:B0-----:R-:W-:-:S02]  /*127930*/  F2FP.SATFINITE.E4M3.F32.PACK_AB_MERGE_C R18, R13, R6, RZ ;  /* 0x000000060d12723e */ /* 0x001fc400048070ff */
[----:B------:R-:W2:Y:S04]  /*127940*/  LDL.LU R6, [R1+0xc10] ;  /* 0x000c100001067983 */ /* 0x000ea80000300800 */
[----:B------:R-:W2:Y:S04]  /*127950*/  LDL.LU R13, [R1+0xc14] ;  /* 0x000c1400010d7983 */ /* 0x000ea80000300800 */
[----:B------:R0:W-:Y:S02]  /*127960*/  STL [R1+0x784], R18 ;  /* 0x0007841201007387 */ /* 0x0001e40000100800 */
[----:B0-----:R-:W-:-:S05]  /*127970*/  IADD3 R18, P1, R0, R21, RZ ;  /* 0x0000001500127210 */ /* 0x001fca0007f3e0ff */
[----:B------:R-:W-:-:S05]  /*127980*/  IMAD.X R19, R29, 0x1, R20, P1 ;  /* 0x000000011d137824 */ /* 0x000fca00008e0614 */
[----:B------:R0:W-:Y:S04]  /*127990*/  STL.64 [R1+0x5568], R18 ;  /* 0x0055681201007387 */ /* 0x0001e80000100a00 */
[----:B0-----:R-:W2:Y:S01]  /*1279a0*/  LDL.LU.64 R18, [R1+0x6b00] ;  /* 0x006b000001127983 */ /* 0x001ea20000300a00 */
[----:B---3--:R-:W-:Y:S02]  /*1279b0*/  F2FP.SATFINITE.E4M3.F32.PACK_AB_MERGE_C R3, R12, R3, RZ ;  /* 0x000000030c03723e */ /* 0x008fe400048070ff */
[----:B----4-:R-:W-:Y:S02]  /*1279c0*/  F2FP.SATFINITE.E4M3.F32.PACK_AB_MERGE_C R7, R11, R7, RZ ;  /* 0x000000070b07723e */ /* 0x010fe400048070ff */
[----:B--2---:R-:W-:-:S05]  /*1279d0*/  F2FP.SATFINITE.E4M3.F32.PACK_AB_MERGE_C R25, R25, R24, RZ ;  /* 0x000000181919723e */ /* 0x004fca00048070ff */
[----:B------:R0:W-:Y:S04]  /*1279e0*/  STL [R1+0x794], R25 ;  /* 0x0007941901007387 */ /* 0x0001e80000100800 */
[----:B------:R-:W-:Y:S01]  /*1279f0*/  STL [R1+0x730], R3 ;  /* 0x0007300301007387 */ /* 0x000fe20000100800 */
[----:B------:R-:W-:-:S05]  /*127a00*/  IADD3 R24, P1, R0, R19, RZ ;  /* 0x0000001300187210 */ /* 0x000fca0007f3e0ff */
[----:B0-----:R-:W-:-:S05]  /*127a10*/  IMAD.X R25, R29, 0x1, R18, P1 ;  /* 0x000000011d197824 */ /* 0x001fca00008e0612 */
[----:B------:R0:W-:Y:S04]  /*127a20*/  STL.64 [R1+0x5560], R24 ;  /* 0x0055601801007387 */ /* 0x0001e80000100a00 */
[----:B0-----:R-:W2:Y:S04]  /*127a30*/  LDL.LU R24, [R1+0xc18] ;  /* 0x000c180001187983 */ /* 0x001ea80000300800 */
[----:B------:R-:W2:Y:S04]  /*127a40*/  LDL.LU R25, [R1+0xc1c] ;  /* 0x000c1c0001197983 */ /* 0x000ea80000300800 */
[----:B------:R-:W3:Y:S04]  /*127a50*/  LDL.LU R3, [R1+0xc20] ;  /* 0x000c200001037983 */ /* 0x000ee80000300800 */
[----:B------:R-:W3:Y:S04]  /*127a60*/  LDL.LU R12, [R1+0xc24] ;  /* 0x000c2400010c7983 */ /* 0x000ee80000300800 */
[----:B------:R0:W-:Y:S02]  /*127a70*/  STL.64 [R1+0x6ae0], R18 ;  /* 0x006ae01201007387 */ /* 0x0001e40000100a00 */
[----:B0-----:R-:W-:-:S02]  /*127a80*/  F2FP.SATFINITE.E4M3.F32.PACK_AB_MERGE_C R19, R27, R26, RZ ;  /* 0x0000001a1b13723e */ /* 0x001fc400048070ff */
[----:B------:R-:W4:Y:S01]  /*127a90*/  LDL.LU R18, [R1+0xc28] ;  /* 0x000c280001127983 */ /* 0x000f220000300800 */
[----:B------:R-:W-:-:S03]  /*127aa0*/  IADD3 R26, P1, R0, R17, RZ ;  /* 0x00000011001a7210 */ /* 0x000fc60007f3e0ff */
[----:B------:R0:W-:Y:S02]  /*127ab0*/  STL [R1+0x73c], R19 ;  /* 0x00073c1301007387 */ /* 0x0001e40000100800 */
[----:B------:R-:W-:Y:S02]  /*127ac0*/  IMAD.X R27, R29, 0x1, R15, P1 ;  /* 0x000000011d1b7824 */ /* 0x000fe400008e060f */
[----:B0-----:R-:W4:Y:S04]  /*127ad0*/  LDL.LU R19, [R1+0xc2c] ;  /* 0x000c2c0001137983 */ /* 0x001f280000300800 */
[----:B------:R0:W-:Y:S04]  /*127ae0*/  STL [R1+0x69c], R7 ;  /* 0x00069c0701007387 */ /* 0x0001e80000100800 */
[----:B0-----:R-:W4:Y:S04]  /*127af0*/  LDL.LU R7, [R1+0xc30] ;  /* 0x000c300001077983 */ /* 0x001f280000300800 */
[----:B------:R-:W4:Y:S04]  /*127b00*/  LDL.LU R11, [R1+0xc34] ;  /* 0x000c3400010b7983 */ /* 0x000f280000300800 */
[----:B------:R0:W-:Y:S02]  /*127b10*/  STL.64 [R1+0x5558], R26 ;  /* 0x0055581a01007387 */ /* 0x0001e40000100a00 */
[----:B0-----:R-:W-:-:S02]  /*127b20*/  F2FP.SATFINITE.E4M3.F32.PACK_AB_MERGE_C R26, R9, R8, RZ ;  /* 0x00000008091a723e */ /* 0x001fc400048070ff */
[----:B------:R-:W-:-:S03]  /*127b30*/  IADD3 R8, P1, R0, R16, RZ ;  /* 0x0000001000087210 */ /* 0x000fc60007f3e0ff */
[----:B------:R0:W-:Y:S02]  /*127b40*/  STL [R1+0x6a0], R26 ;  /* 0x0006a01a01007387 */ /* 0x0001e40000100800 */
[----:B------:R-:W-:Y:S02]  /*127b50*/  IMAD.X R9, R29, 0x1, R14, P1 ;  /* 0x000000011d097824 */ /* 0x000fe400008e060e */
[----:B------:R-:W2:Y:S01]  /*127b60*/  LDL.LU R29, [R1+0x6af8] ;  /* 0x006af800011d7983 */ /* 0x000ea20000300800 */
[----:B------:R-:W-:-:S03]  /*127b70*/  F2FP.SATFINITE.E4M3.F32.PACK_AB_MERGE_C R4, R5, R4, RZ ;  /* 0x000000040504723e */ /* 0x000fc600048070ff */
[----:B------:R1:W-:Y:S01]  /*127b80*/  STL.64 [R1+0x5550], R8 ;  /* 0x0055500801007387 */ /* 0x0003e20000100a00 */
[----:B0-----:R-:W-:Y:S02]  /*127b90*/  F2FP.SATFINITE.E4M3.F32.PACK_AB_MERGE_C R26, R2, R10, RZ ;  /* 0x0000000a021a723e */ /* 0x001fe400048070ff */
[----:B------:R-:W-:Y:S01]  /*127ba0*/  F2FP.SATFINITE.E4M3.F32.PACK_AB_MERGE_C R5, R13, R6, RZ ;  /* 0x000000060d05723e */ /* 0x000fe200048070ff */
[----:B------:R-:W-:Y:S01]  /*127bb0*/  VIADD R0, R0, UR5 ;  /* 0x0000000500007c36 */ /* 0x000fe20008000000 */
[----:B------:R-:W-:Y:S01]  /*127bc0*/  ULDC UR5, c[0x0][0x248] ;  /* 0x0000920000057ab9 */ /* 0x000fe20000000800 */
[----:B-1----:R-:W4:Y:S04]  /*127bd0*/  LDL.LU R8, [R1+0xc38] ;  /* 0x000c380001087983 */ /* 0x002f280000300800 */
[----:B------:R-:W4:Y:S04]  /*127be0*/  LDL.LU R9, [R1+0xc3c] ;  /* 0x000c3c0001097983 */ /* 0x000f280000300800 */
[----:B------:R-:W4:Y:S04]  /*127bf0*/  LDL.LU R10, [R1+0xc40] ;  /* 0x000c4000010a7983 */ /* 0x000f280000300800 */
[----:B------:R-:W4:Y:S04]  /*127c00*/  LDL.LU R2, [R1+0xc44] ;  /* 0x000c440001027983 */ /* 0x000f280000300800 */
[----:B------:R-:W-:Y:S04]  /*127c10*/  STL [R1+0x640], R26 ;  /* 0x0006401a01007387 */ /* 0x000fe80000100800 */
[----:B------:R0:W-:Y:S04]  /*127c20*/  STL [R1+0x59b4], R4 ;  /* 0x0059b40401007387 */ /* 0x0001e80000100800 */
[----:B0-----:R-:W4:Y:S04]  /*127c30*/  LDL.LU R4, [R1+0xc48] ;  /* 0x000c480001047983 */ /* 0x001f280000300800 */
[----:B------:R-:W4:Y:S04]  /*127c40*/  LDL.LU R13, [R1+0xc4c] ;  /* 0x000c4c00010d7983 */ /* 0x000f280000300800 */
[----:B------:R0:W-:Y:S04]  /*127c50*/  STL [R1+0x5f0], R5 ;  /* 0x0005f00501007387 */ /* 0x0001e80000100800 */
[----:B0-----:R-:W4:Y:S04]  /*127c60*/  LDL.LU R5, [R1+0xc50] ;  /* 0x000c500001057983 */ /* 0x001f280000300800 */
[----:B------:R-:W4:Y:S01]  /*127c70*/  LDL.LU R6, [R1+0xc54] ;  /* 0x000c540001067983 */ /* 0x000f220000300800 */
[----:B--2---:R-:W-:-:S03]  /*127c80*/  IADD3 R26, P1, R0, R29, RZ ;  /* 0x0000001d001a7210 */ /* 0x004fc60007f3e0ff */
[----:B------:R0:W-:Y:S02]  /*127c90*/  STL [R1+0x6ad8], R29 ;  /* 0x006ad81d01007387 */ /* 0x0001e40000100800 */
[----:B0-----:R-:W-:-:S05]  /*127ca0*/  SHF.R.S32.HI R29, RZ, 0x1f, R0 ;  /* 0x0000001fff1d7819 */ /* 0x001fca0000011400 */
[----:B------:R-:W-:-:S05]  /*127cb0*/  IMAD.X R27, R29, 0x1, R28, P1 ;  /* 0x000000011d1b7824 */ /* 0x000fca00008e061c */
[----:B------:R0:W-:Y:S04]  /*127cc0*/  STL.64 [R1+0x5548], R26 ;  /* 0x0055481a01007387 */ /* 0x0001e80000100a00 */
[----:B0-----:R-:W2:Y:S01]  /*127cd0*/  LDL.LU.64 R26, [R1+0x6af0] ;  /* 0x006af000011a7983 */ /* 0x001ea20000300a00 */
[----:B------:R-:W-:Y:S02]  /*127ce0*/  F2FP.SATFINITE.E4M3.F32.PACK_AB_MERGE_C R25, R25, R24, RZ ;  /* 0x000000181919723e */ /* 0x000fe400048070ff */
[----:B---3--:R-:W-:-:S03]  /*127cf0*/  F2FP.SATFINITE.E4M3.F32.PACK_AB_MERGE_C R3, R12, R3, RZ ;  /* 0x000000030c03723e */ /* 0x008fc600048070ff */
[----:B------:R0:W-:Y:S04]  /*127d00*/  STL [R1+0x59ac], R25 ;  /* 0x0059ac1901007387 */ /* 0x0001e80000100800 */
[----:B------:R-:W-:Y:S01]  /*127d10*/  STL [R1+0x5e4], R3 ;  /* 0x0005e40301007387 */ /* 0x000fe20000100800 */
[----:B--2---:R-:W-:-:S05]  /*127d20*/  IADD3 R24, P1, R0, R27, RZ ;  /* 0x0000001b00187210 */ /* 0x004fca0007f3e0ff */
[----:B0-----:R-:W-:-:S05]  /*127d30*/  IMAD.X R25, R29, 0x1, R26, P1 ;  /* 0x000000011d197824 */ /* 0x001fca00008e061a */
[----:B------:R0:W-:Y:S04]  /*127d40*/  STL.64 [R1+0x5540], R24 ;  /* 0x0055401801007387 */ /* 0x0001e80000100a00 */
[----:B0-----:R-:W2:Y:S01]  /*127d50*/  LDL.LU.64 R24, [R1+0x6ae8] ;  /* 0x006ae80001187983 */ /* 0x001ea20000300a00 */
[----:B----4-:R-:W-:Y:S02]  /*127d60*/  F2FP.SATFINITE.E4M3.F32.PACK_AB_MERGE_C R19, R19, R18, RZ ;  /* 0x000000121313723e */ /* 0x010fe400048070ff */
[----:B------:R-:W-:Y:S01]  /*127d70*/  F2FP.SATFINITE.E4M3.F32.PACK_AB_MERGE_C R7, R11, R7, RZ ;  /* 0x000000070b07723e */ /* 0x000fe200048070ff */
[----:B------:R-:W3:Y:S04]  /*127d80*/  LDL.LU R12, [R1+0xc5c] ;  /* 0x000c5c00010c7983 */ /* 0x000ee80000300800 */
[----:B------:R-:W4:Y:S04]  /*127d90*/  LDL.LU R3, [R1+0xc64] ;  /* 0x000c640001037983 */ /* 0x000f280000300800 */
[----:B------:R-:W-:Y:S04]  /*127da0*/  STL [R1+0x5e0], R19 ;  /* 0x0005e01301007387 */ /* 0x000fe80000100800 */
[----:B------:R0:W-:Y:S04]  /*127db0*/  STL [R1+0x5d0], R7 ;  /* 0x0005d00701007387 */ /* 0x0001e80000100800 */
[----:B0-----:R-:W3:Y:S04]  /*127dc0*/  LDL.LU R7, [R1+0xc68] ;  /* 0x000c680001077983 */ /* 0x001ee80000300800 */
[----:B------:R-:W3:Y:S01]  /*127dd0*/  LDL.LU R11, [R1+0xc6c] ;  /* 0x000c6c00010b7983 */ /* 0x000ee20000300800 */
[----:B------:R-:W-:-:S02]  /*127de0*/  F2FP.SATFINITE.E4M3.F32.PACK_AB_MERGE_C R2, R2, R10, RZ ;  /* 0x0000000a0202723e */ /* 0x000fc400048070ff */
[----:B------:R-:W-:Y:S02]  /*127df0*/  F2FP.SATFINITE.E4M3.F32.PACK_AB_MERGE_C R13, R13, R4, RZ ;  /* 0x000000040d0d723e */ /* 0x000fe400048070ff */
[----:B------:R-:W-:Y:S02]  /*127e00*/  F2FP.SATFINITE.E4M3.F32.PACK_AB_MERGE_C R5, R6, R5, RZ ;  /* 0x000000050605723e */ /* 0x000fe400048070ff */
[----:B--2---:R-:W-:Y:S01]  /*127e10*/  IADD3 R18, P1, R0, R25, RZ ;  /* 0x0000001900127210 */ /* 0x004fe20007f3e0ff */
[----:B------:R0:W-:Y:S04]  /*127e20*/  STL.64 [R1+0x6ad0], R24 ;  /* 0x006ad01801007387 */ /* 0x0001e80000100a00 */
[----:B------:R-:W-:-:S05]  /*127e30*/  IMAD.X R19, R29, 0x1, R24, P1 ;  /* 0x000000011d137824 */ /* 0x000fca00008e0618 */
[----:B------:R1:W-:Y:S04]  /*127e40*/  STL.64 [R1+0x5538], R18 ;  /* 0x0055381201007387 */ /* 0x0003e80000100a00 */
[----:B0-----:R-:W4:Y:S01]  /*127e50*/  LDL.LU R25, [R1+0xc60] ;  /* 0x000c600001197983 */ /* 0x001f220000300800 */
[----:B-1----:R-:W-:-:S03]  /*127e60*/  F2FP.SATFINITE.E4M3.F32.PACK_AB_MERGE_C R18, R9, R8, RZ ;  /* 0x000000080912723e */ /* 0x002fc600048070ff */
[----:B------:R-:W2:Y:S04]  /*127e70*/  LDL.LU R8, [R1+0xc78] ;  /* 0x000c780001087983 */ /* 0x000ea80000300800 */
[----:B------:R-:W2:Y:S04]  /*127e80*/  LDL.LU R9, [R1+0xc7c] ;  /* 0x000c7c0001097983 */ /* 0x000ea80000300800 */
[----:B------:R0:W-:Y:S04]  /*127e90*/  STL [R1+0x5d4], R18 ;  /* 0x0005d41201007387 */ /* 0x0001e80000100800 */
[----:B------:R-:W-:Y:S01]  /*127ea0*/  STL [R1+0x5bc], R2 ;  /* 0x0005bc0201007387 */ /* 0x000fe20000100800 */
[----:B0-----:R-:W-:-:S03]  /*127eb0*/  IADD3 R18, P1, R0, R23, RZ ;  /* 0x0000001700127210 */ /* 0x001fc60007f3e0ff */
[----:B------:R0:W-:Y:S02]  /*127ec0*/  STL.64 [R1+0x6ac8], R22 ;  /* 0x006ac81601007387 */ /* 0x0001e40000100a00 */
[----:B------:R-:W-:Y:S02]  /*127ed0*/  IMAD.X R19, R29, 0x1, R22, P1 ;  /* 0x000000011d137824 */ /* 0x000fe400008e0616 */
[----:B0-----:R-:W2:Y:S04]  /*127ee0*/  LDL.LU R22, [R1+0xc70] ;  /* 0x000c700001167983 */ /* 0x001ea80000300800 */
[----:B------:R-:W2:Y:S04]  /*127ef0*/  LDL.LU R23, [R1+0xc74] ;  /* 0x000c740001177983 */ /* 0x000ea80000300800 */
[----:B------:R0:W-:Y:S04]  /*127f00*/  STL.64 [R1+0x5530], R18 ;  /* 0x0055301201007387 */ /* 0x0001e80000100a00 */
[----:B------:R-:W2:Y:S04]  /*127f10*/  LDL.LU R2, [R1+0xc80] ;  /* 0x000c800001027983 */ /* 0x000ea80000300800 */
[----:B------:R-:W2:Y:S01]  /*127f20*/  LDL.LU R4, [R1+0xc84] ;  /* 0x000c840001047983 */ /* 0x000ea20000300800 */
[----:B0-----:R-:W-:-:S03]  /*127f30*/  IADD3 R18, P1, R0, R21, RZ ;  /* 0x0000001500127210 */ /* 0x001fc60007f3e0ff */
[----:B------:R0:W-:Y:S02]  /*127f40*/  STL [R1+0x6298], R13 ;  /* 0x0062980d01007387 */ /* 0x0001e40000100800 */
[----:B------:R-:W-:Y:S02]  /*127f50*/  IMAD.X R19, R29, 0x1, R20, P1 ;  /* 0x000000011d137824 */ /* 0x000fe400008e0614 */
[----:B0-----:R-:W3:Y:S04]  /*127f60*/  LDL.LU R13, [R1+0xc58] ;  /* 0x000c5800010d7983 */ /* 0x001ee80000300800 */
[----:B------:R-:W2:Y:S04]  /*127f70*/  LDL.LU R24, [R1+0xc88] ;  /* 0x000c880001187983 */ /* 0x000ea80000300800 */
[----:B------:R-:W2:Y:S04]  /*127f80*/  LDL.LU R10, [R1+0xc8c] ;  /* 0x000c8c00010a7983 */ /* 0x000ea80000300800 */
[----:B------:R-:W-:Y:S04]  /*127f90*/  STL [R1+0x5a4], R5 ;  /* 0x0005a40501007387 */ /* 0x000fe80000100800 */
[----:B------:R0:W-:Y:S04]  /*127fa0*/  STL.64 [R1+0x5528], R18 ;  /* 0x0055281201007387 */ /* 0x0001e80000100a00 */
[----:B0-----:R-:W2:Y:S04]  /*127fb0*/  LDL.LU.64 R18, [R1+0x6ae0] ;  /* 0x006ae00001127983 */ /* 0x001ea80000300a00 */
[----:B------:R-:W2:Y:S04]  /*127fc0*/  LDL.LU R5, [R1+0xcb0] ;  /* 0x000cb00001057983 */ /* 0x000ea80000300800 */
[----:B------:R-:W2:Y:S04]  /*127fd0*/  LDL.LU R6, [R1+0xcb4] ;  /* 0x000cb40001067983 */ /* 0x000ea80000300800 */
[----:B------:R-:W-:Y:S01]  /*127fe0*/  STL.64 [R1+0x6ac0], R20 ;  /* 0x006ac01401007387 */ /* 0x000fe20000100a00 */
[----:B----4-:R-:W-:-:S02]  /*127ff0*/  F2FP.SATFINITE.E4M3.F32.PACK_AB_MERGE_C R3, R3, R25, RZ ;  /* 0x000000190303723e */ /* 0x010fc400048070ff */
[----:B---3--:R-:W-:-:S05]  /*128000*/  F2FP.SATFINITE.E4M3.F32.PACK_AB_MERGE_C R12, R12, R13, RZ ;  /* 0x0000000d0c0c723e */ /* 0x008fca00048070ff */
[----:B------:R-:W-:Y:S04]  /*128010*/  STL [R1+0x62b8], R12 ;  /* 0x0062b80c01007387 */ /* 0x000fe80000100800 */
[----:B------:R0:W-:Y:S04]  /*128020*/  STL [R1+0x588], R3 ;  /* 0x0005880301007387 */ /* 0x0001e80000100800 */
[----:B------:R-:W3:Y:S04]  /*128030*/  LDL.LU R25, [R1+0xcb8] ;  /* 0x000cb80001197983 */ /* 0x000ee80000300800 */
[----:B0-----:R-:W3:Y:S01]  /*128040*/  LDL.LU R3, [R1+0xcbc] ;  /* 0x000cbc0001037983 */ /* 0x001ee20000300800 */
[----:B--2---:R-:W-:-:S03]  /*128050*/  IADD3 R12, P1, R0, R19, RZ ;  /* 0x00000013000c7210 */ /* 0x004fc60007f3e0ff */
[----:B------:R-:W-:Y:S02]  /*128060*/  STL.64 [R1+0x6ab8], R18 ;  /* 0x006ab81201007387 */ /* 0x000fe40000100a00 */
[----:B------:R-:W-:-:S05]  /*128070*/  IMAD.X R13, R29, 0x1, R18, P1 ;  /* 0x000000011d0d7824 */ /* 0x000fca00008e0612 */
[----:B------:R0:W-:Y:S02]  /*128080*/  STL.64 [R1+0x5520], R12 ;  /* 0x0055200c01007387 */ /* 0x0001e40000100a00 */
[----:B0-----:R-:W-:Y:S02]  /*128090*/  F2FP.SATFINITE.E4M3.F32.PACK_AB_MERGE_C R12, R11, R7, RZ ;  /* 0x000000070b0c723e */ /* 0x001fe400048070ff */
[----:B------:R-:W2:Y:S04]  /*1280a0*/  LDL.LU R7, [R1+0xca0] ;  /* 0x000ca00001077983 */ /* 0x000ea80000300800 */
[----:B------:R-:W2:Y:S04]  /*1280b0*/  LDL.LU R11, [R1+0xca4] ;  /* 0x000ca400010b7983 */ /* 0x000ea80000300800 */
[----:B------:R0:W-:Y:S01]  /*1280c0*/  STL [R1+0x590], R12 ;  /* 0x0005900c01007387 */ /* 0x0001e20000100800 */
[----:B------:R-:W-:-:S02]  /*1280d0*/  F2FP.SATFINITE.E4M3.F32.PACK_AB_MERGE_C R18, R23, R22, RZ ;  /* 0x000000161712723e */ /* 0x000fc400048070ff */
[----:B0-----:R-:W-:-:S03]  /*1280e0*/  IADD3 R12, P1, R0, R17, RZ ;  /* 0x00000011000c7210 */ /* 0x001fc60007f3e0ff */
[----:B------:R-:W-:Y:S02]  /*1280f0*/  STL [R1+0x558], R18 ;  /* 0x0005581201007387 */ /* 0x000fe40000100800 */
[----:B------:R-:W-:-:S05]  /*128100*/  IMAD.X R13, R29, 0x1, R15, P1 ;  /* 0x000000011d0d7824 */ /* 0x000fca00008e060f */
[----:B------:R0:W-:Y:S02]  /*128110*/  STL.64 [R1+0x5518], R12 ;  /* 0x0055180c01007387 */ /* 0x0001e40000100a00 */
[----:B0-----:R-:W-:Y:S02]  /*128120*/  F2FP.SATFINITE.E4M3.F32.PACK_AB_MERGE_C R12, R9, R8, RZ ;  /* 0x00000008090c723e */ /* 0x001fe400048070ff */
[----:B------:R-:W4:Y:S04]  /*128130*/  LDL.LU R8, [R1+0xca8] ;  /* 0x000ca80001087983 */ /* 0x000f280000300800 */
[----:B------:R-:W4:Y:S04]  /*128140*/  LDL.LU R9, [R1+0xcac] ;  /* 0x000cac0001097983 */ /* 0x000f280000300800 */
[----:B------:R0:W-:Y:S04]  /*128150*/  STL [R1+0x564], R12 ;  /* 0x0005640c01007387 */ /* 0x0001e80000100800 */
[----:B------:R-:W4:Y:S04]  /*128160*/  LDL.LU R22, [R1+0xc90] ;  /* 0x000c900001167983 */ /* 0x000f280000300800 */
[----:B------:R-:W4:Y:S01]  /*128170*/  LDL.LU R23, [R1+0xc94] ;  /* 0x000c940001177983 */ /* 0x000f220000300800 */
[----:B0-----:R-:W-:-:S05]  /*128180*/  IADD3 R12, P1, R0, R16, RZ ;  /* 0x00000010000c7210 */ /* 0x001fca0007f3e0ff */
[----:B------:R-:W-:Y:S02]  /*128190*/  IMAD.X R13, R29, 0x1, R14, P1 ;  /* 0x000000011d0d7824 */ /* 0x000fe400008e060e */
[----:B------:R-:W2:Y:S01]  /*1281a0*/  LDL.LU R29, [R1+0x6ad8] ;  /* 0x006ad800011d7983 */ /* 0x000ea20000300800 */
[----:B------:R-:W-:Y:S02]  /*1281b0*/  F2FP.SATFINITE.E4M3.F32.PACK_AB_MERGE_C R2, R4, R2, RZ ;  /* 0x000000020402723e */ /* 0x000fe400048070ff */
[----:B------:R-:W-:Y:S01]  /*1281c0*/  F2FP.SATFINITE.E4M3.F32.PACK_AB_MERGE_C R10, R10, R24, RZ ;  /* 0x000000180a0a723e */ /* 0x000fe200048070ff */
[----:B------:R-:W4:Y:S04]  /*1281d0*/  LDL.LU R20, [R1+0xc98] ;  /* 0x000c980001147983 */ /* 0x000f280000300800 */
[----:B------:R-:W4:Y:S04]  /*1281e0*/  LDL.LU R21, [R1+0xc9c] ;  /* 0x000c9c0001157983 */ /* 0x000f280000300800 */
[----:B------:R-:W-:Y:S04]  /*1281f0*/  STL.64 [R1+0x5510], R12 ;  /* 0x0055100c01007387 */ /* 0x000fe80000100a00 */
[----:B------:R0:W-:Y:S01]  /*128200*/  STL [R1+0x554], R2 ;  /* 0x0005540201007387 */ /* 0x0001e20000100800 */
[----:B------:R-:W-:Y:S01]  /*128210*/  VIADD R0, R0, UR5 ;  /* 0x0000000500007c36 */ /* 0x000fe20008000000 */
[----:B------:R-:W-:-:S02]  /*128220*/  ULDC UR5, c[0x0][0x248] ;  /* 0x0000920000057ab9 */ /* 0x000fc40000000800 */
[----:B0-----:R-:W4:Y:S04]  /*128230*/  LDL.LU R2, [R1+0xcd0] ;  /* 0x000cd00001027983 */ /* 0x001f280000300800 */
[----:B------:R-:W4:Y:S04]  /*128240*/  LDL.LU R4, [R1+0xcd4] ;  /* 0x000cd40001047983 */ /* 0x000f280000300800 */
[----:B------:R0:W-:Y:S02]  /*128250*/  STL [R1+0x5998], R10 ;  /* 0x0059980a01007387 */ /* 0x0001e40000100800 */
[----:B0-----:R-:W-:-:S02]  /*128260*/  F2FP.SATFINITE.E4M3.F32.PACK_AB_MERGE_C R10, R6, R5, RZ ;  /* 0x00000005060a723e */ /* 0x001fc400048070ff */
[----:B------:R-:W4:Y:S04]  /*128270*/  LDL.LU R5, [R1+0xcd8] ;  /* 0x000cd80001057983 */ /* 0x000f280000300800 */
[----:B------:R-:W4:Y:S04]  /*128280*/  LDL.LU R6, [R1+0xcdc] ;  /* 0x000cdc0001067983 */ /* 0x000f280000300800 */
[----:B------:R0:W-:Y:S04]  /*128290*/  STL [R1+0x540], R10 ;  /* 0x0005400a01007387 */ /* 0x0001e80000100800 */
[----:B------:R-:W4:Y:S04]  /*1282a0*/  LDL.LU R18, [R1+0xce0] ;  /* 0x000ce00001127983 */ /* 0x000f280000300800 */
[----:B------:R-:W4:Y:S01]  /*1282b0*/  LDL.LU R19, [R1+0xce4] ;  /* 0x000ce40001137983 */ /* 0x000f220000300800 */
[----:B0-----:R-:W-:-:S02]  /*1282c0*/  SHF.R.S32.HI R10, RZ, 0x1f, R0 ;  /* 0x0000001fff0a7819 */ /* 0x001fc40000011400 */
[----:B---3--:R-:W-:Y:S02]  /*1282d0*/  F2FP.SATFINITE.E4M3.F32.PACK_AB_MERGE_C R3, R3, R25, RZ ;  /* 0x000000190303723e */ /* 0x008fe400048070ff */
[----:B--2---:R-:W-:-:S05]  /*1282e0*/  IADD3 R12, P1, R0, R29, RZ ;  /* 0x0000001d000c7210 */ /* 0x004fca0007f3e0ff */
[----:B------:R-:W-:Y:S01]  /*1282f0*/  IMAD.X R13, R10, 0x1, R28, P1 ;  /* 0x000000010a0d7824 */ /* 0x000fe200008e061c */
[----:B------:R-:W-:-:S04]  /*128300*/  IADD3 R24, P1, R0, R27, RZ ;  /* 0x0000001b00187210 */ /* 0x000fc80007f3e0ff */
[----:B------:R0:W-:Y:S01]  /*128310*/  STL.64 [R1+0x5508], R12 ;  /* 0x0055080c01007387 */ /* 0x0001e20000100a00 */
[----:B------:R-:W-:-:S03]  /*128320*/  IMAD.X R25, R10, 0x1, R26, P1 ;  /* 0x000000010a197824 */ /* 0x000fc600008e061a */
[----:B0-----:R-:W2:Y:S04]  /*128330*/  LDL.LU R12, [R1+0xcf0] ;  /* 0x000cf000010c7983 */ /* 0x001ea80000300800 */
[----:B------:R-:W2:Y:S04]  /*128340*/  LDL.LU R13, [R1+0xcf4] ;  /* 0x000cf400010d7983 */ /* 0x000ea80000300800 */
[----:B------:R0:W-:Y:S02]  /*128350*/  STL [R1+0x6034], R3 ;  /* 0x0060340301007387 */ /* 0x0001e40000100800 */
[----:B0-----:R-:W-:-:S05]  /*128360*/  F2FP.SATFINITE.E4M3.F32.PACK_AB_MERGE_C R3, R11, R7, RZ ;  /* 0x000000070b03723e */ /* 0x001fca00048070ff */
[----:B------:R-:W-:Y:S04]  /*128370*/  STL [R1+0x528], R3 ;  /* 0x0005280301007387 */ /* 0x000fe80000100800 */
[----:B------:R0:W-:Y:S04]  /*128380*/  STL.64 [R1+0x5500], R24 ;  /* 0x0055001801007387 */ /* 0x0001e80000100a00 */
[----:B0-----:R-:W3:Y:S01]  /*128390*/  LDL.LU.64 R24, [R1+0x6ad0] ;  /* 0x006ad00001187983 */ /* 0x001ee20000300a00 */
[----:B----4-:R-:W-:Y:S02]  /*1283a0*/  F2FP.SATFINITE.E4M3.F32.PACK_AB_MERGE_C R9, R9, R8, RZ ;  /* 0x000000080909723e */ /* 0x010fe400048070ff */
[----:B------:R-:W-:Y:S01]  /*1283b0*/  F2FP.SATFINITE.E4M3.F32.PACK_AB_MERGE_C R23, R23, R22, RZ ;  /* 0x000000161717723e */ /* 0x000fe200048070ff */
[----:B------:R-:W4:Y:S04]  /*1283c0*/  LDL.LU R3, [R1+0xcfc] ;  /* 0x000cfc0001037983 */ /* 0x000f280000300800 */
[----:B------:R-:W4:Y:S04]  /*1283d0*/  LDL.LU R7, [R1+0xd00] ;  /* 0x000d000001077983 */ /* 0x000f280000300800 */
[----:B------:R-:W4:Y:S04]  /*1283e0*/  LDL.LU R11, [R1+0xd04] ;  /* 0x000d0400010b7983 */ /* 0x000f280000300800 */
[----:B------:R-:W4:Y:S04]  /*1283f0*/  LDL.LU R8, [R1+0xd08] ;  /* 0x000d080001087983 */ /* 0x000f280000300800 */
[----:B------:R0:W-:Y:S04]  /*128400*/  STL [R1+0x52c], R9 ;  /* 0x00052c0901007387 */ /* 0x0001e80000100800 */
[----:B0-----:R-:W4:Y:S04]  /*128410*/  LDL.LU R9, [R1+0xd0c] ;  /* 0x000d0c0001097983 */ /* 0x001f280000300800 */
[----:B------:R0:W-:Y:S01]  /*128420*/  STL [R1+0x268], R23 ;  /* 0x0002681701007387 */ /* 0x0001e20000100800 */
[----:B---3--:R-:W-:-:S03]  /*128430*/  IADD3 R22, P1, R0, R25, RZ ;  /* 0x0000001900167210 */ /* 0x008fc60007f3e0ff */
[----:B------:R1:W-:Y:S02]  /*128440*/  STL [R1+0x6aa8], R25 ;  /* 0x006aa81901007387 */ /* 0x0003e40000100800 */
[----:B0-----:R-:W-:Y:S02]  /*128450*/  IMAD.X R23, R10, 0x1, R24, P1 ;  /* 0x000000010a177824 */ /* 0x001fe400008e0618 */
[----:B-1----:R-:W4:Y:S04]  /*128460*/  LDL.LU R25, [R1+0xcf8] ;  /* 0x000cf80001197983 */ /* 0x002f280000300800 */
[----:B------:R0:W-:Y:S04]  /*128470*/  STL.64 [R1+0x54f8], R22 ;  /* 0x0054f81601007387 */ /* 0x0001e80000100a00 */
[----:B0-----:R-:W3:Y:S01]  /*128480*/  LDL.LU.64 R22, [R1+0x6ac8] ;  /* 0x006ac80001167983 */ /* 0x001ee20000300a00 */
[----:B------:R-:W-:-:S02]  /*128490*/  F2FP.SATFINITE.E4M3.F32.PACK_AB_MERGE_C R21, R21, R20, RZ ;  /* 0x000000141515723e */ /* 0x000fc400048070ff */
[----:B------:R-:W-:-:S03]  /*1284a0*/  F2FP.SATFINITE.E4M3.F32.PACK_AB_MERGE_C R2, R4, R2, RZ ;  /* 0x000000020402723e */ /* 0x000fc600048070ff */
[----:B------:R0:W-:Y:S04]  /*1284b0*/  STL [R1+0x51c], R21 ;  /* 0x00051c1501007387 */ /* 0x0001e80000100800 */
[----:B------:R-:W-:Y:S01]  /*1284c0*/  STL [R1+0x5960], R2 ;  /* 0x0059600201007387 */ /* 0x000fe20000100800 */
[----:B---3--:R-:W-:-:S05]  /*1284d0*/  IADD3 R20, P1, R0, R23, RZ ;  /* 0x0000001700147210 */ /* 0x008fca0007f3e0ff */
[----:B0-----:R-:W-:-:S05]  /*1284e0*/  IMAD.X R21, R10, 0x1, R22, P1 ;  /* 0x000000010a157824 */ /* 0x001fca00008e0616 */
[----:B------:R0:W-:Y:S04]  /*1284f0*/  STL.64 [R1+0x54f0], R20 ;  /* 0x0054f01401007387 */ /* 0x0001e80000100a00 */
[----:B0-----:R-:W3:Y:S01]  /*128500*/  LDL.LU.64 R20, [R1+0x6ac0] ;  /* 0x006ac00001147983 */ /* 0x001ee20000300a00 */
[----:B------:R-:W-:-:S03]  /*128510*/  F2FP.SATFINITE.E4M3.F32.PACK_AB_MERGE_C R5, R6, R5, RZ ;  /* 0x000000050605723e */ /* 0x000fc600048070ff */
[----:B------:R0:W-:Y:S01]  /*128520*/  STL.64 [R1+0x6ab0], R22 ;  /* 0x006ab01601007387 */ /* 0x0001e20000100a00 */
[----:B------:R-:W-:-:S03]  /*128530*/  F2FP.SATFINITE.E4M3.F32.PACK_AB_MERGE_C R19, R19, R18, RZ ;  /* 0x000000121313723e */ /* 0x000fc600048070ff */
[----:B0-----:R-:W4:Y:S04]  /*128540*/  LDL.LU R22, [R1+0xce8] ;  /* 0x000ce80001167983 */ /* 0x001f280000300800 */
[----:B------:R-:W4:Y:S04]  /*128550*/  LDL.LU R23, [R1+0xcec] ;  /* 0x000cec0001177983 */ /* 0x000f280000300800 */
[----:B------:R-:W4:Y:S04]  /*128560*/  LDL.LU R2, [R1+0xd10] ;  /* 0x000d100001027983 */ /* 0x000f280000300800 */
[----:B------:R-:W4:Y:S04]  /*128570*/  LDL.LU R4, [R1+0xd14] ;  /* 0x000d140001047983 */ /* 0x000f280000300800 */
[----:B------:R0:W-:Y:S04]  /*128580*/  STL [R1+0x5978], R5 ;  /* 0x0059780501007387 */ /* 0x0001e80000100800 */
[----:B0-----:R-:W4:Y:S04]  /*128590*/  LDL.LU R5, [R1+0xd18] ;  /* 0x000d180001057983 */ /* 0x001f280000300800 */
[----:B------:R-:W4:Y:S04]  /*1285a0*/  LDL.LU R6, [R1+0xd1c] ;  /* 0x000d1c0001067983 */ /* 0x000f280000300800 */
[----:B------:R0:W-:Y:S01]  /*1285b0*/  STL [R1+0x5918], R19 ;  /* 0x0059181301007387 */ /* 0x0001e20000100800 */
[----:B---3--:R-:W-:-:S05]  /*1285c0*/  IADD3 R18, P1, R0, R21, RZ ;  /* 0x0000001500127210 */ /* 0x008fca0007f3e0ff */
[----:B0-----:R-:W-:-:S05]  /*1285d0*/  IMAD.X R19, R10, 0x1, R20, P1 ;  /* 0x000000010a137824 */ /* 0x001fca00008e0614 */
[----:B------:R0:W-:Y:S04]  /*1285e0*/  STL.64 [R1+0x54e8], R18 ;  /* 0x0054e81201007387 */ /* 0x0001e80000100a00 */
[----:B0-----:R-:W3:Y:S04]  /*1285f0*/  LDL.LU.64 R18, [R1+0x6ab8] ;  /* 0x006ab80001127983 */ /* 0x001ee80000300a00 */
[----:B------:R2:W-:Y:S02]  /*128600*/  STL.64 [R1+0x6aa0], R20 ;  /* 0x006aa01401007387 */ /* 0x0005e40000100a00 */
[----:B--2---:R-:W-:-:S02]  /*128610*/  F2FP.SATFINITE.E4M3.F32.PACK_AB_MERGE_C R20, R13, R12, RZ ;  /* 0x0000000c0d14723e */ /* 0x004fc400048070ff */
[----:B----4-:R-:W-:-:S05]  /*128620*/  F2FP.SATFINITE.E4M3.F32.PACK_AB_MERGE_C R21, R23, R22, RZ ;  /* 0x000000161715723e */ /* 0x010fca00048070ff */
[----:B------:R-:W-:Y:S01]  /*128630*/  STL [R1+0x5930], R21 ;  /* 0x0059301501007387 */ /* 0x000fe20000100800 */
[----:B---3--:R-:W-:-:S03]  /*128640*/  IADD3 R12, P1, R0, R19, RZ ;  /* 0x00000013000c7210 */ /* 0x008fc60007f3e0ff */
[----:B------:R-:W-:Y:S02]  /*128650*/  STL [R1+0x6a90], R19 ;  /* 0x006a901301007387 */ /* 0x000fe40000100800 */
[----:B------:R-:W-:Y:S02]  /*128660*/  IMAD.X R13, R10, 0x1, R18, P1 ;  /* 0x000000010a0d7824 */ /* 0x000fe400008e0612 */
[----:B------:R0:W-:Y:S04]  /*128670*/  STL [R1+0x58cc], R20 ;  /* 0x0058cc1401007387 */ /* 0x0001e80000100800 */
[----:B------:R1:W-:Y:S01]  /*128680*/  STL.64 [R1+0x54e0], R12 ;  /* 0x0054e00c01007387 */ /* 0x0003e20000100a00 */
[----:B0-----:R-:W-:Y:S02]  /*128690*/  F2FP.SATFINITE.E4M3.F32.PACK_AB_MERGE_C R20, R3, R25, RZ ;  /* 0x000000190314723e */ /* 0x001fe400048070ff */
[----:B------:R-:W-:Y:S01]  /*1286a0*/  F2FP.SATFINITE.E4M3.F32.PACK_AB_MERGE_C R3, R11, R7, RZ ;  /* 0x000000070b03723e */ /* 0x000fe200048070ff */
[----:B-1----:R-:W2:Y:S04]  /*1286b0*/  LDL.LU R12, [R1+0xd20] ;  /* 0x000d2000010c7983 */ /* 0x002ea80000300800 */
[----:B------:R-:W2:Y:S04]  /*1286c0*/  LDL.LU R13, [R1+0xd24] ;  /* 0x000d2400010d7983 */ /* 0x000ea80000300800 */
[----:B------:R0:W-:Y:S04]  /*1286d0*/  STL [R1+0x6a94], R18 ;  /* 0x006a941201007387 */ /* 0x0001e80000100800 */
[----:B------:R-:W-:Y:S01]  /*1286e0*/  STL [R1+0x58e4], R20 ;  /* 0x0058e41401007387 */ /* 0x000fe20000100800 */
[----:B0-----:R-:W-:-:S03]  /*1286f0*/  IADD3 R18, P1, R0, R17, RZ ;  /* 0x0000001100127210 */ /* 0x001fc60007f3e0ff */
[----:B------:R0:W-:Y:S02]  /*128700*/  STL [R1+0x5874], R3 ;  /* 0x0058740301007387 */ /* 0x0001e40000100800 */
[----:B------:R-:W-:Y:S02]  /*128710*/  IMAD.X R19, R10, 0x1, R15, P1 ;  /* 0x000000010a137824 */ /* 0x000fe400008e060f */
[----:B------:R-:W3:Y:S04]  /*128720*/  LDL.LU R7, [R1+0xd28] ;  /* 0x000d280001077983 */ /* 0x000ee80000300800 */
[----:B------:R-:W3:Y:S01]  /*128730*/  LDL.LU R11, [R1+0xd2c] ;  /* 0x000d2c00010b7983 */ /* 0x000ee20000300800 */
[----:B0-----:R-:W-:-:S03]  /*128740*/  F2FP.SATFINITE.E4M3.F32.PACK_AB_MERGE_C R3, R9, R8, RZ ;  /* 0x000000080903723e */ /* 0x001fc600048070ff */
[----:B------:R-:W-:Y:S04]  /*128750*/  STL.64 [R1+0x54d0], R18 ;  /* 0x0054d01201007387 */ /* 0x000fe80000100a00 */
[----:B------:R0:W-:Y:S01]  /*128760*/  STL [R1+0x5898], R3 ;  /* 0x0058980301007387 */ /* 0x0001e20000100800 */
[----:B------:R-:W-:-:S03]  /*128770*/  IADD3 R8, P1, R0, R16, RZ ;  /* 0x0000001000087210 */ /* 0x000fc60007f3e0ff */
[----:B------:R-:W-:Y:S04]  /*128780*/  STL.64 [R1+0x6a88], R16 ;  /* 0x006a881001007387 */ /* 0x000fe80000100a00 */
[----:B------:R-:W4:Y:S04]  /*128790*/  LDL.LU R22, [R1+0xd30] ;  /* 0x000d300001167983 */ /* 0x000f280000300800 */
[----:B------:R-:W4:Y:S01]  /*1287a0*/  LDL.LU R23, [R1+0xd34] ;  /* 0x000d340001177983 */ /* 0x000f220000300800 */
[----:B------:R-:W-:-:S03]  /*1287b0*/  IMAD.X R9, R10, 0x1, R14, P1 ;  /* 0x000000010a097824 */ /* 0x000fc600008e060e */
[----:B------:R-:W4:Y:S04]  /*1287c0*/  LDL.LU R25, [R1+0xd38] ;  /* 0x000d380001197983 */ /* 0x000f280000300800 */
[----:B------:R1:W-:Y:S04]  /*1287d0*/  STL.64 [R1+0x54c8], R8 ;  /* 0x0054c80801007387 */ /* 0x0003e80000100a00 */
[----:B------:R-:W4:Y:S01]  /*1287e0*/  LDL.LU R10, [R1+0xd3c] ;  /* 0x000d3c00010a7983 */ /* 0x000f220000300800 */
[----:B0-----:R-:W-:Y:S01]  /*1287f0*/  F2FP.SATFINITE.E4M3.F32.PACK_AB_MERGE_C R3, R4, R2, RZ ;  /* 0x000000020403723e */ /* 0x001fe200048070ff */
[----:B------:R-:W-:Y:S01]  /*128800*/  VIADD R0, R0, UR5 ;  /* 0x0000000500007c36 */ /* 0x000fe20008000000 */
[----:B------:R-:W-:Y:S01]  /*128810*/  F2FP.SATFINITE.E4M3.F32.PACK_AB_MERGE_C R2, R6, R5, RZ ;  /* 0x000000050602723e */ /* 0x000fe200048070ff */
[----:B------:R-:W-:Y:S01]  /*128820*/  ULDC UR5, c[0x0][0x248] ;  /* 0x0000920000057ab9 */ /* 0x000fe20000000800 */
[----:B-1----:R-:W4:Y:S04]  /*128830*/  LDL.LU R8, [R1+0xd40] ;  /* 0x000d400001087983 */ /* 0x002f280000300800 */
[----:B------:R-:W4:Y:S04]  /*128840*/  LDL.LU R9, [R1+0xd44] ;  /* 0x000d440001097983 */ /* 0x000f280000300800 */
[----:B------:R-:W-:Y:S04]  /*128850*/  STL.64 [R1+0x6a98], R14 ;  /* 0x006a980e01007387 */ /* 0x000fe80000100a00 */
[----:B------:R-:W4:Y:S04]  /*128860*/  LDL.LU R20, [R1+0xd48] ;  /* 0x000d480001147983 */ /* 0x000f280000300800 */
[----:B------:R0:W-:Y:S04]  /*128870*/  STL [R1+0x5824], R3 ;  /* 0x0058240301007387 */ /* 0x0001e80000100800 */
[----:B------:R-:W4:Y:S04]  /*128880*/  LDL.LU R21, [R1+0xd4c] ;  /* 0x000d4c0001157983 */ /* 0x000f280000300800 */
[----:B------:R1:W-:Y:S01]  /*128890*/  STL [R1+0x583c], R2 ;  /* 0x00583c0201007387 */ /* 0x0003e20000100800 */
[----:B0-----:R-:W-:-:S03]  /*1288a0*/  SHF.R.S32.HI R3, RZ, 0x1f, R0 ;  /* 0x0000001fff037819 */ /* 0x001fc60000011400 */
[----:B-1----:R-:W4:Y:S04]  /*1288b0*/  LDL.LU R2, [R1+0xd50] ;  /* 0x000d500001027983 */ /* 0x002f280000300800 */
[----:B------:R-:W4:Y:S04]  /*1288c0*/  LDL.LU R6, [R1+0xd54] ;  /* 0x000d540001067983 */ /* 0x000f280000300800 */
[----:B------:R-:W4:Y:S04]  /*1288d0*/  LDL.LU R14, [R1+0xd58] ;  /* 0x000d5800010e7983 */ /* 0x000f280000300800 */
[----:B------:R-:W4:Y:S04]  /*1288e0*/  LDL.LU R15, [R1+0xd5c] ;  /* 0x000d5c00010f7983 */ /* 0x000f280000300800 */
[----:B------:R-:W4:Y:S04]  /*1288f0*/  LDL.LU R4, [R1+0xd60] ;  /* 0x000d600001047983 */ /* 0x000f280000300800 */
[----:B------:R-:W4:Y:S01]  /*128900*/  LDL.LU R5, [R1+0xd64] ;  /* 0x000d640001057983 */ /* 0x000f220000300800 */
[----:B--2---:R-:W-:-:S02]  /*128910*/  F2FP.SATFINITE.E4M3.F32.PACK_AB_MERGE_C R16, R13, R12, RZ ;  /* 0x0000000c0d10723e */ /* 0x004fc400048070ff */
[----:B------:R-:W-:-:S03]  /*128920*/  IADD3 R12, P1, R0, R29, RZ ;  /* 0x0000001d000c7210 */ /* 0x000fc60007f3e0ff */
[----:B------:R0:W-:Y:S02]  /*128930*/  STL [R1+0x57d8], R16 ;  /* 0x0057d81001007387 */ /* 0x0001e40000100800 */
[----:B------:R-:W-:Y:S02]  /*128940*/  IMAD.X R13, R3, 0x1, R28, P1 ;  /* 0x00000001030d7824 */ /* 0x000fe400008e061c */
[----:B------:R-:W2:Y:S04]  /*128950*/  LDL.LU R18, [R1+0xd68] ;  /* 0x000d680001127983 */ /* 0x000ea80000300800 */
[----:B------:R-:W2:Y:S04]  /*128960*/  LDL.LU R19, [R1+0xd6c] ;  /* 0x000d6c0001137983 */ /* 0x000ea80000300800 */
[----:B0-----:R-:W2:Y:S04]  /*128970*/  LDL.LU R16, [R1+0xd70] ;  /* 0x000d700001107983 */ /* 0x001ea80000300800 */
[----:B------:R0:W-:Y:S01]  /*128980*/  STL.64 [R1+0x54a0], R12 ;  /* 0x0054a00c01007387 */ /* 0x0001e20000100a00 */
[----:B---3--:R-:W-:-:S03]  /*128990*/  F2FP.SATFINITE.E4M3.F32.PACK_AB_MERGE_C R7, R11, R7, RZ ;  /* 0x000000070b07723e */ /* 0x008fc600048070ff */
[----:B------:R-:W3:Y:S04]  /*1289a0*/  LDL.LU R17, [R1+0xd74] ;  /* 0x000d740001117983 */ /* 0x000ee80000300800 */
[----:B0-----:R-:W3:Y:S04]  /*1289b0*/  LDL.LU R12, [R1+0xd78] ;  /* 0x000d7800010c7983 */ /* 0x001ee80000300800 */
[----:B------:R-:W3:Y:S04]  /*1289c0*/  LDL.LU R13, [R1+0xd7c] ;  /* 0x000d7c00010d7983 */ /* 0x000ee80000300800 */
[----:B------:R0:W-:Y:S01]  /*1289d0*/  STL [R1+0x57ec], R7 ;  /* 0x0057ec0701007387 */ /* 0x0001e20000100800 */
[----:B----4-:R-:W-:-:S02]  /*1289e0*/  F2FP.SATFINITE.E4M3.F32.PACK_AB_MERGE_C R23, R23, R22, RZ ;  /* 0x000000161717723e */ /* 0x010fc400048070ff */
[----:B------:R-:W-:Y:S01]  /*1289f0*/  IADD3 R22, P1, R0, R27, RZ ;  /* 0x0000001b00167210 */ /* 0x000fe20007f3e0ff */
[----:B0-----:R-:W4:Y:S04]  /*128a00*/  LDL.LU R7, [R1+0xd80] ;  /* 0x000d800001077983 */ /* 0x001f280000300800 */
[----:B------:R-:W4:Y:S04]  /*128a10*/  LDL.LU R11, [R1+0xd84] ;  /* 0x000d8400010b7983 */ /* 0x000f280000300800 */
[----:B------:R0:W-:Y:S01]  /*128a20*/  STL [R1+0xd00], R23 ;  /* 0x000d001701007387 */ /* 0x0001e20000100800 */
[----:B------:R-:W-:Y:S01]  /*128a30*/  F2FP.SATFINITE.E4M3.F32.PACK_AB_MERGE_C R10, R10, R25, RZ ;  /* 0x000000190a0a723e */ /* 0x000fe200048070ff */
[----:B0-----:R-:W-:-:S05]  /*128a40*/  IMAD.X R23, R3, 0x1, R26, P1 ;  /* 0x0000000103177824 */ /* 0x001fca00008e061a */
[----:B------:R0:W-:Y:S04]  /*128a50*/  STL.64 [R1+0x5490], R22 ;  /* 0x0054901601007387 */ /* 0x0001e80000100a00 */
[----:B0-----:R-:W2:Y:S04]  /*128a60*/  LDL.LU.64 R22, [R1+0x6ab0] ;  /* 0x006ab00001167983 */ /* 0x001ea80000300a00 */
[----:B------:R-:W3:Y:S01]  /*128a70*/  LDL.LU R25, [R1+0x6aa8] ;  /* 0x006aa80001197983 */ /* 0x000ee20000300800 */
[----:B------:R-:W-:-:S03]  /*128a80*/  F2FP.SATFINITE.E4M3.F32.PACK_AB_MERGE_C R9, R9, R8, RZ ;  /* 0x000000080909723e */ /* 0x000fc600048070ff */
[----:B------:R0:W-:Y:S01]  /*128a90*/  STL [R1+0xd04], R10 ;  /* 0x000d040a01007387 */ /* 0x0001e20000100800 */
[----:B------:R-:W-:-:S03]  /*128aa0*/  F2FP.SATFINITE.E4M3.F32.PACK_AB_MERGE_C R21, R21, R20, RZ ;  /* 0x000000141515723e */ /* 0x000fc600048070ff */
[----:B0-----:R-:W4:Y:S04]  /*128ab0*/  LDL.LU R10, [R1+0xd8c] ;  /* 0x000d8c00010a7983 */ /* 0x001f280000300800 */
[----:B------:R0:W-:Y:S01]  /*128ac0*/  STL [R1+0xb40], R9 ;  /* 0x000b400901007387 */ /* 0x0001e20000100800 */
[----:B------:R-:W-:Y:S02]  /*128ad0*/  F2FP.SATFINITE.E4M3.F32.PACK_AB_MERGE_C R20, R6, R2, RZ ;  /* 0x000000020614723e */ /* 0x000fe400048070ff */
[----:B---3--:R-:W-:-:S05]  /*128ae0*/  IADD3 R8, P1, R0, R25, RZ ;  /* 0x0000001900087210 */ /* 0x008fca0007f3e0ff */
[----:B0-----:R-:W-:-:S05]  /*128af0*/  IMAD.X R9, R3, 0x1, R24, P1 ;  /* 0x0000000103097824 */ /* 0x001fca00008e0618 */
[----:B------:R0:W-:Y:S04]  /*128b00*/  STL.64 [R1+0x5480], R8 ;  /* 0x0054800801007387 */ /* 0x0001e80000100a00 */
[----:B0-----:R-:W3:Y:S04]  /*128b10*/  LDL.LU R8, [R1+0xd90] ;  /* 0x000d900001087983 */ /* 0x001ee80000300800 */
[----:B------:R-:W3:Y:S04]  /*128b20*/  LDL.LU R9, [R1+0xd94] ;  /* 0x000d940001097983 */ /* 0x000ee80000300800 */
[----:B------:R-:W3:Y:S04]  /*128b30*/  LDL.LU R2, [R1+0xd98] ;  /* 0x000d980001027983 */ /* 0x000ee80000300800 */
[----:B------:R-:W-:Y:S04]  /*128b40*/  STL [R1+0xb44], R21 ;  /* 0x000b441501007387 */ /* 0x000fe80000100800 */
[----:B------:R-:W3:Y:S04]  /*128b50*/  LDL.LU R6, [R1+0xd9c] ;  /* 0x000d9c0001067983 */ /* 0x000ee80000300800 */
[----:B------:R2:W-:Y:S02]  /*128b60*/  STL [R1+0xa70], R20 ;  /* 0x000a701401007387 */ /* 0x0005e40000100800 */
[----:B--2---:R-:W-:-:S05]  /*128b70*/  IADD3 R20, P1, R0, R23, RZ ;  /* 0x0000001700147210 */ /* 0x004fca0007f3e0ff */
[----:B------:R-:W-:-:S05]  /*128b80*/  IMAD.X R21, R3, 0x1, R22, P1 ;  /* 0x0000000103157824 */ /* 0x000fca00008e0616 */
[----:B------:R0:W-:Y:S04]  /*128b90*/  STL.64 [R1+0x5470], R20 ;  /* 0x0054701401007387 */ /* 0x0001e80000100a00 */
[----:B0-----:R-:W2:Y:S01]  /*128ba0*/  LDL.LU.64 R20, [R1+0x6aa0] ;  /* 0x006aa00001147983 */ /* 0x001ea20000300a00 */
[----:B------:R-:W-:Y:S02]  /*128bb0*/  F2FP.SATFINITE.E4M3.F32.PACK_AB_MERGE_C R15, R15, R14, RZ ;  /* 0x0000000e0f0f723e */ /* 0x000fe400048070ff */
[----:B------:R-:W-:Y:S02]  /*128bc0*/  F2FP.SATFINITE.E4M3.F32.PACK_AB_MERGE_C R14, R5, R4, RZ ;  /* 0x00000004050e723e */ /* 0x000fe400048070ff */
[----:B------:R-:W3:Y:S04]  /*128bd0*/  LDL.LU R4, [R1+0xda0] ;  /* 0x000da00001047983 */ /* 0x000ee80000300800 */
[----:B------:R-:W-:Y:S04]  /*128be0*/  STL [R1+0xa9c], R15 ;  /* 0x000a9c0f01007387 */ /* 0x000fe80000100800 */
[----:B------:R-:W3:Y:S04]  /*128bf0*/  LDL.LU R5, [R1+0xda4] ;  /* 0x000da40001057983 */ /* 0x000ee80000300800 */
[----:B------:R2:W-:Y:S01]  /*128c00*/  STL [R1+0x9a8], R14 ;  /* 0x0009a80e01007387 */ /* 0x0005e20000100800 */
[----:B------:R-:W-:-:S02]  /*128c10*/  F2FP.SATFINITE.E4M3.F32.PACK_AB_MERGE_C R19, R19, R18, RZ ;  /* 0x000000121313723e */ /* 0x000fc400048070ff */
[----:B--2---:R-:W-:Y:S01]  /*128c20*/  IADD3 R14, P1, R0, R21, RZ ;  /* 0x00000015000e7210 */ /* 0x004fe20007f3e0ff */
[----:B------:R0:W-:Y:S04]  /*128c30*/  STL [R1+0x6a78], R21 ;  /* 0x006a781501007387 */ /* 0x0001e80000100800 */
[----:B------:R-:W-:Y:S01]  /*128c40*/  IMAD.X R15, R3, 0x1, R20, P1 ;  /* 0x00000001030f7824 */ /* 0x000fe200008e0614 */
[----:B0-----:R-:W2:Y:S04]  /*128c50*/  LDL.LU R21, [R1+0xd88] ;  /* 0x000d880001157983 */ /* 0x001ea80000300800 */
[----:B------:R0:W-:Y:S04]  /*128c60*/  STL.64 [R1+0x5460], R14 ;  /* 0x0054600e01007387 */ /* 0x0001e80000100a00 */
[----:B0-----:R-:W3:Y:S04]  /*128c70*/  LDL.LU.64 R14, [R1+0x6a98] ;  /* 0x006a9800010e7983 */ /* 0x001ee80000300a00 */
[----:B------:R-:W4:Y:S04]  /*128c80*/  LDL.LU R18, [R1+0x6a94] ;  /* 0x006a940001127983 */ /* 0x000f280000300800 */
[----:B------:R0:W-:Y:S04]  /*128c90*/  STL [R1+0x9ac], R19 ;  /* 0x0009ac1301007387 */ /* 0x0001e80000100800 */
[----:B0-----:R-:W2:Y:S01]  /*128ca0*/  LDL.LU R19, [R1+0x6a90] ;  /* 0x006a900001137983 */ /* 0x001ea20000300800 */
[----:B------:R-:W-:-:S05]  /*128cb0*/  F2FP.SATFINITE.E4M3.F32.PACK_AB_MERGE_C R17, R17, R16, RZ ;  /* 0x000000101111723e */ /* 0x000fca00048070ff */
[----:B------:R4:W-:Y:S01]  /*128cc0*/  STL [R1+0x960], R17 ;  /* 0x0009601101007387 */ /* 0x0009e20000100800 */
[----:B--2---:R-:W-:-:S05]  /*128cd0*/  IADD3 R16, P1, R0, R19, RZ ;  /* 0x0000001300107210 */ /* 0x004fca0007f3e0ff */
[----:B----4-:R-:W-:-:S05]  /*128ce0*/  IMAD.X R17, R3, 0x1, R18, P1 ;  /* 0x0000000103117824 */ /* 0x010fca00008e0612 */
[----:B------:R0:W-:Y:S04]  /*128cf0*/  STL.64 [R1+0x5450], R16 ;  /* 0x0054501001007387 */ /* 0x0001e80000100a00 */
[----:B0-----:R-:W2:Y:S01]  /*128d00*/  LDL.LU.64 R16, [R1+0x6a88] ;  /* 0x006a880001107983 */ /* 0x001ea20000300a00 */
[----:B------:R-:W-:-:S03]  /*128d10*/  F2FP.SATFINITE.E4M3.F32.PACK_AB_MERGE_C R13, R13, R12, RZ ;  /* 0x0000000c0d0d723e */ /* 0x000fc600048070ff */
[----:B------:R-:W-:Y:S01]  /*128d20*/  STL.64 [R1+0x6a70], R18 ;  /* 0x006a701201007387 */ /* 0x000fe20000100a00 */
[----:B------:R-:W-:-:S03]  /*128d30*/  F2FP.SATFINITE.E4M3.F32.PACK_AB_MERGE_C R7, R11, R7, RZ ;  /* 0x000000070b07723e */ /* 0x000fc600048070ff */
[----:B------:R-:W4:Y:S04]  /*128d40*/  LDL.LU R12, [R1+0xda8] ;  /* 0x000da800010c7983 */ /* 0x000f280000300800 */
[----:B------:R0:W-:Y:S01]  /*128d50*/  STL [R1+0x970], R13 ;  /* 0x0009700d01007387 */ /* 0x0001e20000100800 */
[----:B------:R-:W-:-:S03]  /*128d60*/  F2FP.SATFINITE.E4M3.F32.PACK_AB_MERGE_C R10, R10, R21, RZ ;  /* 0x000000150a0a723e */ /* 0x000fc600048070ff */
[----:B0-----:R-:W4:Y:S04]  /*128d70*/  LDL.LU R13, [R1+0xdac] ;  /* 0x000dac00010d7983 */ /* 0x001f280000300800 */
[----:B------:R0:W-:Y:S04]  /*128d80*/  STL [R1+0x914], R7 ;  /* 0x0009140701007387 */ /* 0x0001e80000100800 */
[----:B0-----:R-:W4:Y:S04]  /*128d90*/  LDL.LU R7, [R1+0xdb0] ;  /* 0x000db00001077983 */ /* 0x001f280000300800 */
[----:B------:R-:W4:Y:S01]  /*128da0*/  LDL.LU R11, [R1+0xdb4] ;  /* 0x000db400010b7983 */ /* 0x000f220000300800 */
[----:B---3--:R-:W-:-:S02]  /*128db0*/  F2FP.SATFINITE.E4M3.F32.PACK_AB_MERGE_C R2, R6, R2, RZ ;  /* 0x000000020602723e */ /* 0x008fc400048070ff */
[----:B--2---:R-:W-:-:S05]  /*128dc0*/  IADD3 R18, P1, R0, R17, RZ ;  /* 0x0000001100127210 */ /* 0x004fca0007f3e0ff */
[----:B------:R-:W-:-:S05]  /*128dd0*/  IMAD.X R19, R3, 0x1, R15, P1 ;  /* 0x0000000103137824 */ /* 0x000fca00008e060f */
[----:B------:R0:W-:Y:S04]  /*128de0*/  STL.64 [R1+0x5440], R18 ;  /* 0x0054401201007387 */ /* 0x0001e80000100a00 */
[----:B------:R1:W-:Y:S01]  /*128df0*/  STL.64 [R1+0x6a80], R16 ;  /* 0x006a801001007387 */ /* 0x0003e20000100a00 */
[----:B0-----:R-:W-:-:S03]  /*128e00*/  IADD3 R18, P1, R0, R16, RZ ;  /* 0x0000001000127210 */ /* 0x001fc60007f3e0ff */
[----:B------:R-:W-:Y:S02]  /*128e10*/  STL [R1+0x920], R10 ;  /* 0x0009200a01007387 */ /* 0x000fe40000100800 */
[----:B------:R-:W-:Y:S01]  /*128e20*/  IMAD.X R19, R3, 0x1, R14, P1 ;  /* 0x0000000103137824 */ /* 0x000fe200008e060e */
[----:B------:R-:W-:Y:S01]  /*128e30*/  F2FP.SATFINITE.E4M3.F32.PACK_AB_MERGE_C R3, R9, R8, RZ ;  /* 0x000000080903723e */ /* 0x000fe200048070ff */
[----:B-1----:R-:W2:Y:S04]  /*128e40*/  LDL.LU R16, [R1+0xdb8] ;  /* 0x000db80001107983 */ /* 0x002ea80000300800 */
[----:B------:R-:W2:Y:S04]  /*128e50*/  LDL.LU R17, [R1+0xdbc] ;  /* 0x000dbc0001117983 */ /* 0x000ea80000300800 */
[----:B------:R-:W-:Y:S04]  /*128e60*/  STL.64 [R1+0x5438], R18 ;  /* 0x0054381201007387 */ /* 0x000fe80000100a00 */
[----:B------:R0:W-:Y:S04]  /*128e70*/  STL [R1+0x8dc], R3 ;  /* 0x0008dc0301007387 */ /* 0x0001e80000100800 */
[----:B------:R-:W3:Y:S04]  /*128e80*/  LDL.LU R8, [R1+0xdc0] ;  /* 0x000dc00001087983 */ /* 0x000ee80000300800 */
[----:B------:R-:W3:Y:S04]  /*128e90*/  LDL.LU R9, [R1+0xdc4] ;  /* 0x000dc40001097983 */ /* 0x000ee80000300800 */
[----:B0-----:R-:W3:Y:S04]  /*128ea0*/  LDL.LU R3, [R1+0xdc8] ;  /* 0x000dc80001037983 */ /* 0x001ee80000300800 */
[----:B------:R-:W3:Y:S04]  /*128eb0*/  LDL.LU R10, [R1+0xdcc] ;  /* 0x000dcc00010a7983 */ /* 0x000ee80000300800 */
[----:B------:R0:W-:Y:S04]  /*128ec0*/  STL [R1+0x8f0], R2 ;  /* 0x0008f00201007387 */ /* 0x0001e80000100800 */
[----:B0-----:R-:W3:Y:S04]  /*128ed0*/  LDL.LU R2, [R1+0xdd0] ;  /* 0x000dd00001027983 */ /* 0x001ee80000300800 */
[----:B------:R-:W3:Y:S01]  /*128ee0*/  LDL.LU R6, [R1+0xdd4] ;  /* 0x000dd40001067983 */ /* 0x000ee20000300800 */
[----:B------:R-:W-:Y:S01]  /*128ef0*/  F2FP.SATFINITE.E4M3.F32.PACK_AB_MERGE_C R4, R5, R4, RZ ;  /* 0x000000040504723e */ /* 0x000fe200048070ff */
[----:B------:R-:W-:Y:S01]  /*128f00*/  VIADD R0, R0, UR5 ;  /* 0x0000000500007c36 */ /* 0x000fe20008000000 */
[----:B----4-:R-:W-:Y:S01]  /*128f10*/  F2FP.SATFINITE.E4M3.F32.PACK_AB_MERGE_C R13, R13, R12, RZ ;  /* 0x0000000c0d0d723e */ /* 0x010fe200048070ff */
[----:B------:R-:W4:Y:S01]  /*128f20*/  LDL.LU R21, [R1+0xdd8] ;  /* 0x000dd80001157983 */ /* 0x000f220000300800 */
[----:B------:R-:W-:Y:S01]  /*128f30*/  F2FP.SATFINITE.E4M3.F32.PACK_AB_MERGE_C R7, R11, R7, RZ ;  /* 0x000000070b07723e */ /* 0x000fe200048070ff */
[----:B------:R-:W-:-:S02]  /*128f40*/  ULDC UR5, c[0x0][0x248] ;  /* 0x0000920000057ab9 */ /* 0x000fc40000000800 */
[----:B------:R-:W4:Y:S04]  /*128f50*/  LDL.LU R18, [R1+0xde0] ;  /* 0x000de00001127983 */ /* 0x000f280000300800 */
[----:B------:R0:W-:Y:S04]  /*128f60*/  STL [R1+0x880], R4 ;  /* 0x0008800401007387 */ /* 0x0001e80000100800 */
[----:B------:R-:W4:Y:S04]  /*128f70*/  LDL.LU R19, [R1+0xde4] ;  /* 0x000de40001137983 */ /* 0x000f280000300800 */
[----:B------:R1:W-:Y:S01]  /*128f80*/  STL [R1+0x6a68], R29 ;  /* 0x006a681d01007387 */ /* 0x0003e20000100800 */
[----:B0-----:R-:W-:-:S02]  /*128f90*/  IADD3 R4, P1, R0, R29, RZ ;  /* 0x0000001d00047210 */ /* 0x001fc40007f3e0ff */
[----:B-1----:R-:W-:-:S05]  /*128fa0*/  SHF.R.S32.HI R29, RZ, 0x1f, R0 ;  /* 0x0000001fff1d7819 */ /* 0x002fca0000011400 */
[----:B------:R-:W-:Y:S01]  /*128fb0*/  IMAD.X R5, R29, 0x1, R28, P1 ;  /* 0x000000011d057824 */ /* 0x000fe200008e061c */
[----:B------:R-:W-:-:S04]  /*128fc0*/  IADD3 R12, P1, R0, R27, RZ ;  /* 0x0000001b000c7210 */ /* 0x000fc80007f3e0ff */
[----:B------:R0:W-:Y:S04]  /*128fd0*/  STL.64 [R1+0x5418], R4 ;  /* 0x0054180401007387 */ /* 0x0001e80000100a00 */
[----:B0-----:R-:W4:Y:S04]  /*128fe0*/  LDL.LU R4, [R1+0xdf0] ;  /* 0x000df00001047983 */ /* 0x001f280000300800 */
[----:B------:R-:W4:Y:S04]  /*128ff0*/  LDL.LU R5, [R1+0xdf4] ;  /* 0x000df40001057983 */ /* 0x000f280000300800 */
[----:B------:R0:W-:Y:S04]  /*129000*/  STL [R1+0x898], R13 ;  /* 0x0008980d01007387 */ /* 0x0001e80000100800 */
[----:B------:R-:W-:Y:S01]  /*129010*/  STL [R1+0x824], R7 ;  /* 0x0008240701007387 */ /* 0x000fe20000100800 */
[----:B0-----:R-:W-:-:S05]  /*129020*/  IMAD.X R13, R29, 0x1, R26, P1 ;  /* 0x000000011d0d7824 */ /* 0x001fca00008e061a */
[----:B------:R0:W-:Y:S04]  /*129030*/  STL.64 [R1+0x5410], R12 ;  /* 0x0054100c01007387 */ /* 0x0001e80000100a00 */
[----:B0-----:R-:W4:Y:S04]  /*129040*/  LDL.LU R12, [R1+0xdf8] ;  /* 0x000df800010c7983 */ /* 0x001f280000300800 */
[----:B------:R-:W4:Y:S04]  /*129050*/  LDL.LU R13, [R1+0xdfc] ;  /* 0x000dfc00010d7983 */ /* 0x000f280000300800 */
[----:B------:R-:W4:Y:S04]  /*129060*/  LDL.LU R7, [R1+0xe00] ;  /* 0x000e000001077983 */ /* 0x000f280000300800 */
[----:B------:R-:W4:Y:S04]  /*129070*/  LDL.LU R11, [R1+0xe04] ;  /* 0x000e0400010b7983 */ /* 0x000f280000300800 */
[----:B------:R0:W-:Y:S04]  /*129080*/  STL.64 [R1+0x6a60], R26 ;  /* 0x006a601a01007387 */ /* 0x0001e80000100a00 */
[----:B0-----:R-:W4:Y:S04]  /*129090*/  LDL.LU R26, [R1+0xde8] ;  /* 0x000de800011a7983 */ /* 0x001f280000300800 */
[----:B------:R-:W4:Y:S01]  /*1290a0*/  LDL.LU R27, [R1+0xdec] ;  /* 0x000dec00011b7983 */ /* 0x000f220000300800 */
[----:B--2---:R-:W-:-:S02]  /*1290b0*/  F2FP.SATFINITE.E4M3.F32.PACK_AB_MERGE_C R17, R17, R16, RZ ;  /* 0x000000101111723e */ /* 0x004fc400048070ff */
[----:B---3--:R-:W-:Y:S02]  /*1290c0*/  F2FP.SATFINITE.E4M3.F32.PACK_AB_MERGE_C R16, R9, R8, RZ ;  /* 0x000000080910723e */ /* 0x008fe400048070ff */
[----:B------:R-:W2:Y:S04]  /*1290d0*/  LDL.LU R8, [R1+0xe08] ;  /* 0x000e080001087983 */ /* 0x000ea80000300800 */
[----:B------:R-:W-:Y:S04]  /*1290e0*/  STL [R1+0x834], R17 ;  /* 0x0008341101007387 */ /* 0x000fe80000100800 */
[----:B------:R-:W2:Y:S04]  /*1290f0*/  LDL.LU R9, [R1+0xe0c] ;  /* 0x000e0c0001097983 */ /* 0x000ea80000300800 */
[----:B------:R0:W-:Y:S01]  /*129100*/  STL [R1+0x7b4], R16 ;  /* 0x0007b41001007387 */ /* 0x0001e20000100800 */
[----:B------:R-:W-:-:S03]  /*129110*/  F2FP.SATFINITE.E4M3.F32.PACK_AB_MERGE_C R10, R10, R3, RZ ;  /* 0x000000030a0a723e */ /* 0x000fc600048070ff */
[----:B------:R-:W3:Y:S01]  /*129120*/  LDL.LU R3, [R1+0xe10] ;  /* 0x000e100001037983 */ /* 0x000ee20000300800 */
[----:B0-----:R-:W-:Y:S02]  /*129130*/  IADD3 R16, P1, R0, R25, RZ ;  /* 0x0000001900107210 */ /* 0x001fe40007f3e0ff */
[----:B------:R-:W-:-:S03]  /*129140*/  F2FP.SATFINITE.E4M3.F32.PACK_AB_MERGE_C R2, R6, R2, RZ ;  /* 0x000000020602723e */ /* 0x000fc600048070ff */
[----:B------:R-:W-:-:S05]  /*129150*/  IMAD.X R17, R29, 0x1, R24, P1 ;  /* 0x000000011d117824 */ /* 0x000fca00008e0618 */
[----:B------:R-:W-:Y:S04]  /*129160*/  STL.64 [R1+0x5408], R16 ;  /* 0x0054081001007387 */ /* 0x000fe80000100a00 */
[----:B------:R0:W-:Y:S04]  /*129170*/  STL [R1+0x7cc], R10 ;  /* 0x0007cc0a01007387 */ /* 0x0001e80000100800 */
[----:B0-----:R-:W3:Y:S01]  /*129180*/  LDL.LU R10, [R1+0xe14] ;  /* 0x000e1400010a7983 */ /* 0x001ee20000300800 */
[----:B------:R-:W-:-:S03]  /*129190*/  IADD3 R16, P1, R0, R23, RZ ;  /* 0x0000001700107210 */ /* 0x000fc60007f3e0ff */
[----:B------:R0:W-:Y:S04]  /*1291a0*/  STL [R1+0x754], R2 ;  /* 0x0007540201007387 */ /* 0x0001e80000100800 */
[----:B0-----:R-:W3:Y:S04]  /*1291b0*/  LDL.LU R2, [R1+0xe18] ;  /* 0x000e180001027983 */ /* 0x001ee80000300800 */
[----:B------:R-:W3:Y:S04]  /*1291c0*/  LDL.LU R6, [R1+0xe1c] ;  /* 0x000e1c0001067983 */ /* 0x000ee80000300800 */
[----:B------:R0:W-:Y:S04]  /*1291d0*/  STL [R1+0x6a50], R23 ;  /* 0x006a501701007387 */ /* 0x0001e80000100800 */
[----:B0-----:R-:W4:Y:S01]  /*1291e0*/  LDL.LU R23, [R1+0xddc] ;  /* 0x000ddc0001177983 */ /* 0x001f220000300800 */
[----:B------:R-:W-:-:S05]  /*1291f0*/  IMAD.X R17, R29, 0x1, R22, P1 ;  /* 0x000000011d117824 */ /* 0x000fca00008e0616 */
[----:B------:R0:W-:Y:S04]  /*129200*/  STL.64 [R1+0x53f8], R16 ;  /* 0x0053f81001007387 */ /* 0x0001e80000100a00 */
[----:B0-----:R-:W2:Y:S01]  /*129210*/  LDL.LU.64 R16, [R1+0x6a80] ;  /* 0x006a800001107983 */ /* 0x001ea20000300a00 */
[----:B----4-:R-:W-:-:S03]  /*129220*/  F2FP.SATFINITE.E4M3.F32.PACK_AB_MERGE_C R23, R23, R21, RZ ;  /* 0x000000151717723e */ /* 0x010fc600048070ff */
[----:B------:R-:W4:Y:S04]  /*129230*/  LDL.LU R21, [R1+0x6a78] ;  /* 0x006a780001157983 */ /* 0x000f280000300800 */
[----:B------:R0:W-:Y:S02]  /*129240*/  STL [R1+0x764], R23 ;  /* 0x0007641701007387 */ /* 0x0001e40000100800 */
[----:B0-----:R-:W-:-:S05]  /*129250*/  F2FP.SATFINITE.E4M3.F32.PACK_AB_MERGE_C R23, R19, R18, RZ ;  /* 0x000000121317723e */ /* 0x001fca00048070ff */
[----:B------:R-:W-:Y:S01]  /*129260*/  STL [R1+0x700], R23 ;  /* 0x0007001701007387 */ /* 0x000fe20000100800 */
[----:B----4-:R-:W-:-:S05]  /*129270*/  IADD3 R18, P1, R0, R21, RZ ;  /* 0x0000001500127210 */ /* 0x010fca0007f3e0ff */
[----:B------:R-:W-:-:S05]  /*129280*/  IMAD.X R19, R29, 0x1, R20, P1 ;  /* 0x000000011d137824 */ /* 0x000fca00008e0614 */
[----:B------:R0:W-:Y:S04]  /*129290*/  STL.64 [R1+0x53e8], R18 ;  /* 0x0053e81201007387 */ /* 0x0001e80000100a00 */
[----:B0-----:R-:W4:Y:S04]  /*1292a0*/  LDL.LU.64 R18, [R1+0x6a70] ;  /* 0x006a700001127983 */ /* 0x001f280000300a00 */
[----:B------:R0:W-:Y:S02]  /*1292b0*/  STL.64 [R1+0x6a48], R20 ;  /* 0x006a481401007387 */ /* 0x0001e40000100a00 */
[----:B0-----:R-:W-:-:S02]  /*1292c0*/  F2FP.SATFINITE.E4M3.F32.PACK_AB_MERGE_C R21, R27, R26, RZ ;  /* 0x0000001a1b15723e */ /* 0x001fc400048070ff */
[----:B------:R-:W-:Y:S02]  /*1292d0*/  F2FP.SATFINITE.E4M3.F32.PACK_AB_MERGE_C R20, R5, R4, RZ ;  /* 0x000000040514723e */ /* 0x000fe400048070ff */
[----:B------:R-:W3:Y:S04]  /*1292e0*/  LDL.LU R4, [R1+0xe30] ;  /* 0x000e300001047983 */ /* 0x000ee80000300800 */
[----:B------:R-:W-:Y:S04]  /*1292f0*/  STL [R1+0x718], R21 ;  /* 0x0007181501007387 */ /* 0x000fe80000100800 */
[----:B------:R-:W3:Y:S04]  /*129300*/  LDL.LU R5, [R1+0xe34] ;  /* 0x000e340001057983 */ /* 0x000ee80000300800 */
[----:B------:R4:W-:Y:S02]  /*129310*/  STL [R1+0x664], R20 ;  /* 0x0006641401007387 */ /* 0x0009e40000100800 */
[----:B----4-:R-:W-:-:S02]  /*129320*/  IADD3 R20, P1, R0, R19, RZ ;  /* 0x0000001300147210 */ /* 0x010fc40007f3e0ff */
[----:B------:R0:W-:Y:S03]  /*129330*/  STL.64 [R1+0x6a40], R18 ;  /* 0x006a401201007387 */ /* 0x0001e60000100a00 */
[----:B------:R-:W-:Y:S01]  /*129340*/  IMAD.X R21, R29, 0x1, R18, P1 ;  /* 0x000000011d157824 */ /* 0x000fe200008e0612 */
[----:B0-----:R-:W-:Y:S02]  /*129350*/  F2FP.SATFINITE.E4M3.F32.PACK_AB_MERGE_C R18, R13, R12, RZ ;  /* 0x0000000c0d12723e */ /* 0x001fe400048070ff */
[----:B------:R-:W4:Y:S04]  /*129360*/  LDL.LU R12, [R1+0xe50] ;  /* 0x000e5000010c7983 */ /* 0x000f280000300800 */
[----:B------:R-:W-:Y:S04]  /*129370*/  STL.64 [R1+0x53d8], R20 ;  /* 0x0053d81401007387 */ /* 0x000fe80000100a00 */
[----:B------:R-:W4:Y:S04]  /*129380*/  LDL.LU R13, [R1+0xe54] ;  /* 0x000e5400010d7983 */ /* 0x000f280000300800 */
[----:B------:R0:W-:Y:S02]  /*129390*/  STL [R1+0x678], R18 ;  /* 0x0006781201007387 */ /* 0x0001e40000100800 */
[----:B0-----:R-:W-:-:S02]  /*1293a0*/  F2FP.SATFINITE.E4M3.F32.PACK_AB_MERGE_C R18, R11, R7, RZ ;  /* 0x000000070b12723e */ /* 0x001fc400048070ff */
[----:B------:R-:W4:Y:S04]  /*1293b0*/  LDL.LU R7, [R1+0xe58] ;  /* 0x000e580001077983 */ /* 0x000f280000300800 */
[----:B------:R-:W4:Y:S04]  /*1293c0*/  LDL.LU R11, [R1+0xe5c] ;  /* 0x000e5c00010b7983 */ /* 0x000f280000300800 */
[----:B------:R2:W-:Y:S02]  /*1293d0*/  STL [R1+0x5c8], R18 ;  /* 0x0005c81201007387 */ /* 0x0005e40000100800 */
[----:B--2---:R-:W-:-:S05]  /*1293e0*/  IADD3 R18, P1, R0, R17, RZ ;  /* 0x0000001100127210 */ /* 0x004fca0007f3e0ff */
[----:B------:R-:W-:-:S05]  /*1293f0*/  IMAD.X R19, R29, 0x1, R15, P1 ;  /* 0x000000011d137824 */ /* 0x000fca00008e060f */
[----:B------:R0:W-:Y:S02]  /*129400*/  STL.64 [R1+0x53c8], R18 ;  /* 0x0053c81201007387 */ /* 0x0001e40000100a00 */
[----:B0-----:R-:W-:Y:S02]  /*129410*/  F2FP.SATFINITE.E4M3.F32.PACK_AB_MERGE_C R18, R9, R8, RZ ;  /* 0x000000080912723e */ /* 0x001fe400048070ff */
[----:B------:R-:W2:Y:S04]  /*129420*/  LDL.LU R8, [R1+0xe60] ;  /* 0x000e600001087983 */ /* 0x000ea80000300800 */
[----:B------:R-:W2:Y:S04]  /*129430*/  LDL.LU R9, [R1+0xe64] ;  /* 0x000e640001097983 */ /* 0x000ea80000300800 */
[----:B------:R0:W-:Y:S04]  /*129440*/  STL [R1+0x62c], R18 ;  /* 0x00062c1201007387 */ /* 0x0001e80000100800 */
[----:B------:R1:W-:Y:S01]  /*129450*/  STL.64 [R1+0x6a58], R16 ;  /* 0x006a581001007387 */ /* 0x0003e20000100a00 */
[----:B0-----:R-:W-:-:S05]  /*129460*/  IADD3 R18, P1, R0, R16, RZ ;  /* 0x0000001000127210 */ /* 0x001fca0007f3e0ff */
[----:B------:R-:W-:Y:S01]  /*129470*/  IMAD.X R19, R29, 0x1, R14, P1 ;  /* 0x000000011d137824 */ /* 0x000fe200008e060e */
[----:B-1----:R-:W4:Y:S04]  /*129480*/  LDL.LU R16, [R1+0xe38] ;  /* 0x000e380001107983 */ /* 0x002f280000300800 */
[----:B------:R-:W4:Y:S04]  /*129490*/  LDL.LU R17, [R1+0xe3c] ;  /* 0x000e3c0001117983 */ /* 0x000f280000300800 */
[----:B------:R-:W2:Y:S01]  /*1294a0*/  LDL.LU R29, [R1+0x6a68] ;  /* 0x006a6800011d7983 */ /* 0x000ea20000300800 */
[----:B---3--:R-:W-:-:S02]  /*1294b0*/  F2FP.SATFINITE.E4M3.F32.PACK_AB_MERGE_C R3, R10, R3, RZ ;  /* 0x000000030a03723e */ /* 0x008fc400048070ff */
[----:B------:R-:W-:Y:S01]  /*1294c0*/  F2FP.SATFINITE.E4M3.F32.PACK_AB_MERGE_C R2, R6, R2, RZ ;  /* 0x000000020602723e */ /* 0x000fe200048070ff */
[----:B------:R-:W3:Y:S04]  /*1294d0*/  LDL.LU R23, [R1+0xe68] ;  /* 0x000e680001177983 */ /* 0x000ee80000300800 */
[----:B------:R0:W-:Y:S04]  /*1294e0*/  STL.64 [R1+0x53c0], R18 ;  /* 0x0053c01201007387 */ /* 0x0001e80000100a00 */
[----:B------:R1:W-:Y:S01]  /*1294f0*/  STL [R1+0x5b0], R3 ;  /* 0x0005b00301007387 */ /* 0x0003e20000100800 */
[----:B------:R-:W-:Y:S01]  /*129500*/  F2FP.SATFINITE.E4M3.F32.PACK_AB_MERGE_C R5, R5, R4, RZ ;  /* 0x000000040505723e */ /* 0x000fe200048070ff */
[----:B------:R-:W-:Y:S01]  /*129510*/  VIADD R0, R0, UR5 ;  /* 0x0000000500007c36 */ /* 0x000fe20008000000 */
[----:B------:R-:W-:Y:S01]  /*129520*/  ULDC UR5, c[0x0][0x248] ;  /* 0x0000920000057ab9 */ /* 0x000fe20000000800 */
[----:B0-----:R-:W3:Y:S04]  /*129530*/  LDL.LU R18, [R1+0xe6c] ;  /* 0x000e6c0001127983 */ /* 0x001ee80000300800 */
[----:B------:R0:W-:Y:S04]  /*129540*/  STL [R1+0x5b8], R2 ;  /* 0x0005b80201007387 */ /* 0x0001e80000100800 */
[----:B------:R-:W3:Y:S04]  /*129550*/  LDL.LU R20, [R1+0xe80] ;  /* 0x000e800001147983 */ /* 0x000ee80000300800 */
[----:B------:R-:W3:Y:S04]  /*129560*/  LDL.LU R21, [R1+0xe84] ;  /* 0x000e840001157983 */ /* 0x000ee80000300800 */
[----:B------:R-:W3:Y:S04]  /*129570*/  LDL.LU R19, [R1+0xe88] ;  /* 0x000e880001137983 */ /* 0x000ee80000300800 */
[----:B-1----:R-:W3:Y:S04]  /*129580*/  LDL.LU R3, [R1+0xe8c] ;  /* 0x000e8c0001037983 */ /* 0x002ee80000300800 */
[----:B------:R-:W3:Y:S04]  /*129590*/  LDL.LU R10, [R1+0xeb0] ;  /* 0x000eb000010a7983 */ /* 0x000ee80000300800 */
[----:B------:R-:W3:Y:S04]  /*1295a0*/  LDL.LU R6, [R1+0xeb4] ;  /* 0x000eb40001067983 */ /* 0x000ee80000300800 */
[----:B0-----:R-:W3:Y:S04]  /*1295b0*/  LDL.LU R2, [R1+0xec0] ;  /* 0x000ec00001027983 */ /* 0x001ee80000300800 */
[----:B------:R-:W3:Y:S04]  /*1295c0*/  LDL.LU R4, [R1+0xec4] ;  /* 0x000ec40001047983 */ /* 0x000ee80000300800 */
[----:B------:R0:W-:Y:S02]  /*1295d0*/  STL [R1+0x594], R5 ;  /* 0x0005940501007387 */ /* 0x0001e40000100800 */
[----:B0-----:R-:W-:-:S02]  /*1295e0*/  SHF.R.S32.HI R5, RZ, 0x1f, R0 ;  /* 0x0000001fff057819 */ /* 0x001fc40000011400 */
[----:B--2---:R-:W-:-:S05]  /*1295f0*/  IADD3 R26, P1, R0, R29, RZ ;  /* 0x0000001d001a7210 */ /* 0x004fca0007f3e0ff */
[----:B------:R-:W-:-:S05]  /*129600*/  IMAD.X R27, R5, 0x1, R28, P1 ;  /* 0x00000001051b7824 */ /* 0x000fca00008e061c */
[----:B------:R0:W-:Y:S04]  /*129610*/  STL.64 [R1+0x53a0], R26 ;  /* 0x0053a01a01007387 */ /* 0x0001e80000100a00 */
[----:B0-----:R-:W2:Y:S01]  /*129620*/  LDL.LU.64 R26, [R1+0x6a60] ;  /* 0x006a6000011a7983 */ /* 0x001ea20000300a00 */
[----:B----4-:R-:W-:Y:S02]  /*129630*/  F2FP.SATFINITE.E4M3.F32.PACK_AB_MERGE_C R17, R17, R16, RZ ;  /* 0x000000101111723e */ /* 0x010fe400048070ff */
[----:B------:R-:W-:Y:S02]  /*129640*/  F2FP.SATFINITE.E4M3.F32.PACK_AB_MERGE_C R16, R13, R12, RZ ;  /* 0x0000000c0d10723e */ /* 0x000fe400048070ff */
[----:B------:R-:W-:Y:S01]  /*129650*/  F2FP.SATFINITE.E4M3.F32.PACK_AB_MERGE_C R7, R11, R7, RZ ;  /* 0x000000070b07723e */ /* 0x000fe200048070ff */
[----:B------:R-:W-:Y:S04]  /*129660*/  STL [R1+0x59c], R17 ;  /* 0x00059c1101007387 */ /* 0x000fe80000100800 */
[----:B------:R0:W-:Y:S02]  /*129670*/  STL [R1+0x578], R16 ;  /* 0x0005781001007387 */ /* 0x0001e40000100800 */
[----:B0-----:R-:W-:-:S02]  /*129680*/  F2FP.SATFINITE.E4M3.F32.PACK_AB_MERGE_C R16, R9, R8, RZ ;  /* 0x000000080910723e */ /* 0x001fc400048070ff */
[----:B---3--:R-:W-:Y:S02]  /*129690*/  F2FP.SATFINITE.E4M3.F32.PACK_AB_MERGE_C R18, R18, R23, RZ ;  /* 0x000000171212723e */ /* 0x008fe400048070ff */
[----:B--2---:R-:W-:-:S05]  /*1296a0*/  IADD3 R12, P1, R0, R27, RZ ;  /* 0x0000001b000c7210 */ /* 0x004fca0007f3e0ff */
[----:B------:R-:W-:-:S05]  /*1296b0*/  IMAD.X R13, R5, 0x1, R26, P1 ;  /* 0x00000001050d7824 */ /* 0x000fca00008e061a */
[----:B------:R0:W-:Y:S04]  /*1296c0*/  STL.64 [R1+0x5390], R12 ;  /* 0x0053900c01007387 */ /* 0x0001e80000100a00 */
[----:B0-----:R-:W2:Y:S04]  /*1296d0*/  LDL.LU R12, [R1+0xec8] ;  /* 0x000ec800010c7983 */ /* 0x001ea80000300800 */
[----:B------:R-:W2:Y:S04]  /*1296e0*/  LDL.LU R13, [R1+0xecc] ;  /* 0x000ecc00010d7983 */ /* 0x000ea80000300800 */
[----:B------:R0:W-:Y:S04]  /*1296f0*/  STL [R1+0x580], R7 ;  /* 0x0005800701007387 */ /* 0x0001e80000100800 */
[----:B0-----:R-:W3:Y:S04]  /*129700*/  LDL.LU R7, [R1+0xee0] ;  /* 0x000ee00001077983 */ /* 0x001ee80000300800 */
[----:B------:R-:W3:Y:S04]  /*129710*/  LDL.LU R11, [R1+0xee4] ;  /* 0x000ee400010b7983 */ /* 0x000ee80000300800 */
[----:B------:R-:W4:Y:S04]  /*129720*/  LDL.LU R8, [R1+0xee8] ;  /* 0x000ee80001087983 */ /* 0x000f280000300800 */
[----:B------:R-:W4:Y:S04]  /*129730*/  LDL.LU R9, [R1+0xeec] ;  /* 0x000eec0001097983 */ /* 0x000f280000300800 */
[----:B------:R0:W-:Y:S02]  /*129740*/  STL [R1+0x55c], R16 ;  /* 0x00055c1001007387 */ /* 0x0001e40000100800 */
[----:B0-----:R-:W-:-:S05]  /*129750*/  IADD3 R16, P1, R0, R25, RZ ;  /* 0x0000001900107210 */ /* 0x001fca0007f3e0ff */
[----:B------:R-:W-:-:S05]  /*129760*/  IMAD.X R17, R5, 0x1, R24, P1 ;  /* 0x0000000105117824 */ /* 0x000fca00008e0618 */
[----:B------:R0:W-:Y:S04]  /*129770*/  STL.64 [R1+0x5388], R16 ;  /* 0x0053881001007387 */ /* 0x0001e80000100a00 */
[----:B0-----:R-:W4:Y:S04]  /*129780*/  LDL.LU.64 R16, [R1+0x6a58] ;  /* 0x006a580001107983 */ /* 0x001f280000300a00 */
[----:B------:R0:W-:Y:S04]  /*129790*/  STL.64 [R1+0x6a38], R24 ;  /* 0x006a381801007387 */ /* 0x0001e80000100a00 */
[----:B0-----:R-:W2:Y:S04]  /*1297a0*/  LDL.LU R24, [R1+0xeb8] ;  /* 0x000eb80001187983 */ /* 0x001ea80000300800 */
[----:B------:R-:W2:Y:S04]  /*1297b0*/  LDL.LU R25, [R1+0xebc] ;  /* 0x000ebc0001197983 */ /* 0x000ea80000300800 */
[----:B------:R-:W3:Y:S04]  /*1297c0*/  LDL.LU R23, [R1+0x6a50] ;  /* 0x006a500001177983 */ /* 0x000ee80000300800 */
[----:B------:R0:W-:Y:S02]  /*1297d0*/  STL [R1+0x560], R18 ;  /* 0x0005601201007387 */ /* 0x0001e40000100800 */
[----:B0-----:R-:W-:-:S05]  /*1297e0*/  F2FP.SATFINITE.E4M3.F32.PACK_AB_MERGE_C R18, R21, R20, RZ ;  /* 0x000000141512723e */ /* 0x001fca00048070ff */
[----:B------:R-:W-:Y:S01]  /*1297f0*/  STL [R1+0x548], R18 ;  /* 0x0005481201007387 */ /* 0x000fe20000100800 */
[----:B---3--:R-:W-:-:S05]  /*129800*/  IADD3 R20, P1, R0, R23, RZ ;  /* 0x0000001700147210 */ /* 0x008fca0007f3e0ff */
[----:B------:R-:W-:-:S05]  /*129810*/  IMAD.X R21, R5, 0x1, R22, P1 ;  /* 0x0000000105157824 */ /* 0x000fca00008e0616 */
[----:B------:R0:W-:Y:S04]  /*129820*/  STL.64 [R1+0x5378], R20 ;  /* 0x0053781401007387 */ /* 0x0001e80000100a00 */
[----:B0-----:R-:W3:Y:S01]  /*129830*/  LDL.LU.64 R20, [R1+0x6a48] ;  /* 0x006a480001147983 */ /* 0x001ee20000300a00 */
[----:B------:R-:W-:Y:S02]  /*129840*/  F2FP.SATFINITE.E4M3.F32.PACK_AB_MERGE_C R19, R3, R19, RZ ;  /* 0x000000130313723e */ /* 0x000fe400048070ff */
[----:B------:R-:W-:-:S03]  /*129850*/  F2FP.SATFINITE.E4M3.F32.PACK_AB_MERGE_C R3, R6, R10, RZ ;  /* 0x0000000a0603723e */ /* 0x000fc600048070ff */
[----:B------:R0:W-:Y:S04]  /*129860*/  STL [R1+0x54c], R19 ;  /* 0x00054c1301007387 */ /* 0x0001e80000100800 */
[----:B------:R-:W-:Y:S01]  /*129870*/  STL [R1+0x53c], R3 ;  /* 0x00053c0301007387 */ /* 0x000fe20000100800 */
[----:B---3--:R-:W-:-:S05]  /*129880*/  IADD3 R18, P1, R0, R21, RZ ;  /* 0x0000001500127210 */ /* 0x008fca0007f3e0ff */
[----:B0-----:R-:W-:-:S05]  /*129890*/  IMAD.X R19, R5, 0x1, R20, P1 ;  /* 0x0000000105137824 */ /* 0x001fca00008e0614 */
[----:B------:R0:W-:Y:S04]  /*1298a0*/  STL.64 [R1+0x5368], R18 ;  /* 0x0053681201007387 */ /* 0x0001e80000100a00 */
[----:B0-----:R-:W3:Y:S04]  /*1298b0*/  LDL.LU.64 R18, [R1+0x6a40] ;  /* 0x006a400001127983 */ /* 0x001ee80000300a00 */
[----:B------:R-:W4:Y:S01]  /*1298c0*/  LDL.LU R3, [R1+0xefc] ;  /* 0x000efc0001037983 */ /* 0x000f220000300800 */
[----:B--2---:R-:W-:-:S03]  /*1298d0*/  F2FP.SATFINITE.E4M3.F32.PACK_AB_MERGE_C R24, R25, R24, RZ ;  /* 0x000000181918723e */ /* 0x004fc600048070ff */
[----:B------:R-:W2:Y:S01]  /*1298e0*/  LDL.LU R10, [R1+0xf20] ;  /* 0x000f2000010a7983 */ /* 0x000ea20000300800 */
[----:B------:R-:W-:-:S03]  /*1298f0*/  F2FP.SATFINITE.E4M3.F32.PACK_AB_MERGE_C R2, R4, R2, RZ ;  /* 0x000000020402723e */ /* 0x000fc600048070ff */
[----:B------:R-:W2:Y:S04]  /*129900*/  LDL.LU R6, [R1+0xf24] ;  /* 0x000f240001067983 */ /* 0x000ea80000300800 */
[----:B------:R-:W-:Y:S04]  /*129910*/  STL.64 [R1+0x6a30], R20 ;  /* 0x006a301401007387 */ /* 0x000fe80000100a00 */
[----:B------:R0:W-:Y:S04]  /*129920*/  STL [R1+0x538], R24 ;  /* 0x0005381801007387 */ /* 0x0001e80000100800 */
[----:B------:R1:W-:Y:S04]  /*129930*/  STL [R1+0x524], R2 ;  /* 0x0005240201007387 */ /* 0x0003e80000100800 */
[----:B0-----:R-:W2:Y:S04]  /*129940*/  LDL.LU R24, [R1+0xf28] ;  /* 0x000f280001187983 */ /* 0x001ea80000300800 */
[----:B------:R-:W2:Y:S04]  /*129950*/  LDL.LU R25, [R1+0xf2c] ;  /* 0x000f2c0001197983 */ /* 0x000ea80000300800 */
[----:B-1----:R-:W2:Y:S01]  /*129960*/  LDL.LU R2, [R1+0xf50] ;  /* 0x000f500001027983 */ /* 0x002ea20000300800 */
[----:B------:R-:W-:-:S02]  /*129970*/  F2FP.SATFINITE.E4M3.F32.PACK_AB_MERGE_C R7, R11, R7, RZ ;  /* 0x000000070b07723e */ /* 0x000fc400048070ff */
[----:B---3--:R-:W-:-:S05]  /*129980*/  IADD3 R20, P1, R0, R19, RZ ;  /* 0x0000001300147210 */ /* 0x008fca0007f3e0ff */
[----:B------:R-:W-:-:S05]  /*129990*/  IMAD.X R21, R5, 0x1, R18, P1 ;  /* 0x0000000105157824 */ /* 0x000fca00008e0612 */
[----:B------:R0:W-:Y:S04]  /*1299a0*/  STL.64 [R1+0x5358], R20 ;  /* 0x0053581401007387 */ /* 0x0001e80000100a00 */
[----:B------:R-:W2:Y:S04]  /*1299b0*/  LDL.LU R4, [R1+0xf54] ;  /* 0x000f540001047983 */ /* 0x000ea80000300800 */
[----:B------:R1:W-:Y:S01]  /*1299c0*/  STL.64 [R1+0x6a28], R18 ;  /* 0x006a281201007387 */ /* 0x0003e20000100a00 */
[----:B0-----:R-:W-:Y:S02]  /*1299d0*/  F2FP.SATFINITE.E4M3.F32.PACK_AB_MERGE_C R20, R13, R12, RZ ;  /* 0x0000000c0d14723e */ /* 0x001fe400048070ff */
[----:B----4-:R-:W-:-:S05]  /*1299e0*/  IADD3 R12, P1, R0, R17, RZ ;  /* 0x00000011000c7210 */ /* 0x010fca0007f3e0ff */
[----:B------:R-:W-:Y:S01]  /*1299f0*/  IMAD.X R13, R5, 0x1, R15, P1 ;  /* 0x00000001050d7824 */ /* 0x000fe200008e060f */
[----:B-1----:R-:W3:Y:S04]  /*129a00*/  LDL.LU R18, [R1+0xef4] ;  /* 0x000ef40001127983 */ /* 0x002ee80000300800 */
[----:B------:R-:W4:Y:S04]  /*129a10*/  LDL.LU R19, [R1+0xef8] ;  /* 0x000ef80001137983 */ /* 0x000f280000300800 */
[----:B------:R0:W-:Y:S04]  /*129a20*/  STL [R1+0x520], R20 ;  /* 0x0005201401007387 */ /* 0x0001e80000100800 */
[----:B------:R1:W-:Y:S04]  /*129a30*/  STL [R1+0x50c], R7 ;  /* 0x00050c0701007387 */ /* 0x0003e80000100800 */
[----:B0-----:R-:W3:Y:S01]  /*129a40*/  LDL.LU R20, [R1+0xf58] ;  /* 0x000f580001147983 */ /* 0x001ee20000300800 */
[----:B-1----:R-:W-:-:S03]  /*129a50*/  F2FP.SATFINITE.E4M3.F32.PACK_AB_MERGE_C R7, R9, R8, RZ ;  /* 0x000000080907723e */ /* 0x002fc600048070ff */
[----:B------:R-:W3:Y:S04]  /*129a60*/  LDL.LU R21, [R1+0xf5c] ;  /* 0x000f5c0001157983 */ /* 0x000ee80000300800 */
[----:B------:R-:W-:Y:S04]  /*129a70*/  STL.64 [R1+0x5348], R12 ;  /* 0x0053480c01007387 */ /* 0x000fe80000100a00 */
[----:B------:R-:W3:Y:S04]  /*129a80*/  LDL.LU R11, [R1+0xf40] ;  /* 0x000f4000010b7983 */ /* 0x000ee80000300800 */
[----:B------:R-:W3:Y:S04]  /*129a90*/  LDL.LU R8, [R1+0xf44] ;  /* 0x000f440001087983 */ /* 0x000ee80000300800 */
[----:B------:R0:W-:Y:S04]  /*129aa0*/  STL [R1+0x6324], R7 ;  /* 0x0063240701007387 */ /* 0x0001e80000100800 */
[----:B0-----:R-:W3:Y:S01]  /*129ab0*/  LDL.LU R7, [R1+0xef0] ;  /* 0x000ef00001077983 */ /* 0x001ee20000300800 */
[----:B------:R-:W-:-:S05]  /*129ac0*/  IADD3 R12, P1, R0, R16, RZ ;  /* 0x00000010000c7210 */ /* 0x000fca0007f3e0ff */
[----:B------:R-:W-:Y:S01]  /*129ad0*/  IMAD.X R13, R5, 0x1, R14, P1 ;  /* 0x00000001050d7824 */ /* 0x000fe200008e060e */
[----:B------:R-:W-:Y:S04]  /*129ae0*/  STL.64 [R1+0x6a20], R16 ;  /* 0x006a201001007387 */ /* 0x000fe80000100a00 */
[----:B------:R0:W-:Y:S01]  /*129af0*/  STL.64 [R1+0x5340], R12 ;  /* 0x0053400c01007387 */ /* 0x0001e20000100a00 */
[----:B------:R-:W-:Y:S01]  /*129b00*/  VIADD R0, R0, UR5 ;  /* 0x0000000500007c36 */ /* 0x000fe20008000000 */
[----:B------:R-:W-:Y:S02]  /*129b10*/  ULDC UR5, c[0x0][0x248] ;  /* 0x0000920000057ab9 */ /* 0x000fe40000000800 */
[----:B0-----:R-:W3:Y:S04]  /*129b20*/  LDL.LU R12, [R1+0xf48] ;  /* 0x000f4800010c7983 */ /* 0x001ee80000300800 */
[----:B------:R-:W3:Y:S04]  /*129b30*/  LDL.LU R13, [R1+0xf4c] ;  /* 0x000f4c00010d7983 */ /* 0x000ee80000300800 */
[----:B------:R-:W3:Y:S04]  /*129b40*/  LDL.LU R5, [R1+0xf60] ;  /* 0x000f600001057983 */ /* 0x000ee80000300800 */
[----:B------:R-:W3:Y:S01]  /*129b50*/  LDL.LU R9, [R1+0xf64] ;  /* 0x000f640001097983 */ /* 0x000ee20000300800 */
[----:B------:R-:W-:-:S02]  /*129b60*/  IADD3 R16, P1, R0, R29, RZ ;  /* 0x0000001d00107210 */ /* 0x000fc40007f3e0ff */
[----:B----4-:R-:W-:Y:S02]  /*129b70*/  F2FP.SATFINITE.E4M3.F32.PACK_AB_MERGE_C R3, R3, R19, RZ ;  /* 0x000000130303723e */ /* 0x010fe400048070ff */
[----:B--2---:R-:W-:Y:S02]  /*129b80*/  F2FP.SATFINITE.E4M3.F32.PACK_AB_MERGE_C R2, R4, R2, RZ ;  /* 0x000000020402723e */ /* 0x004fe400048070ff */
[----:B---3--:R-:W-:-:S05]  /*129b90*/  F2FP.SATFINITE.E4M3.F32.PACK_AB_MERGE_C R7, R18, R7, RZ ;  /* 0x000000071207723e */ /* 0x008fca00048070ff */
[----:B------:R-:W-:Y:S04]  /*129ba0*/  STL [R1+0x4fc], R7 ;  /* 0x0004fc0701007387 */ /* 0x000fe80000100800 */
[----:B------:R0:W-:Y:S04]  /*129bb0*/  STL [R1+0x500], R3 ;  /* 0x0005000301007387 */ /* 0x0001e80000100800 */
[----:B------:R-:W2:Y:S04]  /*129bc0*/  LDL.LU R18, [R1+0xf68] ;  /* 0x000f680001127983 */ /* 0x000ea80000300800 */
[----:B------:R-:W2:Y:S01]  /*129bd0*/  LDL.LU R19, [R1+0xf6c] ;  /* 0x000f6c0001137983 */ /* 0x000ea20000300800 */
[----:B0-----:R-:W-:-:S05]  /*129be0*/  F2FP.SATFINITE.E4M3.F32.PACK_AB_MERGE_C R3, R6, R10, RZ ;  /* 0x0000000a0603723e */ /* 0x001fca00048070ff */
[----:B------:R0:W-:Y:S01]  /*129bf0*/  STL [R1+0x4ec], R3 ;  /* 0x0004ec0301007387 */ /* 0x0001e20000100800 */
[----:B------:R-:W-:-:S03]  /*129c00*/  F2FP.SATFINITE.E4M3.F32.PACK_AB_MERGE_C R7, R25, R24, RZ ;  /* 0x000000181907723e */ /* 0x000fc600048070ff */
[----:B------:R-:W3:Y:S04]  /*129c10*/  LDL.LU R10, [R1+0xf70] ;  /* 0x000f7000010a7983 */ /* 0x000ee80000300800 */
[----:B------:R-:W3:Y:S01]  /*129c20*/  LDL.LU R6, [R1+0xf74] ;  /* 0x000f740001067983 */ /* 0x000ee20000300800 */
[----:B0-----:R-:W-:-:S05]  /*129c30*/  SHF.R.S32.HI R3, RZ, 0x1f, R0 ;  /* 0x0000001fff037819 */ /* 0x001fca0000011400 */
[----:B------:R-:W-:Y:S01]  /*129c40*/  IMAD.X R17, R3, 0x1, R28, P1 ;  /* 0x0000000103117824 */ /* 0x000fe200008e061c */
[----:B------:R-:W-:-:S04]  /*129c50*/  IADD3 R24, P1, R0, R27, RZ ;  /* 0x0000001b00187210 */ /* 0x000fc80007f3e0ff */
[----:B------:R0:W-:Y:S01]  /*129c60*/  STL.64 [R1+0x5320], R16 ;  /* 0x0053201001007387 */ /* 0x0001e20000100a00 */
[----:B------:R-:W-:-:S03]  /*129c70*/  IMAD.X R25, R3, 0x1, R26, P1 ;  /* 0x0000000103197824 */ /* 0x000fc600008e061a */
[----:B0-----:R-:W4:Y:S04]  /*129c80*/  LDL.LU R17, [R1+0xf78] ;  /* 0x000f780001117983 */ /* 0x001f280000300800 */
[----:B------:R0:W-:Y:S04]  /*129c90*/  STL [R1+0x4f0], R7 ;  /* 0x0004f00701007387 */ /* 0x0001e80000100800 */
[----:B0-----:R-:W4:Y:S04]  /*129ca0*/  LDL.LU R7, [R1+0xf7c] ;  /* 0x000f7c0001077983 */ /* 0x001f280000300800 */
[----:B------:R0:W-:Y:S04]  /*129cb0*/  STL [R1+0x4d8], R2 ;  /* 0x0004d80201007387 */ /* 0x0001e80000100800 */
[----:B0-----:R-:W4:Y:S04]  /*129cc0*/  LDL.LU R2, [R1+0xf80] ;  /* 0x000f800001027983 */ /* 0x001f280000300800 */
[----:B------:R-:W4:Y:S04]  /*129cd0*/  LDL.LU R4, [R1+0xf84] ;  /* 0x000f840001047983 */ /* 0x000f280000300800 */
[----:B------:R0:W-:Y:S04]  /*129ce0*/  STL.64 [R1+0x5310], R24 ;  /* 0x0053101801007387 */ /* 0x0001e80000100a00 */
[----:B0-----:R-:W2:Y:S01]  /*129cf0*/  LDL.LU.64 R24, [R1+0x6a38] ;  /* 0x006a380001187983 */ /* 0x001ea20000300a00 */
[----:B------:R-:W-:-:S02]  /*129d00*/  F2FP.SATFINITE.E4M3.F32.PACK_AB_MERGE_C R20, R21, R20, RZ ;  /* 0x000000141514723e */ /* 0x000fc400048070ff */
[----:B------:R-:W-:Y:S01]  /*129d10*/  F2FP.SATFINITE.E4M3.F32.PACK_AB_MERGE_C R16, R8, R11, RZ ;  /* 0x0000000b0810723e */ /* 0x000fe200048070ff */
[----:B------:R-:W-:Y:S04]  /*129d20*/  STL.64 [R1+0x6a18], R26 ;  /* 0x006a181a01007387 */ /* 0x000fe80000100a00 */
[----:B------:R-:W4:Y:S04]  /*129d30*/  LDL.LU R11, [R1+0xf90] ;  /* 0x000f9000010b7983 */ /* 0x000f280000300800 */
[----:B------:R2:W-:Y:S01]  /*129d40*/  STL [R1+0x4dc], R20 ;  /* 0x0004dc1401007387 */ /* 0x0005e20000100800 */
[----:B------:R-:W-:-:S03]  /*129d50*/  F2FP.SATFINITE.E4M3.F32.PACK_AB_MERGE_C R12, R13, R12, RZ ;  /* 0x0000000c0d0c723e */ /* 0x000fc600048070ff */
[----:B------:R-:W4:Y:S04]  /*129d60*/  LDL.LU R8, [R1+0xf94] ;  /* 0x000f940001087983 */ /* 0x000f280000300800 */
[----:B------:R-:W-:Y:S01]  /*129d70*/  STL [R1+0x260], R16 ;  /* 0x0002601001007387 */ /* 0x000fe20000100800 */
[----:B------:R-:W-:Y:S02]  /*129d80*/  F2FP.SATFINITE.E4M3.F32.PACK_AB_MERGE_C R5, R9, R5, RZ ;  /* 0x000000050905723e */ /* 0x000fe400048070ff */
[----:B--2---:R-:W-:Y:S01]  /*129d90*/  IADD3 R20, P1, R0, R25, RZ ;  /* 0x0000001900147210 */ /* 0x004fe20007f3e0ff */
[----:B------:R0:W-:Y:S04]  /*129da0*/  STL.64 [R1+0x6a10], R24 ;  /* 0x006a101801007387 */ /* 0x0001e80000100a00 */
[----:B------:R-:W-:-:S02]  /*129db0*/  IMAD.X R21, R3, 0x1, R24, P1 ;  /* 0x0000000103157824 */ /* 0x000fc400008e0618 */
[----:B0-----:R-:W2:Y:S04]  /*129dc0*/  LDL.LU R24, [R1+0xf8c] ;  /* 0x000f8c0001187983 */ /* 0x001ea80000300800 */
[----:B------:R0:W-:Y:S04]  /*129dd0*/  STL.64 [R1+0x5308], R20 ;  /* 0x0053081401007387 */ /* 0x0001e80000100a00 */
[----:B------:R-:W2:Y:S04]  /*129de0*/  LDL.LU R26, [R1+0xf98] ;  /* 0x000f9800011a7983 */ /* 0x000ea80000300800 */
[----:B------:R1:W-:Y:S01]  /*129df0*/  STL [R1+0x264], R12 ;  /* 0x0002640c01007387 */ /* 0x0003e20000100800 */
[----:B0-----:R-:W-:-:S03]  /*129e00*/  IADD3 R20, P1, R0, R23, RZ ;  /* 0x0000001700147210 */ /* 0x001fc60007f3e0ff */
[----:B------:R-:W2:Y:S04]  /*129e10*/  LDL.LU R27, [R1+0xf9c] ;  /* 0x000f9c00011b7983 */ /* 0x000ea80000300800 */
[----:B------:R0:W-:Y:S01]  /*129e20*/  STL [R1+0x5940], R5 ;  /* 0x0059400501007387 */ /* 0x0001e20000100800 */
[----:B------:R-:W-:-:S03]  /*129e30*/  IMAD.X R21, R3, 0x1, R22, P1 ;  /* 0x0000000103157824 */ /* 0x000fc600008e0616 */
[----:B-1----:R-:W2:Y:S04]  /*129e40*/  LDL.LU R12, [R1+0xfa0] ;  /* 0x000fa000010c7983 */ /* 0x002ea80000300800 */
[----:B------:R-:W2:Y:S04]  /*129e50*/  LDL.LU R13, [R1+0xfa4] ;  /* 0x000fa400010d7983 */ /* 0x000ea80000300800 */
[----:B0-----:R-:W2:Y:S04]  /*129e60*/  LDL.LU R5, [R1+0xfa8] ;  /* 0x000fa80001057983 */ /* 0x001ea80000300800 */
[----:B------:R-:W2:Y:S04]  /*129e70*/  LDL.LU R9, [R1+0xfac] ;  /* 0x000fac0001097983 */ /* 0x000ea80000300800 */
[----:B------:R0:W-:Y:S04]  /*129e80*/  STL.64 [R1+0x52f8], R20 ;  /* 0x0052f81401007387 */ /* 0x0001e80000100a00 */
[----:B0-----:R-:W4:Y:S01]  /*129e90*/  LDL.LU.64 R20, [R1+0x6a30] ;  /* 0x006a300001147983 */ /* 0x001f220000300a00 */
[----:B------:R-:W-:-:S02]  /*129ea0*/  F2FP.SATFINITE.E4M3.F32.PACK_AB_MERGE_C R18, R19, R18, RZ ;  /* 0x000000121312723e */ /* 0x000fc400048070ff */
[----:B---3--:R-:W-:Y:S02]  /*129eb0*/  F2FP.SATFINITE.E4M3.F32.PACK_AB_MERGE_C R16, R6, R10, RZ ;  /* 0x0000000a0610723e */ /* 0x008fe400048070ff */
[----:B------:R-:W3:Y:S04]  /*129ec0*/  LDL.LU R10, [R1+0xfb0] ;  /* 0x000fb000010a7983 */ /* 0x000ee80000300800 */
[----:B------:R4:W-:Y:S04]  /*129ed0*/  STL [R1+0x5958], R18 ;  /* 0x0059581201007387 */ /* 0x0009e80000100800 */
[----:B------:R-:W3:Y:S04]  /*129ee0*/  LDL.LU R6, [R1+0xfb4] ;  /* 0x000fb40001067983 */ /* 0x000ee80000300800 */
[----:B------:R-:W-:Y:S01]  /*129ef0*/  STL [R1+0x58fc], R16 ;  /* 0x0058fc1001007387 */ /* 0x000fe20000100800 */
[----:B----4-:R-:W-:-:S05]  /*129f00*/  IADD3 R18, P1, R0, R21, RZ ;  /* 0x0000001500127210 */ /* 0x010fca0007f3e0ff */
[----:B------:R-:W-:-:S05]  /*129f10*/  IMAD.X R19, R3, 0x1, R20, P1 ;  /* 0x0000000103137824 */ /* 0x000fca00008e0614 */
[----:B------:R0:W-:Y:S04]  /*129f20*/  STL.64 [R1+0x52e8], R18 ;  /* 0x0052e81201007387 */ /* 0x0001e80000100a00 */
[----:B0-----:R-:W4:Y:S01]  /*129f30*/  LDL.LU.64 R18, [R1+0x6a28] ;  /* 0x006a280001127983 */ /* 0x001f220000300a00 */
[----:B------:R-:W-:Y:S02]  /*129f40*/  F2FP.SATFINITE.E4M3.F32.PACK_AB_MERGE_C R7, R7, R17, RZ ;  /* 0x000000110707723e */ /* 0x000fe400048070ff */
[----:B------:R-:W-:Y:S01]  /*129f50*/  F2FP.SATFINITE.E4M3.F32.PACK_AB_MERGE_C R2, R4, R2, RZ ;  /* 0x000000020402723e */ /* 0x000fe200048070ff */
[----:B------:R0:W-:Y:S04]  /*129f60*/  STL.64 [R1+0x6a08], R20 ;  /* 0x006a081401007387 */ /* 0x0001e80000100a00 */
[----:B0-----:R-:W2:Y:S04]  /*129f70*/  LDL.LU R21, [R1+0xf88] ;  /* 0x000f880001157983 */ /* 0x001ea80000300800 */
[----:B------:R-:W3:Y:S04]  /*129f80*/  LDL.LU R25, [R1+0xfb8] ;  /* 0x000fb80001197983 */ /* 0x000ee80000300800 */
[----:B------:R0:W-:Y:S04]  /*129f90*/  STL [R1+0x590c], R7 ;  /* 0x00590c0701007387 */ /* 0x0001e80000100800 */
[----:B0-----:R-:W3:Y:S04]  /*129fa0*/  LDL.LU R7, [R1+0xfbc] ;  /* 0x000fbc0001077983 */ /* 0x001ee80000300800 */
[----:B------:R0:W-:Y:S04]  /*129fb0*/  STL [R1+0x58ac], R2 ;  /* 0x0058ac0201007387 */ /* 0x0001e80000100800 */
[----:B0-----:R-:W3:Y:S04]  /*129fc0*/  LDL.LU R2, [R1+0xfc0] ;  /* 0x000fc00001027983 */ /* 0x001ee80000300800 */
[----:B------:R-:W3:Y:S01]  /*129fd0*/  LDL.LU R4, [R1+0xfc4] ;  /* 0x000fc40001047983 */ /* 0x000ee20000300800 */
[----:B----4-:R-:W-:-:S05]  /*129fe0*/  IADD3 R16, P1, R0, R19, RZ ;  /* 0x0000001300107210 */ /* 0x010fca0007f3e0ff */
[----:B------:R-:W-:-:S05]  /*129ff0*/  IMAD.X R17, R3, 0x1, R18, P1 ;  /* 0x0000000103117824 */ /* 0x000fca00008e0612 */
[----:B------:R0:W-:Y:S04]  /*12a000*/  STL.64 [R1+0x52d8], R16 ;  /* 0x0052d81001007387 */ /* 0x0001e80000100a00 */
[----:B0-----:R-:W4:Y:S01]  /*12a010*/  LDL.LU.64 R16, [R1+0x6a20] ;  /* 0x006a200001107983 */ /* 0x001f220000300a00 */
[----:B--2---:R-:W-:-:S03]  /*12a020*/  F2FP.SATFINITE.E4M3.F32.PACK_AB_MERGE_C R20, R24, R21, RZ ;  /* 0x000000151814723e */ /* 0x004fc600048070ff */
[----:B------:R-:W-:Y:S01]  /*12a030*/  STL.64 [R1+0x6a00], R18 ;  /* 0x006a001201007387 */ /* 0x000fe20000100a00 */
[----:B------:R-:W-:-:S03]  /*12a040*/  F2FP.SATFINITE.E4M3.F32.PACK_AB_MERGE_C R8, R8, R11, RZ ;  /* 0x0000000b0808723e */ /* 0x000fc600048070ff */
[----:B------:R0:W-:Y:S04]  /*12a050*/  STL [R1+0x58b8], R20 ;  /* 0x0058b81401007387 */ /* 0x0001e80000100800 */
[----:B------:R1:W-:Y:S04]  /*12a060*/  STL [R1+0x5844], R8 ;  /* 0x0058440801007387 */ /* 0x0003e80000100800 */
[----:B0-----:R-:W2:Y:S04]  /*12a070*/  LDL.LU R20, [R1+0xfc8] ;  /* 0x000fc80001147983 */ /* 0x001ea80000300800 */
[----:B------:R-:W2:Y:S04]  /*12a080*/  LDL.LU R21, [R1+0xfcc] ;  /* 0x000fcc0001157983 */ /* 0x000ea80000300800 */
[----:B------:R-:W2:Y:S01]  /*12a090*/  LDL.LU R11, [R1+0xfd0] ;  /* 0x000fd000010b7983 */ /* 0x000ea20000300800 */
[----:B------:R-:W-:-:S02]  /*12a0a0*/  F2FP.SATFINITE.E4M3.F32.PACK_AB_MERGE_C R24, R27, R26, RZ ;  /* 0x0000001a1b18723e */ /* 0x000fc400048070ff */
[----:B------:R-:W-:Y:S02]  /*12a0b0*/  F2FP.SATFINITE.E4M3.F32.PACK_AB_MERGE_C R13, R13, R12, RZ ;  /* 0x0000000c0d0d723e */ /* 0x000fe400048070ff */
[----:B----4-:R-:W-:-:S05]  /*12a0c0*/  IADD3 R18, P1, R0, R17, RZ ;  /* 0x0000001100127210 */ /* 0x010fca0007f3e0ff */
[----:B------:R-:W-:-:S05]  /*12a0d0*/  IMAD.X R19, R3, 0x1, R15, P1 ;  /* 0x0000000103137824 */ /* 0x000fca00008e060f */
[----:B------:R0:W-:Y:S04]  /*12a0e0*/  STL.64 [R1+0x52c8], R18 ;  /* 0x0052c81201007387 */ /* 0x0001e80000100a00 */
[----:B-1----:R-:W4:Y:S01]  /*12a0f0*/  LDL.LU R8, [R1+0xfd4] ;  /* 0x000fd40001087983 */ /* 0x002f220000300800 */
[----:B0-----:R-:W-:-:S03]  /*12a100*/  IADD3 R18, P1, R0, R16, RZ ;  /* 0x0000001000127210 */ /* 0x001fc60007f3e0ff */
[----:B------:R3:W-:Y:S02]  /*12a110*/  STL [R1+0x5860], R24 ;  /* 0x0058601801007387 */ /* 0x0007e40000100800 */
[----:B------:R-:W-:Y:S01]  /*12a120*/  IMAD.X R19, R3, 0x1, R14, P1 ;  /* 0x0000000103137824 */ /* 0x000fe200008e060e */
[----:B------:R-:W-:Y:S01]  /*12a130*/  F2FP.SATFINITE.E4M3.F32.PACK_AB_MERGE_C R3, R9, R5, RZ ;  /* 0x000000050903723e */ /* 0x000fe200048070ff */
[----:B------:R-:W4:Y:S04]  /*12a140*/  LDL.LU R12, [R1+0xfd8] ;  /* 0x000fd800010c7983 */ /* 0x000f280000300800 */
[----:B------:R-:W-:Y:S04]  /*12a150*/  STL.64 [R1+0x52c0], R18 ;  /* 0x0052c01201007387 */ /* 0x000fe80000100a00 */
[----:B------:R0:W-:Y:S01]  /*12a160*/  STL [R1+0x57e8], R13 ;  /* 0x0057e80d01007387 */ /* 0x0001e20000100800 */
[----:B------:R-:W-:Y:S01]  /*12a170*/  VIADD R0, R0, UR5 ;  /* 0x0000000500007c36 */ /* 0x000fe20008000000 */
[----:B---3--:R-:W-:Y:S01]  /*12a180*/  F2FP.SATFINITE.E4M3.F32.PACK_AB_MERGE_C R24, R7, R25, RZ ;  /* 0x000000190718723e */ /* 0x008fe200048070ff */
[----:B------:R-:W-:Y:S01]  /*12a190*/  ULDC UR5, c[0x0][0x248] ;  /* 0x0000920000057ab9 */ /* 0x000fe20000000800 */
[----:B0-----:R-:W3:Y:S04]  /*12a1a0*/  LDL.LU R13, [R1+0xfdc] ;  /* 0x000fdc00010d7983 */ /* 0x001ee80000300800 */
[----:B------:R0:W-:Y:S04]  /*12a1b0*/  STL [R1+0x5964], R3 ;  /* 0x0059640301007387 */ /* 0x0001e80000100800 */
[----:B------:R-:W3:Y:S04]  /*12a1c0*/  LDL.LU R5, [R1+0xfe0] ;  /* 0x000fe00001057983 */ /* 0x000ee80000300800 */
[----:B------:R-:W3:Y:S01]  /*12a1d0*/  LDL.LU R9, [R1+0xfe4] ;  /* 0x000fe40001097983 */ /* 0x000ee20000300800 */
[----:B0-----:R-:W-:-:S03]  /*12a1e0*/  F2FP.SATFINITE.E4M3.F32.PACK_AB_MERGE_C R3, R6, R10, RZ ;  /* 0x0000000a0603723e */ /* 0x001fc600048070ff */
[----:B------:R-:W3:Y:S01]  /*12a1f0*/  LDL.LU R18, [R1+0xfe8] ;  /* 0x000fe80001127983 */ /* 0x000ee20000300800 */
[----:B------:R-:W-:-:S03]  /*12a200*/  IADD3 R26, P1, R0, R29, RZ ;  /* 0x0000001d001a7210 */ /* 0x000fc60007f3e0ff */
[----:B------:R-:W3:Y:S04]  /*12a210*/  LDL.LU R19, [R1+0xfec] ;  /* 0x000fec0001137983 */ /* 0x000ee80000300800 */
[----:B------:R0:W-:Y:S04]  /*12a220*/  STL [R1+0x578c], R3 ;  /* 0x00578c0301007387 */ /* 0x0001e80000100800 */
[----:B------:R-:W3:Y:S04]  /*12a230*/  LDL.LU R10, [R1+0xff0] ;  /* 0x000ff000010a7983 */ /* 0x000ee80000300800 */
[----:B------:R-:W3:Y:S01]  /*12a240*/  LDL.LU R6, [R1+0xff4] ;  /* 0x000ff40001067983 */ /* 0x000ee20000300800 */
[----:B0-----:R-:W-:-:S05]  /*12a250*/  SHF.R.S32.HI R3, RZ, 0x1f, R0 ;  /* 0x0000001fff037819 */ /* 0x001fca0000011400 */
[----:B------:R-:W-:-:S05]  /*12a260*/  IMAD.X R27, R3, 0x1, R28, P1 ;  /* 0x00000001031b7824 */ /* 0x000fca00008e061c */
[----:B------:R0:W-:Y:S04]  /*12a270*/  STL.64 [R1+0x52a0], R26 ;  /* 0x0052a01a01007387 */ /* 0x0001e80000100a00 */
[----:B0-----:R-:W2:Y:S04]  /*12a280*/  LDL.LU.64 R26, [R1+0x6a18] ;  /* 0x006a1800011a7983 */ /* 0x001ea80000300a00 */
[----:B------:R-:W3:Y:S04]  /*12a290*/  LDL.LU R7, [R1+0x100c] ;  /* 0x00100c0001077983 */ /* 0x000ee80000300800 */
[----:B------:R-:W-:Y:S01]  /*12a2a0*/  STL [R1+0x5798], R24 ;  /* 0x0057981801007387 */ /* 0x000fe20000100800 */
[----:B------:R-:W-:-:S03]  /*12a2b0*/  F2FP.SATFINITE.E4M3.F32.PACK_AB_MERGE_C R4, R4, R2, RZ ;  /* 0x000000020404723e */ /* 0x000fc600048070ff */
[----:B------:R-:W3:Y:S04]  /*12a2c0*/  LDL.LU R2, [R1+0x1010] ;  /* 0x0010100001027983 */ /* 0x000ee80000300800 */
[----:B------:R0:W-:Y:S04]  /*12a2d0*/  STL [R1+0xc80], R4 ;  /* 0x000c800401007387 */ /* 0x0001e80000100800 */
[----:B0-----:R-:W3:Y:S01]  /*12a2e0*/  LDL.LU R4, [R1+0x1014] ;  /* 0x0010140001047983 */ /* 0x001ee20000300800 */
[----:B--2---:R-:W-:-:S05]  /*12a2f0*/  IADD3 R24, P1, R0, R27, RZ ;  /* 0x0000001b00187210 */ /* 0x004fca0007f3e0ff */
[----:B------:R-:W-:-:S05]  /*12a300*/  IMAD.X R25, R3, 0x1, R26, P1 ;  /* 0x0000000103197824 */ /* 0x000fca00008e061a */
[----:B------:R0:W-:Y:S04]  /*12a310*/  STL.64 [R1+0x5290], R24 ;  /* 0x0052901801007387 */ /* 0x0001e80000100a00 */
[----:B0-----:R-:W2:Y:S01]  /*12a320*/  LDL.LU.64 R24, [R1+0x6a10] ;  /* 0x006a100001187983 */ /* 0x001ea20000300a00 */
[----:B------:R-:W-:Y:S02]  /*12a330*/  F2FP.SATFINITE.E4M3.F32.PACK_AB_MERGE_C R21, R21, R20, RZ ;  /* 0x000000141515723e */ /* 0x000fe400048070ff */
[----:B----4-:R-:W-:Y:S01]  /*12a340*/  F2FP.SATFINITE.E4M3.F32.PACK_AB_MERGE_C R20, R8, R11, RZ ;  /* 0x0000000b0814723e */ /* 0x010fe200048070ff */
[----:B------:R0:W-:Y:S04]  /*12a350*/  STL.64 [R1+0x69f8], R26 ;  /* 0x0069f81a01007387 */ /* 0x0001e80000100a00 */
[----:B0-----:R-:W4:Y:S04]  /*12a360*/  LDL.LU R26, [R1+0x1004] ;  /* 0x00100400011a7983 */ /* 0x001f280000300800 */
[----:B------:R-:W4:Y:S04]  /*12a370*/  LDL.LU R27, [R1+0x1008] ;  /* 0x00100800011b7983 */ /* 0x000f280000300800 */
[----:B------:R-:W4:Y:S04]  /*12a380*/  LDL.LU R11, [R1+0x1018] ;  /* 0x00101800010b7983 */ /* 0x000f280000300800 */
[----:B------:R-:W-:Y:S04]  /*12a390*/  STL [R1+0xc84], R21 ;  /* 0x000c841501007387 */ /* 0x000fe80000100800 */
[----:B------:R-:W4:Y:S04]  /*12a3a0*/  LDL.LU R8, [R1+0x101c] ;  /* 0x00101c0001087983 */ /* 0x000f280000300800 */
[----:B------:R2:W-:Y:S01]  /*12a3b0*/  STL [R1+0xc38], R20 ;  /* 0x000c381401007387 */ /* 0x0005e20000100800 */
[----:B---3--:R-:W-:-:S02]  /*12a3c0*/  F2FP.SATFINITE.E4M3.F32.PACK_AB_MERGE_C R13, R13, R12, RZ ;  /* 0x0000000c0d0d723e */ /* 0x008fc400048070ff */
[----:B------:R-:W-:Y:S02]  /*12a3d0*/  F2FP.SATFINITE.E4M3.F32.PACK_AB_MERGE_C R5, R9, R5, RZ ;  /* 0x000000050905723e */ /* 0x000fe400048070ff */
[C---:B--2---:R-:W-:Y:S01]  /*12a3e0*/  IADD3 R20, P1, R0.reuse, R25, RZ ;  /* 0x0000001900147210 */ /* 0x044fe20007f3e0ff */
[----:B------:R0:W-:Y:S04]  /*12a3f0*/  STL.64 [R1+0x69f0], R24 ;  /* 0x0069f01801007387 */ /* 0x0001e80000100a00 */
[----:B------:R-:W-:Y:S02]  /*12a400*/  IMAD.X R21, R3, 0x1, R24, P1 ;  /* 0x0000000103157824 */ /* 0x000fe400008e0618 */
[----:B0-----:R-:W2:Y:S04]  /*12a410*/  LDL.LU R24, [R1+0xffc] ;  /* 0x000ffc0001187983 */ /* 0x001ea80000300800 */
[----:B------:R-:W3:Y:S04]  /*12a420*/  LDL.LU R25, [R1+0x1000] ;  /* 0x0010000001197983 */ /* 0x000ee80000300800 */
[----:B------:R0:W-:Y:S04]  /*12a430*/  STL.64 [R1+0x5288], R20 ;  /* 0x0052881401007387 */ /* 0x0001e80000100a00 */
[----:B------:R-:W3:Y:S01]  /*12a440*/  LDL.LU R12, [R1+0x1020] ;  /* 0x00102000010c7983 */ /* 0x000ee20000300800 */
[----:B0-----:R-:W-:-:S03]  /*12a450*/  IADD3 R20, P1, R0, R23, RZ ;  /* 0x0000001700147210 */ /* 0x001fc60007f3e0ff */
[----:B------:R0:W-:Y:S02]  /*12a460*/  STL [R1+0xc3c], R13 ;  /* 0x000c3c0d01007387 */ /* 0x0001e40000100800 */
[----:B------:R-:W-:Y:S02]  /*12a470*/  IMAD.X R21, R3, 0x1, R22, P1 ;  /* 0x0000000103157824 */ /* 0x000fe400008e0616 */
[----:B0-----:R-:W3:Y:S04]  /*12a480*/  LDL.LU R13, [R1+0x1024] ;  /* 0x00102400010d7983 */ /* 0x001ee80000300800 */
[----:B------:R-:W-:Y:S04]  /*12a490*/  STL [R1+0xa4c], R5 ;  /* 0x000a4c0501007387 */ /* 0x000fe80000100800 */
[----:B------:R0:W-:Y:S04]  /*12a4a0*/  STL.64 [R1+0x5278], R20 ;  /* 0x0052781401007387 */ /* 0x0001e80000100a00 */
[----:B0-----:R-:W4:Y:S01]  /*12a4b0*/  LDL.LU.64 R20, [R1+0x6a08] ;  /* 0x006a080001147983 */ /* 0x001f220000300a00 */
[----:B------:R-:W-:-:S02]  /*12a4c0*/  F2FP.SATFINITE.E4M3.F32.PACK_AB_MERGE_C R19, R19, R18, RZ ;  /* 0x000000121313723e */ /* 0x000fc400048070ff */
[----:B------:R-:W-:Y:S01]  /*12a4d0*/  F2FP.SATFINITE.E4M3.F32.PACK_AB_MERGE_C R18, R6, R10, RZ ;  /* 0x0000000a0612723e */ /* 0x000fe200048070ff */
[----:B------:R-:W3:Y:S04]  /*12a4e0*/  LDL.LU R5, [R1+0x1028] ;  /* 0x0010280001057983 */ /* 0x000ee80000300800 */
[----:B------:R-:W3:Y:S04]  /*12a4f0*/  LDL.LU R9, [R1+0x102c] ;  /* 0x00102c0001097983 */ /* 0x000ee80000300800 */
[----:B------:R-:W2:Y:S04]  /*12a500*/  LDL.LU R10, [R1+0x1030] ;  /* 0x00103000010a7983 */ /* 0x000ea80000300800 */
[----:B------:R-:W-:Y:S04]  /*12a510*/  STL [R1+0x596c], R19 ;  /* 0x00596c1301007387 */ /* 0x000fe80000100800 */
[----:B------:R-:W2:Y:S04]  /*12a520*/  LDL.LU R6, [R1+0x1034] ;  /* 0x0010340001067983 */ /* 0x000ea80000300800 */
[----:B------:R4:W-:Y:S02]  /*12a530*/  STL [R1+0x978], R18 ;  /* 0x0009781201007387 */ /* 0x0009e40000100800 */
[----:B----4-:R-:W-:-:S05]  /*12a540*/  IADD3 R18, P1, R0, R21, RZ ;  /* 0x0000001500127210 */ /* 0x010fca0007f3e0ff */
[----:B------:R-:W-:-:S05]  /*12a550*/  IMAD.X R19, R3, 0x1, R20, P1 ;  /* 0x0000000103137824 */ /* 0x000fca00008e0614 */
[----:B------:R0:W-:Y:S04]  /*12a560*/  STL.64 [R1+0x5268], R18 ;  /* 0x0052681201007387 */ /* 0x0001e80000100a00 */
[----:B0-----:R-:W4:Y:S04]  /*12a570*/  LDL.LU.64 R18, [R1+0x6a00] ;  /* 0x006a000001127983 */ /* 0x001f280000300a00 */
[----:B------:R0:W-:Y:S04]  /*12a580*/  STL.64 [R1+0x69e8], R20 ;  /* 0x0069e81401007387 */ /* 0x0001e80000100a00 */
[----:B0-----:R-:W3:Y:S01]  /*12a590*/  LDL.LU R21, [R1+0xff8] ;  /* 0x000ff80001157983 */ /* 0x001ee20000300800 */
[----:B------:R-:W-:-:S02]  /*12a5a0*/  F2FP.SATFINITE.E4M3.F32.PACK_AB_MERGE_C R7, R7, R27, RZ ;  /* 0x0000001b0707723e */ /* 0x000fc400048070ff */
[----:B------:R-:W-:Y:S02]  /*12a5b0*/  F2FP.SATFINITE.E4M3.F32.PACK_AB_MERGE_C R2, R4, R2, RZ ;  /* 0x000000020402723e */ /* 0x000fe400048070ff */
[----:B--2---:R-:W-:Y:S02]  /*12a5c0*/  F2FP.SATFINITE.E4M3.F32.PACK_AB_MERGE_C R6, R6, R10, RZ ;  /* 0x0000000a0606723e */ /* 0x004fe400048070ff */
[----:B----4-:R-:W-:Y:S02]  /*12a5d0*/  IADD3 R20, P1, R0, R19, RZ ;  /* 0x0000001300147210 */ /* 0x010fe40007f3e0ff */
[----:B---3--:R-:W-:Y:S02]  /*12a5e0*/  F2FP.SATFINITE.E4M3.F32.PACK_AB_MERGE_C R21, R24, R21, RZ ;  /* 0x000000151815723e */ /* 0x008fe400048070ff */
[----:B------:R-:W-:-:S03]  /*12a5f0*/  F2FP.SATFINITE.E4M3.F32.PACK_AB_MERGE_C R24, R26, R25, RZ ;  /* 0x000000191a18723e */ /* 0x000fc600048070ff */
[----:B------:R0:W-:Y:S04]  /*12a600*/  STL [R1+0x984], R21 ;  /* 0x0009841501007387 */ /* 0x0001e80000100800 */
[----:B------:R1:W-:Y:S01]  /*12a610*/  STL [R1+0x924], R24 ;  /* 0x0009241801007387 */ /* 0x0003e20000100800 */
[----:B0-----:R-:W-:-:S03]  /*12a620*/  IMAD.X R21, R3, 0x1, R18, P1 ;  /* 0x0000000103157824 */ /* 0x001fc600008e0612 */
[----:B-1----:R-:W2:Y:S04]  /*12a630*/  LDL.LU R24, [R1+0x1038] ;  /* 0x0010380001187983 */ /* 0x002ea80000300800 */
[----:B------:R0:W-:Y:S04]  /*12a640*/  STL.64 [R1+0x5258], R20 ;  /* 0x0052581401007387 */ /* 0x0001e80000100a00 */
[----:B------:R1:W-:Y:S04]  /*12a650*/  STL [R1+0x92c], R7 ;  /* 0x00092c0701007387 */ /* 0x0003e80000100800 */
[----:B------:R-:W2:Y:S01]  /*12a660*/  LDL.LU R25, [R1+0x103c] ;  /* 0x00103c0001197983 */ /* 0x000ea20000300800 */
[----:B0-----:R-:W-:-:S03]  /*12a670*/  IADD3 R20, P1, R0, R17, RZ ;  /* 0x0000001100147210 */ /* 0x001fc60007f3e0ff */
[----:B------:R0:W-:Y:S01]  /*12a680*/  STL [R1+0x8e4], R2 ;  /* 0x0008e40201007387 */ /* 0x0001e20000100800 */
[----:B-1----:R-:W-:Y:S01]  /*12a690*/  F2FP.SATFINITE.E4M3.F32.PACK_AB_MERGE_C R7, R8, R11, RZ ;  /* 0x0000000b0807723e */ /* 0x002fe200048070ff */
[C---:B------:R-:W-:Y:S01]  /*12a6a0*/  IMAD.X R21, R3.reuse, 0x1, R15, P1 ;  /* 0x0000000103157824 */ /* 0x040fe200008e060f */
[----:B------:R-:W-:Y:S01]  /*12a6b0*/  IADD3 R26, P1, R0, R16, RZ ;  /* 0x00000010001a7210 */ /* 0x000fe20007f3e0ff */
[----:B0-----:R-:W3:Y:S04]  /*12a6c0*/  LDL.LU R2, [R1+0x1040] ;  /* 0x0010400001027983 */ /* 0x001ee80000300800 */
[----:B------:R-:W3:Y:S04]  /*12a6d0*/  LDL.LU R4, [R1+0x1044] ;  /* 0x0010440001047983 */ /* 0x000ee80000300800 */
[----:B------:R0:W-:Y:S01]  /*12a6e0*/  STL.64 [R1+0x5248], R20 ;  /* 0x0052481401007387 */ /* 0x0001e20000100a00 */
[----:B------:R-:W-:-:S03]  /*12a6f0*/  IMAD.X R27, R3, 0x1, R14, P1 ;  /* 0x00000001031b7824 */ /* 0x000fc600008e060e */
[----:B0-----:R-:W4:Y:S04]  /*12a700*/  LDL.LU R20, [R1+0x1048] ;  /* 0x0010480001147983 */ /* 0x001f280000300800 */
[----:B------:R-:W4:Y:S04]  /*12a710*/  LDL.LU R21, [R1+0x104c] ;  /* 0x00104c0001157983 */ /* 0x000f280000300800 */
[----:B------:R0:W-:Y:S04]  /*12a720*/  STL [R1+0x8ec], R7 ;  /* 0x0008ec0701007387 */ /* 0x0001e80000100800 */
[----:B------:R-:W4:Y:S04]  /*12a730*/  LDL.LU R11, [R1+0x1050] ;  /* 0x00105000010b7983 */ /* 0x000f280000300800 */
[----:B------:R-:W4:Y:S01]  /*12a740*/  LDL.LU R8, [R1+0x1054] ;  /* 0x0010540001087983 */ /* 0x000f220000300800 */
[----:B0-----:R-:W-:-:S03]  /*12a750*/  F2FP.SATFINITE.E4M3.F32.PACK_AB_MERGE_C R7, R13, R12, RZ ;  /* 0x0000000c0d07723e */ /* 0x001fc600048070ff */
[----:B------:R-:W-:Y:S04]  /*12a760*/  STL.64 [R1+0x69e0], R16 ;  /* 0x0069e01001007387 */ /* 0x000fe80000100a00 */
[----:B------:R-:W4:Y:S04]  /*12a770*/  LDL.LU R3, [R1+0x1058] ;  /* 0x0010580001037983 */ /* 0x000f280000300800 */
[----:B------:R-:W4:Y:S04]  /*12a780*/  LDL.LU R13, [R1+0x105c] ;  /* 0x00105c00010d7983 */ /* 0x000f280000300800 */
[----:B------:R-:W-:Y:S04]  /*12a790*/  STL.64 [R1+0x5240], R26 ;  /* 0x0052401a01007387 */ /* 0x000fe80000100a00 */
[----:B------:R0:W-:Y:S01]  /*12a7a0*/  STL [R1+0x884], R7 ;  /* 0x0008840701007387 */ /* 0x0001e20000100800 */
[----:B------:R-:W-:Y:S01]  /*12a7b0*/  VIADD R0, R0, UR5 ;  /* 0x0000000500007c36 */ /* 0x000fe20008000000 */
[----:B------:R-:W-:Y:S01]  /*12a7c0*/  ULDC UR5, c[0x0][0x248] ;  /* 0x0000920000057ab9 */ /* 0x000fe20000000800 */
[----:B0-----:R-:W-:-:S02]  /*12a7d0*/  F2FP.SATFINITE.E4M3.F32.PACK_AB_MERGE_C R7, R9, R5, RZ ;  /* 0x000000050907723e */ /* 0x001fc400048070ff */
[----:B------:R-:W4:Y:S04]  /*12a7e0*/  LDL.LU R5, [R1+0x1060] ;  /* 0x0010600001057983 */ /* 0x000f280000300800 */
[----:B------:R-:W4:Y:S04]  /*12a7f0*/  LDL.LU R9, [R1+0x1064] ;  /* 0x0010640001097983 */ /* 0x000f280000300800 */
[----:B------:R0:W-:Y:S04]  /*12a800*/  STL [R1+0x5974], R7 ;  /* 0x0059740701007387 */ /* 0x0001e80000100800 */
[----:B------:R-:W4:Y:S04]  /*12a810*/  LDL.LU R16, [R1+0x1068] ;  /* 0x0010680001107983 */ /* 0x000f280000300800 */
[----:B------:R-:W4:Y:S01]  /*12a820*/  LDL.LU R17, [R1+0x106c] ;  /* 0x00106c0001117983 */ /* 0x000f220000300800 */
[----:B------:R-:W-:-:S03]  /*12a830*/  IADD3 R26, P1, R0, R29, RZ ;  /* 0x0000001d001a7210 */ /* 0x000fc60007f3e0ff */
[----:B------:R-:W-:Y:S04]  /*12a840*/  STL [R1+0x820], R6 ;  /* 0x0008200601007387 */ /* 0x000fe80000100800 */
[----:B0-----:R-:W4:Y:S04]  /*12a850*/  LDL.LU R7, [R1+0x1070] ;  /* 0x0010700001077983 */ /* 0x001f280000300800 */
[----:B------:R-:W4:Y:S04]  /*12a860*/  LDL.LU R12, [R1+0x1074] ;  /* 0x00107400010c7983 */ /* 0x000f280000300800 */
[----:B------:R0:W-:Y:S02]  /*12a870*/  STL [R1+0x69d0], R29 ;  /* 0x0069d01d01007387 */ /* 0x0001e40000100800 */
[----:B0-----:R-:W-:-:S05]  /*12a880*/  SHF.R.S32.HI R29, RZ, 0x1f, R0 ;  /* 0x0000001fff1d7819 */ /* 0x001fca0000011400 */
[----:B------:R-:W-:-:S05]  /*12a890*/  IMAD.X R27, R29, 0x1, R28, P1 ;  /* 0x000000011d1b7824 */ /* 0x000fca00008e061c */
[----:B------:R0:W-:Y:S04]  /*12a8a0*/  STL.64 [R1+0x5220], R26 ;  /* 0x0052201a01007387 */ /* 0x0001e80000100a00 */
[----:B0-----:R-:W4:Y:S04]  /*12a8b0*/  LDL.LU.64 R26, [R1+0x69f8] ;  /* 0x0069f800011a7983 */ /* 0x001f280000300a00 */
[----:B------:R-:W4:Y:S04]  /*12a8c0*/  LDL.LU R10, [R1+0x1078] ;  /* 0x00107800010a7983 */ /* 0x000f280000300800 */
[----:B------:R-:W4:Y:S01]  /*12a8d0*/  LDL.LU R6, [R1+0x107c] ;  /* 0x00107c0001067983 */ /* 0x000f220000300800 */
[----:B--2---:R-:W-:-:S02]  /*12a8e0*/  F2FP.SATFINITE.E4M3.F32.PACK_AB_MERGE_C R25, R25, R24, RZ ;  /* 0x000000181919723e */ /* 0x004fc400048070ff */
[----:B---3--:R-:W-:Y:S02]  /*12a8f0*/  F2FP.SATFINITE.E4M3.F32.PACK_AB_MERGE_C R24, R4, R2, RZ ;  /* 0x000000020418723e */ /* 0x008fe400048070ff */
[----:B------:R-:W2:Y:S04]  /*12a900*/  LDL.LU R2, [R1+0x1080] ;  /* 0x0010800001027983 */ /* 0x000ea80000300800 */
[----:B------:R-:W-:Y:S04]  /*12a910*/  STL [R1+0x830], R25 ;  /* 0x0008301901007387 */ /* 0x000fe80000100800 */
[----:B------:R-:W2:Y:S04]  /*12a920*/  LDL.LU R4, [R1+0x1084] ;  /* 0x0010840001047983 */ /* 0x000ea80000300800 */
[----:B------:R4:W-:Y:S02]  /*12a930*/  STL [R1+0x7bc], R24 ;  /* 0x0007bc1801007387 */ /* 0x0009e40000100800 */
[----:B----4-:R-:W-:-:S05]  /*12a940*/  IADD3 R24, P1, R0, R27, RZ ;  /* 0x0000001b00187210 */ /* 0x010fca0007f3e0ff */
[----:B------:R-:W-:-:S05]  /*12a950*/  IMAD.X R25, R29, 0x1, R26, P1 ;  /* 0x000000011d197824 */ /* 0x000fca00008e061a */
[----:B------:R0:W-:Y:S04]  /*12a960*/  STL.64 [R1+0x5210], R24 ;  /* 0x0052101801007387 */ /* 0x0001e80000100a00 */
[----:B0-----:R-:W3:Y:S01]  /*12a970*/  LDL.LU.64 R24, [R1+0x69f0] ;  /* 0x0069f00001187983 */ /* 0x001ee20000300a00 */
[----:B------:R-:W-:Y:S02]  /*12a980*/  F2FP.SATFINITE.E4M3.F32.PACK_AB_MERGE_C R21, R21, R20, RZ ;  /* 0x000000141515723e */ /* 0x000fe400048070ff */
[----:B------:R-:W-:Y:S01]  /*12a990*/  F2FP.SATFINITE.E4M3.F32.PACK_AB_MERGE_C R20, R8, R11, RZ ;  /* 0x0000000b0814723e */ /* 0x000fe200048070ff */
[----:B------:R0:W-:Y:S04]  /*12a9a0*/  STL.64 [R1+0x69d8], R26 ;  /* 0x0069d81a01007387 */ /* 0x0001e80000100a00 */
[----:B------:R-:W4:Y:S04]  /*12a9b0*/  LDL.LU R11, [R1+0x1088] ;  /* 0x00108800010b7983 */ /* 0x000f280000300800 */
[----:B------:R-:W-:Y:S04]  /*12a9c0*/  STL [R1+0x7d0], R21 ;  /* 0x0007d01501007387 */ /* 0x000fe80000100800 */
[----:B------:R-:W4:Y:S04]  /*12a9d0*/  LDL.LU R8, [R1+0x108c] ;  /* 0x00108c0001087983 */ /* 0x000f280000300800 */
[----:B------:R3:W-:Y:S01]  /*12a9e0*/  STL [R1+0x760], R20 ;  /* 0x0007601401007387 */ /* 0x0007e20000100800 */
[----:B------:R-:W-:-:S03]  /*12a9f0*/  F2FP.SATFINITE.E4M3.F32.PACK_AB_MERGE_C R3, R13, R3, RZ ;  /* 0x000000030d03723e */ /* 0x000fc600048070ff */
[----:B0-----:R-:W4:Y:S04]  /*12aa00*/  LDL.LU R26, [R1+0x1090] ;  /* 0x00109000011a7983 */ /* 0x001f280000300800 */
[----:B------:R-:W4:Y:S01]  /*12aa10*/  LDL.LU R27, [R1+0x1094] ;  /* 0x00109400011b7983 */ /* 0x000f220000300800 */
[----:B------:R-:W-:Y:S02]  /*12aa20*/  F2FP.SATFINITE.E4M3.F32.PACK_AB_MERGE_C R5, R9, R5, RZ ;  /* 0x000000050905723e */ /* 0x000fe400048070ff */
[----:B---3--:R-:W-:-:S05]  /*12aa30*/  IADD3 R20, P1, R0, R25, RZ ;  /* 0x0000001900147210 */ /* 0x008fca0007f3e0ff */
[----:B------:R-:W-:-:S05]  /*12aa40*/  IMAD.X R21, R29, 0x1, R24, P1 ;  /* 0x000000011d157824 */ /* 0x000fca00008e0618 */
[----:B------:R0:W-:Y:S04]  /*12aa50*/  STL.64 [R1+0x5208], R20 ;  /* 0x0052081401007387 */ /* 0x0001e80000100a00 */
[----:B------:R1:W-:Y:S01]  /*12aa60*/  STL [R1+0x76c], R3 ;  /* 0x00076c0301007387 */ /* 0x0003e20000100800 */
[----:B0-----:R-:W-:-:S03]  /*12aa70*/  IADD3 R20, P1, R0, R23, RZ ;  /* 0x0000001700147210 */ /* 0x001fc60007f3e0ff */
[----:B-1----:R-:W3:Y:S02]  /*12aa80*/  LDL.LU R3, [R1+0x10a0] ;  /* 0x0010a00001037983 */ /* 0x002ee40000300800 */
[----:B------:R-:W-:Y:S02]  /*12aa90*/  IMAD.X R21, R29, 0x1, R22, P1 ;  /* 0x000000011d157824 */ /* 0x000fe400008e0616 */
[----:B------:R-:W3:Y:S04]  /*12aaa0*/  LDL.LU R13, [R1+0x10a4] ;  /* 0x0010a400010d7983 */ /* 0x000ee80000300800 */
[----:B------:R0:W-:Y:S04]  /*12aab0*/  STL [R1+0x714], R5 ;  /* 0x0007140501007387 */ /* 0x0001e80000100800 */
[----:B0-----:R-:W3:Y:S04]  /*12aac0*/  LDL.LU R5, [R1+0x10a8] ;  /* 0x0010a80001057983 */ /* 0x001ee80000300800 */
[----:B------:R-:W3:Y:S04]  /*12aad0*/  LDL.LU R9, [R1+0x10ac] ;  /* 0x0010ac0001097983 */ /* 0x000ee80000300800 */
[----:B------:R0:W-:Y:S04]  /*12aae0*/  STL.64 [R1+0x51f8], R20 ;  /* 0x0051f81401007387 */ /* 0x0001e80000100a00 */
[----:B0-----:R-:W4:Y:S01]  /*12aaf0*/  LDL.LU.64 R20, [R1+0x69e8] ;  /* 0x0069e80001147983 */ /* 0x001f220000300a00 */
[----:B------:R-:W-:-:S02]  /*12ab00*/  F2FP.SATFINITE.E4M3.F32.PACK_AB_MERGE_C R17, R17, R16, RZ ;  /* 0x000000101111723e */ /* 0x000fc400048070ff */
[----:B------:R-:W-:-:S03]  /*12ab10*/  F2FP.SATFINITE.E4M3.F32.PACK_AB_MERGE_C R7, R12, R7, RZ ;  /* 0x000000070c07723e */ /* 0x000fc600048070ff */
[----:B------:R0:W-:Y:S04]  /*12ab20*/  STL [R1+0x5948], R17 ;  /* 0x0059481101007387 */ /* 0x0001e80000100800 */
[----:B------:R-:W-:Y:S01]  /*12ab30*/  STL [R1+0x674], R7 ;  /* 0x0006740701007387 */ /* 0x000fe20000100800 */
[----:B------:R-:W-:Y:S02]  /*12ab40*/  F2FP.SATFINITE.E4M3.F32.PACK_AB_MERGE_C R6, R6, R10, RZ ;  /* 0x0000000a0606723e */ /* 0x000fe400048070ff */
[----:B--2---:R-:W-:Y:S02]  /*12ab50*/  F2FP.SATFINITE.E4M3.F32.PACK_AB_MERGE_C R2, R4, R2, RZ ;  /* 0x000000020402723e */ /* 0x004fe400048070ff */
[----:B----4-:R-:W-:Y:S01]  /*12ab60*/  IADD3 R16, P1, R0, R21, RZ ;  /* 0x0000001500107210 */ /* 0x010fe20007f3e0ff */
[----:B------:R1:W-:Y:S04]  /*12ab70*/  STL.64 [R1+0x69c8], R20 ;  /* 0x0069c81401007387 */ /* 0x0003e80000100a00 */
[----:B0-----:R-:W-:-:S02]  /*12ab80*/  IMAD.X R17, R29, 0x1, R20, P1 ;  /* 0x000000011d117824 */ /* 0x001fc400008e0614 */
[----:B-1----:R-:W2:Y:S04]  /*12ab90*/  LDL.LU R20, [R1+0x10b0] ;  /* 0x0010b00001147983 */ /* 0x002ea80000300800 */
[----:B------:R-:W2:Y:S04]  /*12aba0*/  LDL.LU R21, [R1+0x10b4] ;  /* 0x0010b40001157983 */ /* 0x000ea80000300800 */
[----:B------:R0:W-:Y:S04]  /*12abb0*/  STL.64 [R1+0x51e8], R16 ;  /* 0x0051e81001007387 */ /* 0x0001e80000100a00 */
[----:B------:R-:W4:Y:S04]  /*12abc0*/  LDL.LU R7, [R1+0x10b8] ;  /* 0x0010b80001077983 */ /* 0x000f280000300800 */
[----:B------:R-:W4:Y:S01]  /*12abd0*/  LDL.LU R12, [R1+0x10bc] ;  /* 0x0010bc00010c7983 */ /* 0x000f220000300800 */
[----:B0-----:R-:W-:-:S03]  /*12abe0*/  IADD3 R16, P1, R0, R19, RZ ;  /* 0x0000001300107210 */ /* 0x001fc60007f3e0ff */
[----:B------:R0:W-:Y:S02]  /*12abf0*/  STL [R1+0x684], R6 ;  /* 0x0006840601007387 */ /* 0x0001e40000100800 */
[----:B------:R-:W-:Y:S02]  /*12ac00*/  IMAD.X R17, R29, 0x1, R18, P1 ;  /* 0x000000011d117824 */ /* 0x000fe400008e0612 */
[----:B------:R-:W4:Y:S04]  /*12ac10*/  LDL.LU R10, [R1+0x10c0] ;  /* 0x0010c000010a7983 */ /* 0x000f280000300800 */
[----:B0-----:R-:W4:Y:S04]  /*12ac20*/  LDL.LU R6, [R1+0x10c4] ;  /* 0x0010c40001067983 */ /* 0x001f280000300800 */
[----:B------:R-:W-:Y:S04]  /*12ac30*/  STL [R1+0x584], R2 ;  /* 0x0005840201007387 */ /* 0x000fe80000100800 */
[----:B------:R0:W-:Y:S04]  /*12ac40*/  STL.64 [R1+0x51d8], R16 ;  /* 0x0051d81001007387 */ /* 0x0001e80000100a00 */
[----:B0-----:R-:W2:Y:S04]  /*12ac50*/  LDL.LU.64 R16, [R1+0x69e0] ;  /* 0x0069e00001107983 */ /* 0x001ea80000300a00 */
[----:B------:R0:W-:Y:S04]  /*12ac60*/  STL.64 [R1+0x69c0], R18 ;  /* 0x0069c01201007387 */ /* 0x0001e80000100a00 */
[----:B0-----:R-:W4:Y:S04]  /*12ac70*/  LDL.LU R18, [R1+0x1098] ;  /* 0x0010980001127983 */ /* 0x001f280000300800 */
[----:B------:R-:W4:Y:S01]  /*12ac80*/  LDL.LU R19, [R1+0x109c] ;  /* 0x00109c0001137983 */ /* 0x000f220000300800 */
[----:B------:R-:W-:-:S02]  /*12ac90*/  F2FP.SATFINITE.E4M3.F32.PACK_AB_MERGE_C R8, R8, R11, RZ ;  /* 0x0000000b0808723e */ /* 0x000fc400048070ff */
[----:B------:R-:W-:Y:S01]  /*12aca0*/  F2FP.SATFINITE.E4M3.F32.PACK_AB_MERGE_C R27, R27, R26, RZ ;  /* 0x0000001a1b1b723e */ /* 0x000fe200048070ff */
[----:B------:R-:W4:Y:S04]  /*12acb0*/  LDL.LU R2, [R1+0x10c8] ;  /* 0x0010c80001027983 */ /* 0x000f280000300800 */
[----:B------:R-:W4:Y:S04]  /*12acc0*/  LDL.LU R4, [R1+0x10cc] ;  /* 0x0010cc0001047983 */ /* 0x000f280000300800 */
[----:B------:R0:W-:Y:S04]  /*12acd0*/  STL [R1+0x58c], R8 ;  /* 0x00058c0801007387 */ /* 0x0001e80000100800 */
[----:B------:R-:W4:Y:S04]  /*12ace0*/  LDL.LU R11, [R1+0x10d0] ;  /* 0x0010d000010b7983 */ /* 0x000f280000300800 */
[----:B0-----:R-:W4:Y:S04]  /*12acf0*/  LDL.LU R8, [R1+0x10d4] ;  /* 0x0010d40001087983 */ /* 0x001f280000300800 */
[----:B------:R0:W-:Y:S01]  /*12ad00*/  STL [R1+0x568], R27 ;  /* 0x0005681b01007387 */ /* 0x0001e20000100800 */
[----:B---3--:R-:W-:-:S02]  /*12ad10*/  F2FP.SATFINITE.E4M3.F32.PACK_AB_MERGE_C R13, R13, R3, RZ ;  /* 0x000000030d0d723e */ /* 0x008fc400048070ff */
[----:B------:R-:W-:Y:S02]  /*12ad20*/  F2FP.SATFINITE.E4M3.F32.PACK_AB_MERGE_C R5, R9, R5, RZ ;  /* 0x000000050905723e */ /* 0x000fe400048070ff */
[----:B--2---:R-:W-:-:S05]  /*12ad30*/  IADD3 R26, P1, R0, R17, RZ ;  /* 0x00000011001a7210 */ /* 0x004fca0007f3e0ff */
[----:B0-----:R-:W-:-:S05]  /*12ad40*/  IMAD.X R27, R29, 0x1, R15, P1 ;  /* 0x000000011d1b7824 */ /* 0x001fca00008e060f */
[----:B------:R0:W-:Y:S01]  /*12ad50*/  STL.64 [R1+0x51c8], R26 ;  /* 0x0051c81a01007387 */ /* 0x0001e20000100a00 */
[----:B----4-:R-:W-:Y:S02]  /*12ad60*/  F2FP.SATFINITE.E4M3.F32.PACK_AB_MERGE_C R19, R19, R18, RZ ;  /* 0x000000121313723e */ /* 0x010fe400048070ff */
[----:B------:R-:W-:Y:S01]  /*12ad70*/  IADD3 R18, P1, R0, R16, RZ ;  /* 0x0000001000127210 */ /* 0x000fe20007f3e0ff */
[----:B0-----:R-:W2:Y:S04]  /*12ad80*/  LDL.LU.64 R26, [R1+0x69d8] ;  /* 0x0069d800011a7983 */ /* 0x001ea80000300a00 */
[----:B------:R0:W-:Y:S02]  /*12ad90*/  STL [R1+0x570], R19 ;  /* 0x0005701301007387 */ /* 0x0001e40000100800 */
[----:B0-----:R-:W-:-:S02]  /*12ada0*/  IMAD.X R19, R29, 0x1, R14, P1 ;  /* 0x000000011d137824 */ /* 0x001fc400008e060e */
[----:B------:R-:W3:Y:S04]  /*12adb0*/  LDL.LU R29, [R1+0x69d0] ;  /* 0x0069d000011d7983 */ /* 0x000ee80000300800 */
[----:B------:R-:W4:Y:S04]  /*12adc0*/  LDL.LU R3, [R1+0x10d8] ;  /* 0x0010d80001037983 */ /* 0x000f280000300800 */
[----:B------:R-:W-:Y:S04]  /*12add0*/  STL.64 [R1+0x51c0], R18 ;  /* 0x0051c01201007387 */ /* 0x000fe80000100a00 */
[----:B------:R0:W-:Y:S04]  /*12ade0*/  STL [R1+0x550], R13 ;  /* 0x0005500d01007387 */ /* 0x0001e80000100800 */
[----:B------:R-:W4:Y:S04]  /*12adf0*/  LDL.LU R9, [R1+0x10dc] ;  /* 0x0010dc0001097983 */ /* 0x000f280000300800 */
[----:B------:R1:W-:Y:S04]  /*12ae00*/  STL [R1+0x593c], R5 ;  /* 0x00593c0501007387 */ /* 0x0003e80000100800 */
[----:B0-----:R-:W4:Y:S04]  /*12ae10*/  LDL.LU R13, [R1+0x10e0] ;  /* 0x0010e000010d7983 */ /* 0x001f280000300800 */
[----:B-1----:R-:W4:Y:S01]  /*12ae20*/  LDL.LU R5, [R1+0x10e4] ;  /* 0x0010e40001057983 */ /* 0x002f220000300800 */
[----:B------:R-:W-:Y:S01]  /*12ae30*/  VIADD R0, R0, UR5 ;  /* 0x0000000500007c36 */ /* 0x000fe20008000000 */
[----:B------:R-:W-:Y:S01]  /*12ae40*/  F2FP.SATFINITE.E4M3.F32.PACK_AB_MERGE_C R20, R21, R20, RZ ;  /* 0x000000141514723e */ /* 0x000fe200048070ff */
[----:B------:R-:W-:Y:S01]  /*12ae50*/  ULDC UR5, c[0x0][0x248] ;  /* 0x0000920000057ab9 */ /* 0x000fe20000000800 */
[----:B------:R-:W-:-:S02]  /*12ae60*/  F2FP.SATFINITE.E4M3.F32.PACK_AB_MERGE_C R7, R12, R7, RZ ;  /* 0x000000070c07723e */ /* 0x000fc400048070ff */
[----:B------:R-:W-:Y:S02]  /*12ae70*/  F2FP.SATFINITE.E4M3.F32.PACK_AB_MERGE_C R6, R6, R10, RZ ;  /* 0x0000000a0606723e */ /* 0x000fe400048070ff */
[----:B------:R-:W-:Y:S02]  /*12ae80*/  F2FP.SATFINITE.E4M3.F32.PACK_AB_MERGE_C R2, R4, R2, RZ ;  /* 0x000000020402723e */ /* 0x000fe400048070ff */
[----:B------:R-:W-:Y:S02]  /*12ae90*/  F2FP.SATFINITE.E4M3.F32.PACK_AB_MERGE_C R4, R8, R11, RZ ;  /* 0x0000000b0804723e */ /* 0x000fe400048070ff */
[C---:B---3--:R-:W-:Y:S01]  /*12aea0*/  IADD3 R18, P1, R0.reuse, R29, RZ ;  /* 0x0000001d00127210 */ /* 0x048fe20007f3e0ff */
[----:B------:R0:W-:Y:S02]  /*12aeb0*/  STL [R1+0x69b8], R29 ;  /* 0x0069b81d01007387 */ /* 0x0001e40000100800 */
[----:B0-----:R-:W-:Y:S02]  /*12aec0*/  SHF.R.S32.HI R29, RZ, 0x1f, R0 ;  /* 0x0000001fff1d7819 */ /* 0x001fe40000011400 */
[----:B------:R2:W-:Y:S03]  /*12aed0*/  STL [R1+0x544], R20 ;  /* 0x0005441401007387 */ /* 0x0005e60000100800 */
[----:B------:R-:W-:Y:S01]  /*12aee0*/  IMAD.X R19, R29, 0x1, R28, P1 ;  /* 0x000000011d137824 */ /* 0x000fe200008e061c */
[----:B--2---:R-:W-:-:S04]  /*12aef0*/  IADD3 R20, P1, R0, R27, RZ ;  /* 0x0000001b00147210 */ /* 0x004fc80007f3e0ff */
[----:B------:R0:W-:Y:S01]  /*12af00*/  STL.64 [R1+0x51a0], R18 ;  /* 0x0051a01201007387 */ /* 0x0001e20000100a00 */
[----:B------:R-:W-:-:S03]  /*12af10*/  IMAD.X R21, R29, 0x1, R26, P1 ;  /* 0x000000011d157824 */ /* 0x000fc600008e061a */
[----:B0-----:R-:W2:Y:S04]  /*12af20*/  LDL.LU R19, [R1+0x10e8] ;  /* 0x0010e80001137983 */ /* 0x001ea80000300800 */
[----:B------:R-:W-:Y:S04]  /*12af30*/  STL [R1+0x5938], R7 ;  /* 0x0059380701007387 */ /* 0x000fe80000100800 */
[----:B------:R-:W2:Y:S04]  /*12af40*/  LDL.LU R12, [R1+0x10ec] ;  /* 0x0010ec00010c7983 */ /* 0x000ea80000300800 */
[----:B------:R0:W-:Y:S04]  /*12af50*/  STL [R1+0x534], R6 ;  /* 0x0005340601007387 */ /* 0x0001e80000100800 */
[----:B------:R-:W3:Y:S04]  /*12af60*/  LDL.LU R10, [R1+0x10f0] ;  /* 0x0010f000010a7983 */ /* 0x000ee80000300800 */
[----:B0-----:R-:W3:Y:S04]  /*12af70*/  LDL.LU R6, [R1+0x10f4] ;  /* 0x0010f40001067983 */ /* 0x001ee80000300800 */
[----:B------:R-:W-:Y:S04]  /*12af80*/  STL.64 [R1+0x69b0], R26 ;  /* 0x0069b01a01007387 */ /* 0x000fe80000100a00 */
[----:B------:R0:W-:Y:S04]  /*12af90*/  STL.64 [R1+0x5190], R20 ;  /* 0x0051901401007387 */ /* 0x0001e80000100a00 */
[----:B------:R-:W3:Y:S04]  /*12afa0*/  LDL.LU R8, [R1+0x110c] ;  /* 0x00110c0001087983 */ /* 0x000ee80000300800 */
[----:B------:R1:W-:Y:S01]  /*12afb0*/  STL [R1+0x530], R2 ;  /* 0x0005300201007387 */ /* 0x0003e20000100800 */
[----:B0-----:R-:W-:-:S05]  /*12afc0*/  IADD3 R20, P1, R0, R25, RZ ;  /* 0x0000001900147210 */ /* 0x001fca0007f3e0ff */
[----:B------:R-:W-:Y:S01]  /*12afd0*/  IMAD.X R21, R29, 0x1, R24, P1 ;  /* 0x000000011d157824 */ /* 0x000fe200008e0618 */
[----:B-1----:R-:W3:Y:S04]  /*12afe0*/  LDL.LU R2, [R1+0x1110] ;  /* 0x0011100001027983 */ /* 0x002ee80000300800 */
[----:B------:R0:W-:Y:S01]  /*12aff0*/  STL [R1+0x514], R4 ;  /* 0x0005140401007387 */ /* 0x0001e20000100800 */
[----:B----4-:R-:W-:-:S03]  /*12b000*/  F2FP.SATFINITE.E4M3.F32.PACK_AB_MERGE_C R9, R9, R3, RZ ;  /* 0x000000030909723e */ /* 0x010fc600048070ff */
[----:B0-----:R-:W4:Y:S04]  /*12b010*/  LDL.LU R4, [R1+0x1114] ;  /* 0x0011140001047983 */ /* 0x001f280000300800 */
[----:B------:R-:W4:Y:S04]  /*12b020*/  LDL.LU R26, [R1+0x1118] ;  /* 0x00111800011a7983 */ /* 0x000f280000300800 */
[----:B------:R-:W4:Y:S04]  /*12b030*/  LDL.LU R11, [R1+0x111c] ;  /* 0x00111c00010b7983 */ /* 0x000f280000300800 */
[----:B------:R0:W-:Y:S04]  /*12b040*/  STL.64 [R1+0x69a8], R24 ;  /* 0x0069a81801007387 */ /* 0x0001e80000100a00 */
[----:B------:R1:W-:Y:S01]  /*12b050*/  STL.64 [R1+0x5188], R20 ;  /* 0x0051881401007387 */ /* 0x0003e20000100a00 */
[----:B------:R-:W-:-:S03]  /*12b060*/  F2FP.SATFINITE.E4M3.F32.PACK_AB_MERGE_C R13, R5, R13, RZ ;  /* 0x0000000d050d723e */ /* 0x000fc600048070ff */
[----:B0-----:R-:W4:Y:S01]  /*12b070*/  LDL.LU R24, [R1+0x1104] ;  /* 0x0011040001187983 */ /* 0x001f220000300800 */
[----:B-1----:R-:W-:-:S03]  /*12b080*/  IADD3 R20, P1, R0, R23, RZ ;  /* 0x0000001700147210 */ /* 0x002fc60007f3e0ff */
[----:B------:R-:W4:Y:S02]  /*12b090*/  LDL.LU R25, [R1+0x1108] ;  /* 0x0011080001197983 */ /* 0x000f240000300800 */
[----:B------:R-:W-:Y:S02]  /*12b0a0*/  IMAD.X R21, R29, 0x1, R22, P1 ;  /* 0x000000011d157824 */ /* 0x000fe400008e0616 */
[----:B------:R0:W-:Y:S04]  /*12b0b0*/  STL [R1+0x6280], R9 ;  /* 0x0062800901007387 */ /* 0x0001e80000100800 */
[----:B0-----:R-:W4:Y:S04]  /*12b0c0*/  LDL.LU R9, [R1+0x1100] ;  /* 0x0011000001097983 */ /* 0x001f280000300800 */
[----:B------:R0:W-:Y:S04]  /*12b0d0*/  STL [R1+0x629c], R13 ;  /* 0x00629c0d01007387 */ /* 0x0001e80000100800 */
[----:B0-----:R-:W4:Y:S04]  /*12b0e0*/  LDL.LU R13, [R1+0x10fc] ;  /* 0x0010fc00010d7983 */ /* 0x001f280000300800 */
[----:B------:R0:W-:Y:S04]  /*12b0f0*/  STL.64 [R1+0x5178], R20 ;  /* 0x0051781401007387 */ /* 0x0001e80000100a00 */
[----:B0-----:R-:W4:Y:S04]  /*12b100*/  LDL.LU.64 R20, [R1+0x69c8] ;  /* 0x0069c80001147983 */ /* 0x001f280000300a00 */
[----:B------:R-:W4:Y:S04]  /*12b110*/  LDL.LU R27, [R1+0x1120] ;  /* 0x00112000011b7983 */ /* 0x000f280000300800 */
[----:B------:R-:W4:Y:S04]  /*12b120*/  LDL.LU R7, [R1+0x1124] ;  /* 0x0011240001077983 */ /* 0x000f280000300800 */
[----:B------:R-:W4:Y:S04]  /*12b130*/  LDL.LU R3, [R1+0x1128] ;  /* 0x0011280001037983 */ /* 0x000f280000300800 */
[----:B------:R-:W4:Y:S04]  /*12b140*/  LDL.LU R5, [R1+0x112c] ;  /* 0x00112c0001057983 */ /* 0x000f280000300800 */
[----:B------:R0:W-:Y:S04]  /*12b150*/  STL.64 [R1+0x69a0], R22 ;  /* 0x0069a01601007387 */ /* 0x0001e80000100a00 */
[----:B0-----:R-:W4:Y:S01]  /*12b160*/  LDL.LU R23, [R1+0x10f8] ;  /* 0x0010f80001177983 */ /* 0x001f220000300800 */
[----:B--2---:R-:W-:-:S02]  /*12b170*/  F2FP.SATFINITE.E4M3.F32.PACK_AB_MERGE_C R18, R12, R19, RZ ;  /* 0x000000130c12723e */ /* 0x004fc400048070ff */
[----:B---3--:R-:W-:-:S05]  /*12b180*/  F2FP.SATFINITE.E4M3.F32.PACK_AB_MERGE_C R12, R6, R10, RZ ;  /* 0x0000000a060c723e */ /* 0x008fca00048070ff */
[----:B------:R-:W-:Y:S04]  /*12b190*/  STL [R1+0x62bc], R12 ;  /* 0x0062bc0c01007387 */ /* 0x000fe80000100800 */
[----:B------:R4:W-:Y:S02]  /*12b1a0*/  STL [R1+0x508], R18 ;  /* 0x0005081201007387 */ /* 0x0009e40000100800 */
[----:B----4-:R-:W-:-:S05]  /*12b1b0*/  IADD3 R18, P1, R0, R21, RZ ;  /* 0x0000001500127210 */ /* 0x010fca0007f3e0ff */
[----:B------:R-:W-:-:S05]  /*12b1c0*/  IMAD.X R19, R29, 0x1, R20, P1 ;  /* 0x000000011d137824 */ /* 0x000fca00008e0614 */
[----:B------:R0:W-:Y:S04]  /*12b1d0*/  STL.64 [R1+0x5168], R18 ;  /* 0x0051681201007387 */ /* 0x0001e80000100a00 */
[----:B0-----:R-:W2:Y:S04]  /*12b1e0*/  LDL.LU.64 R18, [R1+0x69c0] ;  /* 0x0069c00001127983 */ /* 0x001ea80000300a00 */
[----:B------:R-:W3:Y:S01]  /*12b1f0*/  LDL.LU R10, [R1+0x1130] ;  /* 0x00113000010a7983 */ /* 0x000ee20000300800 */
[----:B------:R-:W-:-:S03]  /*12b200*/  F2FP.SATFINITE.E4M3.F32.PACK_AB_MERGE_C R9, R24, R9, RZ ;  /* 0x000000091809723e */ /* 0x000fc600048070ff */
[----:B------:R-:W3:Y:S01]  /*12b210*/  LDL.LU R6, [R1+0x1134] ;  /* 0x0011340001067983 */ /* 0x000ee20000300800 */
[----:B------:R-:W-:-:S03]  /*12b220*/  F2FP.SATFINITE.E4M3.F32.PACK_AB_MERGE_C R8, R8, R25, RZ ;  /* 0x000000190808723e */ /* 0x000fc600048070ff */
[----:B------:R0:W-:Y:S02]  /*12b230*/  STL.64 [R1+0x6998], R20 ;  /* 0x0069981401007387 */ /* 0x0001e40000100a00 */
[----:B0-----:R-:W-:-:S05]  /*12b240*/  F2FP.SATFINITE.E4M3.F32.PACK_AB_MERGE_C R20, R13, R23, RZ ;  /* 0x000000170d14723e */ /* 0x001fca00048070ff */
[----:B------:R-:W-:Y:S04]  /*12b250*/  STL [R1+0x4f8], R20 ;  /* 0x0004f81401007387 */ /* 0x000fe80000100800 */
[----:B------:R-:W-:Y:S04]  /*12b260*/  STL [R1+0x4e0], R9 ;  /* 0x0004e00901007387 */ /* 0x000fe80000100800 */
[----:B------:R0:W-:Y:S02]  /*12b270*/  STL [R1+0x62e4], R8 ;  /* 0x0062e40801007387 */ /* 0x0001e40000100800 */
[----:B0-----:R-:W-:-:S02]  /*12b280*/  F2FP.SATFINITE.E4M3.F32.PACK_AB_MERGE_C R8, R4, R2, RZ ;  /* 0x000000020408723e */ /* 0x001fc400048070ff */
[----:B------:R-:W-:Y:S02]  /*12b290*/  F2FP.SATFINITE.E4M3.F32.PACK_AB_MERGE_C R11, R11, R26, RZ ;  /* 0x0000001a0b0b723e */ /* 0x000fe400048070ff */
[----:B--2---:R-:W-:-:S05]  /*12b2a0*/  IADD3 R12, P1, R0, R19, RZ ;  /* 0x00000013000c7210 */ /* 0x004fca0007f3e0ff */
[----:B------:R-:W-:-:S05]  /*12b2b0*/  IMAD.X R13, R29, 0x1, R18, P1 ;  /* 0x000000011d0d7824 */ /* 0x000fca00008e0612 */
[----:B------:R-:W-:Y:S04]  /*12b2c0*/  STL.64 [R1+0x5158], R12 ;  /* 0x0051580c01007387 */ /* 0x000fe80000100a00 */
[----:B------:R-:W2:Y:S04]  /*12b2d0*/  LDL.LU R2, [R1+0x1138] ;  /* 0x0011380001027983 */ /* 0x000ea80000300800 */
[----:B------:R-:W2:Y:S04]  /*12b2e0*/  LDL.LU R4, [R1+0x113c] ;  /* 0x00113c0001047983 */ /* 0x000ea80000300800 */
[----:B------:R0:W-:Y:S04]  /*12b2f0*/  STL [R1+0x4c8], R8 ;  /* 0x0004c80801007387 */ /* 0x0001e80000100800 */
[----:B------:R-:W4:Y:S04]  /*12b300*/  LDL.LU R24, [R1+0x1150] ;  /* 0x0011500001187983 */ /* 0x000f280000300800 */
[----:B------:R-:W4:Y:S01]  /*12b310*/  LDL.LU R25, [R1+0x1154] ;  /* 0x0011540001197983 */ /* 0x000f220000300800 */
[----:B0-----:R-:W-:-:S05]  /*12b320*/  IADD3 R8, P1, R0, R17, RZ ;  /* 0x0000001100087210 */ /* 0x001fca0007f3e0ff */
[----:B------:R-:W-:Y:S01]  /*12b330*/  IMAD.X R9, R29, 0x1, R15, P1 ;  /* 0x000000011d097824 */ /* 0x000fe200008e060f */
[----:B------:R-:W-:-:S04]  /*12b340*/  IADD3 R20, P1, R0, R16, RZ ;  /* 0x0000001000147210 */ /* 0x000fc80007f3e0ff */
[----:B------:R0:W-:Y:S04]  /*12b350*/  STL.64 [R1+0x5148], R8 ;  /* 0x0051480801007387 */ /* 0x0001e80000100a00 */
[----:B------:R-:W4:Y:S01]  /*12b360*/  LDL.LU R22, [R1+0x1158] ;  /* 0x0011580001167983 */ /* 0x000f220000300800 */
[----:B------:R-:W-:-:S03]  /*12b370*/  IMAD.X R21, R29, 0x1, R14, P1 ;  /* 0x000000011d157824 */ /* 0x000fc600008e060e */
[----:B------:R-:W4:Y:S04]  /*12b380*/  LDL.LU R23, [R1+0x115c] ;  /* 0x00115c0001177983 */ /* 0x000f280000300800 */
[----:B------:R-:W4:Y:S04]  /*12b390*/  LDL.LU R13, [R1+0x1140] ;  /* 0x00114000010d7983 */ /* 0x000f280000300800 */
[----:B0-----:R-:W4:Y:S04]  /*12b3a0*/  LDL.LU R9, [R1+0x1144] ;  /* 0x0011440001097983 */ /* 0x001f280000300800 */
[----:B------:R0:W-:Y:S04]  /*12b3b0*/  STL [R1+0x62e8], R11 ;  /* 0x0062e80b01007387 */ /* 0x0001e80000100800 */
[----:B------:R-:W2:Y:S01]  /*12b3c0*/  LDL.LU R29, [R1+0x69b8] ;  /* 0x0069b800011d7983 */ /* 0x000ea20000300800 */
[----:B------:R-:W-:-:S02]  /*12b3d0*/  F2FP.SATFINITE.E4M3.F32.PACK_AB_MERGE_C R7, R7, R27, RZ ;  /* 0x0000001b0707723e */ /* 0x000fc400048070ff */
[----:B------:R-:W-:Y:S01]  /*12b3e0*/  F2FP.SATFINITE.E4M3.F32.PACK_AB_MERGE_C R5, R5, R3, RZ ;  /* 0x000000030505723e */ /* 0x000fe200048070ff */
[----:B0-----:R-:W4:Y:S01]  /*12b3f0*/  LDL.LU R11, [R1+0x114c] ;  /* 0x00114c00010b7983 */ /* 0x001f220000300800 */
[----:B---3--:R-:W-:-:S03]  /*12b400*/  F2FP.SATFINITE.E4M3.F32.PACK_AB_MERGE_C R6, R6, R10, RZ ;  /* 0x0000000a0606723e */ /* 0x008fc600048070ff */
[----:B------:R0:W-:Y:S04]  /*12b410*/  STL.64 [R1+0x5140], R20 ;  /* 0x0051401401007387 */ /* 0x0001e80000100a00 */
[----:B------:R-:W-:Y:S01]  /*12b420*/  STL [R1+0x4bc], R7 ;  /* 0x0004bc0701007387 */ /* 0x000fe20000100800 */
[----:B------:R-:W-:Y:S01]  /*12b430*/  VIADD R0, R0, UR5 ;  /* 0x0000000500007c36 */ /* 0x000fe20008000000 */
[----:B------:R-:W-:Y:S02]  /*12b440*/  ULDC UR5, c[0x0][0x248] ;  /* 0x0000920000057ab9 */ /* 0x000fe40000000800 */
[----:B0-----:R-:W3:Y:S04]  /*12b450*/  LDL.LU R20, [R1+0x1160] ;  /* 0x0011600001147983 */ /* 0x001ee80000300800 */
[----:B------:R-:W3:Y:S04]  /*12b460*/  LDL.LU R21, [R1+0x1164] ;  /* 0x0011640001157983 */ /* 0x000ee80000300800 */
[----:B------:R0:W-:Y:S04]  /*12b470*/  STL [R1+0x6030], R5 ;  /* 0x0060300501007387 */ /* 0x0001e80000100800 */
[----:B0-----:R-:W3:Y:S04]  /*12b480*/  LDL.LU R5, [R1+0x1148] ;  /* 0x0011480001057983 */ /* 0x001ee80000300800 */
[----:B------:R-:W3:Y:S04]  /*12b490*/  LDL.LU R7, [R1+0x1168] ;  /* 0x0011680001077983 */ /* 0x000ee80000300800 */
[----:B------:R-:W3:Y:S04]  /*12b4a0*/  LDL.LU R3, [R1+0x116c] ;  /* 0x00116c0001037983 */ /* 0x000ee80000300800 */
[----:B------:R0:W-:Y:S04]  /*12b4b0*/  STL [R1+0x4b0], R6 ;  /* 0x0004b00601007387 */ /* 0x0001e80000100800 */
[----:B------:R-:W3:Y:S04]  /*12b4c0*/  LDL.LU R10, [R1+0x1170] ;  /* 0x00117000010a7983 */ /* 0x000ee80000300800 */
[----:B0-----:R-:W3:Y:S01]  /*12b4d0*/  LDL.LU R6, [R1+0x1174] ;  /* 0x0011740001067983 */ /* 0x001ee20000300800 */
[----:B--2---:R-:W-:-:S03]  /*12b4e0*/  IADD3 R26, P1, R0, R29, RZ ;  /* 0x0000001d001a7210 */ /* 0x004fc60007f3e0ff */
[----:B------:R0:W-:Y:S02]  /*12b4f0*/  STL [R1+0x6990], R29 ;  /* 0x0069901d01007387 */ /* 0x0001e40000100800 */
[----:B0-----:R-:W-:-:S05]  /*12b500*/  SHF.R.S32.HI R29, RZ, 0x1f, R0 ;  /* 0x0000001fff1d7819 */ /* 0x001fca0000011400 */
[----:B------:R-:W-:-:S05]  /*12b510*/  IMAD.X R27, R29, 0x1, R28, P1 ;  /* 0x000000011d1b7824 */ /* 0x000fca00008e061c */
[----:B------:R0:W-:Y:S04]  /*12b520*/  STL.64 [R1+0x5120], R26 ;  /* 0x0051201a01007387 */ /* 0x0001e80000100a00 */
[----:B0-----:R-:W2:Y:S01]  /*12b530*/  LDL.LU.64 R26, [R1+0x69b0] ;  /* 0x0069b000011a7983 */ /* 0x001ea20000300a00 */
[----:B------:R-:W-:Y:S02]  /*12b540*/  F2FP.SATFINITE.E4M3.F32.PACK_AB_MERGE_C R2, R4, R2, RZ ;  /* 0x000000020402723e */ /* 0x000fe400048070ff */
[----:B----4-:R-:W-:Y:S01]  /*12b550*/  F2FP.SATFINITE.E4M3.F32.PACK_AB_MERGE_C R25, R25, R24, RZ ;  /* 0x000000181919723e */ /* 0x010fe200048070ff */
[----:B------:R-:W4:Y:S04]  /*12b560*/  LDL.LU R8, [R1+0x1178] ;  /* 0x0011780001087983 */ /* 0x000f280000300800 */
[----:B------:R-:W4:Y:S04]  /*12b570*/  LDL.LU R12, [R1+0x117c] ;  /* 0x00117c00010c7983 */ /* 0x000f280000300800 */
[----:B------:R0:W-:Y:S04]  /*12b580*/  STL [R1+0x5928], R2 ;  /* 0x0059280201007387 */ /* 0x0001e80000100800 */
[----:B0-----:R-:W4:Y:S04]  /*12b590*/  LDL.LU R2, [R1+0x1180] ;  /* 0x0011800001027983 */ /* 0x001f280000300800 */
[----:B------:R-:W4:Y:S04]  /*12b5a0*/  LDL.LU R4, [R1+0x1184] ;  /* 0x0011840001047983 */ /* 0x000f280000300800 */
[----:B------:R0:W-:Y:S01]  /*12b5b0*/  STL [R1+0x25c], R25 ;  /* 0x00025c1901007387 */ /* 0x0001e20000100800 */
[----:B--2---:R-:W-:-:S05]  /*12b5c0*/  IADD3 R24, P1, R0, R27, RZ ;  /* 0x0000001b00187210 */ /* 0x004fca0007f3e0ff */
[----:B0-----:R-:W-:-:S05]  /*12b5d0*/  IMAD.X R25, R29, 0x1, R26, P1 ;  /* 0x000000011d197824 */ /* 0x001fca00008e061a */
[----:B------:R0:W-:Y:S04]  /*12b5e0*/  STL.64 [R1+0x5110], R24 ;  /* 0x0051101801007387 */ /* 0x0001e80000100a00 */
[----:B0-----:R-:W2:Y:S01]  /*12b5f0*/  LDL.LU.64 R24, [R1+0x69a8] ;  /* 0x0069a80001187983 */ /* 0x001ea20000300a00 */
[----:B------:R-:W-:Y:S02]  /*12b600*/  F2FP.SATFINITE.E4M3.F32.PACK_AB_MERGE_C R23, R23, R22, RZ ;  /* 0x000000161717723e */ /* 0x000fe400048070ff */
[----:B------:R-:W-:-:S03]  /*12b610*/  F2FP.SATFINITE.E4M3.F32.PACK_AB_MERGE_C R9, R9, R13, RZ ;  /* 0x0000000d0909723e */ /* 0x000fc600048070ff */
[----:B------:R0:W-:Y:S01]  /*12b620*/  STL [R1+0x5720], R23 ;  /* 0x0057201701007387 */ /* 0x0001e20000100800 */
[----:B--2---:R-:W-:-:S03]  /*12b630*/  IADD3 R22, P1, R0, R25, RZ ;  /* 0x0000001900167210 */ /* 0x004fc60007f3e0ff */
[----:B------:R1:W-:Y:S02]  /*12b640*/  STL [R1+0x6980], R25 ;  /* 0x0069801901007387 */ /* 0x0003e40000100800 */
[----:B0-----:R-:W-:Y:S02]  /*12b650*/  IMAD.X R23, R29, 0x1, R24, P1 ;  /* 0x000000011d177824 */ /* 0x001fe400008e0618 */
[----:B------:R-:W-:Y:S04]  /*12b660*/  STL [R1+0x258], R9 ;  /* 0x0002580901007387 */ /* 0x000fe80000100800 */
[----:B-1----:R-:W2:Y:S04]  /*12b670*/  LDL.LU R25, [R1+0x1194] ;  /* 0x0011940001197983 */ /* 0x002ea80000300800 */
[----:B------:R0:W-:Y:S04]  /*12b680*/  STL.64 [R1+0x5108], R22 ;  /* 0x0051081601007387 */ /* 0x0001e80000100a00 */
[----:B0-----:R-:W4:Y:S01]  /*12b690*/  LDL.LU.64 R22, [R1+0x69a0] ;  /* 0x0069a00001167983 */ /* 0x001f220000300a00 */
[----:B---3--:R-:W-:-:S02]  /*12b6a0*/  F2FP.SATFINITE.E4M3.F32.PACK_AB_MERGE_C R11, R11, R5, RZ ;  /* 0x000000050b0b723e */ /* 0x008fc400048070ff */
[----:B------:R-:W-:Y:S01]  /*12b6b0*/  F2FP.SATFINITE.E4M3.F32.PACK_AB_MERGE_C R5, R21, R20, RZ ;  /* 0x000000141505723e */ /* 0x000fe200048070ff */
[----:B------:R-:W3:Y:S04]  /*12b6c0*/  LDL.LU R13, [R1+0x1198] ;  /* 0x00119800010d7983 */ /* 0x000ee80000300800 */
[----:B------:R-:W3:Y:S04]  /*12b6d0*/  LDL.LU R9, [R1+0x119c] ;  /* 0x00119c0001097983 */ /* 0x000ee80000300800 */
[----:B------:R0:W-:Y:S04]  /*12b6e0*/  STL [R1+0x6984], R24 ;  /* 0x0069841801007387 */ /* 0x0001e80000100800 */
[----:B0-----:R-:W2:Y:S04]  /*12b6f0*/  LDL.LU R24, [R1+0x1190] ;  /* 0x0011900001187983 */ /* 0x001ea80000300800 */
[----:B------:R-:W-:Y:S04]  /*12b700*/  STL [R1+0x571c], R11 ;  /* 0x00571c0b01007387 */ /* 0x000fe80000100800 */
[----:B------:R-:W-:Y:S01]  /*12b710*/  STL [R1+0x59dc], R5 ;  /* 0x0059dc0501007387 */ /* 0x000fe20000100800 */
[----:B----4-:R-:W-:-:S05]  /*12b720*/  IADD3 R20, P1, R0, R23, RZ ;  /* 0x0000001700147210 */ /* 0x010fca0007f3e0ff */
[----:B------:R-:W-:-:S05]  /*12b730*/  IMAD.X R21, R29, 0x1, R22, P1 ;  /* 0x000000011d157824 */ /* 0x000fca00008e0616 */
[----:B------:R0:W-:Y:S04]  /*12b740*/  STL.64 [R1+0x50f8], R20 ;  /* 0x0050f81401007387 */ /* 0x0001e80000100a00 */
[----:B0-----:R-:W4:Y:S04]  /*12b750*/  LDL.LU.64 R20, [R1+0x6998] ;  /* 0x0069980001147983 */ /* 0x001f280000300a00 */
[----:B------:R0:W-:Y:S04]  /*12b760*/  STL.64 [R1+0x6978], R22 ;  /* 0x0069781601007387 */ /* 0x0001e80000100a00 */
[----:B0-----:R-:W2:Y:S04]  /*12b770*/  LDL.LU R22, [R1+0x1188] ;  /* 0x0011880001167983 */ /* 0x001ea80000300800 */
[----:B------:R-:W2:Y:S01]  /*12b780*/  LDL.LU R23, [R1+0x118c] ;  /* 0x00118c0001177983 */ /* 0x000ea20000300800 */
[----:B------:R-:W-:-:S02]  /*12b790*/  F2FP.SATFINITE.E4M3.F32.PACK_AB_MERGE_C R5, R3, R7, RZ ;  /* 0x000000070305723e */ /* 0x000fc400048070ff */
[----:B------:R-:W-:-:S03]  /*12b7a0*/  F2FP.SATFINITE.E4M3.F32.PACK_AB_MERGE_C R3, R6, R10, RZ ;  /* 0x0000000a0603723e */ /* 0x000fc600048070ff */
[----:B------:R-:W-:Y:S04]  /*12b7b0*/  STL [R1+0x59d8], R5 ;  /* 0x0059d80501007387 */ /* 0x000fe80000100800 */
[----:B------:R-:W-:Y:S01]  /*12b7c0*/  STL [R1+0x59f8], R3 ;  /* 0x0059f80301007387 */ /* 0x000fe20000100800 */
[----:B------:R-:W-:Y:S02]  /*12b7d0*/  F2FP.SATFINITE.E4M3.F32.PACK_AB_MERGE_C R8, R12, R8, RZ ;  /* 0x000000080c08723e */ /* 0x000fe400048070ff */
[----:B------:R-:W-:Y:S02]  /*12b7e0*/  F2FP.SATFINITE.E4M3.F32.PACK_AB_MERGE_C R2, R4, R2, RZ ;  /* 0x000000020402723e */ /* 0x000fe400048070ff */
[----:B---3--:R-:W-:Y:S02]  /*12b7f0*/  F2FP.SATFINITE.E4M3.F32.PACK_AB_MERGE_C R9, R9, R13, RZ ;  /* 0x0000000d0909723e */ /* 0x008fe400048070ff */
[----:B----4-:R-:W-:-:S05]  /*12b800*/  IADD3 R6, P1, R0, R21, RZ ;  /* 0x0000001500067210 */ /* 0x010fca0007f3e0ff */
[----:B------:R-:W-:-:S05]  /*12b810*/  IMAD.X R7, R29, 0x1, R20, P1 ;  /* 0x000000011d077824 */ /* 0x000fca00008e0614 */
[----:B------:R0:W-:Y:S04]  /*12b820*/  STL.64 [R1+0x50e8], R6 ;  /* 0x0050e80601007387 */ /* 0x0001e80000100a00 */
[----:B0-----:R-:W3:Y:S04]  /*12b830*/  LDL.LU R7, [R1+0x11a0] ;  /* 0x0011a00001077983 */ /* 0x001ee80000300800 */
[----:B------:R-:W3:Y:S04]  /*12b840*/  LDL.LU R6, [R1+0x11a4] ;  /* 0x0011a40001067983 */ /* 0x000ee80000300800 */
[----:B------:R-:W4:Y:S04]  /*12b850*/  LDL.LU R3, [R1+0x11a8] ;  /* 0x0011a80001037983 */ /* 0x000f280000300800 */
[----:B------:R-:W4:Y:S04]  /*12b860*/  LDL.LU R10, [R1+0x11ac] ;  /* 0x0011ac00010a7983 */ /* 0x000f280000300800 */
[----:B------:R0:W-:Y:S04]  /*12b870*/  STL.64 [R1+0x6988], R20 ;  /* 0x0069881401007387 */ /* 0x0001e80000100a00 */
[----:B------:R-:W4:Y:S04]  /*12b880*/  LDL.LU R5, [R1+0x11b0] ;  /* 0x0011b00001057983 */ /* 0x000f280000300800 */
[----:B------:R1:W-:Y:S01]  /*12b890*/  STL [R1+0x59f0], R8 ;  /* 0x0059f00801007387 */ /* 0x0003e20000100800 */
[----:B0-----:R-:W-:-:S03]  /*12b8a0*/  IADD3 R20, P1, R0, R19, RZ ;  /* 0x0000001300147210 */ /* 0x001fc60007f3e0ff */
[----:B------:R-:W4:Y:S04]  /*12b8b0*/  LDL.LU R11, [R1+0x11b4] ;  /* 0x0011b400010b7983 */ /* 0x000f280000300800 */
[----:B------:R0:W-:Y:S01]  /*12b8c0*/  STL [R1+0x5a14], R2 ;  /* 0x005a140201007387 */ /* 0x0001e20000100800 */
[----:B------:R-:W-:-:S03]  /*12b8d0*/  IMAD.X R21, R29, 0x1, R18, P1 ;  /* 0x000000011d157824 */ /* 0x000fc600008e0612 */
[----:B------:R0:W-:Y:S04]  /*12b8e0*/  STL [R1+0x6968], R19 ;  /* 0x0069681301007387 */ /* 0x0001e80000100800 */
[----:B-1----:R-:W4:Y:S04]  /*12b8f0*/  LDL.LU R8, [R1+0x11b8] ;  /* 0x0011b80001087983 */ /* 0x002f280000300800 */
[----:B------:R-:W4:Y:S01]  /*12b900*/  LDL.LU R12, [R1+0x11bc] ;  /* 0x0011bc00010c7983 */ /* 0x000f220000300800 */
[----:B--2---:R-:W-:-:S03]  /*12b910*/  F2FP.SATFINITE.E4M3.F32.PACK_AB_MERGE_C R22, R23, R22, RZ ;  /* 0x000000161716723e */ /* 0x004fc600048070ff */
[----:B0-----:R-:W2:Y:S01]  /*12b920*/  LDL.LU R2, [R1+0x11c0] ;  /* 0x0011c00001027983 */ /* 0x001ea20000300800 */
[----:B------:R-:W-:-:S03]  /*12b930*/  F2FP.SATFINITE.E4M3.F32.PACK_AB_MERGE_C R19, R25, R24, RZ ;  /* 0x000000181913723e */ /* 0x000fc600048070ff */
[----:B------:R0:W-:Y:S04]  /*12b940*/  STL.64 [R1+0x50d8], R20 ;  /* 0x0050d81401007387 */ /* 0x0001e80000100a00 */
[----:B------:R-:W2:Y:S01]  /*12b950*/  LDL.LU R4, [R1+0x11c4] ;  /* 0x0011c40001047983 */ /* 0x000ea20000300800 */
[----:B0-----:R-:W-:-:S03]  /*12b960*/  IADD3 R20, P1, R0, R17, RZ ;  /* 0x0000001100147210 */ /* 0x001fc60007f3e0ff */
[----:B------:R0:W-:Y:S02]  /*12b970*/  STL [R1+0x5a10], R22 ;  /* 0x005a101601007387 */ /* 0x0001e40000100800 */
[----:B------:R-:W-:Y:S02]  /*12b980*/  IMAD.X R21, R29, 0x1, R15, P1 ;  /* 0x000000011d157824 */ /* 0x000fe400008e060f */
[----:B------:R-:W-:Y:S04]  /*12b990*/  STL [R1+0x5a2c], R19 ;  /* 0x005a2c1301007387 */ /* 0x000fe80000100800 */
[----:B------:R-:W2:Y:S04]  /*12b9a0*/  LDL.LU R24, [R1+0x11c8] ;  /* 0x0011c80001187983 */ /* 0x000ea80000300800 */
[----:B------:R-:W2:Y:S04]  /*12b9b0*/  LDL.LU R25, [R1+0x11cc] ;  /* 0x0011cc0001197983 */ /* 0x000ea80000300800 */
[----:B------:R1:W-:Y:S04]  /*12b9c0*/  STL.64 [R1+0x50c8], R20 ;  /* 0x0050c81401007387 */ /* 0x0003e80000100a00 */
[----:B------:R1:W-:Y:S04]  /*12b9d0*/  STL [R1+0x5a28], R9 ;  /* 0x005a280901007387 */ /* 0x0003e80000100800 */
[----:B0-----:R-:W2:Y:S04]  /*12b9e0*/  LDL.LU R22, [R1+0x11d0] ;  /* 0x0011d00001167983 */ /* 0x001ea80000300800 */
[----:B------:R-:W2:Y:S01]  /*12b9f0*/  LDL.LU R23, [R1+0x11d4] ;  /* 0x0011d40001177983 */ /* 0x000ea20000300800 */
[----:B-1----:R-:W-:-:S03]  /*12ba00*/  IADD3 R20, P1, R0, R16, RZ ;  /* 0x0000001000147210 */ /* 0x002fc60007f3e0ff */
[----:B------:R-:W2:Y:S04]  /*12ba10*/  LDL.LU R13, [R1+0x11e0] ;  /* 0x0011e000010d7983 */ /* 0x000ea80000300800 */
[----:B------:R-:W2:Y:S01]  /*12ba20*/  LDL.LU R9, [R1+0x11e4] ;  /* 0x0011e40001097983 */ /* 0x000ea20000300800 */
[----:B------:R-:W-:-:S03]  /*12ba30*/  IMAD.X R21, R29, 0x1, R14, P1 ;  /* 0x000000011d157824 */ /* 0x000fc600008e060e */
[----:B------:R0:W-:Y:S04]  /*12ba40*/  STL.64 [R1+0x6970], R16 ;  /* 0x0069701001007387 */ /* 0x0001e80000100a00 */
[----:B0-----:R-:W2:Y:S04]  /*12ba50*/  LDL.LU R16, [R1+0x11d8] ;  /* 0x0011d80001107983 */ /* 0x001ea80000300800 */
[----:B------:R-:W2:Y:S04]  /*12ba60*/  LDL.LU R17, [R1+0x11dc] ;  /* 0x0011dc0001117983 */ /* 0x000ea80000300800 */
[----:B------:R-:W2:Y:S01]  /*12ba70*/  LDL.LU R29, [R1+0x6990] ;  /* 0x00699000011d7983 */ /* 0x000ea20000300800 */
[----:B------:R-:W-:Y:S01]  /*12ba80*/  VIADD R0, R0, UR5 ;  /* 0x0000000500007c36 */ /* 0x000fe20008000000 */
[----:B------:R-:W-:Y:S01]  /*12ba90*/  ULDC UR5, c[0x0][0x248] ;  /* 0x0000920000057ab9 */ /* 0x000fe20000000800 */
[----:B---3--:R-:W-:-:S02]  /*12baa0*/  F2FP.SATFINITE.E4M3.F32.PACK_AB_MERGE_C R19, R6, R7, RZ ;  /* 0x000000070613723e */ /* 0x008fc400048070ff */
[----:B------:R-:W3:Y:S04]  /*12bab0*/  LDL.LU R7, [R1+0x11e8] ;  /* 0x0011e80001077983 */ /* 0x000ee80000300800 */
[----:B------:R-:W3:Y:S04]  /*12bac0*/  LDL.LU R6, [R1+0x11ec] ;  /* 0x0011ec0001067983 */ /* 0x000ee80000300800 */
[----:B------:R-:W-:Y:S04]  /*12bad0*/  STL.64 [R1+0x50c0], R20 ;  /* 0x0050c01401007387 */ /* 0x000fe80000100a00 */
[----:B------:R0:W-:Y:S01]  /*12bae0*/  STL [R1+0x5a3c], R19 ;  /* 0x005a3c1301007387 */ /* 0x0001e20000100800 */
[----:B----4-:R-:W-:-:S02]  /*12baf0*/  F2FP.SATFINITE.E4M3.F32.PACK_AB_MERGE_C R11, R11, R5, RZ ;  /* 0x000000050b0b723e */ /* 0x010fc400048070ff */
[----:B------:R-:W-:Y:S02]  /*12bb00*/  SHF.R.S32.HI R5, RZ, 0x1f, R0 ;  /* 0x0000001fff057819 */ /* 0x000fe40000011400 */
[----:B0-----:R-:W-:Y:S02]  /*12bb10*/  F2FP.SATFINITE.E4M3.F32.PACK_AB_MERGE_C R19, R10, R3, RZ ;  /* 0x000000030a13723e */ /* 0x001fe400048070ff */
[----:B------:R-:W4:Y:S04]  /*12bb20*/  LDL.LU R3, [R1+0x11f0] ;  /* 0x0011f00001037983 */ /* 0x000f280000300800 */
[----:B------:R-:W4:Y:S04]  /*12bb30*/  LDL.LU R10, [R1+0x11f4] ;  /* 0x0011f400010a7983 */ /* 0x000f280000300800 */
[----:B------:R-:W-:Y:S01]  /*12bb40*/  STL [R1+0x5a38], R19 ;  /* 0x005a381301007387 */ /* 0x000fe20000100800 */
[----:B------:R-:W-:-:S03]  /*12bb50*/  F2FP.SATFINITE.E4M3.F32.PACK_AB_MERGE_C R8, R12, R8, RZ ;  /* 0x000000080c08723e */ /* 0x000fc600048070ff */
[----:B------:R0:W-:Y:S04]  /*12bb60*/  STL [R1+0x5a54], R11 ;  /* 0x005a540b01007387 */ /* 0x0001e80000100800 */
[----:B0-----:R-:W4:Y:S01]  /*12bb70*/  LDL.LU R11, [R1+0x1204] ;  /* 0x00120400010b7983 */ /* 0x001f220000300800 */
[----:B--2---:R-:W-:Y:S02]  /*12bb80*/  F2FP.SATFINITE.E4M3.F32.PACK_AB_MERGE_C R2, R4, R2, RZ ;  /* 0x000000020402723e */ /* 0x004fe400048070ff */
[----:B------:R-:W-:Y:S02]  /*12bb90*/  F2FP.SATFINITE.E4M3.F32.PACK_AB_MERGE_C R25, R25, R24, RZ ;  /* 0x000000181919723e */ /* 0x000fe400048070ff */
[----:B------:R-:W-:-:S05]  /*12bba0*/  IADD3 R20, P1, R0, R29, RZ ;  /* 0x0000001d00147210 */ /* 0x000fca0007f3e0ff */
[----:B------:R-:W-:-:S05]  /*12bbb0*/  IMAD.X R21, R5, 0x1, R28, P1 ;  /* 0x0000000105157824 */ /* 0x000fca00008e061c */
[----:B------:R0:W-:Y:S04]  /*12bbc0*/  STL.64 [R1+0x50a0], R20 ;  /* 0x0050a01401007387 */ /* 0x0001e80000100a00 */
[----:B------:R1:W-:Y:S04]  /*12bbd0*/  STL [R1+0x5a50], R8 ;  /* 0x005a500801007387 */ /* 0x0003e80000100800 */
[----:B------:R-:W2:Y:S01]  /*12bbe0*/  LDL.LU R19, [R1+0x11f8] ;  /* 0x0011f80001137983 */ /* 0x000ea20000300800 */
[----:B0-----:R-:W-:-:S03]  /*12bbf0*/  IADD3 R20, P1, R0, R27, RZ ;  /* 0x0000001b00147210 */ /* 0x001fc60007f3e0ff */
[----:B-1----:R-:W2:Y:S02]  /*12bc00*/  LDL.LU R8, [R1+0x1208] ;  /* 0x0012080001087983 */ /* 0x002ea40000300800 */
[----:B------:R-:W-:Y:S02]  /*12bc10*/  IMAD.X R21, R5, 0x1, R26, P1 ;  /* 0x0000000105157824 */ /* 0x000fe400008e061a */
[----:B------:R0:W-:Y:S04]  /*12bc20*/  STL [R1+0x5a68], R2 ;  /* 0x005a680201007387 */ /* 0x0001e80000100800 */
[----:B------:R-:W2:Y:S04]  /*12bc30*/  LDL.LU R12, [R1+0x120c] ;  /* 0x00120c00010c7983 */ /* 0x000ea80000300800 */
[----:B0-----:R-:W2:Y:S04]  /*12bc40*/  LDL.LU R2, [R1+0x1210] ;  /* 0x0012100001027983 */ /* 0x001ea80000300800 */
[----:B------:R-:W2:Y:S04]  /*12bc50*/  LDL.LU R4, [R1+0x1214] ;  /* 0x0012140001047983 */ /* 0x000ea80000300800 */
[----:B------:R0:W-:Y:S04]  /*12bc60*/  STL.64 [R1+0x5090], R20 ;  /* 0x0050901401007387 */ /* 0x0001e80000100a00 */
[----:B0-----:R-:W2:Y:S04]  /*12bc70*/  LDL.LU.64 R20, [R1+0x6988] ;  /* 0x0069880001147983 */ /* 0x001ea80000300a00 */
[----:B------:R-:W3:Y:S04]  /*12bc80*/  LDL.LU R24, [R1+0x6984] ;  /* 0x0069840001187983 */ /* 0x000ee80000300800 */
[----:B------:R0:W-:Y:S04]  /*12bc90*/  STL [R1+0x5a64], R25 ;  /* 0x005a641901007387 */ /* 0x0001e80000100800 */
[----:B0-----:R-:W4:Y:S01]  /*12bca0*/  LDL.LU R25, [R1+0x6980] ;  /* 0x0069800001197983 */ /* 0x001f220000300800 */
[----:B------:R-:W-:-:S05]  /*12bcb0*/  F2FP.SATFINITE.E4M3.F32.PACK_AB_MERGE_C R23, R23, R22, RZ ;  /* 0x000000161717723e */ /* 0x000fca00048070ff */
[----:B------:R3:W-:Y:S01]  /*12bcc0*/  STL [R1+0x5a80], R23 ;  /* 0x005a801701007387 */ /* 0x0007e20000100800 */
[----:B----4-:R-:W-:-:S05]  /*12bcd0*/  IADD3 R22, P1, R0, R25, RZ ;  /* 0x0000001900167210 */ /* 0x010fca0007f3e0ff */
[----:B---3--:R-:W-:-:S05]  /*12bce0*/  IMAD.X R23, R5, 0x1, R24, P1 ;  /* 0x0000000105177824 */ /* 0x008fca00008e0618 */
[----:B------:R0:W-:Y:S04]  /*12bcf0*/  STL.64 [R1+0x5088], R22 ;  /* 0x0050881601007387 */ /* 0x0001e80000100a00 */
[----:B0-----:R-:W3:Y:S01]  /*12bd00*/  LDL.LU.64 R22, [R1+0x6978] ;  /* 0x0069780001167983 */ /* 0x001ee20000300a00 */
[----:B------:R-:W-:Y:S02]  /*12bd10*/  F2FP.SATFINITE.E4M3.F32.PACK_AB_MERGE_C R17, R17, R16, RZ ;  /* 0x000000101111723e */ /* 0x000fe400048070ff */
[----:B------:R-:W-:-:S03]  /*12bd20*/  F2FP.SATFINITE.E4M3.F32.PACK_AB_MERGE_C R9, R9, R13, RZ ;  /* 0x0000000d0909723e */ /* 0x000fc600048070ff */
[----:B------:R0:W-:Y:S04]  /*12bd30*/  STL [R1+0x5a7c], R17 ;  /* 0x005a7c1101007387 */ /* 0x0001e80000100800 */
[----:B------:R-:W-:Y:S01]  /*12bd40*/  STL [R1+0x5a94], R9 ;  /* 0x005a940901007387 */ /* 0x000fe20000100800 */
[----:B---3--:R-:W-:-:S03]  /*12bd50*/  IADD3 R16, P1, R0, R23, RZ ;  /* 0x0000001700107210 */ /* 0x008fc60007f3e0ff */
[----:B------:R1:W-:Y:S02]  /*12bd60*/  STL.64 [R1+0x6960], R22 ;  /* 0x0069601601007387 */ /* 0x0003e40000100a00 */
[----:B0-----:R-:W-:Y:S02]  /*12bd70*/  IMAD.X R17, R5, 0x1, R22, P1 ;  /* 0x0000000105117824 */ /* 0x001fe400008e0616 */
[----:B-1----:R-:W3:Y:S04]  /*12bd80*/  LDL.LU R22, [R1+0x11fc] ;  /* 0x0011fc0001167983 */ /* 0x002ee80000300800 */
[----:B------:R-:W4:Y:S04]  /*12bd90*/  LDL.LU R23, [R1+0x1200] ;  /* 0x0012000001177983 */ /* 0x000f280000300800 */
[----:B------:R2:W-:Y:S01]  /*12bda0*/  STL.64 [R1+0x5080], R16 ;  /* 0x0050801001007387 */ /* 0x0005e20000100a00 */
[----:B------:R-:W-:-:S02]  /*12bdb0*/  F2FP.SATFINITE.E4M3.F32.PACK_AB_MERGE_C R7, R6, R7, RZ ;  /* 0x000000070607723e */ /* 0x000fc400048070ff */
[----:B------:R-:W-:Y:S01]  /*12bdc0*/  F2FP.SATFINITE.E4M3.F32.PACK_AB_MERGE_C R3, R10, R3, RZ ;  /* 0x000000030a03723e */ /* 0x000fe200048070ff */
[----:B------:R-:W4:Y:S04]  /*12bdd0*/  LDL.LU R13, [R1+0x1220] ;  /* 0x00122000010d7983 */ /* 0x000f280000300800 */
[----:B------:R-:W4:Y:S01]  /*12bde0*/  LDL.LU R6, [R1+0x1224] ;  /* 0x0012240001067983 */ /* 0x000f220000300800 */
[----:B--2---:R-:W-:-:S03]  /*12bdf0*/  IADD3 R16, P1, R0, R21, RZ ;  /* 0x0000001500107210 */ /* 0x004fc60007f3e0ff */
[----:B------:R-:W-:Y:S02]  /*12be00*/  STL [R1+0x5a90], R7 ;  /* 0x005a900701007387 */ /* 0x000fe40000100800 */
[----:B------:R-:W-:Y:S02]  /*12be10*/  IMAD.X R17, R5, 0x1, R20, P1 ;  /* 0x0000000105117824 */ /* 0x000fe400008e0614 */
[----:B------:R-:W-:Y:S04]  /*12be20*/  STL [R1+0x5aac], R3 ;  /* 0x005aac0301007387 */ /* 0x000fe80000100800 */
[----:B------:R0:W-:Y:S04]  /*12be30*/  STL.64 [R1+0x5078], R16 ;  /* 0x0050781001007387 */ /* 0x0001e80000100a00 */
[----:B0-----:R-:W2:Y:S04]  /*12be40*/  LDL.LU.64 R16, [R1+0x6970] ;  /* 0x0069700001107983 */ /* 0x001ea80000300a00 */
[----:B------:R-:W2:Y:S04]  /*12be50*/  LDL.LU R9, [R1+0x1228] ;  /* 0x0012280001097983 */ /* 0x000ea80000300800 */
[----:B------:R-:W2:Y:S04]  /*12be60*/  LDL.LU R7, [R1+0x122c] ;  /* 0x00122c0001077983 */ /* 0x000ea80000300800 */
[----:B------:R-:W2:Y:S04]  /*12be70*/  LDL.LU R3, [R1+0x1230] ;  /* 0x0012300001037983 */ /* 0x000ea80000300800 */
[----:B------:R-:W2:Y:S04]  /*12be80*/  LDL.LU R10, [R1+0x1234] ;  /* 0x00123400010a7983 */ /* 0x000ea80000300800 */
[----:B------:R0:W-:Y:S04]  /*12be90*/  STL.64 [R1+0x6958], R20 ;  /* 0x0069581401007387 */ /* 0x0001e80000100a00 */
[----:B0-----:R-:W2:Y:S04]  /*12bea0*/  LDL.LU R20, [R1+0x1218] ;  /* 0x0012180001147983 */ /* 0x001ea80000300800 */
[----:B------:R-:W2:Y:S01]  /*12beb0*/  LDL.LU R21, [R1+0x121c] ;  /* 0x00121c0001157983 */ /* 0x000ea20000300800 */
[----:B---3--:R-:W-:-:S03]  /*12bec0*/  F2FP.SATFINITE.E4M3.F32.PACK_AB_MERGE_C R22, R22, R19, RZ ;  /* 0x000000131616723e */ /* 0x008fc600048070ff */
[----:B------:R-:W3:Y:S04]  /*12bed0*/  LDL.LU R19, [R1+0x6968] ;  /* 0x0069680001137983 */ /* 0x000ee80000300800 */
[----:B------:R3:W-:Y:S01]  /*12bee0*/  STL [R1+0x5aa8], R22 ;  /* 0x005aa81601007387 */ /* 0x0007e20000100800 */
[----:B----4-:R-:W-:Y:S02]  /*12bef0*/  F2FP.SATFINITE.E4M3.F32.PACK_AB_MERGE_C R11, R11, R23, RZ ;  /* 0x000000170b0b723e */ /* 0x010fe400048070ff */
[----:B------:R-:W-:Y:S02]  /*12bf00*/  F2FP.SATFINITE.E4M3.F32.PACK_AB_MERGE_C R8, R12, R8, RZ ;  /* 0x000000080c08723e */ /* 0x000fe400048070ff */
[----:B------:R-:W-:Y:S01]  /*12bf10*/  F2FP.SATFINITE.E4M3.F32.PACK_AB_MERGE_C R2, R4, R2, RZ ;  /* 0x000000020402723e */ /* 0x000fe200048070ff */
[----:B------:R-:W-:Y:S01]  /*12bf20*/  STL [R1+0x5ac4], R11 ;  /* 0x005ac40b01007387 */ /* 0x000fe20000100800 */
[----:B---3--:R-:W-:-:S03]  /*12bf30*/  IADD3 R22, P1, R0, R19, RZ ;  /* 0x0000001300167210 */ /* 0x008fc60007f3e0ff */
[----:B------:R2:W-:Y:S02]  /*12bf40*/  STL.64 [R1+0x6950], R18 ;  /* 0x0069501201007387 */ /* 0x0005e40000100a00 */
[----:B------:R-:W-:-:S05]  /*12bf50*/  IMAD.X R23, R5, 0x1, R18, P1 ;  /* 0x0000000105177824 */ /* 0x000fca00008e0612 */
[----:B------:R0:W-:Y:S01]  /*12bf60*/  STL.64 [R1+0x5068], R22 ;  /* 0x0050681601007387 */ /* 0x0001e20000100a00 */
[----:B--2---:R-:W-:-:S03]  /*12bf70*/  IADD3 R18, P1, R0, R17, RZ ;  /* 0x0000001100127210 */ /* 0x004fc60007f3e0ff */
[----:B0-----:R-:W2:Y:S04]  /*12bf80*/  LDL.LU R22, [R1+0x123c] ;  /* 0x00123c0001167983 */ /* 0x001ea80000300800 */
[----:B------:R0:W-:Y:S04]  /*12bf90*/  STL [R1+0x5ac0], R8 ;  /* 0x005ac00801007387 */ /* 0x0001e80000100800 */
[----:B------:R-:W3:Y:S04]  /*12bfa0*/  LDL.LU R23, [R1+0x1240] ;  /* 0x0012400001177983 */ /* 0x000ee80000300800 */
[----:B------:R1:W-:Y:S04]  /*12bfb0*/  STL [R1+0x5ae0], R2 ;  /* 0x005ae00201007387 */ /* 0x0003e80000100800 */
[----:B------:R-:W3:Y:S04]  /*12bfc0*/  LDL.LU R11, [R1+0x1244] ;  /* 0x00124400010b7983 */ /* 0x000ee80000300800 */
[----:B0-----:R-:W4:Y:S04]  /*12bfd0*/  LDL.LU R8, [R1+0x1248] ;  /* 0x0012480001087983 */ /* 0x001f280000300800 */
[----:B------:R-:W4:Y:S04]  /*12bfe0*/  LDL.LU R12, [R1+0x124c] ;  /* 0x00124c00010c7983 */ /* 0x000f280000300800 */
[----:B-1----:R-:W2:Y:S04]  /*12bff0*/  LDL.LU R2, [R1+0x1250] ;  /* 0x0012500001027983 */ /* 0x002ea80000300800 */
[----:B------:R-:W2:Y:S04]  /*12c000*/  LDL.LU R4, [R1+0x1254] ;  /* 0x0012540001047983 */ /* 0x000ea80000300800 */
[----:B------:R0:W-:Y:S04]  /*12c010*/  STL [R1+0x6940], R17 ;  /* 0x0069401101007387 */ /* 0x0001e80000100800 */
[----:B0-----:R-:W2:Y:S01]  /*12c020*/  LDL.LU R17, [R1+0x1238] ;  /* 0x0012380001117983 */ /* 0x001ea20000300800 */
[----:B------:R-:W-:Y:S01]  /*12c030*/  IMAD.X R19, R5, 0x1, R15, P1 ;  /* 0x0000000105137824 */ /* 0x000fe200008e060f */
[----:B------:R-:W-:-:S04]  /*12c040*/  F2FP.SATFINITE.E4M3.F32.PACK_AB_MERGE_C R20, R21, R20, RZ ;  /* 0x000000141514723e */ /* 0x000fc800048070ff */
[----:B------:R0:W-:Y:S04]  /*12c050*/  STL.64 [R1+0x5058], R18 ;  /* 0x0050581201007387 */ /* 0x0001e80000100a00 */
[----:B------:R1:W-:Y:S01]  /*12c060*/  STL [R1+0x5adc], R20 ;  /* 0x005adc1401007387 */ /* 0x0003e20000100800 */
[----:B0-----:R-:W-:-:S03]  /*12c070*/  IADD3 R18, P1, R0, R16, RZ ;  /* 0x0000001000127210 */ /* 0x001fc60007f3e0ff */
[----:B------:R0:W-:Y:S02]  /*12c080*/  STL.64 [R1+0x6948], R14 ;  /* 0x0069480e01007387 */ /* 0x0001e40000100a00 */
[----:B------:R-:W-:Y:S01]  /*12c090*/  IMAD.X R19, R5, 0x1, R14, P1 ;  /* 0x0000000105137824 */ /* 0x000fe200008e060e */
[----:B------:R-:W-:Y:S01]  /*12c0a0*/  F2FP.SATFINITE.E4M3.F32.PACK_AB_MERGE_C R5, R6, R13, RZ ;  /* 0x0000000d0605723e */ /* 0x000fe200048070ff */
[----:B-1----:R-:W2:Y:S04]  /*12c0b0*/  LDL.LU R20, [R1+0x1258] ;  /* 0x0012580001147983 */ /* 0x002ea80000300800 */
[----:B------:R-:W-:Y:S01]  /*12c0c0*/  STL.64 [R1+0x5050], R18 ;  /* 0x0050501201007387 */ /* 0x000fe20000100a00 */
[----:B------:R-:W-:Y:S01]  /*12c0d0*/  VIADD R0, R0, UR5 ;  /* 0x0000000500007c36 */ /* 0x000fe20008000000 */
[----:B------:R-:W-:Y:S01]  /*12c0e0*/  F2FP.SATFINITE.E4M3.F32.PACK_AB_MERGE_C R3, R10, R3, RZ ;  /* 0x000000030a03723e */ /* 0x000fe200048070ff */
[----:B------:R-:W-:Y:S01]  /*12c0f0*/  ULDC UR5, c[0x0][0x248] ;  /* 0x0000920000057ab9 */ /* 0x000fe20000000800 */
[----:B------:R-:W2:Y:S04]  /*12c100*/  LDL.LU R21, [R1+0x125c] ;  /* 0x00125c0001157983 */ /* 0x000ea80000300800 */
[----:B------:R1:W-:Y:S01]  /*12c110*/  STL [R1+0x5af4], R5 ;  /* 0x005af40501007387 */ /* 0x0003e20000100800 */
[----:B0-----:R-:W-:-:S03]  /*12c120*/  IADD3 R14, P1, R0, R29, RZ ;  /* 0x0000001d000e7210 */ /* 0x001fc60007f3e0ff */
[----:B------:R-:W2:Y:S04]  /*12c130*/  LDL.LU R13, [R1+0x1260] ;  /* 0x00126000010d7983 */ /* 0x000ea80000300800 */
[----:B------:R-:W2:Y:S01]  /*12c140*/  LDL.LU R6, [R1+0x1264] ;  /* 0x0012640001067983 */ /* 0x000ea20000300800 */
[----:B-1----:R-:W-:-:S05]  /*12c150*/  F2FP.SATFINITE.E4M3.F32.PACK_AB_MERGE_C R5, R7, R9, RZ ;  /* 0x000000090705723e */ /* 0x002fca00048070ff */
[----:B------:R0:W-:Y:S04]  /*12c160*/  STL [R1+0x5af0], R5 ;  /* 0x005af00501007387 */ /* 0x0001e80000100800 */
[----:B------:R-:W2:Y:S04]  /*12c170*/  LDL.LU R18, [R1+0x1268] ;  /* 0x0012680001127983 */ /* 0x000ea80000300800 */
[----:B------:R-:W2:Y:S01]  /*12c180*/  LDL.LU R19, [R1+0x126c] ;  /* 0x00126c0001137983 */ /* 0x000ea20000300800 */
[----:B0-----:R-:W-:-:S03]  /*12c190*/  SHF.R.S32.HI R5, RZ, 0x1f, R0 ;  /* 0x0000001fff057819 */ /* 0x001fc60000011400 */
[----:B------:R0:W-:Y:S02]  /*12c1a0*/  STL [R1+0x5b08], R3 ;  /* 0x005b080301007387 */ /* 0x0001e40000100800 */
[----:B------:R-:W-:Y:S02]  /*12c1b0*/  IMAD.X R15, R5, 0x1, R28, P1 ;  /* 0x00000001050f7824 */ /* 0x000fe400008e061c */
[----:B------:R-:W2:Y:S04]  /*12c1c0*/  LDL.LU R9, [R1+0x1270] ;  /* 0x0012700001097983 */ /* 0x000ea80000300800 */
[----:B------:R-:W2:Y:S04]  /*12c1d0*/  LDL.LU R7, [R1+0x1274] ;  /* 0x0012740001077983 */ /* 0x000ea80000300800 */
[----:B0-----:R-:W2:Y:S04]  /*12c1e0*/  LDL.LU R3, [R1+0x1278] ;  /* 0x0012780001037983 */ /* 0x001ea80000300800 */
[----:B------:R-:W2:Y:S04]  /*12c1f0*/  LDL.LU R10, [R1+0x127c] ;  /* 0x00127c00010a7983 */ /* 0x000ea80000300800 */
[----:B------:R0:W-:Y:S04]  /*12c200*/  STL.64 [R1+0x5030], R14 ;  /* 0x0050300e01007387 */ /* 0x0001e80000100a00 */
[----:B0-----:R-:W2:Y:S01]  /*12c210*/  LDL.LU R14, [R1+0x1280] ;  /* 0x00128000010e7983 */ /* 0x001ea20000300800 */
[----:B---3--:R-:W-:-:S02]  /*12c220*/  F2FP.SATFINITE.E4M3.F32.PACK_AB_MERGE_C R11, R11, R23, RZ ;  /* 0x000000170b0b723e */ /* 0x008fc400048070ff */
[----:B----4-:R-:W-:Y:S02]  /*12c230*/  F2FP.SATFINITE.E4M3.F32.PACK_AB_MERGE_C R8, R12, R8, RZ ;  /* 0x000000080c08723e */ /* 0x010fe400048070ff */
[----:B--2---:R-:W-:Y:S02]  /*12c240*/  F2FP.SATFINITE.E4M3.F32.PACK_AB_MERGE_C R2, R4, R2, RZ ;  /* 0x000000020402723e */ /* 0x004fe400048070ff */
[----:B------:R-:W-:Y:S02]  /*12c250*/  F2FP.SATFINITE.E4M3.F32.PACK_AB_MERGE_C R15, R22, R17, RZ ;  /* 0x00000011160f723e */ /* 0x000fe400048070ff */
[----:B------:R-:W-:-:S03]  /*12c260*/  IADD3 R22, P1, R0, R27, RZ ;  /* 0x0000001b00167210 */ /* 0x000fc60007f3e0ff */
[----:B------:R0:W-:Y:S02]  /*12c270*/  STL [R1+0x5b04], R15 ;  /* 0x005b040f01007387 */ /* 0x0001e40000100800 */
[----:B------:R-:W-:Y:S02]  /*12c280*/  IMAD.X R23, R5, 0x1, R26, P1 ;  /* 0x0000000105177824 */ /* 0x000fe400008e061a */
[----:B0-----:R-:W2:Y:S04]  /*12c290*/  LDL.LU R15, [R1+0x1284] ;  /* 0x00128400010f7983 */ /* 0x001ea80000300800 */
[----:B------:R0:W-:Y:S04]  /*12c2a0*/  STL [R1+0x5b24], R11 ;  /* 0x005b240b01007387 */ /* 0x0001e80000100800 */
[----:B------:R-:W3:Y:S04]  /*12c2b0*/  LDL.LU R17, [R1+0x1288] ;  /* 0x0012880001117983 */ /* 0x000ee80000300800 */
[----:B------:R1:W-:Y:S04]  /*12c2c0*/  STL.64 [R1+0x5020], R22 ;  /* 0x0050201601007387 */ /* 0x0003e80000100a00 */
[----:B------:R4:W-:Y:S04]  /*12c2d0*/  STL [R1+0x5b20], R8 ;  /* 0x005b200801007387 */ /* 0x0009e80000100800 */
[----:B0-----:R-:W3:Y:S01]  /*12c2e0*/  LDL.LU R11, [R1+0x129c] ;  /* 0x00129c00010b7983 */ /* 0x001ee20000300800 */
[----:B-1----:R-:W-:-:S03]  /*12c2f0*/  IADD3 R22, P1, R0, R25, RZ ;  /* 0x0000001900167210 */ /* 0x002fc60007f3e0ff */
[----:B------:R0:W-:Y:S02]  /*12c300*/  STL [R1+0x5904], R2 ;  /* 0x0059040201007387 */ /* 0x0001e40000100800 */
[----:B------:R-:W-:Y:S02]  /*12c310*/  IMAD.X R23, R5, 0x1, R24, P1 ;  /* 0x0000000105177824 */ /* 0x000fe400008e0618 */
[----:B----4-:R-:W4:Y:S04]  /*12c320*/  LDL.LU R8, [R1+0x12a0] ;  /* 0x0012a00001087983 */ /* 0x010f280000300800 */
[----:B------:R-:W4:Y:S04]  /*12c330*/  LDL.LU R12, [R1+0x12a4] ;  /* 0x0012a400010c7983 */ /* 0x000f280000300800 */
[----:B0-----:R-:W4:Y:S04]  /*12c340*/  LDL.LU R2, [R1+0x12a8] ;  /* 0x0012a80001027983 */ /* 0x001f280000300800 */
[----:B------:R-:W4:Y:S04]  /*12c350*/  LDL.LU R4, [R1+0x12ac] ;  /* 0x0012ac0001047983 */ /* 0x000f280000300800 */
[----:B------:R0:W-:Y:S04]  /*12c360*/  STL.64 [R1+0x5010], R22 ;  /* 0x0050101601007387 */ /* 0x0001e80000100a00 */
[----:B0-----:R-:W2:Y:S01]  /*12c370*/  LDL.LU.64 R22, [R1+0x6960] ;  /* 0x0069600001167983 */ /* 0x001ea20000300a00 */
[----:B------:R-:W-:-:S02]  /*12c380*/  F2FP.SATFINITE.E4M3.F32.PACK_AB_MERGE_C R21, R21, R20, RZ ;  /* 0x000000141515723e */ /* 0x000fc400048070ff */
[----:B------:R-:W-:-:S03]  /*12c390*/  F2FP.SATFINITE.E4M3.F32.PACK_AB_MERGE_C R6, R6, R13, RZ ;  /* 0x0000000d0606723e */ /* 0x000fc600048070ff */
[----:B------:R0:W-:Y:S04]  /*12c3a0*/  STL [R1+0x5908], R21 ;  /* 0x0059081501007387 */ /* 0x0001e80000100800 */
[----:B------:R-:W-:Y:S01]  /*12c3b0*/  STL [R1+0x58f4], R6 ;  /* 0x0058f40601007387 */ /* 0x000fe20000100800 */
[----:B--2---:R-:W-:-:S05]  /*12c3c0*/  IADD3 R20, P1, R0, R23, RZ ;  /* 0x0000001700147210 */ /* 0x004fca0007f3e0ff */
[----:B0-----:R-:W-:-:S05]  /*12c3d0*/  IMAD.X R21, R5, 0x1, R22, P1 ;  /* 0x0000000105157824 */ /* 0x001fca00008e0616 */
[----:B------:R0:W-:Y:S04]  /*12c3e0*/  STL.64 [R1+0x5000], R20 ;  /* 0x0050001401007387 */ /* 0x0001e80000100a00 */
[----:B0-----:R-:W2:Y:S01]  /*12c3f0*/  LDL.LU.64 R20, [R1+0x6958] ;  /* 0x0069580001147983 */ /* 0x001ea20000300a00 */
[----:B------:R-:W-:-:S03]  /*12c400*/  F2FP.SATFINITE.E4M3.F32.PACK_AB_MERGE_C R19, R19, R18, RZ ;  /* 0x000000121313723e */ /* 0x000fc600048070ff */
[----:B------:R-:W4:Y:S04]  /*12c410*/  LDL.LU R13, [R1+0x12b0] ;  /* 0x0012b000010d7983 */ /* 0x000f280000300800 */
[----:B------:R-:W4:Y:S01]  /*12c420*/  LDL.LU R6, [R1+0x12b4] ;  /* 0x0012b40001067983 */ /* 0x000f220000300800 */
[----:B------:R-:W-:-:S03]  /*12c430*/  F2FP.SATFINITE.E4M3.F32.PACK_AB_MERGE_C R7, R7, R9, RZ ;  /* 0x000000090707723e */ /* 0x000fc600048070ff */
[----:B------:R0:W-:Y:S04]  /*12c440*/  STL.64 [R1+0x6938], R22 ;  /* 0x0069381601007387 */ /* 0x0001e80000100a00 */
[----:B0-----:R-:W4:Y:S04]  /*12c450*/  LDL.LU R22, [R1+0x1294] ;  /* 0x0012940001167983 */ /* 0x001f280000300800 */
[----:B------:R-:W4:Y:S04]  /*12c460*/  LDL.LU R23, [R1+0x1298] ;  /* 0x0012980001177983 */ /* 0x000f280000300800 */
[----:B------:R0:W-:Y:S04]  /*12c470*/  STL [R1+0x58f0], R19 ;  /* 0x0058f01301007387 */ /* 0x0001e80000100800 */
[----:B------:R-:W-:Y:S01]  /*12c480*/  STL [R1+0x58c8], R7 ;  /* 0x0058c80701007387 */ /* 0x000fe20000100800 */
[----:B--2---:R-:W-:-:S05]  /*12c490*/  IADD3 R18, P1, R0, R21, RZ ;  /* 0x0000001500127210 */ /* 0x004fca0007f3e0ff */
[----:B0-----:R-:W-:-:S05]  /*12c4a0*/  IMAD.X R19, R5, 0x1, R20, P1 ;  /* 0x0000000105137824 */ /* 0x001fca00008e0614 */
[----:B------:R0:W-:Y:S04]  /*12c4b0*/  STL.64 [R1+0x4ff8], R18 ;  /* 0x004ff81201007387 */ /* 0x0001e80000100a00 */
[----:B0-----:R-:W2:Y:S01]  /*12c4c0*/  LDL.LU.64 R18, [R1+0x6950] ;  /* 0x0069500001127983 */ /* 0x001ea20000300a00 */
[----:B------:R-:W-:Y:S02]  /*12c4d0*/  F2FP.SATFINITE.E4M3.F32.PACK_AB_MERGE_C R3, R10, R3, RZ ;  /* 0x000000030a03723e */ /* 0x000fe400048070ff */
[----:B------:R-:W-:Y:S01]  /*12c4e0*/  F2FP.SATFINITE.E4M3.F32.PACK_AB_MERGE_C R15, R15, R14, RZ ;  /* 0x0000000e0f0f723e */ /* 0x000fe200048070ff */
        /* <DEDUP_REMOVED lines=9> */
[----:B0-----:R-:W2:Y:S04]  /*12c580*/  LDL.LU.64 R14, [R1+0x6948] ;  /* 0x00694800010e7983 */ /* 0x001ea80000300a00 */
[----:B------:R0:W-:Y:S04]  /*12c590*/  STL.64 [R1+0x6930], R18 ;  /* 0x0069301201007387 */ /* 0x0001e80000100a00 */
[----:B0-----:R-:W3:Y:S04]  /*12c5a0*/  LDL.LU R18, [R1+0x128c] ;  /* 0x00128c0001127983 */ /* 0x001ee80000300800 */
[----:B------:R-:W4:Y:S01]  /*12c5b0*/  LDL.LU R19, [R1+0x1290] ;  /* 0x0012900001137983 */ /* 0x000f220000300800 */
[----:B---3--:R-:W-:-:S03]  /*12c5c0*/  F2FP.SATFINITE.E4M3.F32.PACK_AB_MERGE_C R18, R18, R17, RZ ;  /* 0x000000111212723e */ /* 0x008fc600048070ff */
[----:B------:R-:W3:Y:S04]  /*12c5d0*/  LDL.LU R17, [R1+0x6940] ;  /* 0x0069400001117983 */ /* 0x000ee80000300800 */
[----:B------:R3:W-:Y:S01]  /*12c5e0*/  STL [R1+0x58bc], R18 ;  /* 0x0058bc1201007387 */ /* 0x0007e20000100800 */
[----:B----4-:R-:W-:-:S05]  /*12c5f0*/  F2FP.SATFINITE.E4M3.F32.PACK_AB_MERGE_C R22, R22, R19, RZ ;  /* 0x000000131616723e */ /* 0x010fca00048070ff */
[----:B------:R-:W-:Y:S01]  /*12c600*/  STL [R1+0x58a4], R22 ;  /* 0x0058a41601007387 */ /* 0x000fe20000100800 */
[----:B------:R-:W-:Y:S02]  /*12c610*/  F2FP.SATFINITE.E4M3.F32.PACK_AB_MERGE_C R11, R11, R23, RZ ;  /* 0x000000170b0b723e */ /* 0x000fe400048070ff */
[----:B------:R-:W-:Y:S02]  /*12c620*/  F2FP.SATFINITE.E4M3.F32.PACK_AB_MERGE_C R2, R4, R2, RZ ;  /* 0x000000020402723e */ /* 0x000fe400048070ff */
[----:B---3--:R-:W-:-:S05]  /*12c630*/  IADD3 R18, P1, R0, R17, RZ ;  /* 0x0000001100127210 */ /* 0x008fca0007f3e0ff */
[----:B--2---:R-:W-:-:S05]  /*12c640*/  IMAD.X R19, R5, 0x1, R15, P1 ;  /* 0x0000000105137824 */ /* 0x004fca00008e060f */
[----:B------:R0:W-:Y:S04]  /*12c650*/  STL.64 [R1+0x4fd8], R18 ;  /* 0x004fd81201007387 */ /* 0x0001e80000100a00 */
[----:B------:R-:W-:Y:S01]  /*12c660*/  STL.64 [R1+0x6928], R16 ;  /* 0x0069281001007387 */ /* 0x000fe20000100a00 */
[----:B0-----:R-:W-:-:S03]  /*12c670*/  IADD3 R18, P1, R0, R16, RZ ;  /* 0x0000001000127210 */ /* 0x001fc60007f3e0ff */
[----:B------:R-:W-:Y:S02]  /*12c680*/  STL [R1+0x58a0], R11 ;  /* 0x0058a00b01007387 */ /* 0x000fe40000100800 */
[----:B------:R-:W-:Y:S01]  /*12c690*/  IMAD.X R19, R5, 0x1, R14, P1 ;  /* 0x0000000105137824 */ /* 0x000fe200008e060e */
[----:B------:R-:W-:Y:S01]  /*12c6a0*/  F2FP.SATFINITE.E4M3.F32.PACK_AB_MERGE_C R5, R12, R8, RZ ;  /* 0x000000080c05723e */ /* 0x000fe200048070ff */
[----:B------:R-:W2:Y:S04]  /*12c6b0*/  LDL.LU R22, [R1+0x12c8] ;  /* 0x0012c80001167983 */ /* 0x000ea80000300800 */
[----:B------:R-:W-:Y:S04]  /*12c6c0*/  STL.64 [R1+0x4fd0], R18 ;  /* 0x004fd01201007387 */ /* 0x000fe80000100a00 */
[----:B------:R-:W-:Y:S04]  /*12c6d0*/  STL [R1+0x5890], R5 ;  /* 0x0058900501007387 */ /* 0x000fe80000100800 */
[----:B------:R-:W2:Y:S04]  /*12c6e0*/  LDL.LU R23, [R1+0x12cc] ;  /* 0x0012cc0001177983 */ /* 0x000ea80000300800 */
[----:B------:R0:W-:Y:S04]  /*12c6f0*/  STL [R1+0x588c], R2 ;  /* 0x00588c0201007387 */ /* 0x0001e80000100800 */
[----:B0-----:R-:W3:Y:S04]  /*12c700*/  LDL.LU R2, [R1+0x12d0] ;  /* 0x0012d00001027983 */ /* 0x001ee80000300800 */
[----:B------:R-:W3:Y:S01]  /*12c710*/  LDL.LU R4, [R1+0x12d4] ;  /* 0x0012d40001047983 */ /* 0x000ee20000300800 */
[----:B------:R-:W-:Y:S01]  /*12c720*/  VIADD R0, R0, UR5 ;  /* 0x0000000500007c36 */ /* 0x000fe20008000000 */
[----:B------:R-:W-:Y:S01]  /*12c730*/  F2FP.SATFINITE.E4M3.F32.PACK_AB_MERGE_C R5, R6, R13, RZ ;  /* 0x0000000d0605723e */ /* 0x000fe200048070ff */
[----:B------:R-:W-:Y:S01]  /*12c740*/  ULDC UR5, c[0x0][0x248] ;  /* 0x0000920000057ab9 */ /* 0x000fe20000000800 */
[----:B------:R-:W4:Y:S02]  /*12c750*/  LDL.LU R11, [R1+0x12d8] ;  /* 0x0012d800010b7983 */ /* 0x000f240000300800 */
[----:B------:R-:W-:-:S02]  /*12c760*/  SHF.R.S32.HI R6, RZ, 0x1f, R0 ;  /* 0x0000001fff067819 */ /* 0x000fc40000011400 */
[----:B------:R-:W-:Y:S01]  /*12c770*/  IADD3 R12, P1, R0, R29, RZ ;  /* 0x0000001d000c7210 */ /* 0x000fe20007f3e0ff */
[----:B------:R-:W4:Y:S04]  /*12c780*/  LDL.LU R8, [R1+0x12dc] ;  /* 0x0012dc0001087983 */ /* 0x000f280000300800 */
[----:B------:R-:W-:Y:S01]  /*12c790*/  IMAD.X R13, R6, 0x1, R28, P1 ;  /* 0x00000001060d7824 */ /* 0x000fe200008e061c */
[----:B------:R0:W-:Y:S01]  /*12c7a0*/  STL [R1+0x5868], R5 ;  /* 0x0058680501007387 */ /* 0x0001e20000100800 */
[----:B------:R-:W-:-:S03]  /*12c7b0*/  F2FP.SATFINITE.E4M3.F32.PACK_AB_MERGE_C R3, R10, R3, RZ ;  /* 0x000000030a03723e */ /* 0x000fc600048070ff */
[----:B------:R1:W-:Y:S01]  /*12c7c0*/  STL.64 [R1+0x4fb0], R12 ;  /* 0x004fb00c01007387 */ /* 0x0003e20000100a00 */
[----:B------:R-:W-:Y:S02]  /*12c7d0*/  IADD3 R16, P1, R0, R27, RZ ;  /* 0x0000001b00107210 */ /* 0x000fe40007f3e0ff */
[----:B0-----:R-:W-:Y:S01]  /*12c7e0*/  F2FP.SATFINITE.E4M3.F32.PACK_AB_MERGE_C R5, R7, R9, RZ ;  /* 0x000000090705723e */ /* 0x001fe200048070ff */
[----:B-1----:R-:W4:Y:S04]  /*12c7f0*/  LDL.LU R12, [R1+0x12e0] ;  /* 0x0012e000010c7983 */ /* 0x002f280000300800 */
[----:B------:R-:W4:Y:S04]  /*12c800*/  LDL.LU R13, [R1+0x12e4] ;  /* 0x0012e400010d7983 */ /* 0x000f280000300800 */
[----:B------:R-:W-:Y:S04]  /*12c810*/  STL.64 [R1+0x6918], R28 ;  /* 0x0069181c01007387 */ /* 0x000fe80000100a00 */
[----:B------:R-:W4:Y:S01]  /*12c820*/  LDL.LU R18, [R1+0x12e8] ;  /* 0x0012e80001127983 */ /* 0x000f220000300800 */
[----:B------:R-:W-:-:S03]  /*12c830*/  IMAD.X R17, R6, 0x1, R26, P1 ;  /* 0x0000000106117824 */ /* 0x000fc600008e061a */
[----:B------:R0:W-:Y:S04]  /*12c840*/  STL [R1+0x5870], R5 ;  /* 0x0058700501007387 */ /* 0x0001e80000100800 */
[----:B------:R-:W4:Y:S04]  /*12c850*/  LDL.LU R19, [R1+0x12ec] ;  /* 0x0012ec0001137983 */ /* 0x000f280000300800 */
[----:B------:R1:W-:Y:S04]  /*12c860*/  STL [R1+0x5848], R3 ;  /* 0x0058480301007387 */ /* 0x0003e80000100800 */
[----:B0-----:R-:W4:Y:S04]  /*12c870*/  LDL.LU R5, [R1+0x12f0] ;  /* 0x0012f00001057983 */ /* 0x001f280000300800 */
[----:B------:R-:W4:Y:S04]  /*12c880*/  LDL.LU R9, [R1+0x12f4] ;  /* 0x0012f40001097983 */ /* 0x000f280000300800 */
[----:B------:R-:W4:Y:S04]  /*12c890*/  LDL.LU R7, [R1+0x12f8] ;  /* 0x0012f80001077983 */ /* 0x000f280000300800 */
[----:B-1----:R-:W4:Y:S04]  /*12c8a0*/  LDL.LU R3, [R1+0x12fc] ;  /* 0x0012fc0001037983 */ /* 0x002f280000300800 */
[----:B------:R-:W-:Y:S04]  /*12c8b0*/  STL [R1+0x6910], R27 ;  /* 0x0069101b01007387 */ /* 0x000fe80000100800 */
[----:B------:R0:W-:Y:S04]  /*12c8c0*/  STL.64 [R1+0x4fa0], R16 ;  /* 0x004fa01001007387 */ /* 0x0001e80000100a00 */
[----:B0-----:R-:W4:Y:S04]  /*12c8d0*/  LDL.LU R16, [R1+0x1300] ;  /* 0x0013000001107983 */ /* 0x001f280000300800 */
[----:B------:R-:W4:Y:S04]  /*12c8e0*/  LDL.LU R17, [R1+0x1304] ;  /* 0x0013040001117983 */ /* 0x000f280000300800 */
[----:B------:R-:W4:Y:S04]  /*12c8f0*/  LDL.LU R28, [R1+0x1308] ;  /* 0x00130800011c7983 */ /* 0x000f280000300800 */
[----:B------:R-:W4:Y:S04]  /*12c900*/  LDL.LU R29, [R1+0x130c] ;  /* 0x00130c00011d7983 */ /* 0x000f280000300800 */
[----:B------:R-:W4:Y:S04]  /*12c910*/  LDL.LU R10, [R1+0x1310] ;  /* 0x00131000010a7983 */ /* 0x000f280000300800 */
[----:B------:R-:W4:Y:S04]  /*12c920*/  LDL.LU R6, [R1+0x1314] ;  /* 0x0013140001067983 */ /* 0x000f280000300800 */
[----:B------:R0:W-:Y:S02]  /*12c930*/  STL [R1+0x6920], R26 ;  /* 0x0069201a01007387 */ /* 0x0001e40000100800 */
[----:B0-----:R-:W-:-:S02]  /*12c940*/  SHF.R.S32.HI R26, RZ, 0x1f, R0 ;  /* 0x0000001fff1a7819 */ /* 0x001fc40000011400 */
[----:B--2---:R-:W-:Y:S02]  /*12c950*/  F2FP.SATFINITE.E4M3.F32.PACK_AB_MERGE_C R23, R23, R22, RZ ;  /* 0x000000161717723e */ /* 0x004fe400048070ff */
[----:B---3--:R-:W-:Y:S02]  /*12c960*/  F2FP.SATFINITE.E4M3.F32.PACK_AB_MERGE_C R22, R4, R2, RZ ;  /* 0x000000020416723e */ /* 0x008fe400048070ff */
[----:B------:R-:W2:Y:S04]  /*12c970*/  LDL.LU R2, [R1+0x1318] ;  /* 0x0013180001027983 */ /* 0x000ea80000300800 */
[----:B------:R-:W-:Y:S04]  /*12c980*/  STL [R1+0x5858], R23 ;  /* 0x0058581701007387 */ /* 0x000fe80000100800 */
[----:B------:R-:W2:Y:S04]  /*12c990*/  LDL.LU R4, [R1+0x131c] ;  /* 0x00131c0001047983 */ /* 0x000ea80000300800 */
[----:B------:R0:W-:Y:S02]  /*12c9a0*/  STL [R1+0x5834], R22 ;  /* 0x0058341601007387 */ /* 0x0001e40000100800 */
[----:B0-----:R-:W-:-:S05]  /*12c9b0*/  IADD3 R22, P1, R0, R25, RZ ;  /* 0x0000001900167210 */ /* 0x001fca0007f3e0ff */
[----:B------:R-:W-:-:S05]  /*12c9c0*/  IMAD.X R23, R26, 0x1, R24, P1 ;  /* 0x000000011a177824 */ /* 0x000fca00008e0618 */
[----:B------:R0:W-:Y:S04]  /*12c9d0*/  STL.64 [R1+0x4f90], R22 ;  /* 0x004f901601007387 */ /* 0x0001e80000100a00 */
[----:B0-----:R-:W3:Y:S01]  /*12c9e0*/  LDL.LU.64 R22, [R1+0x6938] ;  /* 0x0069380001167983 */ /* 0x001ee20000300a00 */
[----:B----4-:R-:W-:Y:S02]  /*12c9f0*/  F2FP.SATFINITE.E4M3.F32.PACK_AB_MERGE_C R8, R8, R11, RZ ;  /* 0x0000000b0808723e */ /* 0x010fe400048070ff */
[----:B------:R-:W-:Y:S01]  /*12ca00*/  F2FP.SATFINITE.E4M3.F32.PACK_AB_MERGE_C R13, R13, R12, RZ ;  /* 0x0000000c0d0d723e */ /* 0x000fe200048070ff */
[----:B------:R-:W4:Y:S04]  /*12ca10*/  LDL.LU R27, [R1+0x1324] ;  /* 0x00132400011b7983 */ /* 0x000f280000300800 */
[----:B------:R-:W4:Y:S04]  /*12ca20*/  LDL.LU R11, [R1+0x1328] ;  /* 0x00132800010b7983 */ /* 0x000f280000300800 */
[----:B------:R0:W-:Y:S04]  /*12ca30*/  STL [R1+0x5830], R8 ;  /* 0x0058300801007387 */ /* 0x0001e80000100800 */
[----:B0-----:R-:W4:Y:S04]  /*12ca40*/  LDL.LU R8, [R1+0x132c] ;  /* 0x00132c0001087983 */ /* 0x001f280000300800 */
[----:B------:R0:W-:Y:S01]  /*12ca50*/  STL [R1+0x5814], R13 ;  /* 0x0058140d01007387 */ /* 0x0001e20000100800 */
[----:B------:R-:W-:-:S02]  /*12ca60*/  F2FP.SATFINITE.E4M3.F32.PACK_AB_MERGE_C R5, R9, R5, RZ ;  /* 0x000000050905723e */ /* 0x000fc400048070ff */
        /* <DEDUP_REMOVED lines=8> */
[----:B------:R-:W-:-:S05]  /*12caf0*/  IADD3 R18, P1, R0, R21, RZ ;  /* 0x0000001500127210 */ /* 0x000fca0007f3e0ff */
[----:B------:R-:W-:Y:S01]  /*12cb00*/  IMAD.X R19, R26, 0x1, R20, P1 ;  /* 0x000000011a137824 */ /* 0x000fe200008e0614 */
[----:B------:R-:W-:Y:S04]  /*12cb10*/  STL [R1+0x5810], R22 ;  /* 0x0058101601007387 */ /* 0x000fe80000100800 */
[----:B------:R-:W-:Y:S04]  /*12cb20*/  STL [R1+0x57f4], R5 ;  /* 0x0057f40501007387 */ /* 0x000fe80000100800 */
[----:B------:R0:W-:Y:S04]  /*12cb30*/  STL.64 [R1+0x4f78], R18 ;  /* 0x004f781201007387 */ /* 0x0001e80000100a00 */
[----:B0-----:R-:W2:Y:S01]  /*12cb40*/  LDL.LU.64 R18, [R1+0x6930] ;  /* 0x0069300001127983 */ /* 0x001ea20000300a00 */
[----:B------:R-:W-:-:S02]  /*12cb50*/  F2FP.SATFINITE.E4M3.F32.PACK_AB_MERGE_C R22, R17, R16, RZ ;  /* 0x000000101116723e */ /* 0x000fc400048070ff */
[----:B------:R-:W-:Y:S01]  /*12cb60*/  F2FP.SATFINITE.E4M3.F32.PACK_AB_MERGE_C R3, R3, R7, RZ ;  /* 0x000000070303723e */ /* 0x000fe200048070ff */
[----:B------:R-:W3:Y:S04]  /*12cb70*/  LDL.LU R5, [R1+0x1338] ;  /* 0x0013380001057983 */ /* 0x000ee80000300800 */
[----:B------:R-:W3:Y:S04]  /*12cb80*/  LDL.LU R9, [R1+0x133c] ;  /* 0x00133c0001097983 */ /* 0x000ee80000300800 */
[----:B------:R0:W-:Y:S04]  /*12cb90*/  STL [R1+0x57fc], R3 ;  /* 0x0057fc0301007387 */ /* 0x0001e80000100800 */
[----:B------:R-:W3:Y:S04]  /*12cba0*/  LDL.LU R7, [R1+0x1350] ;  /* 0x0013500001077983 */ /* 0x000ee80000300800 */
[----:B0-----:R-:W3:Y:S04]  /*12cbb0*/  LDL.LU R3, [R1+0x1354] ;  /* 0x0013540001037983 */ /* 0x001ee80000300800 */
[----:B------:R-:W-:Y:S01]  /*12cbc0*/  STL [R1+0x57d0], R22 ;  /* 0x0057d01601007387 */ /* 0x000fe20000100800 */
[----:B--2---:R-:W-:-:S05]  /*12cbd0*/  IADD3 R16, P1, R0, R19, RZ ;  /* 0x0000001300107210 */ /* 0x004fca0007f3e0ff */
[----:B------:R-:W-:-:S05]  /*12cbe0*/  IMAD.X R17, R26, 0x1, R18, P1 ;  /* 0x000000011a117824 */ /* 0x000fca00008e0612 */
[----:B------:R0:W-:Y:S04]  /*12cbf0*/  STL.64 [R1+0x4f68], R16 ;  /* 0x004f681001007387 */ /* 0x0001e80000100a00 */
[----:B0-----:R-:W2:Y:S01]  /*12cc00*/  LDL.LU.64 R16, [R1+0x6928] ;  /* 0x0069280001107983 */ /* 0x001ea20000300a00 */
[----:B------:R-:W-:Y:S02]  /*12cc10*/  F2FP.SATFINITE.E4M3.F32.PACK_AB_MERGE_C R22, R29, R28, RZ ;  /* 0x0000001c1d16723e */ /* 0x000fe400048070ff */
[----:B------:R-:W-:-:S03]  /*12cc20*/  F2FP.SATFINITE.E4M3.F32.PACK_AB_MERGE_C R6, R6, R10, RZ ;  /* 0x0000000a0606723e */ /* 0x000fc600048070ff */
[----:B------:R-:W-:Y:S04]  /*12cc30*/  STL [R1+0x57d4], R22 ;  /* 0x0057d41601007387 */ /* 0x000fe80000100800 */
[----:B------:R0:W-:Y:S04]  /*12cc40*/  STL [R1+0x57b0], R6 ;  /* 0x0057b00601007387 */ /* 0x0001e80000100800 */
[----:B------:R-:W3:Y:S04]  /*12cc50*/  LDL.LU R10, [R1+0x1358] ;  /* 0x00135800010a7983 */ /* 0x000ee80000300800 */
[----:B0-----:R-:W3:Y:S01]  /*12cc60*/  LDL.LU R6, [R1+0x135c] ;  /* 0x00135c0001067983 */ /* 0x001ee20000300800 */
[----:B------:R-:W-:-:S02]  /*12cc70*/  F2FP.SATFINITE.E4M3.F32.PACK_AB_MERGE_C R22, R4, R2, RZ ;  /* 0x000000020416723e */ /* 0x000fc400048070ff */
[----:B--2---:R-:W-:-:S05]  /*12cc80*/  IADD3 R28, P1, R0, R17, RZ ;  /* 0x00000011001c7210 */ /* 0x004fca0007f3e0ff */
[----:B------:R-:W-:-:S05]  /*12cc90*/  IMAD.X R29, R26, 0x1, R15, P1 ;  /* 0x000000011a1d7824 */ /* 0x000fca00008e060f */
[----:B------:R0:W-:Y:S04]  /*12cca0*/  STL.64 [R1+0x4f58], R28 ;  /* 0x004f581c01007387 */ /* 0x0001e80000100a00 */
[----:B------:R-:W2:Y:S04]  /*12ccb0*/  LDL.LU R2, [R1+0x1340] ;  /* 0x0013400001027983 */ /* 0x000ea80000300800 */
[----:B------:R-:W2:Y:S01]  /*12ccc0*/  LDL.LU R4, [R1+0x1344] ;  /* 0x0013440001047983 */ /* 0x000ea20000300800 */
[----:B0-----:R-:W-:-:S03]  /*12ccd0*/  IADD3 R28, P1, R0, R16, RZ ;  /* 0x00000010001c7210 */ /* 0x001fc60007f3e0ff */
[----:B------:R-:W-:Y:S02]  /*12cce0*/  STL [R1+0x57a8], R22 ;  /* 0x0057a81601007387 */ /* 0x000fe40000100800 */
[----:B------:R-:W-:Y:S02]  /*12ccf0*/  IMAD.X R29, R26, 0x1, R14, P1 ;  /* 0x000000011a1d7824 */ /* 0x000fe400008e060e */
[----:B------:R-:W2:Y:S04]  /*12cd00*/  LDL.LU R26, [R1+0x6920] ;  /* 0x00692000011a7983 */ /* 0x000ea80000300800 */
[----:B------:R0:W-:Y:S04]  /*12cd10*/  STL.64 [R1+0x4f50], R28 ;  /* 0x004f501c01007387 */ /* 0x0001e80000100a00 */
[----:B0-----:R-:W2:Y:S01]  /*12cd20*/  LDL.LU.64 R28, [R1+0x6918] ;  /* 0x00691800011c7983 */ /* 0x001ea20000300a00 */
[----:B----4-:R-:W-:-:S02]  /*12cd30*/  F2FP.SATFINITE.E4M3.F32.PACK_AB_MERGE_C R23, R27, R23, RZ ;  /* 0x000000171b17723e */ /* 0x010fc400048070ff */
[----:B------:R-:W-:Y:S02]  /*12cd40*/  F2FP.SATFINITE.E4M3.F32.PACK_AB_MERGE_C R22, R8, R11, RZ ;  /* 0x0000000b0816723e */ /* 0x000fe400048070ff */
[----:B------:R-:W4:Y:S04]  /*12cd50*/  LDL.LU R11, [R1+0x1360] ;  /* 0x00136000010b7983 */ /* 0x000f280000300800 */
[----:B------:R-:W-:Y:S01]  /*12cd60*/  STL [R1+0x5788], R23 ;  /* 0x0057881701007387 */ /* 0x000fe20000100800 */
[----:B------:R-:W-:Y:S01]  /*12cd70*/  VIADD R0, R0, UR5 ;  /* 0x0000000500007c36 */ /* 0x000fe20008000000 */
[----:B---3--:R-:W-:Y:S01]  /*12cd80*/  F2FP.SATFINITE.E4M3.F32.PACK_AB_MERGE_C R9, R9, R5, RZ ;  /* 0x000000050909723e */ /* 0x008fe200048070ff */
[----:B------:R-:W-:Y:S01]  /*12cd90*/  ULDC UR5, c[0x0][0x248] ;  /* 0x0000920000057ab9 */ /* 0x000fe20000000800 */
[----:B------:R-:W4:Y:S04]  /*12cda0*/  LDL.LU R8, [R1+0x1364] ;  /* 0x0013640001087983 */ /* 0x000f280000300800 */
[----:B------:R0:W-:Y:S01]  /*12cdb0*/  STL [R1+0x5790], R22 ;  /* 0x0057901601007387 */ /* 0x0001e20000100800 */
[----:B------:R-:W-:-:S02]  /*12cdc0*/  SHF.R.S32.HI R27, RZ, 0x1f, R0 ;  /* 0x0000001fff1b7819 */ /* 0x000fc40000011400 */
[----:B0-----:R-:W-:Y:S02]  /*12cdd0*/  F2FP.SATFINITE.E4M3.F32.PACK_AB_MERGE_C R22, R13, R12, RZ ;  /* 0x0000000c0d16723e */ /* 0x001fe400048070ff */
[----:B------:R-:W3:Y:S04]  /*12cde0*/  LDL.LU R12, [R1+0x1370] ;  /* 0x00137000010c7983 */ /* 0x000ee80000300800 */
[----:B------:R-:W3:Y:S04]  /*12cdf0*/  LDL.LU R13, [R1+0x1374] ;  /* 0x00137400010d7983 */ /* 0x000ee80000300800 */
[----:B------:R2:W-:Y:S02]  /*12ce00*/  STL [R1+0x5770], R22 ;  /* 0x0057701601007387 */ /* 0x0005e40000100800 */
[----:B--2---:R-:W-:-:S05]  /*12ce10*/  IADD3 R22, P1, R0, R29, RZ ;  /* 0x0000001d00167210 */ /* 0x004fca0007f3e0ff */
[----:B------:R-:W-:Y:S02]  /*12ce20*/  IMAD.X R23, R27, 0x1, R28, P1 ;  /* 0x000000011b177824 */ /* 0x000fe400008e061c */
[----:B------:R-:W2:Y:S01]  /*12ce30*/  LDL.LU R27, [R1+0x6910] ;  /* 0x00691000011b7983 */ /* 0x000ea20000300800 */
[----:B------:R-:W-:-:S03]  /*12ce40*/  F2FP.SATFINITE.E4M3.F32.PACK_AB_MERGE_C R3, R3, R7, RZ ;  /* 0x000000070303723e */ /* 0x000fc600048070ff */
[----:B------:R0:W-:Y:S04]  /*12ce50*/  STL.64 [R1+0x68f8], R28 ;  /* 0x0068f81c01007387 */ /* 0x0001e80000100a00 */
[----:B0-----:R-:W4:Y:S04]  /*12ce60*/  LDL.LU R28, [R1+0x1368] ;  /* 0x00136800011c7983 */ /* 0x001f280000300800 */
[----:B------:R-:W4:Y:S04]  /*12ce70*/  LDL.LU R29, [R1+0x136c] ;  /* 0x00136c00011d7983 */ /* 0x000f280000300800 */
[----:B------:R-:W-:Y:S04]  /*12ce80*/  STL.64 [R1+0x4f30], R22 ;  /* 0x004f301601007387 */ /* 0x000fe80000100a00 */
[----:B------:R-:W4:Y:S04]  /*12ce90*/  LDL.LU R5, [R1+0x1378] ;  /* 0x0013780001057983 */ /* 0x000f280000300800 */
[----:B------:R0:W-:Y:S04]  /*12cea0*/  STL [R1+0x5774], R9 ;  /* 0x0057740901007387 */ /* 0x0001e80000100800 */
[----:B0-----:R-:W4:Y:S04]  /*12ceb0*/  LDL.LU R9, [R1+0x137c] ;  /* 0x00137c0001097983 */ /* 0x001f280000300800 */
[----:B------:R0:W-:Y:S04]  /*12cec0*/  STL [R1+0x5744], R3 ;  /* 0x0057440301007387 */ /* 0x0001e80000100800 */
[----:B------:R-:W4:Y:S04]  /*12ced0*/  LDL.LU R7, [R1+0x1380] ;  /* 0x0013800001077983 */ /* 0x000f280000300800 */
[----:B0-----:R-:W4:Y:S01]  /*12cee0*/  LDL.LU R3, [R1+0x1384] ;  /* 0x0013840001037983 */ /* 0x001f220000300800 */
[----:B--2---:R-:W-:-:S03]  /*12cef0*/  IADD3 R22, P1, R0, R27, RZ ;  /* 0x0000001b00167210 */ /* 0x004fc60007f3e0ff */
[----:B------:R0:W-:Y:S02]  /*12cf00*/  STL [R1+0x6900], R27 ;  /* 0x0069001b01007387 */ /* 0x0001e40000100800 */
[----:B0-----:R-:W-:-:S05]  /*12cf10*/  SHF.R.S32.HI R27, RZ, 0x1f, R0 ;  /* 0x0000001fff1b7819 */ /* 0x001fca0000011400 */
[----:B------:R-:W-:-:S05]  /*12cf20*/  IMAD.X R23, R27, 0x1, R26, P1 ;  /* 0x000000011b177824 */ /* 0x000fca00008e061a */
[----:B------:R0:W-:Y:S02]  /*12cf30*/  STL.64 [R1+0x4f28], R22 ;  /* 0x004f281601007387 */ /* 0x0001e40000100a00 */
[----:B0-----:R-:W-:Y:S02]  /*12cf40*/  F2FP.SATFINITE.E4M3.F32.PACK_AB_MERGE_C R22, R6, R10, RZ ;  /* 0x0000000a0616723e */ /* 0x001fe400048070ff */
        /* <DEDUP_REMOVED lines=10> */
[----:B0-----:R-:W2:Y:S04]  /*12cff0*/  LDL.LU.64 R22, [R1+0x6908] ;  /* 0x0069080001167983 */ /* 0x001ea80000300a00 */
[----:B------:R0:W-:Y:S04]  /*12d000*/  STL.64 [R1+0x68f0], R24 ;  /* 0x0068f01801007387 */ /* 0x0001e80000100a00 */
[----:B0-----:R-:W2:Y:S04]  /*12d010*/  LDL.LU R24, [R1+0x1348] ;  /* 0x0013480001187983 */ /* 0x001ea80000300800 */
[----:B------:R-:W2:Y:S01]  /*12d020*/  LDL.LU R25, [R1+0x134c] ;  /* 0x00134c0001197983 */ /* 0x000ea20000300800 */
[----:B---3--:R-:W-:-:S02]  /*12d030*/  F2FP.SATFINITE.E4M3.F32.PACK_AB_MERGE_C R13, R13, R12, RZ ;  /* 0x0000000c0d0d723e */ /* 0x008fc400048070ff */
[----:B----4-:R-:W-:Y:S02]  /*12d040*/  F2FP.SATFINITE.E4M3.F32.PACK_AB_MERGE_C R9, R9, R5, RZ ;  /* 0x000000050909723e */ /* 0x010fe400048070ff */
[----:B------:R-:W-:Y:S02]  /*12d050*/  F2FP.SATFINITE.E4M3.F32.PACK_AB_MERGE_C R5, R3, R7, RZ ;  /* 0x000000070305723e */ /* 0x000fe400048070ff */
[----:B--2---:R-:W-:Y:S02]  /*12d060*/  F2FP.SATFINITE.E4M3.F32.PACK_AB_MERGE_C R25, R25, R24, RZ ;  /* 0x000000181919723e */ /* 0x004fe400048070ff */
[----:B------:R-:W-:Y:S02]  /*12d070*/  F2FP.SATFINITE.E4M3.F32.PACK_AB_MERGE_C R24, R8, R11, RZ ;  /* 0x0000000b0818723e */ /* 0x000fe400048070ff */
[----:B------:R-:W2:Y:S04]  /*12d080*/  LDL.LU R11, [R1+0x1398] ;  /* 0x00139800010b7983 */ /* 0x000ea80000300800 */
[----:B------:R-:W-:Y:S04]  /*12d090*/  STL [R1+0x5b5c], R25 ;  /* 0x005b5c1901007387 */ /* 0x000fe80000100800 */
[----:B------:R-:W2:Y:S04]  /*12d0a0*/  LDL.LU R8, [R1+0x139c] ;  /* 0x00139c0001087983 */ /* 0x000ea80000300800 */
[----:B------:R0:W-:Y:S04]  /*12d0b0*/  STL [R1+0x5990], R24 ;  /* 0x0059901801007387 */ /* 0x0001e80000100800 */
[----:B------:R1:W-:Y:S01]  /*12d0c0*/  STL.64 [R1+0x68e8], R22 ;  /* 0x0068e81601007387 */ /* 0x0003e20000100a00 */
[----:B0-----:R-:W-:-:S05]  /*12d0d0*/  IADD3 R24, P1, R0, R23, RZ ;  /* 0x0000001700187210 */ /* 0x001fca0007f3e0ff */
[----:B------:R-:W-:Y:S01]  /*12d0e0*/  IMAD.X R25, R27, 0x1, R22, P1 ;  /* 0x000000011b197824 */ /* 0x000fe200008e0616 */
[----:B-1----:R-:W-:-:S04]  /*12d0f0*/  F2FP.SATFINITE.E4M3.F32.PACK_AB_MERGE_C R22, R29, R28, RZ ;  /* 0x0000001c1d16723e */ /* 0x002fc800048070ff */
[----:B------:R0:W-:Y:S04]  /*12d100*/  STL.64 [R1+0x4f08], R24 ;  /* 0x004f081801007387 */ /* 0x0001e80000100a00 */
[----:B0-----:R-:W3:Y:S04]  /*12d110*/  LDL.LU R24, [R1+0x13a4] ;  /* 0x0013a40001187983 */ /* 0x001ee80000300800 */
[----:B------:R0:W-:Y:S04]  /*12d120*/  STL [R1+0x598c], R22 ;  /* 0x00598c1601007387 */ /* 0x0001e80000100800 */
[----:B------:R-:W4:Y:S01]  /*12d130*/  LDL.LU R12, [R1+0x13a8] ;  /* 0x0013a800010c7983 */ /* 0x000f220000300800 */
[----:B0-----:R-:W-:-:S03]  /*12d140*/  IADD3 R22, P1, R0, R21, RZ ;  /* 0x0000001500167210 */ /* 0x001fc60007f3e0ff */
[----:B------:R0:W-:Y:S02]  /*12d150*/  STL [R1+0x59a8], R13 ;  /* 0x0059a80d01007387 */ /* 0x0001e40000100800 */
[----:B------:R-:W-:Y:S02]  /*12d160*/  IMAD.X R23, R27, 0x1, R20, P1 ;  /* 0x000000011b177824 */ /* 0x000fe400008e0614 */
[----:B0-----:R-:W4:Y:S04]  /*12d170*/  LDL.LU R13, [R1+0x13ac] ;  /* 0x0013ac00010d7983 */ /* 0x001f280000300800 */
[----:B------:R0:W-:Y:S04]  /*12d180*/  STL.64 [R1+0x68e0], R20 ;  /* 0x0068e01401007387 */ /* 0x0001e80000100a00 */
[----:B0-----:R-:W3:Y:S04]  /*12d190*/  LDL.LU R20, [R1+0x13a0] ;  /* 0x0013a00001147983 */ /* 0x001ee80000300800 */
[----:B------:R0:W-:Y:S04]  /*12d1a0*/  STL.64 [R1+0x4ef8], R22 ;  /* 0x004ef81601007387 */ /* 0x0001e80000100a00 */
[----:B------:R-:W3:Y:S01]  /*12d1b0*/  LDL.LU R25, [R1+0x13b0] ;  /* 0x0013b00001197983 */ /* 0x000ee20000300800 */
[----:B0-----:R-:W-:-:S03]  /*12d1c0*/  IADD3 R22, P1, R0, R19, RZ ;  /* 0x0000001300167210 */ /* 0x001fc60007f3e0ff */
[----:B------:R0:W-:Y:S02]  /*12d1d0*/  STL [R1+0x59a0], R9 ;  /* 0x0059a00901007387 */ /* 0x0001e40000100800 */
[----:B------:R-:W-:Y:S02]  /*12d1e0*/  IMAD.X R23, R27, 0x1, R18, P1 ;  /* 0x000000011b177824 */ /* 0x000fe400008e0612 */
[----:B------:R-:W3:Y:S04]  /*12d1f0*/  LDL.LU R3, [R1+0x13b4] ;  /* 0x0013b40001037983 */ /* 0x000ee80000300800 */
[----:B------:R1:W-:Y:S01]  /*12d200*/  STL [R1+0x59bc], R5 ;  /* 0x0059bc0501007387 */ /* 0x0003e20000100800 */
[----:B------:R-:W-:-:S03]  /*12d210*/  F2FP.SATFINITE.E4M3.F32.PACK_AB_MERGE_C R2, R4, R2, RZ ;  /* 0x000000020402723e */ /* 0x000fc600048070ff */
[----:B0-----:R-:W3:Y:S01]  /*12d220*/  LDL.LU R9, [R1+0x13b8] ;  /* 0x0013b80001097983 */ /* 0x001ee20000300800 */
[----:B------:R-:W-:-:S03]  /*12d230*/  IADD3 R28, P1, R0, R17, RZ ;  /* 0x00000011001c7210 */ /* 0x000fc60007f3e0ff */
[----:B------:R-:W3:Y:S01]  /*12d240*/  LDL.LU R7, [R1+0x13bc] ;  /* 0x0013bc0001077983 */ /* 0x000ee20000300800 */
[----:B-1----:R-:W-:-:S03]  /*12d250*/  F2FP.SATFINITE.E4M3.F32.PACK_AB_MERGE_C R5, R6, R10, RZ ;  /* 0x0000000a0605723e */ /* 0x002fc600048070ff */
[----:B------:R0:W-:Y:S04]  /*12d260*/  STL.64 [R1+0x4ef0], R22 ;  /* 0x004ef01601007387 */ /* 0x0001e80000100a00 */
[----:B------:R-:W3:Y:S04]  /*12d270*/  LDL.LU R10, [R1+0x13c0] ;  /* 0x0013c000010a7983 */ /* 0x000ee80000300800 */
[----:B------:R-:W3:Y:S01]  /*12d280*/  LDL.LU R6, [R1+0x13c4] ;  /* 0x0013c40001067983 */ /* 0x000ee20000300800 */
[----:B------:R-:W-:-:S03]  /*12d290*/  IMAD.X R29, R27, 0x1, R15, P1 ;  /* 0x000000011b1d7824 */ /* 0x000fc600008e060f */
[----:B------:R-:W-:Y:S04]  /*12d2a0*/  STL [R1+0x59b8], R5 ;  /* 0x0059b80501007387 */ /* 0x000fe80000100800 */
[----:B0-----:R-:W3:Y:S04]  /*12d2b0*/  LDL.LU R22, [R1+0x13c8] ;  /* 0x0013c80001167983 */ /* 0x001ee80000300800 */
[----:B------:R-:W3:Y:S04]  /*12d2c0*/  LDL.LU R23, [R1+0x13cc] ;  /* 0x0013cc0001177983 */ /* 0x000ee80000300800 */
[----:B------:R0:W-:Y:S04]  /*12d2d0*/  STL [R1+0x59cc], R2 ;  /* 0x0059cc0201007387 */ /* 0x0001e80000100800 */
[----:B0-----:R-:W3:Y:S04]  /*12d2e0*/  LDL.LU R2, [R1+0x13d0] ;  /* 0x0013d00001027983 */ /* 0x001ee80000300800 */
[----:B------:R-:W3:Y:S04]  /*12d2f0*/  LDL.LU R4, [R1+0x13d4] ;  /* 0x0013d40001047983 */ /* 0x000ee80000300800 */
[----:B------:R-:W3:Y:S04]  /*12d300*/  LDL.LU R21, [R1+0x13d8] ;  /* 0x0013d80001157983 */ /* 0x000ee80000300800 */
[----:B------:R-:W3:Y:S04]  /*12d310*/  LDL.LU R5, [R1+0x13dc] ;  /* 0x0013dc0001057983 */ /* 0x000ee80000300800 */
[----:B------:R0:W-:Y:S02]  /*12d320*/  STL.64 [R1+0x4ee0], R28 ;  /* 0x004ee01c01007387 */ /* 0x0001e40000100a00 */
[----:B0-----:R-:W-:-:S05]  /*12d330*/  IADD3 R28, P1, R0, R16, RZ ;  /* 0x00000010001c7210 */ /* 0x001fca0007f3e0ff */
[----:B------:R-:W-:Y:S01]  /*12d340*/  IMAD.X R29, R27, 0x1, R14, P1 ;  /* 0x000000011b1d7824 */ /* 0x000fe200008e060e */
[----:B--2---:R-:W-:-:S05]  /*12d350*/  F2FP.SATFINITE.E4M3.F32.PACK_AB_MERGE_C R8, R8, R11, RZ ;  /* 0x0000000b0808723e */ /* 0x004fca00048070ff */
[----:B------:R0:W-:Y:S04]  /*12d360*/  STL [R1+0x59c8], R8 ;  /* 0x0059c80801007387 */ /* 0x0001e80000100800 */
[----:B------:R-:W2:Y:S04]  /*12d370*/  LDL.LU R11, [R1+0x13e0] ;  /* 0x0013e000010b7983 */ /* 0x000ea80000300800 */
[----:B0-----:R-:W2:Y:S04]  /*12d380*/  LDL.LU R8, [R1+0x13e4] ;  /* 0x0013e40001087983 */ /* 0x001ea80000300800 */
[----:B------:R-:W-:Y:S04]  /*12d390*/  STL.64 [R1+0x68d8], R16 ;  /* 0x0068d81001007387 */ /* 0x000fe80000100a00 */
[----:B------:R-:W2:Y:S04]  /*12d3a0*/  LDL.LU R27, [R1+0x6900] ;  /* 0x00690000011b7983 */ /* 0x000ea80000300800 */
[----:B------:R0:W-:Y:S04]  /*12d3b0*/  STL.64 [R1+0x4ed8], R28 ;  /* 0x004ed81c01007387 */ /* 0x0001e80000100a00 */
[----:B0-----:R-:W2:Y:S01]  /*12d3c0*/  LDL.LU.64 R28, [R1+0x68f8] ;  /* 0x0068f800011c7983 */ /* 0x001ea20000300a00 */
[----:B------:R-:W-:Y:S01]  /*12d3d0*/  VIADD R0, R0, UR5 ;  /* 0x0000000500007c36 */ /* 0x000fe20008000000 */
[----:B------:R-:W-:-:S02]  /*12d3e0*/  ULDC UR5, c[0x0][0x248] ;  /* 0x0000920000057ab9 */ /* 0x000fc40000000800 */
[----:B------:R-:W2:Y:S01]  /*12d3f0*/  LDL.LU R16, [R1+0x13e8] ;  /* 0x0013e80001107983 */ /* 0x000ea20000300800 */
[----:B----4-:R-:W-:Y:S02]  /*12d400*/  F2FP.SATFINITE.E4M3.F32.PACK_AB_MERGE_C R12, R13, R12, RZ ;  /* 0x0000000c0d0c723e */ /* 0x010fe400048070ff */
[----:B---3--:R-:W-:-:S05]  /*12d410*/  F2FP.SATFINITE.E4M3.F32.PACK_AB_MERGE_C R17, R24, R20, RZ ;  /* 0x000000141811723e */ /* 0x008fca00048070ff */
[----:B------:R0:W-:Y:S04]  /*12d420*/  STL [R1+0x59e4], R17 ;  /* 0x0059e41101007387 */ /* 0x0001e80000100800 */
[----:B0-----:R-:W3:Y:S01]  /*12d430*/  LDL.LU R17, [R1+0x13ec] ;  /* 0x0013ec0001117983 */ /* 0x001ee20000300800 */
[----:B------:R-:W-:Y:S02]  /*12d440*/  F2FP.SATFINITE.E4M3.F32.PACK_AB_MERGE_C R20, R3, R25, RZ ;  /* 0x000000190314723e */ /* 0x000fe400048070ff */
[----:B------:R-:W-:Y:S01]  /*12d450*/  SHF.R.S32.HI R3, RZ, 0x1f, R0 ;  /* 0x0000001fff037819 */ /* 0x000fe20000011400 */
[----:B------:R0:W-:Y:S04]  /*12d460*/  STL [R1+0x59e0], R12 ;  /* 0x0059e00c01007387 */ /* 0x0001e80000100800 */
[----:B0-----:R-:W4:Y:S04]  /*12d470*/  LDL.LU R12, [R1+0x13f0] ;  /* 0x0013f000010c7983 */ /* 0x001f280000300800 */
[----:B------:R-:W4:Y:S04]  /*12d480*/  LDL.LU R13, [R1+0x13f4] ;  /* 0x0013f400010d7983 */ /* 0x000f280000300800 */
[----:B------:R0:W-:Y:S02]  /*12d490*/  STL [R1+0x5a00], R20 ;  /* 0x005a001401007387 */ /* 0x0001e40000100800 */
[----:B0-----:R-:W-:-:S02]  /*12d4a0*/  F2FP.SATFINITE.E4M3.F32.PACK_AB_MERGE_C R20, R7, R9, RZ ;  /* 0x000000090714723e */ /* 0x001fc400048070ff */
[----:B------:R-:W4:Y:S04]  /*12d4b0*/  LDL.LU R9, [R1+0x13f8] ;  /* 0x0013f80001097983 */ /* 0x000f280000300800 */
[----:B------:R-:W4:Y:S01]  /*12d4c0*/  LDL.LU R7, [R1+0x13fc] ;  /* 0x0013fc0001077983 */ /* 0x000f220000300800 */
[----:B--2---:R-:W-:-:S05]  /*12d4d0*/  IADD3 R24, P1, R0, R29, RZ ;  /* 0x0000001d00187210 */ /* 0x004fca0007f3e0ff */
[----:B------:R-:W-:-:S05]  /*12d4e0*/  IMAD.X R25, R3, 0x1, R28, P1 ;  /* 0x0000000103197824 */ /* 0x000fca00008e061c */
[----:B------:R0:W-:Y:S04]  /*12d4f0*/  STL.64 [R1+0x4eb0], R24 ;  /* 0x004eb01801007387 */ /* 0x0001e80000100a00 */
[----:B------:R1:W-:Y:S01]  /*12d500*/  STL [R1+0x59fc], R20 ;  /* 0x0059fc1401007387 */ /* 0x0003e20000100800 */
[----:B0-----:R-:W-:Y:S02]  /*12d510*/  IADD3 R24, P1, R0, R27, RZ ;  /* 0x0000001b00187210 */ /* 0x001fe40007f3e0ff */
[----:B-1----:R-:W-:Y:S02]  /*12d520*/  F2FP.SATFINITE.E4M3.F32.PACK_AB_MERGE_C R20, R6, R10, RZ ;  /* 0x0000000a0614723e */ /* 0x002fe400048070ff */
[----:B------:R-:W2:Y:S01]  /*12d530*/  LDL.LU R10, [R1+0x1400] ;  /* 0x00140000010a7983 */ /* 0x000ea20000300800 */
[----:B------:R-:W-:-:S03]  /*12d540*/  IMAD.X R25, R3, 0x1, R26, P1 ;  /* 0x0000000103197824 */ /* 0x000fc600008e061a */
[----:B------:R-:W2:Y:S04]  /*12d550*/  LDL.LU R6, [R1+0x1404] ;  /* 0x0014040001067983 */ /* 0x000ea80000300800 */
[----:B------:R-:W-:Y:S04]  /*12d560*/  STL [R1+0x5a20], R20 ;  /* 0x005a201401007387 */ /* 0x000fe80000100800 */
[----:B------:R0:W-:Y:S04]  /*12d570*/  STL.64 [R1+0x4ea8], R24 ;  /* 0x004ea81801007387 */ /* 0x0001e80000100a00 */
[----:B0-----:R-:W3:Y:S01]  /*12d580*/  LDL.LU.64 R24, [R1+0x68f0] ;  /* 0x0068f00001187983 */ /* 0x001ee20000300a00 */
[----:B------:R-:W-:-:S02]  /*12d590*/  F2FP.SATFINITE.E4M3.F32.PACK_AB_MERGE_C R22, R23, R22, RZ ;  /* 0x000000161716723e */ /* 0x000fc400048070ff */
[----:B------:R-:W-:Y:S02]  /*12d5a0*/  F2FP.SATFINITE.E4M3.F32.PACK_AB_MERGE_C R20, R4, R2, RZ ;  /* 0x000000020414723e */ /* 0x000fe400048070ff */
[----:B------:R-:W2:Y:S04]  /*12d5b0*/  LDL.LU R2, [R1+0x1410] ;  /* 0x0014100001027983 */ /* 0x000ea80000300800 */
[----:B------:R3:W-:Y:S04]  /*12d5c0*/  STL [R1+0x5a1c], R22 ;  /* 0x005a1c1601007387 */ /* 0x0007e80000100800 */
[----:B------:R-:W2:Y:S04]  /*12d5d0*/  LDL.LU R4, [R1+0x1414] ;  /* 0x0014140001047983 */ /* 0x000ea80000300800 */
[----:B------:R-:W-:Y:S01]  /*12d5e0*/  STL [R1+0x5a34], R20 ;  /* 0x005a341401007387 */ /* 0x000fe20000100800 */
[----:B---3--:R-:W-:-:S05]  /*12d5f0*/  IADD3 R22, P1, R0, R25, RZ ;  /* 0x0000001900167210 */ /* 0x008fca0007f3e0ff */
[----:B------:R-:W-:-:S05]  /*12d600*/  IMAD.X R23, R3, 0x1, R24, P1 ;  /* 0x0000000103177824 */ /* 0x000fca00008e0618 */
[----:B------:R0:W-:Y:S04]  /*12d610*/  STL.64 [R1+0x4e98], R22 ;  /* 0x004e981601007387 */ /* 0x0001e80000100a00 */
[----:B0-----:R-:W3:Y:S01]  /*12d620*/  LDL.LU.64 R22, [R1+0x68e8] ;  /* 0x0068e80001167983 */ /* 0x001ee20000300a00 */
[----:B------:R-:W-:-:S03]  /*12d630*/  F2FP.SATFINITE.E4M3.F32.PACK_AB_MERGE_C R20, R5, R21, RZ ;  /* 0x000000150514723e */ /* 0x000fc600048070ff */
[----:B------:R-:W2:Y:S04]  /*12d640*/  LDL.LU R5, [R1+0x1424] ;  /* 0x0014240001057983 */ /* 0x000ea80000300800 */
[----:B------:R-:W-:Y:S01]  /*12d650*/  STL [R1+0x5a30], R20 ;  /* 0x005a301401007387 */ /* 0x000fe20000100800 */
[----:B------:R-:W-:-:S03]  /*12d660*/  F2FP.SATFINITE.E4M3.F32.PACK_AB_MERGE_C R8, R8, R11, RZ ;  /* 0x0000000b0808723e */ /* 0x000fc600048070ff */
[----:B------:R-:W2:Y:S04]  /*12d670*/  LDL.LU R11, [R1+0x1428] ;  /* 0x00142800010b7983 */ /* 0x000ea80000300800 */
[----:B------:R0:W-:Y:S04]  /*12d680*/  STL [R1+0x5a48], R8 ;  /* 0x005a480801007387 */ /* 0x0001e80000100800 */
[----:B0-----:R-:W2:Y:S01]  /*12d690*/  LDL.LU R8, [R1+0x142c] ;  /* 0x00142c0001087983 */ /* 0x001ea20000300800 */
[----:B---3--:R-:W-:-:S05]  /*12d6a0*/  IADD3 R20, P1, R0, R23, RZ ;  /* 0x0000001700147210 */ /* 0x008fca0007f3e0ff */
[----:B------:R-:W-:-:S05]  /*12d6b0*/  IMAD.X R21, R3, 0x1, R22, P1 ;  /* 0x0000000103157824 */ /* 0x000fca00008e0616 */
[----:B------:R0:W-:Y:S04]  /*12d6c0*/  STL.64 [R1+0x4e88], R20 ;  /* 0x004e881401007387 */ /* 0x0001e80000100a00 */
[----:B0-----:R-:W3:Y:S01]  /*12d6d0*/  LDL.LU.64 R20, [R1+0x68e0] ;  /* 0x0068e00001147983 */ /* 0x001ee20000300a00 */
        /* <DEDUP_REMOVED lines=9> */
[----:B--2---:R-:W-:-:S02]  /*12d770*/  F2FP.SATFINITE.E4M3.F32.PACK_AB_MERGE_C R6, R6, R10, RZ ;  /* 0x0000000a0606723e */ /* 0x004fc400048070ff */
[----:B---3--:R-:W-:Y:S01]  /*12d780*/  IADD3 R16, P1, R0, R21, RZ ;  /* 0x0000001500107210 */ /* 0x008fe20007f3e0ff */
[----:B------:R0:W-:Y:S04]  /*12d790*/  STL.64 [R1+0x68c8], R20 ;  /* 0x0068c81401007387 */ /* 0x0001e80000100a00 */
[----:B------:R-:W-:Y:S02]  /*12d7a0*/  IMAD.X R17, R3, 0x1, R20, P1 ;  /* 0x0000000103117824 */ /* 0x000fe400008e0614 */
[----:B0-----:R-:W2:Y:S04]  /*12d7b0*/  LDL.LU R20, [R1+0x140c] ;  /* 0x00140c0001147983 */ /* 0x001ea80000300800 */
[----:B------:R-:W4:Y:S04]  /*12d7c0*/  LDL.LU R21, [R1+0x1418] ;  /* 0x0014180001157983 */ /* 0x000f280000300800 */
[----:B------:R0:W-:Y:S02]  /*12d7d0*/  STL.64 [R1+0x4e78], R16 ;  /* 0x004e781001007387 */ /* 0x0001e40000100a00 */
[----:B0-----:R-:W-:-:S02]  /*12d7e0*/  F2FP.SATFINITE.E4M3.F32.PACK_AB_MERGE_C R16, R7, R9, RZ ;  /* 0x000000090710723e */ /* 0x001fc400048070ff */
[----:B------:R-:W3:Y:S04]  /*12d7f0*/  LDL.LU R9, [R1+0x1438] ;  /* 0x0014380001097983 */ /* 0x000ee80000300800 */
[----:B------:R-:W3:Y:S04]  /*12d800*/  LDL.LU R7, [R1+0x143c] ;  /* 0x00143c0001077983 */ /* 0x000ee80000300800 */
[----:B------:R0:W-:Y:S02]  /*12d810*/  STL [R1+0x5a58], R16 ;  /* 0x005a581001007387 */ /* 0x0001e40000100800 */
[----:B0-----:R-:W-:-:S02]  /*12d820*/  IADD3 R16, P1, R0, R19, RZ ;  /* 0x0000001300107210 */ /* 0x001fc40007f3e0ff */
[----:B------:R-:W-:Y:S03]  /*12d830*/  STL [R1+0x5a70], R6 ;  /* 0x005a700601007387 */ /* 0x000fe60000100800 */
[----:B------:R-:W-:-:S05]  /*12d840*/  IMAD.X R17, R3, 0x1, R18, P1 ;  /* 0x0000000103117824 */ /* 0x000fca00008e0612 */
[----:B------:R0:W-:Y:S04]  /*12d850*/  STL.64 [R1+0x4e70], R16 ;  /* 0x004e701001007387 */ /* 0x0001e80000100a00 */
[----:B0-----:R-:W2:Y:S04]  /*12d860*/  LDL.LU.64 R16, [R1+0x68d8] ;  /* 0x0068d80001107983 */ /* 0x001ea80000300a00 */
[----:B------:R-:W3:Y:S04]  /*12d870*/  LDL.LU R10, [R1+0x1440] ;  /* 0x00144000010a7983 */ /* 0x000ee80000300800 */
[----:B------:R-:W3:Y:S04]  /*12d880*/  LDL.LU R6, [R1+0x1444] ;  /* 0x0014440001067983 */ /* 0x000ee80000300800 */
[----:B------:R0:W-:Y:S04]  /*12d890*/  STL.64 [R1+0x68c0], R18 ;  /* 0x0068c01201007387 */ /* 0x0001e80000100a00 */
[----:B0-----:R-:W4:Y:S01]  /*12d8a0*/  LDL.LU R19, [R1+0x1408] ;  /* 0x0014080001137983 */ /* 0x001f220000300800 */
[----:B------:R-:W-:-:S02]  /*12d8b0*/  F2FP.SATFINITE.E4M3.F32.PACK_AB_MERGE_C R2, R4, R2, RZ ;  /* 0x000000020402723e */ /* 0x000fc400048070ff */
[----:B--2---:R-:W-:Y:S02]  /*12d8c0*/  IADD3 R18, P1, R0, R17, RZ ;  /* 0x0000001100127210 */ /* 0x004fe40007f3e0ff */
[----:B----4-:R-:W-:-:S03]  /*12d8d0*/  F2FP.SATFINITE.E4M3.F32.PACK_AB_MERGE_C R20, R20, R19, RZ ;  /* 0x000000131414723e */ /* 0x010fc600048070ff */
[----:B------:R-:W-:Y:S02]  /*12d8e0*/  IMAD.X R19, R3, 0x1, R15, P1 ;  /* 0x0000000103137824 */ /* 0x000fe400008e060f */
[----:B------:R0:W-:Y:S04]  /*12d8f0*/  STL [R1+0x5a6c], R20 ;  /* 0x005a6c1401007387 */ /* 0x0001e80000100800 */
[----:B------:R1:W-:Y:S01]  /*12d900*/  STL [R1+0x5a88], R2 ;  /* 0x005a880201007387 */ /* 0x0003e20000100800 */
[----:B0-----:R-:W-:-:S03]  /*12d910*/  F2FP.SATFINITE.E4M3.F32.PACK_AB_MERGE_C R20, R23, R21, RZ ;  /* 0x000000151714723e */ /* 0x001fc600048070ff */
[----:B-1----:R-:W2:Y:S04]  /*12d920*/  LDL.LU R2, [R1+0x1448] ;  /* 0x0014480001027983 */ /* 0x002ea80000300800 */
[----:B------:R-:W2:Y:S04]  /*12d930*/  LDL.LU R4, [R1+0x144c] ;  /* 0x00144c0001047983 */ /* 0x000ea80000300800 */
[----:B------:R0:W-:Y:S04]  /*12d940*/  STL.64 [R1+0x4e60], R18 ;  /* 0x004e601201007387 */ /* 0x0001e80000100a00 */
[----:B------:R1:W-:Y:S04]  /*12d950*/  STL [R1+0x5a84], R20 ;  /* 0x005a841401007387 */ /* 0x0003e80000100800 */
[----:B------:R-:W4:Y:S01]  /*12d960*/  LDL.LU R23, [R1+0x1450] ;  /* 0x0014500001177983 */ /* 0x000f220000300800 */
[----:B0-----:R-:W-:-:S05]  /*12d970*/  IADD3 R18, P1, R0, R16, RZ ;  /* 0x0000001000127210 */ /* 0x001fca0007f3e0ff */
[----:B------:R-:W-:Y:S02]  /*12d980*/  IMAD.X R19, R3, 0x1, R14, P1 ;  /* 0x0000000103137824 */ /* 0x000fe400008e060e */
[----:B------:R-:W4:Y:S04]  /*12d990*/  LDL.LU R3, [R1+0x1454] ;  /* 0x0014540001037983 */ /* 0x000f280000300800 */
[----:B------:R0:W-:Y:S01]  /*12d9a0*/  STL.64 [R1+0x4e58], R18 ;  /* 0x004e581201007387 */ /* 0x0001e20000100a00 */
[----:B------:R-:W-:Y:S01]  /*12d9b0*/  VIADD R0, R0, UR5 ;  /* 0x0000000500007c36 */ /* 0x000fe20008000000 */
[----:B---3--:R-:W-:Y:S01]  /*12d9c0*/  F2FP.SATFINITE.E4M3.F32.PACK_AB_MERGE_C R7, R7, R9, RZ ;  /* 0x000000090707723e */ /* 0x008fe200048070ff */
[----:B------:R-:W-:Y:S01]  /*12d9d0*/  ULDC UR5, c[0x0][0x248] ;  /* 0x0000920000057ab9 */ /* 0x000fe20000000800 */
[----:B-1----:R-:W3:Y:S01]  /*12d9e0*/  LDL.LU R20, [R1+0x145c] ;  /* 0x00145c0001147983 */ /* 0x002ee20000300800 */
[----:B0-----:R-:W-:-:S02]  /*12d9f0*/  F2FP.SATFINITE.E4M3.F32.PACK_AB_MERGE_C R18, R5, R22, RZ ;  /* 0x000000160512723e */ /* 0x001fc400048070ff */
[----:B------:R-:W-:-:S03]  /*12da00*/  F2FP.SATFINITE.E4M3.F32.PACK_AB_MERGE_C R5, R8, R11, RZ ;  /* 0x0000000b0805723e */ /* 0x000fc600048070ff */
[----:B------:R-:W-:Y:S01]  /*12da10*/  STL [R1+0x5a9c], R18 ;  /* 0x005a9c1201007387 */ /* 0x000fe20000100800 */
[----:B------:R-:W-:-:S03]  /*12da20*/  F2FP.SATFINITE.E4M3.F32.PACK_AB_MERGE_C R8, R13, R12, RZ ;  /* 0x0000000c0d08723e */ /* 0x000fc600048070ff */
[----:B------:R-:W3:Y:S01]  /*12da30*/  LDL.LU R21, [R1+0x1470] ;  /* 0x0014700001157983 */ /* 0x000ee20000300800 */
[----:B------:R-:W-:-:S03]  /*12da40*/  IADD3 R12, P1, R0, R29, RZ ;  /* 0x0000001d000c7210 */ /* 0x000fc60007f3e0ff */
[----:B------:R0:W-:Y:S04]  /*12da50*/  STL [R1+0x5a98], R5 ;  /* 0x005a980501007387 */ /* 0x0001e80000100800 */
[----:B0-----:R-:W3:Y:S04]  /*12da60*/  LDL.LU R5, [R1+0x1474] ;  /* 0x0014740001057983 */ /* 0x001ee80000300800 */
[----:B------:R0:W-:Y:S04]  /*12da70*/  STL [R1+0x68b8], R29 ;  /* 0x0068b81d01007387 */ /* 0x0001e80000100800 */
[----:B------:R1:W-:Y:S04]  /*12da80*/  STL [R1+0x5ab8], R8 ;  /* 0x005ab80801007387 */ /* 0x0003e80000100800 */
[----:B------:R-:W3:Y:S01]  /*12da90*/  LDL.LU R18, [R1+0x1478] ;  /* 0x0014780001127983 */ /* 0x000ee20000300800 */
[----:B0-----:R-:W-:-:S03]  /*12daa0*/  SHF.R.S32.HI R29, RZ, 0x1f, R0 ;  /* 0x0000001fff1d7819 */ /* 0x001fc60000011400 */
[----:B------:R-:W3:Y:S01]  /*12dab0*/  LDL.LU R19, [R1+0x147c] ;  /* 0x00147c0001137983 */ /* 0x000ee20000300800 */
[----:B-1----:R-:W-:Y:S01]  /*12dac0*/  F2FP.SATFINITE.E4M3.F32.PACK_AB_MERGE_C R8, R6, R10, RZ ;  /* 0x0000000a0608723e */ /* 0x002fe200048070ff */
[----:B------:R-:W-:Y:S01]  /*12dad0*/  IMAD.X R13, R29, 0x1, R28, P1 ;  /* 0x000000011d0d7824 */ /* 0x000fe200008e061c */
[----:B------:R-:W-:-:S04]  /*12dae0*/  IADD3 R6, P1, R0, R27, RZ ;  /* 0x0000001b00067210 */ /* 0x000fc80007f3e0ff */
[----:B------:R0:W-:Y:S04]  /*12daf0*/  STL.64 [R1+0x4e30], R12 ;  /* 0x004e300c01007387 */ /* 0x0001e80000100a00 */
[----:B------:R1:W-:Y:S04]  /*12db00*/  STL [R1+0x5ab4], R7 ;  /* 0x005ab40701007387 */ /* 0x0003e80000100800 */
[----:B0-----:R-:W3:Y:S01]  /*12db10*/  LDL.LU R12, [R1+0x1480] ;  /* 0x00148000010c7983 */ /* 0x001ee20000300800 */
[----:B-1----:R-:W-:-:S03]  /*12db20*/  IMAD.X R7, R29, 0x1, R26, P1 ;  /* 0x000000011d077824 */ /* 0x002fc600008e061a */
[----:B------:R-:W3:Y:S04]  /*12db30*/  LDL.LU R13, [R1+0x1484] ;  /* 0x00148400010d7983 */ /* 0x000ee80000300800 */
[----:B------:R-:W-:Y:S04]  /*12db40*/  STL [R1+0x5ad4], R8 ;  /* 0x005ad40801007387 */ /* 0x000fe80000100800 */
[----:B------:R-:W3:Y:S04]  /*12db50*/  LDL.LU R9, [R1+0x1488] ;  /* 0x0014880001097983 */ /* 0x000ee80000300800 */
[----:B------:R0:W-:Y:S01]  /*12db60*/  STL.64 [R1+0x4e28], R6 ;  /* 0x004e280601007387 */ /* 0x0001e20000100a00 */
[----:B------:R-:W-:-:S03]  /*12db70*/  IADD3 R22, P1, R0, R25, RZ ;  /* 0x0000001900167210 */ /* 0x000fc60007f3e0ff */
[----:B0-----:R-:W3:Y:S04]  /*12db80*/  LDL.LU R7, [R1+0x148c] ;  /* 0x00148c0001077983 */ /* 0x001ee80000300800 */
[----:B------:R-:W3:Y:S04]  /*12db90*/  LDL.LU R10, [R1+0x1490] ;  /* 0x00149000010a7983 */ /* 0x000ee80000300800 */
[----:B------:R-:W3:Y:S04]  /*12dba0*/  LDL.LU R6, [R1+0x1494] ;  /* 0x0014940001067983 */ /* 0x000ee80000300800 */
[----:B------:R-:W3:Y:S04]  /*12dbb0*/  LDL.LU R11, [R1+0x1498] ;  /* 0x00149800010b7983 */ /* 0x000ee80000300800 */
[----:B------:R-:W3:Y:S01]  /*12dbc0*/  LDL.LU R8, [R1+0x149c] ;  /* 0x00149c0001087983 */ /* 0x000ee20000300800 */
[----:B--2---:R-:W-:-:S05]  /*12dbd0*/  F2FP.SATFINITE.E4M3.F32.PACK_AB_MERGE_C R2, R4, R2, RZ ;  /* 0x000000020402723e */ /* 0x004fca00048070ff */
[----:B------:R0:W-:Y:S04]  /*12dbe0*/  STL [R1+0x5acc], R2 ;  /* 0x005acc0201007387 */ /* 0x0001e80000100800 */
[----:B0-----:R-:W2:Y:S04]  /*12dbf0*/  LDL.LU R2, [R1+0x14a0] ;  /* 0x0014a00001027983 */ /* 0x001ea80000300800 */
[----:B------:R-:W2:Y:S01]  /*12dc00*/  LDL.LU R4, [R1+0x14a4] ;  /* 0x0014a40001047983 */ /* 0x000ea20000300800 */
[----:B----4-:R-:W-:Y:S01]  /*12dc10*/  F2FP.SATFINITE.E4M3.F32.PACK_AB_MERGE_C R3, R3, R23, RZ ;  /* 0x000000170303723e */ /* 0x010fe200048070ff */
[----:B------:R-:W-:-:S04]  /*12dc20*/  IMAD.X R23, R29, 0x1, R24, P1 ;  /* 0x000000011d177824 */ /* 0x000fc800008e0618 */
[----:B------:R0:W-:Y:S04]  /*12dc30*/  STL [R1+0x6038], R3 ;  /* 0x0060380301007387 */ /* 0x0001e80000100800 */
[----:B0-----:R-:W3:Y:S04]  /*12dc40*/  LDL.LU R3, [R1+0x1458] ;  /* 0x0014580001037983 */ /* 0x001ee80000300800 */
[----:B------:R0:W-:Y:S04]  /*12dc50*/  STL.64 [R1+0x4e18], R22 ;  /* 0x004e181601007387 */ /* 0x0001e80000100a00 */
[----:B0-----:R-:W4:Y:S04]  /*12dc60*/  LDL.LU.64 R22, [R1+0x68d0] ;  /* 0x0068d00001167983 */ /* 0x001f280000300a00 */
[----:B------:R0:W-:Y:S04]  /*12dc70*/  STL.64 [R1+0x68b0], R24 ;  /* 0x0068b01801007387 */ /* 0x0001e80000100a00 */
[----:B0-----:R-:W2:Y:S01]  /*12dc80*/  LDL.LU R24, [R1+0x14b0] ;  /* 0x0014b00001187983 */ /* 0x001ea20000300800 */
[----:B---3--:R-:W-:-:S02]  /*12dc90*/  F2FP.SATFINITE.E4M3.F32.PACK_AB_MERGE_C R20, R20, R3, RZ ;  /* 0x000000031414723e */ /* 0x008fc400048070ff */
[----:B------:R-:W-:-:S03]  /*12dca0*/  F2FP.SATFINITE.E4M3.F32.PACK_AB_MERGE_C R3, R5, R21, RZ ;  /* 0x000000150503723e */ /* 0x000fc600048070ff */
[----:B------:R4:W-:Y:S04]  /*12dcb0*/  STL [R1+0x5ae4], R20 ;  /* 0x005ae41401007387 */ /* 0x0009e80000100800 */
[----:B------:R-:W3:Y:S01]  /*12dcc0*/  LDL.LU R25, [R1+0x14b4] ;  /* 0x0014b40001197983 */ /* 0x000ee20000300800 */
[----:B----4-:R-:W-:-:S03]  /*12dcd0*/  IADD3 R20, P1, R0, R23, RZ ;  /* 0x0000001700147210 */ /* 0x010fc60007f3e0ff */
[----:B------:R0:W-:Y:S02]  /*12dce0*/  STL [R1+0x58b4], R3 ;  /* 0x0058b40301007387 */ /* 0x0001e40000100800 */
[----:B------:R-:W-:Y:S02]  /*12dcf0*/  IMAD.X R21, R29, 0x1, R22, P1 ;  /* 0x000000011d157824 */ /* 0x000fe400008e0616 */
[----:B0-----:R-:W4:Y:S04]  /*12dd00*/  LDL.LU R3, [R1+0x14b8] ;  /* 0x0014b80001037983 */ /* 0x001f280000300800 */
[----:B------:R-:W4:Y:S04]  /*12dd10*/  LDL.LU R5, [R1+0x14bc] ;  /* 0x0014bc0001057983 */ /* 0x000f280000300800 */
[----:B------:R0:W-:Y:S04]  /*12dd20*/  STL [R1+0x68a8], R23 ;  /* 0x0068a81701007387 */ /* 0x0001e80000100800 */
[----:B0-----:R-:W3:Y:S04]  /*12dd30*/  LDL.LU R23, [R1+0x14ac] ;  /* 0x0014ac0001177983 */ /* 0x001ee80000300800 */
[----:B------:R0:W-:Y:S04]  /*12dd40*/  STL.64 [R1+0x4e08], R20 ;  /* 0x004e081401007387 */ /* 0x0001e80000100a00 */
[----:B0-----:R-:W2:Y:S01]  /*12dd50*/  LDL.LU.64 R20, [R1+0x68c8] ;  /* 0x0068c80001147983 */ /* 0x001ea20000300a00 */
[----:B------:R-:W-:-:S02]  /*12dd60*/  F2FP.SATFINITE.E4M3.F32.PACK_AB_MERGE_C R19, R19, R18, RZ ;  /* 0x000000121313723e */ /* 0x000fc400048070ff */
[----:B------:R-:W-:Y:S01]  /*12dd70*/  F2FP.SATFINITE.E4M3.F32.PACK_AB_MERGE_C R18, R13, R12, RZ ;  /* 0x0000000c0d12723e */ /* 0x000fe200048070ff */
[----:B------:R0:W-:Y:S04]  /*12dd80*/  STL [R1+0x68ac], R22 ;  /* 0x0068ac1601007387 */ /* 0x0001e80000100800 */
[----:B0-----:R-:W3:Y:S04]  /*12dd90*/  LDL.LU R22, [R1+0x14a8] ;  /* 0x0014a80001167983 */ /* 0x001ee80000300800 */
[----:B------:R-:W4:Y:S04]  /*12dda0*/  LDL.LU R12, [R1+0x14c0] ;  /* 0x0014c000010c7983 */ /* 0x000f280000300800 */
[----:B------:R-:W-:Y:S04]  /*12ddb0*/  STL [R1+0x5aec], R19 ;  /* 0x005aec1301007387 */ /* 0x000fe80000100800 */
[----:B------:R-:W4:Y:S04]  /*12ddc0*/  LDL.LU R13, [R1+0x14c4] ;  /* 0x0014c400010d7983 */ /* 0x000f280000300800 */
[----:B------:R2:W-:Y:S02]  /*12ddd0*/  STL [R1+0x589c], R18 ;  /* 0x00589c1201007387 */ /* 0x0005e40000100800 */
[----:B--2---:R-:W-:-:S05]  /*12dde0*/  IADD3 R18, P1, R0, R21, RZ ;  /* 0x0000001500127210 */ /* 0x004fca0007f3e0ff */
[----:B------:R-:W-:-:S05]  /*12ddf0*/  IMAD.X R19, R29, 0x1, R20, P1 ;  /* 0x000000011d137824 */ /* 0x000fca00008e0614 */
        /* <DEDUP_REMOVED lines=10> */
[----:B------:R-:W4:Y:S01]  /*12dea0*/  LDL.LU R10, [R1+0x14d0] ;  /* 0x0014d000010a7983 */ /* 0x000f220000300800 */
[----:B------:R-:W-:-:S03]  /*12deb0*/  F2FP.SATFINITE.E4M3.F32.PACK_AB_MERGE_C R2, R4, R2, RZ ;  /* 0x000000020402723e */ /* 0x000fc600048070ff */
[----:B0-----:R-:W4:Y:S04]  /*12dec0*/  LDL.LU R6, [R1+0x14d4] ;  /* 0x0014d40001067983 */ /* 0x001f280000300800 */
[----:B------:R-:W4:Y:S01]  /*12ded0*/  LDL.LU R11, [R1+0x14d8] ;  /* 0x0014d800010b7983 */ /* 0x000f220000300800 */
[----:B---3--:R-:W-:Y:S02]  /*12dee0*/  F2FP.SATFINITE.E4M3.F32.PACK_AB_MERGE_C R22, R23, R22, RZ ;  /* 0x000000161716723e */ /* 0x008fe400048070ff */
[----:B--2---:R-:W-:-:S05]  /*12def0*/  IADD3 R20, P1, R0, R19, RZ ;  /* 0x0000001300147210 */ /* 0x004fca0007f3e0ff */
[----:B------:R-:W-:-:S05]  /*12df00*/  IMAD.X R21, R29, 0x1, R18, P1 ;  /* 0x000000011d157824 */ /* 0x000fca00008e0612 */
[----:B------:R0:W-:Y:S04]  /*12df10*/  STL.64 [R1+0x4df0], R20 ;  /* 0x004df01401007387 */ /* 0x0001e80000100a00 */
[----:B------:R1:W-:Y:S01]  /*12df20*/  STL [R1+0x5afc], R8 ;  /* 0x005afc0801007387 */ /* 0x0003e20000100800 */
[----:B0-----:R-:W-:-:S03]  /*12df30*/  IADD3 R20, P1, R0, R17, RZ ;  /* 0x0000001100147210 */ /* 0x001fc60007f3e0ff */
[----:B-1----:R-:W2:Y:S02]  /*12df40*/  LDL.LU R8, [R1+0x14dc] ;  /* 0x0014dc0001087983 */ /* 0x002ea40000300800 */
[----:B------:R-:W-:Y:S02]  /*12df50*/  IMAD.X R21, R29, 0x1, R15, P1 ;  /* 0x000000011d157824 */ /* 0x000fe400008e060f */
[----:B------:R0:W-:Y:S04]  /*12df60*/  STL [R1+0x5864], R2 ;  /* 0x0058640201007387 */ /* 0x0001e80000100800 */
[----:B0-----:R-:W3:Y:S04]  /*12df70*/  LDL.LU R2, [R1+0x14e0] ;  /* 0x0014e00001027983 */ /* 0x001ee80000300800 */
[----:B------:R-:W3:Y:S04]  /*12df80*/  LDL.LU R4, [R1+0x14e4] ;  /* 0x0014e40001047983 */ /* 0x000ee80000300800 */
[----:B------:R0:W-:Y:S04]  /*12df90*/  STL.64 [R1+0x4de0], R20 ;  /* 0x004de01401007387 */ /* 0x0001e80000100a00 */
[----:B------:R1:W-:Y:S01]  /*12dfa0*/  STL.64 [R1+0x6898], R16 ;  /* 0x0068981001007387 */ /* 0x0003e20000100a00 */
[----:B0-----:R-:W-:-:S03]  /*12dfb0*/  IADD3 R20, P1, R0, R16, RZ ;  /* 0x0000001000147210 */ /* 0x001fc60007f3e0ff */
[----:B------:R0:W-:Y:S02]  /*12dfc0*/  STL [R1+0x5b0c], R22 ;  /* 0x005b0c1601007387 */ /* 0x0001e40000100800 */
[----:B------:R-:W-:Y:S02]  /*12dfd0*/  IMAD.X R21, R29, 0x1, R14, P1 ;  /* 0x000000011d157824 */ /* 0x000fe400008e060e */
[----:B------:R-:W2:Y:S01]  /*12dfe0*/  LDL.LU R29, [R1+0x68b8] ;  /* 0x0068b800011d7983 */ /* 0x000ea20000300800 */
[----:B-1----:R-:W-:Y:S02]  /*12dff0*/  F2FP.SATFINITE.E4M3.F32.PACK_AB_MERGE_C R16, R25, R24, RZ ;  /* 0x000000181910723e */ /* 0x002fe400048070ff */
[----:B----4-:R-:W-:Y:S01]  /*12e000*/  F2FP.SATFINITE.E4M3.F32.PACK_AB_MERGE_C R3, R5, R3, RZ ;  /* 0x000000030503723e */ /* 0x010fe200048070ff */
[----:B------:R-:W-:Y:S04]  /*12e010*/  STL.64 [R1+0x4dd8], R20 ;  /* 0x004dd81401007387 */ /* 0x000fe80000100a00 */
[----:B------:R-:W-:Y:S01]  /*12e020*/  STL [R1+0x5840], R16 ;  /* 0x0058401001007387 */ /* 0x000fe20000100800 */
[----:B------:R-:W-:Y:S01]  /*12e030*/  VIADD R0, R0, UR5 ;  /* 0x0000000500007c36 */ /* 0x000fe20008000000 */
[----:B------:R-:W-:Y:S01]  /*12e040*/  F2FP.SATFINITE.E4M3.F32.PACK_AB_MERGE_C R7, R7, R9, RZ ;  /* 0x000000090707723e */ /* 0x000fe200048070ff */
[----:B------:R-:W-:Y:S01]  /*12e050*/  ULDC UR5, c[0x0][0x248] ;  /* 0x0000920000057ab9 */ /* 0x000fe20000000800 */
[----:B------:R1:W-:Y:S04]  /*12e060*/  STL [R1+0x5b18], R3 ;  /* 0x005b180301007387 */ /* 0x0003e80000100800 */
[----:B0-----:R-:W4:Y:S04]  /*12e070*/  LDL.LU R22, [R1+0x14e8] ;  /* 0x0014e80001167983 */ /* 0x001f280000300800 */
[----:B------:R-:W4:Y:S01]  /*12e080*/  LDL.LU R23, [R1+0x14ec] ;  /* 0x0014ec0001177983 */ /* 0x000f220000300800 */
[----:B-1----:R-:W-:-:S03]  /*12e090*/  F2FP.SATFINITE.E4M3.F32.PACK_AB_MERGE_C R3, R13, R12, RZ ;  /* 0x0000000c0d03723e */ /* 0x002fc600048070ff */
[----:B------:R-:W4:Y:S04]  /*12e0a0*/  LDL.LU R20, [R1+0x14f0] ;  /* 0x0014f00001147983 */ /* 0x000f280000300800 */
[----:B------:R-:W4:Y:S04]  /*12e0b0*/  LDL.LU R21, [R1+0x14f4] ;  /* 0x0014f40001157983 */ /* 0x000f280000300800 */
[----:B------:R-:W4:Y:S04]  /*12e0c0*/  LDL.LU R16, [R1+0x14f8] ;  /* 0x0014f80001107983 */ /* 0x000f280000300800 */
[----:B------:R-:W4:Y:S04]  /*12e0d0*/  LDL.LU R17, [R1+0x14fc] ;  /* 0x0014fc0001117983 */ /* 0x000f280000300800 */
[----:B------:R0:W-:Y:S04]  /*12e0e0*/  STL [R1+0x5820], R3 ;  /* 0x0058200301007387 */ /* 0x0001e80000100800 */
[----:B------:R-:W4:Y:S04]  /*12e0f0*/  LDL.LU R12, [R1+0x1500] ;  /* 0x00150000010c7983 */ /* 0x000f280000300800 */
[----:B------:R-:W4:Y:S01]  /*12e100*/  LDL.LU R13, [R1+0x1504] ;  /* 0x00150400010d7983 */ /* 0x000f220000300800 */
[----:B0-----:R-:W-:-:S03]  /*12e110*/  SHF.R.S32.HI R3, RZ, 0x1f, R0 ;  /* 0x0000001fff037819 */ /* 0x001fc60000011400 */
[----:B------:R-:W4:Y:S01]  /*12e120*/  LDL.LU R9, [R1+0x1508] ;  /* 0x0015080001097983 */ /* 0x000f220000300800 */
[----:B------:R-:W-:Y:S02]  /*12e130*/  F2FP.SATFINITE.E4M3.F32.PACK_AB_MERGE_C R5, R6, R10, RZ ;  /* 0x0000000a0605723e */ /* 0x000fe400048070ff */
[----:B--2---:R-:W-:-:S05]  /*12e140*/  IADD3 R24, P1, R0, R29, RZ ;  /* 0x0000001d00187210 */ /* 0x004fca0007f3e0ff */
[----:B------:R-:W-:-:S05]  /*12e150*/  IMAD.X R25, R3, 0x1, R28, P1 ;  /* 0x0000000103197824 */ /* 0x000fca00008e061c */
[----:B------:R0:W-:Y:S04]  /*12e160*/  STL.64 [R1+0x4db0], R24 ;  /* 0x004db01801007387 */ /* 0x0001e80000100a00 */
[----:B------:R1:W-:Y:S01]  /*12e170*/  STL [R1+0x5b28], R7 ;  /* 0x005b280701007387 */ /* 0x0003e20000100800 */
[----:B0-----:R-:W-:-:S03]  /*12e180*/  IADD3 R24, P1, R0, R27, RZ ;  /* 0x0000001b00187210 */ /* 0x001fc60007f3e0ff */
[----:B-1----:R-:W2:Y:S02]  /*12e190*/  LDL.LU R7, [R1+0x150c] ;  /* 0x00150c0001077983 */ /* 0x002ea40000300800 */
[----:B------:R-:W-:Y:S02]  /*12e1a0*/  IMAD.X R25, R3, 0x1, R26, P1 ;  /* 0x0000000103197824 */ /* 0x000fe400008e061a */
[----:B------:R-:W-:Y:S04]  /*12e1b0*/  STL [R1+0x5804], R5 ;  /* 0x0058040501007387 */ /* 0x000fe80000100800 */
[----:B------:R-:W2:Y:S04]  /*12e1c0*/  LDL.LU R10, [R1+0x1510] ;  /* 0x00151000010a7983 */ /* 0x000ea80000300800 */
[----:B------:R-:W2:Y:S04]  /*12e1d0*/  LDL.LU R6, [R1+0x1514] ;  /* 0x0015140001067983 */ /* 0x000ea80000300800 */
[----:B------:R0:W-:Y:S04]  /*12e1e0*/  STL.64 [R1+0x4da8], R24 ;  /* 0x004da81801007387 */ /* 0x0001e80000100a00 */
[----:B0-----:R-:W2:Y:S01]  /*12e1f0*/  LDL.LU.64 R24, [R1+0x68b0] ;  /* 0x0068b00001187983 */ /* 0x001ea20000300a00 */
[----:B---3--:R-:W-:-:S02]  /*12e200*/  F2FP.SATFINITE.E4M3.F32.PACK_AB_MERGE_C R2, R4, R2, RZ ;  /* 0x000000020402723e */ /* 0x008fc400048070ff */
[----:B------:R-:W-:-:S05]  /*12e210*/  F2FP.SATFINITE.E4M3.F32.PACK_AB_MERGE_C R8, R8, R11, RZ ;  /* 0x0000000b0808723e */ /* 0x000fca00048070ff */
[----:B------:R-:W-:Y:S01]  /*12e220*/  STL [R1+0x5b2c], R8 ;  /* 0x005b2c0801007387 */ /* 0x000fe20000100800 */
[----:B----4-:R-:W-:Y:S02]  /*12e230*/  F2FP.SATFINITE.E4M3.F32.PACK_AB_MERGE_C R23, R23, R22, RZ ;  /* 0x000000161717723e */ /* 0x010fe400048070ff */
[----:B--2---:R-:W-:Y:S01]  /*12e240*/  IADD3 R4, P1, R0, R25, RZ ;  /* 0x0000001900047210 */ /* 0x004fe20007f3e0ff */
[----:B------:R0:W-:Y:S04]  /*12e250*/  STL [R1+0x6888], R25 ;  /* 0x0068881901007387 */ /* 0x0001e80000100800 */
[----:B------:R-:W-:Y:S01]  /*12e260*/  IMAD.X R5, R3, 0x1, R24, P1 ;  /* 0x0000000103057824 */ /* 0x000fe200008e0618 */
[----:B------:R-:W-:Y:S04]  /*12e270*/  STL [R1+0x57f0], R2 ;  /* 0x0057f00201007387 */ /* 0x000fe80000100800 */
[----:B0-----:R-:W2:Y:S04]  /*12e280*/  LDL.LU R25, [R1+0x1528] ;  /* 0x0015280001197983 */ /* 0x001ea80000300800 */
[----:B------:R0:W-:Y:S04]  /*12e290*/  STL.64 [R1+0x4d98], R4 ;  /* 0x004d980401007387 */ /* 0x0001e80000100a00 */
[----:B0-----:R-:W2:Y:S04]  /*12e2a0*/  LDL.LU R5, [R1+0x152c] ;  /* 0x00152c0001057983 */ /* 0x001ea80000300800 */
[----:B------:R-:W3:Y:S04]  /*12e2b0*/  LDL.LU R11, [R1+0x1530] ;  /* 0x00153000010b7983 */ /* 0x000ee80000300800 */
[----:B------:R-:W3:Y:S04]  /*12e2c0*/  LDL.LU R8, [R1+0x1534] ;  /* 0x0015340001087983 */ /* 0x000ee80000300800 */
[----:B------:R-:W4:Y:S04]  /*12e2d0*/  LDL.LU R2, [R1+0x1538] ;  /* 0x0015380001027983 */ /* 0x000f280000300800 */
[----:B------:R-:W4:Y:S04]  /*12e2e0*/  LDL.LU R4, [R1+0x153c] ;  /* 0x00153c0001047983 */ /* 0x000f280000300800 */
[----:B------:R0:W-:Y:S04]  /*12e2f0*/  STL [R1+0x688c], R24 ;  /* 0x00688c1801007387 */ /* 0x0001e80000100800 */
[----:B0-----:R-:W2:Y:S04]  /*12e300*/  LDL.LU R24, [R1+0x1524] ;  /* 0x0015240001187983 */ /* 0x001ea80000300800 */
        /* <DEDUP_REMOVED lines=10> */
[----:B------:R-:W-:Y:S01]  /*12e3b0*/  F2FP.SATFINITE.E4M3.F32.PACK_AB_MERGE_C R16, R13, R12, RZ ;  /* 0x0000000c0d10723e */ /* 0x000fe200048070ff */
[----:B------:R0:W-:Y:S01]  /*12e3c0*/  STL.64 [R1+0x6880], R22 ;  /* 0x0068801601007387 */ /* 0x0001e20000100a00 */
[----:B------:R-:W-:Y:S02]  /*12e3d0*/  F2FP.SATFINITE.E4M3.F32.PACK_AB_MERGE_C R7, R7, R9, RZ ;  /* 0x000000090707723e */ /* 0x000fe400048070ff */
[----:B------:R-:W-:Y:S01]  /*12e3e0*/  F2FP.SATFINITE.E4M3.F32.PACK_AB_MERGE_C R6, R6, R10, RZ ;  /* 0x0000000a0606723e */ /* 0x000fe200048070ff */
[----:B0-----:R-:W4:Y:S04]  /*12e3f0*/  LDL.LU R22, [R1+0x151c] ;  /* 0x00151c0001167983 */ /* 0x001f280000300800 */
[----:B------:R-:W2:Y:S04]  /*12e400*/  LDL.LU R23, [R1+0x1520] ;  /* 0x0015200001177983 */ /* 0x000ea80000300800 */
[----:B------:R-:W-:Y:S04]  /*12e410*/  STL [R1+0x5b34], R17 ;  /* 0x005b341101007387 */ /* 0x000fe80000100800 */
[----:B------:R0:W-:Y:S01]  /*12e420*/  STL [R1+0x57a0], R16 ;  /* 0x0057a01001007387 */ /* 0x0001e20000100800 */
[----:B---3--:R-:W-:-:S05]  /*12e430*/  IADD3 R12, P1, R0, R21, RZ ;  /* 0x00000015000c7210 */ /* 0x008fca0007f3e0ff */
[----:B------:R-:W-:Y:S01]  /*12e440*/  IMAD.X R13, R3, 0x1, R20, P1 ;  /* 0x00000001030d7824 */ /* 0x000fe200008e0614 */
[----:B0-----:R-:W-:-:S04]  /*12e450*/  IADD3 R16, P1, R0, R19, RZ ;  /* 0x0000001300107210 */ /* 0x001fc80007f3e0ff */
[----:B------:R0:W-:Y:S01]  /*12e460*/  STL.64 [R1+0x4d78], R12 ;  /* 0x004d780c01007387 */ /* 0x0001e20000100a00 */
[----:B------:R-:W-:-:S03]  /*12e470*/  IMAD.X R17, R3, 0x1, R18, P1 ;  /* 0x0000000103117824 */ /* 0x000fc600008e0612 */
[----:B0-----:R-:W3:Y:S04]  /*12e480*/  LDL.LU R12, [R1+0x1540] ;  /* 0x00154000010c7983 */ /* 0x001ee80000300800 */
[----:B------:R-:W3:Y:S04]  /*12e490*/  LDL.LU R13, [R1+0x1544] ;  /* 0x00154400010d7983 */ /* 0x000ee80000300800 */
[----:B------:R0:W-:Y:S04]  /*12e4a0*/  STL.64 [R1+0x6890], R20 ;  /* 0x0068901401007387 */ /* 0x0001e80000100a00 */
[----:B0-----:R-:W4:Y:S04]  /*12e4b0*/  LDL.LU R21, [R1+0x1518] ;  /* 0x0015180001157983 */ /* 0x001f280000300800 */
[----:B------:R-:W3:Y:S04]  /*12e4c0*/  LDL.LU R9, [R1+0x1548] ;  /* 0x0015480001097983 */ /* 0x000ee80000300800 */
[----:B------:R0:W-:Y:S04]  /*12e4d0*/  STL [R1+0x5b38], R7 ;  /* 0x005b380701007387 */ /* 0x0001e80000100800 */
[----:B0-----:R-:W3:Y:S04]  /*12e4e0*/  LDL.LU R7, [R1+0x154c] ;  /* 0x00154c0001077983 */ /* 0x001ee80000300800 */
[----:B------:R0:W-:Y:S04]  /*12e4f0*/  STL [R1+0x5784], R6 ;  /* 0x0057840601007387 */ /* 0x0001e80000100800 */
[----:B------:R-:W3:Y:S04]  /*12e500*/  LDL.LU R10, [R1+0x1560] ;  /* 0x00156000010a7983 */ /* 0x000ee80000300800 */
[----:B0-----:R-:W3:Y:S04]  /*12e510*/  LDL.LU R6, [R1+0x1564] ;  /* 0x0015640001067983 */ /* 0x001ee80000300800 */
[----:B------:R0:W-:Y:S04]  /*12e520*/  STL.64 [R1+0x4d70], R16 ;  /* 0x004d701001007387 */ /* 0x0001e80000100a00 */
[----:B0-----:R-:W3:Y:S04]  /*12e530*/  LDL.LU.64 R16, [R1+0x6898] ;  /* 0x0068980001107983 */ /* 0x001ee80000300a00 */
[----:B------:R3:W-:Y:S01]  /*12e540*/  STL.64 [R1+0x6878], R18 ;  /* 0x0068781201007387 */ /* 0x0007e20000100a00 */
[----:B--2---:R-:W-:-:S02]  /*12e550*/  F2FP.SATFINITE.E4M3.F32.PACK_AB_MERGE_C R20, R24, R23, RZ ;  /* 0x000000171814723e */ /* 0x004fc400048070ff */
[----:B------:R-:W-:Y:S02]  /*12e560*/  F2FP.SATFINITE.E4M3.F32.PACK_AB_MERGE_C R5, R5, R25, RZ ;  /* 0x000000190505723e */ /* 0x000fe400048070ff */
[----:B----4-:R-:W-:-:S05]  /*12e570*/  F2FP.SATFINITE.E4M3.F32.PACK_AB_MERGE_C R21, R22, R21, RZ ;  /* 0x000000151615723e */ /* 0x010fca00048070ff */
[----:B------:R-:W-:Y:S04]  /*12e580*/  STL [R1+0x5b3c], R21 ;  /* 0x005b3c1501007387 */ /* 0x000fe80000100800 */
[----:B------:R-:W-:Y:S01]  /*12e590*/  STL [R1+0x575c], R20 ;  /* 0x00575c1401007387 */ /* 0x000fe20000100800 */
[----:B---3--:R-:W-:-:S05]  /*12e5a0*/  IADD3 R18, P1, R0, R17, RZ ;  /* 0x0000001100127210 */ /* 0x008fca0007f3e0ff */
[----:B------:R-:W-:-:S05]  /*12e5b0*/  IMAD.X R19, R3, 0x1, R15, P1 ;  /* 0x0000000103137824 */ /* 0x000fca00008e060f */
[----:B------:R0:W-:Y:S04]  /*12e5c0*/  STL.64 [R1+0x4d60], R18 ;  /* 0x004d601201007387 */ /* 0x0001e80000100a00 */
[----:B------:R-:W-:Y:S04]  /*12e5d0*/  STL [R1+0x5b40], R5 ;  /* 0x005b400501007387 */ /* 0x000fe80000100800 */
[----:B------:R-:W2:Y:S01]  /*12e5e0*/  LDL.LU R24, [R1+0x1568] ;  /* 0x0015680001187983 */ /* 0x000ea20000300800 */
[----:B0-----:R-:W-:-:S05]  /*12e5f0*/  IADD3 R18, P1, R0, R16, RZ ;  /* 0x0000001000127210 */ /* 0x001fca0007f3e0ff */
[----:B------:R-:W-:Y:S01]  /*12e600*/  IMAD.X R19, R3, 0x1, R14, P1 ;  /* 0x0000000103137824 */ /* 0x000fe200008e060e */
[----:B------:R-:W-:-:S04]  /*12e610*/  F2FP.SATFINITE.E4M3.F32.PACK_AB_MERGE_C R3, R8, R11, RZ ;  /* 0x0000000b0803723e */ /* 0x000fc800048070ff */
[----:B------:R-:W-:Y:S04]  /*12e620*/  STL.64 [R1+0x4d58], R18 ;  /* 0x004d581201007387 */ /* 0x000fe80000100a00 */
[----:B------:R0:W-:Y:S04]  /*12e630*/  STL [R1+0x5740], R3 ;  /* 0x0057400301007387 */ /* 0x0001e80000100800 */
[----:B------:R-:W2:Y:S01]  /*12e640*/  LDL.LU R25, [R1+0x156c] ;  /* 0x00156c0001197983 */ /* 0x000ea20000300800 */
[----:B------:R-:W-:Y:S01]  /*12e650*/  F2FP.SATFINITE.E4M3.F32.PACK_AB_MERGE_C R2, R4, R2, RZ ;  /* 0x000000020402723e */ /* 0x000fe200048070ff */
[----:B------:R-:W-:Y:S01]  /*12e660*/  VIADD R0, R0, UR5 ;  /* 0x0000000500007c36 */ /* 0x000fe20008000000 */
[----:B------:R-:W-:Y:S01]  /*12e670*/  F2FP.SATFINITE.E4M3.F32.PACK_AB_MERGE_C R8, R13, R12, RZ ;  /* 0x0000000c0d08723e */ /* 0x000fe200048070ff */
[----:B------:R-:W-:-:S02]  /*12e680*/  ULDC UR5, c[0x0][0x248] ;  /* 0x0000920000057ab9 */ /* 0x000fc40000000800 */
[----:B------:R1:W-:Y:S01]  /*12e690*/  STL [R1+0x5b44], R2 ;  /* 0x005b440201007387 */ /* 0x0003e20000100800 */
[----:B0-----:R-:W-:Y:S02]  /*12e6a0*/  SHF.R.S32.HI R3, RZ, 0x1f, R0 ;  /* 0x0000001fff037819 */ /* 0x001fe40000011400 */
[----:B------:R-:W-:Y:S01]  /*12e6b0*/  IADD3 R12, P1, R0, R29, RZ ;  /* 0x0000001d000c7210 */ /* 0x000fe20007f3e0ff */
[----:B------:R-:W3:Y:S04]  /*12e6c0*/  LDL.LU R22, [R1+0x1550] ;  /* 0x0015500001167983 */ /* 0x000ee80000300800 */
[----:B------:R-:W3:Y:S01]  /*12e6d0*/  LDL.LU R23, [R1+0x1554] ;  /* 0x0015540001177983 */ /* 0x000ee20000300800 */
[----:B------:R-:W-:-:S03]  /*12e6e0*/  IMAD.X R13, R3, 0x1, R28, P1 ;  /* 0x00000001030d7824 */ /* 0x000fc600008e061c */
[----:B------:R-:W4:Y:S04]  /*12e6f0*/  LDL.LU R18, [R1+0x1570] ;  /* 0x0015700001127983 */ /* 0x000f280000300800 */
[----:B------:R-:W4:Y:S01]  /*12e700*/  LDL.LU R19, [R1+0x1574] ;  /* 0x0015740001137983 */ /* 0x000f220000300800 */
[----:B------:R-:W-:-:S03]  /*12e710*/  F2FP.SATFINITE.E4M3.F32.PACK_AB_MERGE_C R7, R7, R9, RZ ;  /* 0x000000090707723e */ /* 0x000fc600048070ff */
[----:B------:R-:W4:Y:S04]  /*12e720*/  LDL.LU R5, [R1+0x1578] ;  /* 0x0015780001057983 */ /* 0x000f280000300800 */
[----:B------:R-:W4:Y:S01]  /*12e730*/  LDL.LU R11, [R1+0x157c] ;  /* 0x00157c00010b7983 */ /* 0x000f220000300800 */
[----:B------:R-:W-:-:S03]  /*12e740*/  F2FP.SATFINITE.E4M3.F32.PACK_AB_MERGE_C R6, R6, R10, RZ ;  /* 0x0000000a0606723e */ /* 0x000fc600048070ff */
[----:B-1----:R-:W4:Y:S01]  /*12e750*/  LDL.LU R2, [R1+0x1580] ;  /* 0x0015800001027983 */ /* 0x002f220000300800 */
[----:B------:R-:W-:-:S03]  /*12e760*/  IADD3 R20, P1, R0, R27, RZ ;  /* 0x0000001b00147210 */ /* 0x000fc60007f3e0ff */
[----:B------:R-:W4:Y:S04]  /*12e770*/  LDL.LU R4, [R1+0x1584] ;  /* 0x0015840001047983 */ /* 0x000f280000300800 */
[----:B------:R-:W-:Y:S04]  /*12e780*/  STL [R1+0x5724], R8 ;  /* 0x0057240801007387 */ /* 0x000fe80000100800 */
[----:B------:R0:W-:Y:S04]  /*12e790*/  STL.64 [R1+0x6870], R28 ;  /* 0x0068701c01007387 */ /* 0x0001e80000100a00 */
[----:B------:R1:W-:Y:S01]  /*12e7a0*/  STL.64 [R1+0x4d30], R12 ;  /* 0x004d300c01007387 */ /* 0x0003e20000100a00 */
[----:B------:R-:W-:-:S03]  /*12e7b0*/  IMAD.X R21, R3, 0x1, R26, P1 ;  /* 0x0000000103157824 */ /* 0x000fc600008e061a */
[----:B0-----:R-:W4:Y:S04]  /*12e7c0*/  LDL.LU R28, [R1+0x158c] ;  /* 0x00158c00011c7983 */ /* 0x001f280000300800 */
[----:B------:R0:W-:Y:S04]  /*12e7d0*/  STL [R1+0x5b4c], R7 ;  /* 0x005b4c0701007387 */ /* 0x0001e80000100800 */
[----:B------:R-:W4:Y:S04]  /*12e7e0*/  LDL.LU R29, [R1+0x1590] ;  /* 0x00159000011d7983 */ /* 0x000f280000300800 */
[----:B------:R-:W-:Y:S04]  /*12e7f0*/  STL [R1+0x5714], R6 ;  /* 0x0057140601007387 */ /* 0x000fe80000100800 */
[----:B------:R-:W4:Y:S04]  /*12e800*/  LDL.LU R8, [R1+0x1594] ;  /* 0x0015940001087983 */ /* 0x000f280000300800 */
[----:B-1----:R-:W4:Y:S04]  /*12e810*/  LDL.LU R12, [R1+0x1598] ;  /* 0x00159800010c7983 */ /* 0x002f280000300800 */
[----:B------:R-:W4:Y:S04]  /*12e820*/  LDL.LU R13, [R1+0x159c] ;  /* 0x00159c00010d7983 */ /* 0x000f280000300800 */
[----:B------:R-:W4:Y:S04]  /*12e830*/  LDL.LU R9, [R1+0x15a0] ;  /* 0x0015a00001097983 */ /* 0x000f280000300800 */
[----:B0-----:R-:W4:Y:S04]  /*12e840*/  LDL.LU R7, [R1+0x15a4] ;  /* 0x0015a40001077983 */ /* 0x001f280000300800 */
[----:B------:R0:W-:Y:S04]  /*12e850*/  STL.64 [R1+0x4d28], R20 ;  /* 0x004d281401007387 */ /* 0x0001e80000100a00 */
[----:B0-----:R-:W4:Y:S04]  /*12e860*/  LDL.LU.64 R20, [R1+0x6890] ;  /* 0x0068900001147983 */ /* 0x001f280000300a00 */
[----:B------:R-:W4:Y:S04]  /*12e870*/  LDL.LU R10, [R1+0x15a8] ;  /* 0x0015a800010a7983 */ /* 0x000f280000300800 */
[----:B------:R-:W4:Y:S04]  /*12e880*/  LDL.LU R6, [R1+0x15ac] ;  /* 0x0015ac0001067983 */ /* 0x000f280000300800 */
[----:B------:R0:W-:Y:S04]  /*12e890*/  STL.64 [R1+0x6868], R26 ;  /* 0x0068681a01007387 */ /* 0x0001e80000100a00 */
[----:B0-----:R-:W4:Y:S04]  /*12e8a0*/  LDL.LU R26, [R1+0x1558] ;  /* 0x00155800011a7983 */ /* 0x001f280000300800 */
[----:B------:R-:W4:Y:S01]  /*12e8b0*/  LDL.LU R27, [R1+0x155c] ;  /* 0x00155c00011b7983 */ /* 0x000f220000300800 */
[----:B--2---:R-:W-:-:S03]  /*12e8c0*/  F2FP.SATFINITE.E4M3.F32.PACK_AB_MERGE_C R25, R25, R24, RZ ;  /* 0x000000181919723e */ /* 0x004fc600048070ff */
[----:B------:R-:W2:Y:S04]  /*12e8d0*/  LDL.LU R24, [R1+0x688c] ;  /* 0x00688c0001187983 */ /* 0x000ea80000300800 */
[----:B------:R0:W-:Y:S04]  /*12e8e0*/  STL [R1+0x5b50], R25 ;  /* 0x005b501901007387 */ /* 0x0001e80000100800 */
[----:B0-----:R-:W4:Y:S01]  /*12e8f0*/  LDL.LU R25, [R1+0x6888] ;  /* 0x0068880001197983 */ /* 0x001f220000300800 */
[----:B---3--:R-:W-:-:S05]  /*12e900*/  F2FP.SATFINITE.E4M3.F32.PACK_AB_MERGE_C R23, R23, R22, RZ ;  /* 0x000000161717723e */ /* 0x008fca00048070ff */
[----:B------:R2:W-:Y:S01]  /*12e910*/  STL [R1+0x5b58], R23 ;  /* 0x005b581701007387 */ /* 0x0005e20000100800 */
[----:B----4-:R-:W-:-:S05]  /*12e920*/  IADD3 R22, P1, R0, R25, RZ ;  /* 0x0000001900167210 */ /* 0x010fca0007f3e0ff */
[----:B--2---:R-:W-:-:S05]  /*12e930*/  IMAD.X R23, R3, 0x1, R24, P1 ;  /* 0x0000000103177824 */ /* 0x004fca00008e0618 */
[----:B------:R0:W-:Y:S04]  /*12e940*/  STL.64 [R1+0x4d18], R22 ;  /* 0x004d181601007387 */ /* 0x0001e80000100a00 */
[----:B0-----:R-:W2:Y:S04]  /*12e950*/  LDL.LU.64 R22, [R1+0x6880] ;  /* 0x0068800001167983 */ /* 0x001ea80000300a00 */
[----:B------:R0:W-:Y:S01]  /*12e960*/  STL.64 [R1+0x6860], R24 ;  /* 0x0068601801007387 */ /* 0x0001e20000100a00 */
[----:B------:R-:W-:Y:S02]  /*12e970*/  F2FP.SATFINITE.E4M3.F32.PACK_AB_MERGE_C R26, R27, R26, RZ ;  /* 0x0000001a1b1a723e */ /* 0x000fe400048070ff */
[----:B0-----:R-:W-:Y:S01]  /*12e980*/  F2FP.SATFINITE.E4M3.F32.PACK_AB_MERGE_C R24, R19, R18, RZ ;  /* 0x000000121318723e */ /* 0x001fe200048070ff */
[----:B------:R-:W3:Y:S01]  /*12e990*/  LDL.LU R25, [R1+0x1588] ;  /* 0x0015880001197983 */ /* 0x000ee20000300800 */
[----:B------:R-:W-:-:S03]  /*12e9a0*/  F2FP.SATFINITE.E4M3.F32.PACK_AB_MERGE_C R5, R11, R5, RZ ;  /* 0x000000050b05723e */ /* 0x000fc600048070ff */
[----:B------:R0:W-:Y:S01]  /*12e9b0*/  STL [R1+0x5b54], R26 ;  /* 0x005b541a01007387 */ /* 0x0001e20000100800 */
[----:B------:R-:W-:-:S03]  /*12e9c0*/  F2FP.SATFINITE.E4M3.F32.PACK_AB_MERGE_C R2, R4, R2, RZ ;  /* 0x000000020402723e */ /* 0x000fc600048070ff */
[----:B------:R-:W-:Y:S04]  /*12e9d0*/  STL [R1+0x584c], R24 ;  /* 0x00584c1801007387 */ /* 0x000fe80000100800 */
[----:B0-----:R-:W4:Y:S01]  /*12e9e0*/  LDL.LU R26, [R1+0x15b0] ;  /* 0x0015b000011a7983 */ /* 0x001f220000300800 */
[----:B--2---:R-:W-:-:S05]  /*12e9f0*/  IADD3 R18, P1, R0, R23, RZ ;  /* 0x0000001700127210 */ /* 0x004fca0007f3e0ff */
[----:B------:R-:W-:-:S05]  /*12ea00*/  IMAD.X R19, R3, 0x1, R22, P1 ;  /* 0x0000000103137824 */ /* 0x000fca00008e0616 */
[----:B------:R0:W-:Y:S04]  /*12ea10*/  STL.64 [R1+0x4d08], R18 ;  /* 0x004d081201007387 */ /* 0x0001e80000100a00 */
[----:B------:R1:W-:Y:S04]  /*12ea20*/  STL [R1+0x5850], R5 ;  /* 0x0058500501007387 */ /* 0x0003e80000100800 */
[----:B------:R-:W4:Y:S01]  /*12ea30*/  LDL.LU R27, [R1+0x15b4] ;  /* 0x0015b400011b7983 */ /* 0x000f220000300800 */
[----:B0-----:R-:W-:-:S03]  /*12ea40*/  IADD3 R18, P1, R0, R21, RZ ;  /* 0x0000001500127210 */ /* 0x001fc60007f3e0ff */
[----:B------:R0:W-:Y:S02]  /*12ea50*/  STL [R1+0x57e0], R2 ;  /* 0x0057e00201007387 */ /* 0x0001e40000100800 */
[----:B------:R-:W-:Y:S02]  /*12ea60*/  IMAD.X R19, R3, 0x1, R20, P1 ;  /* 0x0000000103137824 */ /* 0x000fe400008e0614 */
[----:B-1----:R-:W2:Y:S04]  /*12ea70*/  LDL.LU R5, [R1+0x15b8] ;  /* 0x0015b80001057983 */ /* 0x002ea80000300800 */
[----:B------:R-:W2:Y:S04]  /*12ea80*/  LDL.LU R11, [R1+0x15bc] ;  /* 0x0015bc00010b7983 */ /* 0x000ea80000300800 */
[----:B0-----:R-:W2:Y:S04]  /*12ea90*/  LDL.LU R2, [R1+0x15c0] ;  /* 0x0015c00001027983 */ /* 0x001ea80000300800 */
[----:B------:R-:W2:Y:S04]  /*12eaa0*/  LDL.LU R4, [R1+0x15c4] ;  /* 0x0015c40001047983 */ /* 0x000ea80000300800 */
[----:B------:R0:W-:Y:S04]  /*12eab0*/  STL.64 [R1+0x4cf8], R18 ;  /* 0x004cf81201007387 */ /* 0x0001e80000100a00 */
[----:B0-----:R-:W4:Y:S01]  /*12eac0*/  LDL.LU.64 R18, [R1+0x6878] ;  /* 0x0068780001127983 */ /* 0x001f220000300a00 */
[----:B---3--:R-:W-:-:S03]  /*12ead0*/  F2FP.SATFINITE.E4M3.F32.PACK_AB_MERGE_C R24, R28, R25, RZ ;  /* 0x000000191c18723e */ /* 0x008fc600048070ff */
[----:B------:R-:W-:Y:S01]  /*12eae0*/  STL.64 [R1+0x6858], R20 ;  /* 0x0068581401007387 */ /* 0x000fe20000100a00 */
[----:B------:R-:W-:-:S03]  /*12eaf0*/  F2FP.SATFINITE.E4M3.F32.PACK_AB_MERGE_C R8, R8, R29, RZ ;  /* 0x0000001d0808723e */ /* 0x000fc600048070ff */
[----:B------:R-:W-:Y:S04]  /*12eb00*/  STL [R1+0x57f8], R24 ;  /* 0x0057f81801007387 */ /* 0x000fe80000100800 */
[----:B------:R0:W-:Y:S01]  /*12eb10*/  STL [R1+0x576c], R8 ;  /* 0x00576c0801007387 */ /* 0x0001e20000100800 */
[----:B------:R-:W-:Y:S02]  /*12eb20*/  F2FP.SATFINITE.E4M3.F32.PACK_AB_MERGE_C R7, R7, R9, RZ ;  /* 0x000000090707723e */ /* 0x000fe400048070ff */
[----:B0-----:R-:W-:Y:S02]  /*12eb30*/  F2FP.SATFINITE.E4M3.F32.PACK_AB_MERGE_C R8, R13, R12, RZ ;  /* 0x0000000c0d08723e */ /* 0x001fe400048070ff */
[----:B------:R-:W3:Y:S01]  /*12eb40*/  LDL.LU R12, [R1+0x15c8] ;  /* 0x0015c800010c7983 */ /* 0x000ee20000300800 */
[----:B------:R-:W-:-:S02]  /*12eb50*/  F2FP.SATFINITE.E4M3.F32.PACK_AB_MERGE_C R6, R6, R10, RZ ;  /* 0x0000000a0606723e */ /* 0x000fc400048070ff */
[----:B----4-:R-:W-:-:S05]  /*12eb60*/  IADD3 R20, P1, R0, R19, RZ ;  /* 0x0000001300147210 */ /* 0x010fca0007f3e0ff */
[----:B------:R-:W-:-:S05]  /*12eb70*/  IMAD.X R21, R3, 0x1, R18, P1 ;  /* 0x0000000103157824 */ /* 0x000fca00008e0612 */
[----:B------:R0:W-:Y:S04]  /*12eb80*/  STL.64 [R1+0x4cf0], R20 ;  /* 0x004cf01401007387 */ /* 0x0001e80000100a00 */
[----:B------:R-:W-:Y:S04]  /*12eb90*/  STL [R1+0x577c], R8 ;  /* 0x00577c0801007387 */ /* 0x000fe80000100800 */
[----:B------:R-:W3:Y:S01]  /*12eba0*/  LDL.LU R9, [R1+0x15cc] ;  /* 0x0015cc0001097983 */ /* 0x000ee20000300800 */
[----:B0-----:R-:W-:-:S03]  /*12ebb0*/  IADD3 R20, P1, R0, R17, RZ ;  /* 0x0000001100147210 */ /* 0x001fc60007f3e0ff */
[----:B------:R-:W-:Y:S02]  /*12ebc0*/  STL [R1+0x570c], R7 ;  /* 0x00570c0701007387 */ /* 0x000fe40000100800 */
[C---:B------:R-:W-:Y:S01]  /*12ebd0*/  IMAD.X R21, R3.reuse, 0x1, R15, P1 ;  /* 0x0000000103157824 */ /* 0x040fe200008e060f */
[----:B------:R-:W-:Y:S01]  /*12ebe0*/  IADD3 R28, P1, R0, R16, RZ ;  /* 0x00000010001c7210 */ /* 0x000fe20007f3e0ff */
[----:B------:R-:W4:Y:S04]  /*12ebf0*/  LDL.LU R24, [R1+0x15d0] ;  /* 0x0015d00001187983 */ /* 0x000f280000300800 */
[----:B------:R-:W4:Y:S01]  /*12ec00*/  LDL.LU R25, [R1+0x15d4] ;  /* 0x0015d40001197983 */ /* 0x000f220000300800 */
[----:B------:R-:W-:-:S03]  /*12ec10*/  IMAD.X R29, R3, 0x1, R14, P1 ;  /* 0x00000001031d7824 */ /* 0x000fc600008e060e */
[----:B------:R0:W-:Y:S04]  /*12ec20*/  STL.64 [R1+0x4ce0], R20 ;  /* 0x004ce01401007387 */ /* 0x0001e80000100a00 */
[----:B------:R-:W-:Y:S04]  /*12ec30*/  STL [R1+0x5718], R6 ;  /* 0x0057180601007387 */ /* 0x000fe80000100800 */
[----:B0-----:R-:W4:Y:S04]  /*12ec40*/  LDL.LU R20, [R1+0x15d8] ;  /* 0x0015d80001147983 */ /* 0x001f280000300800 */
[----:B------:R-:W4:Y:S04]  /*12ec50*/  LDL.LU R21, [R1+0x15dc] ;  /* 0x0015dc0001157983 */ /* 0x000f280000300800 */
[----:B------:R-:W4:Y:S04]  /*12ec60*/  LDL.LU R13, [R1+0x15e0] ;  /* 0x0015e000010d7983 */ /* 0x000f280000300800 */
[----:B------:R-:W4:Y:S04]  /*12ec70*/  LDL.LU R7, [R1+0x15e4] ;  /* 0x0015e40001077983 */ /* 0x000f280000300800 */
[----:B------:R-:W-:Y:S04]  /*12ec80*/  STL.64 [R1+0x6850], R16 ;  /* 0x0068501001007387 */ /* 0x000fe80000100a00 */
[----:B------:R0:W-:Y:S04]  /*12ec90*/  STL.64 [R1+0x4cd8], R28 ;  /* 0x004cd81c01007387 */ /* 0x0001e80000100a00 */
[----:B0-----:R-:W3:Y:S01]  /*12eca0*/  LDL.LU.64 R28, [R1+0x6870] ;  /* 0x00687000011c7983 */ /* 0x001ee20000300a00 */
[----:B------:R-:W-:-:S02]  /*12ecb0*/  F2FP.SATFINITE.E4M3.F32.PACK_AB_MERGE_C R16, R27, R26, RZ ;  /* 0x0000001a1b10723e */ /* 0x000fc400048070ff */
[----:B--2---:R-:W-:Y:S01]  /*12ecc0*/  F2FP.SATFINITE.E4M3.F32.PACK_AB_MERGE_C R5, R11, R5, RZ ;  /* 0x000000050b05723e */ /* 0x004fe200048070ff */
[----:B------:R-:W2:Y:S01]  /*12ecd0*/  LDL.LU R3, [R1+0x15e8] ;  /* 0x0015e80001037983 */ /* 0x000ea20000300800 */
[----:B------:R-:W-:-:S03]  /*12ece0*/  F2FP.SATFINITE.E4M3.F32.PACK_AB_MERGE_C R2, R4, R2, RZ ;  /* 0x000000020402723e */ /* 0x000fc600048070ff */
[----:B------:R-:W2:Y:S04]  /*12ecf0*/  LDL.LU R8, [R1+0x15ec] ;  /* 0x0015ec0001087983 */ /* 0x000ea80000300800 */
[----:B------:R-:W2:Y:S01]  /*12ed00*/  LDL.LU R10, [R1+0x15f0] ;  /* 0x0015f000010a7983 */ /* 0x000ea20000300800 */
[----:B------:R-:W-:Y:S01]  /*12ed10*/  VIADD R0, R0, UR5 ;  /* 0x0000000500007c36 */ /* 0x000fe20008000000 */
[----:B------:R-:W-:Y:S02]  /*12ed20*/  ULDC UR5, c[0x0][0x248] ;  /* 0x0000920000057ab9 */ /* 0x000fe40000000800 */
[----:B------:R-:W2:Y:S04]  /*12ed30*/  LDL.LU R6, [R1+0x15f4] ;  /* 0x0015f40001067983 */ /* 0x000ea80000300800 */
[----:B------:R0:W-:Y:S04]  /*12ed40*/  STL [R1+0x56f4], R16 ;  /* 0x0056f41001007387 */ /* 0x0001e80000100800 */
[----:B------:R-:W-:Y:S04]  /*12ed50*/  STL [R1+0x56fc], R5 ;  /* 0x0056fc0501007387 */ /* 0x000fe80000100800 */
[----:B0-----:R-:W2:Y:S04]  /*12ed60*/  LDL.LU R16, [R1+0x15f8] ;  /* 0x0015f80001107983 */ /* 0x001ea80000300800 */
[----:B------:R-:W2:Y:S04]  /*12ed70*/  LDL.LU R17, [R1+0x15fc] ;  /* 0x0015fc0001117983 */ /* 0x000ea80000300800 */
[----:B------:R0:W-:Y:S04]  /*12ed80*/  STL [R1+0xae4], R2 ;  /* 0x000ae40201007387 */ /* 0x0001e80000100800 */
[----:B0-----:R-:W2:Y:S04]  /*12ed90*/  LDL.LU R2, [R1+0x1600] ;  /* 0x0016000001027983 */ /* 0x001ea80000300800 */
[----:B------:R-:W2:Y:S01]  /*12eda0*/  LDL.LU R4, [R1+0x1604] ;  /* 0x0016040001047983 */ /* 0x000ea20000300800 */
[----:B---3--:R-:W-:-:S03]  /*12edb0*/  IADD3 R26, P1, R0, R29, RZ ;  /* 0x0000001d001a7210 */ /* 0x008fc60007f3e0ff */
[----:B------:R0:W-:Y:S02]  /*12edc0*/  STL [R1+0x6848], R29 ;  /* 0x0068481d01007387 */ /* 0x0001e40000100800 */
[----:B0-----:R-:W-:-:S05]  /*12edd0*/  SHF.R.S32.HI R29, RZ, 0x1f, R0 ;  /* 0x0000001fff1d7819 */ /* 0x001fca0000011400 */
[----:B------:R-:W-:-:S05]  /*12ede0*/  IMAD.X R27, R29, 0x1, R28, P1 ;  /* 0x000000011d1b7824 */ /* 0x000fca00008e061c */
[----:B------:R0:W-:Y:S04]  /*12edf0*/  STL.64 [R1+0x4cb0], R26 ;  /* 0x004cb01a01007387 */ /* 0x0001e80000100a00 */
[----:B0-----:R-:W3:Y:S01]  /*12ee00*/  LDL.LU.64 R26, [R1+0x6868] ;  /* 0x00686800011a7983 */ /* 0x001ee20000300a00 */
[----:B------:R-:W-:Y:S02]  /*12ee10*/  F2FP.SATFINITE.E4M3.F32.PACK_AB_MERGE_C R9, R9, R12, RZ ;  /* 0x0000000c0909723e */ /* 0x000fe400048070ff */
[----:B----4-:R-:W-:Y:S01]  /*12ee20*/  F2FP.SATFINITE.E4M3.F32.PACK_AB_MERGE_C R25, R25, R24, RZ ;  /* 0x000000181919723e */ /* 0x010fe200048070ff */
[----:B------:R-:W4:Y:S04]  /*12ee30*/  LDL.LU R5, [R1+0x1608] ;  /* 0x0016080001057983 */ /* 0x000f280000300800 */
[----:B------:R-:W4:Y:S04]  /*12ee40*/  LDL.LU R11, [R1+0x160c] ;  /* 0x00160c00010b7983 */ /* 0x000f280000300800 */
[----:B------:R0:W-:Y:S04]  /*12ee50*/  STL [R1+0xae0], R9 ;  /* 0x000ae00901007387 */ /* 0x0001e80000100800 */
[----:B------:R-:W4:Y:S04]  /*12ee60*/  LDL.LU R12, [R1+0x1610] ;  /* 0x00161000010c7983 */ /* 0x000f280000300800 */
[----:B0-----:R-:W4:Y:S04]  /*12ee70*/  LDL.LU R9, [R1+0x1614] ;  /* 0x0016140001097983 */ /* 0x001f280000300800 */
[----:B------:R0:W-:Y:S01]  /*12ee80*/  STL [R1+0x954], R25 ;  /* 0x0009541901007387 */ /* 0x0001e20000100800 */
[----:B---3--:R-:W-:-:S05]  /*12ee90*/  IADD3 R24, P1, R0, R27, RZ ;  /* 0x0000001b00187210 */ /* 0x008fca0007f3e0ff */
[----:B0-----:R-:W-:-:S05]  /*12eea0*/  IMAD.X R25, R29, 0x1, R26, P1 ;  /* 0x000000011d197824 */ /* 0x001fca00008e061a */
[----:B------:R0:W-:Y:S04]  /*12eeb0*/  STL.64 [R1+0x4ca8], R24 ;  /* 0x004ca81801007387 */ /* 0x0001e80000100a00 */
[----:B0-----:R-:W3:Y:S01]  /*12eec0*/  LDL.LU.64 R24, [R1+0x6860] ;  /* 0x0068600001187983 */ /* 0x001ee20000300a00 */
[----:B------:R-:W-:Y:S02]  /*12eed0*/  F2FP.SATFINITE.E4M3.F32.PACK_AB_MERGE_C R21, R21, R20, RZ ;  /* 0x000000141515723e */ /* 0x000fe400048070ff */
[----:B------:R-:W-:Y:S02]  /*12eee0*/  F2FP.SATFINITE.E4M3.F32.PACK_AB_MERGE_C R20, R7, R13, RZ ;  /* 0x0000000d0714723e */ /* 0x000fe400048070ff */
[----:B------:R-:W4:Y:S04]  /*12eef0*/  LDL.LU R13, [R1+0x1620] ;  /* 0x00162000010d7983 */ /* 0x000f280000300800 */
[----:B------:R-:W-:Y:S04]  /*12ef00*/  STL [R1+0x964], R21 ;  /* 0x0009641501007387 */ /* 0x000fe80000100800 */
[----:B------:R-:W4:Y:S04]  /*12ef10*/  LDL.LU R7, [R1+0x1624] ;  /* 0x0016240001077983 */ /* 0x000f280000300800 */
[----:B------:R3:W-:Y:S01]  /*12ef20*/  STL [R1+0x8f4], R20 ;  /* 0x0008f41401007387 */ /* 0x0007e20000100800 */
[----:B--2---:R-:W-:-:S02]  /*12ef30*/  F2FP.SATFINITE.E4M3.F32.PACK_AB_MERGE_C R8, R8, R3, RZ ;  /* 0x000000030808723e */ /* 0x004fc400048070ff */
[----:B------:R-:W-:Y:S02]  /*12ef40*/  F2FP.SATFINITE.E4M3.F32.PACK_AB_MERGE_C R3, R6, R10, RZ ;  /* 0x0000000a0603723e */ /* 0x000fe400048070ff */
[----:B---3--:R-:W-:Y:S01]  /*12ef50*/  IADD3 R20, P1, R0, R25, RZ ;  /* 0x0000001900147210 */ /* 0x008fe20007f3e0ff */
[----:B------:R0:W-:Y:S04]  /*12ef60*/  STL.64 [R1+0x6840], R24 ;  /* 0x0068401801007387 */ /* 0x0001e80000100a00 */
[----:B------:R-:W-:-:S05]  /*12ef70*/  IMAD.X R21, R29, 0x1, R24, P1 ;  /* 0x000000011d157824 */ /* 0x000fca00008e0618 */
[----:B------:R1:W-:Y:S04]  /*12ef80*/  STL.64 [R1+0x4c98], R20 ;  /* 0x004c981401007387 */ /* 0x0003e80000100a00 */
[----:B0-----:R-:W2:Y:S04]  /*12ef90*/  LDL.LU R24, [R1+0x1628] ;  /* 0x0016280001187983 */ /* 0x001ea80000300800 */
[----:B------:R-:W-:Y:S01]  /*12efa0*/  STL [R1+0x8f8], R8 ;  /* 0x0008f80801007387 */ /* 0x000fe20000100800 */
[----:B-1----:R-:W-:-:S03]  /*12efb0*/  IADD3 R20, P1, R0, R23, RZ ;  /* 0x0000001700147210 */ /* 0x002fc60007f3e0ff */
[----:B------:R-:W2:Y:S04]  /*12efc0*/  LDL.LU R25, [R1+0x162c] ;  /* 0x00162c0001197983 */ /* 0x000ea80000300800 */
[----:B------:R0:W-:Y:S01]  /*12efd0*/  STL [R1+0x86c], R3 ;  /* 0x00086c0301007387 */ /* 0x0001e20000100800 */
[----:B------:R-:W-:-:S03]  /*12efe0*/  IMAD.X R21, R29, 0x1, R22, P1 ;  /* 0x000000011d157824 */ /* 0x000fc600008e0616 */
[----:B0-----:R-:W3:Y:S04]  /*12eff0*/  LDL.LU R3, [R1+0x1630] ;  /* 0x0016300001037983 */ /* 0x001ee80000300800 */
[----:B------:R-:W3:Y:S04]  /*12f000*/  LDL.LU R8, [R1+0x1634] ;  /* 0x0016340001087983 */ /* 0x000ee80000300800 */
[----:B------:R-:W3:Y:S04]  /*12f010*/  LDL.LU R10, [R1+0x1638] ;  /* 0x00163800010a7983 */ /* 0x000ee80000300800 */
[----:B------:R-:W3:Y:S04]  /*12f020*/  LDL.LU R6, [R1+0x163c] ;  /* 0x00163c0001067983 */ /* 0x000ee80000300800 */
[----:B------:R0:W-:Y:S04]  /*12f030*/  STL.64 [R1+0x4c88], R20 ;  /* 0x004c881401007387 */ /* 0x0001e80000100a00 */
[----:B0-----:R-:W2:Y:S01]  /*12f040*/  LDL.LU.64 R20, [R1+0x6858] ;  /* 0x0068580001147983 */ /* 0x001ea20000300a00 */
[----:B------:R-:W-:-:S02]  /*12f050*/  F2FP.SATFINITE.E4M3.F32.PACK_AB_MERGE_C R17, R17, R16, RZ ;  /* 0x000000101111723e */ /* 0x000fc400048070ff */
[----:B------:R-:W-:Y:S01]  /*12f060*/  F2FP.SATFINITE.E4M3.F32.PACK_AB_MERGE_C R16, R4, R2, RZ ;  /* 0x000000020410723e */ /* 0x000fe200048070ff */
[----:B------:R0:W-:Y:S04]  /*12f070*/  STL.64 [R1+0x6838], R22 ;  /* 0x0068381601007387 */ /* 0x0001e80000100a00 */
[----:B0-----:R-:W3:Y:S04]  /*12f080*/  LDL.LU R22, [R1+0x1618] ;  /* 0x0016180001167983 */ /* 0x001ee80000300800 */
[----:B------:R-:W3:Y:S04]  /*12f090*/  LDL.LU R23, [R1+0x161c] ;  /* 0x00161c0001177983 */ /* 0x000ee80000300800 */
[----:B------:R-:W3:Y:S04]  /*12f0a0*/  LDL.LU R2, [R1+0x1640] ;  /* 0x0016400001027983 */ /* 0x000ee80000300800 */
[----:B------:R-:W-:Y:S04]  /*12f0b0*/  STL [R1+0x874], R17 ;  /* 0x0008741101007387 */ /* 0x000fe80000100800 */
[----:B------:R-:W3:Y:S04]  /*12f0c0*/  LDL.LU R4, [R1+0x1644] ;  /* 0x0016440001047983 */ /* 0x000ee80000300800 */
[----:B------:R2:W-:Y:S01]  /*12f0d0*/  STL [R1+0x7e4], R16 ;  /* 0x0007e41001007387 */ /* 0x0005e20000100800 */
[----:B----4-:R-:W-:-:S02]  /*12f0e0*/  F2FP.SATFINITE.E4M3.F32.PACK_AB_MERGE_C R11, R11, R5, RZ ;  /* 0x000000050b0b723e */ /* 0x010fc400048070ff */
[----:B------:R-:W-:Y:S02]  /*12f0f0*/  F2FP.SATFINITE.E4M3.F32.PACK_AB_MERGE_C R5, R9, R12, RZ ;  /* 0x0000000c0905723e */ /* 0x000fe400048070ff */
[----:B--2---:R-:W-:-:S05]  /*12f100*/  IADD3 R16, P1, R0, R21, RZ ;  /* 0x0000001500107210 */ /* 0x004fca0007f3e0ff */
[----:B------:R-:W-:-:S05]  /*12f110*/  IMAD.X R17, R29, 0x1, R20, P1 ;  /* 0x000000011d117824 */ /* 0x000fca00008e0614 */
[----:B------:R0:W-:Y:S04]  /*12f120*/  STL.64 [R1+0x4c78], R16 ;  /* 0x004c781001007387 */ /* 0x0001e80000100a00 */
[----:B------:R-:W-:Y:S01]  /*12f130*/  STL [R1+0x800], R11 ;  /* 0x0008000b01007387 */ /* 0x000fe20000100800 */
[----:B0-----:R-:W-:-:S03]  /*12f140*/  IADD3 R16, P1, R0, R19, RZ ;  /* 0x0000001300107210 */ /* 0x001fc60007f3e0ff */
[----:B------:R-:W-:Y:S02]  /*12f150*/  STL [R1+0x780], R5 ;  /* 0x0007800501007387 */ /* 0x000fe40000100800 */
[----:B------:R-:W-:-:S05]  /*12f160*/  IMAD.X R17, R29, 0x1, R18, P1 ;  /* 0x000000011d117824 */ /* 0x000fca00008e0612 */
[----:B------:R0:W-:Y:S04]  /*12f170*/  STL.64 [R1+0x4c70], R16 ;  /* 0x004c701001007387 */ /* 0x0001e80000100a00 */
[----:B0-----:R-:W2:Y:S04]  /*12f180*/  LDL.LU.64 R16, [R1+0x6850] ;  /* 0x0068500001107983 */ /* 0x001ea80000300a00 */
[----:B------:R-:W4:Y:S04]  /*12f190*/  LDL.LU R5, [R1+0x1648] ;  /* 0x0016480001057983 */ /* 0x000f280000300800 */
[----:B------:R-:W4:Y:S01]  /*12f1a0*/  LDL.LU R11, [R1+0x164c] ;  /* 0x00164c00010b7983 */ /* 0x000f220000300800 */
[----:B---3--:R-:W-:-:S03]  /*12f1b0*/  F2FP.SATFINITE.E4M3.F32.PACK_AB_MERGE_C R22, R23, R22, RZ ;  /* 0x000000161716723e */ /* 0x008fc600048070ff */
[----:B------:R-:W3:Y:S01]  /*12f1c0*/  LDL.LU R12, [R1+0x1650] ;  /* 0x00165000010c7983 */ /* 0x000ee20000300800 */
[----:B------:R-:W-:-:S03]  /*12f1d0*/  F2FP.SATFINITE.E4M3.F32.PACK_AB_MERGE_C R7, R7, R13, RZ ;  /* 0x0000000d0707723e */ /* 0x000fc600048070ff */
[----:B------:R-:W3:Y:S04]  /*12f1e0*/  LDL.LU R9, [R1+0x1654] ;  /* 0x0016540001097983 */ /* 0x000ee80000300800 */
[----:B------:R-:W-:Y:S04]  /*12f1f0*/  STL.64 [R1+0x6830], R18 ;  /* 0x0068301201007387 */ /* 0x000fe80000100a00 */
[----:B------:R0:W-:Y:S04]  /*12f200*/  STL [R1+0x7ac], R22 ;  /* 0x0007ac1601007387 */ /* 0x0001e80000100800 */
[----:B------:R1:W-:Y:S01]  /*12f210*/  STL [R1+0x738], R7 ;  /* 0x0007380701007387 */ /* 0x0003e20000100800 */
[----:B------:R-:W-:-:S03]  /*12f220*/  F2FP.SATFINITE.E4M3.F32.PACK_AB_MERGE_C R24, R25, R24, RZ ;  /* 0x000000181918723e */ /* 0x000fc600048070ff */
[----:B0-----:R-:W3:Y:S04]  /*12f230*/  LDL.LU R22, [R1+0x1658] ;  /* 0x0016580001167983 */ /* 0x001ee80000300800 */
[----:B------:R-:W3:Y:S04]  /*12f240*/  LDL.LU R23, [R1+0x165c] ;  /* 0x00165c0001177983 */ /* 0x000ee80000300800 */
[----:B------:R-:W3:Y:S01]  /*12f250*/  LDL.LU R13, [R1+0x1660] ;  /* 0x00166000010d7983 */ /* 0x000ee20000300800 */
[----:B--2---:R-:W-:-:S05]  /*12f260*/  IADD3 R18, P1, R0, R17, RZ ;  /* 0x0000001100127210 */ /* 0x004fca0007f3e0ff */
[----:B------:R-:W-:-:S05]  /*12f270*/  IMAD.X R19, R29, 0x1, R15, P1 ;  /* 0x000000011d137824 */ /* 0x000fca00008e060f */
[----:B------:R0:W-:Y:S04]  /*12f280*/  STL.64 [R1+0x4c60], R18 ;  /* 0x004c601201007387 */ /* 0x0001e80000100a00 */
[----:B-1----:R-:W2:Y:S01]  /*12f290*/  LDL.LU R7, [R1+0x1664] ;  /* 0x0016640001077983 */ /* 0x002ea20000300800 */
[----:B0-----:R-:W-:-:S03]  /*12f2a0*/  IADD3 R18, P1, R0, R16, RZ ;  /* 0x0000001000127210 */ /* 0x001fc60007f3e0ff */
[----:B------:R-:W-:Y:S02]  /*12f2b0*/  STL [R1+0x744], R24 ;  /* 0x0007441801007387 */ /* 0x000fe40000100800 */
[----:B------:R-:W-:Y:S02]  /*12f2c0*/  IMAD.X R19, R29, 0x1, R14, P1 ;  /* 0x000000011d137824 */ /* 0x000fe400008e060e */
[----:B------:R-:W2:Y:S01]  /*12f2d0*/  LDL.LU R29, [R1+0x6848] ;  /* 0x00684800011d7983 */ /* 0x000ea20000300800 */
[----:B------:R-:W-:Y:S02]  /*12f2e0*/  F2FP.SATFINITE.E4M3.F32.PACK_AB_MERGE_C R8, R8, R3, RZ ;  /* 0x000000030808723e */ /* 0x000fe400048070ff */
[----:B------:R-:W-:Y:S01]  /*12f2f0*/  F2FP.SATFINITE.E4M3.F32.PACK_AB_MERGE_C R3, R6, R10, RZ ;  /* 0x0000000a0603723e */ /* 0x000fe200048070ff */
[----:B------:R0:W-:Y:S01]  /*12f300*/  STL.64 [R1+0x4c58], R18 ;  /* 0x004c581201007387 */ /* 0x0001e20000100a00 */
[----:B------:R-:W-:Y:S01]  /*12f310*/  F2FP.SATFINITE.E4M3.F32.PACK_AB_MERGE_C R2, R4, R2, RZ ;  /* 0x000000020402723e */ /* 0x000fe200048070ff */
[----:B------:R-:W-:Y:S01]  /*12f320*/  VIADD R0, R0, UR5 ;  /* 0x0000000500007c36 */ /* 0x000fe20008000000 */
[----:B----4-:R-:W-:Y:S01]  /*12f330*/  F2FP.SATFINITE.E4M3.F32.PACK_AB_MERGE_C R11, R11, R5, RZ ;  /* 0x000000050b0b723e */ /* 0x010fe200048070ff */
[----:B------:R-:W-:Y:S01]  /*12f340*/  ULDC UR5, c[0x0][0x248] ;  /* 0x0000920000057ab9 */ /* 0x000fe20000000800 */
[----:B0-----:R-:W4:Y:S04]  /*12f350*/  LDL.LU R18, [R1+0x1668] ;  /* 0x0016680001127983 */ /* 0x001f280000300800 */
[----:B------:R-:W-:Y:S04]  /*12f360*/  STL [R1+0x6a4], R8 ;  /* 0x0006a40801007387 */ /* 0x000fe80000100800 */
[----:B------:R-:W4:Y:S04]  /*12f370*/  LDL.LU R19, [R1+0x166c] ;  /* 0x00166c0001137983 */ /* 0x000f280000300800 */
[----:B------:R0:W-:Y:S04]  /*12f380*/  STL [R1+0x6ac], R3 ;  /* 0x0006ac0301007387 */ /* 0x0001e80000100800 */
[----:B------:R-:W4:Y:S04]  /*12f390*/  LDL.LU R10, [R1+0x1670] ;  /* 0x00167000010a7983 */ /* 0x000f280000300800 */
[----:B------:R-:W4:Y:S04]  /*12f3a0*/  LDL.LU R6, [R1+0x1674] ;  /* 0x0016740001067983 */ /* 0x000f280000300800 */
[----:B0-----:R-:W4:Y:S04]  /*12f3b0*/  LDL.LU R3, [R1+0x1678] ;  /* 0x0016780001037983 */ /* 0x001f280000300800 */
[----:B------:R-:W4:Y:S04]  /*12f3c0*/  LDL.LU R8, [R1+0x167c] ;  /* 0x00167c0001087983 */ /* 0x000f280000300800 */
[----:B------:R0:W-:Y:S04]  /*12f3d0*/  STL [R1+0x4e8], R2 ;  /* 0x0004e80201007387 */ /* 0x0001e80000100800 */
[----:B0-----:R-:W4:Y:S04]  /*12f3e0*/  LDL.LU R2, [R1+0x1680] ;  /* 0x0016800001027983 */ /* 0x001f280000300800 */
[----:B------:R-:W4:Y:S01]  /*12f3f0*/  LDL.LU R4, [R1+0x1684] ;  /* 0x0016840001047983 */ /* 0x000f220000300800 */
[----:B---3--:R-:W-:-:S02]  /*12f400*/  F2FP.SATFINITE.E4M3.F32.PACK_AB_MERGE_C R9, R9, R12, RZ ;  /* 0x0000000c0909723e */ /* 0x008fc400048070ff */
[----:B--2---:R-:W-:Y:S01]  /*12f410*/  IADD3 R24, P1, R0, R29, RZ ;  /* 0x0000001d00187210 */ /* 0x004fe20007f3e0ff */
[----:B------:R0:W-:Y:S04]  /*12f420*/  STL [R1+0x6828], R29 ;  /* 0x0068281d01007387 */ /* 0x0001e80000100800 */
[----:B------:R-:W2:Y:S01]  /*12f430*/  LDL.LU R5, [R1+0x1698] ;  /* 0x0016980001057983 */ /* 0x000ea20000300800 */
[----:B0-----:R-:W-:-:S05]  /*12f440*/  SHF.R.S32.HI R29, RZ, 0x1f, R0 ;  /* 0x0000001fff1d7819 */ /* 0x001fca0000011400 */
[----:B------:R-:W-:-:S05]  /*12f450*/  IMAD.X R25, R29, 0x1, R28, P1 ;  /* 0x000000011d197824 */ /* 0x000fca00008e061c */
[----:B------:R0:W-:Y:S04]  /*12f460*/  STL.64 [R1+0x4c30], R24 ;  /* 0x004c301801007387 */ /* 0x0001e80000100a00 */
[----:B------:R1:W-:Y:S01]  /*12f470*/  STL [R1+0x650], R11 ;  /* 0x0006500b01007387 */ /* 0x0003e20000100800 */
[----:B0-----:R-:W-:-:S03]  /*12f480*/  IADD3 R24, P1, R0, R27, RZ ;  /* 0x0000001b00187210 */ /* 0x001fc60007f3e0ff */
[----:B-1----:R-:W2:Y:S02]  /*12f490*/  LDL.LU R11, [R1+0x169c] ;  /* 0x00169c00010b7983 */ /* 0x002ea40000300800 */
[----:B------:R-:W-:Y:S02]  /*12f4a0*/  IMAD.X R25, R29, 0x1, R26, P1 ;  /* 0x000000011d197824 */ /* 0x000fe400008e061a */
[----:B------:R0:W-:Y:S04]  /*12f4b0*/  STL [R1+0x4cc], R9 ;  /* 0x0004cc0901007387 */ /* 0x0001e80000100800 */
[----:B------:R-:W3:Y:S04]  /*12f4c0*/  LDL.LU R12, [R1+0x16a0] ;  /* 0x0016a000010c7983 */ /* 0x000ee80000300800 */
[----:B0-----:R-:W3:Y:S04]  /*12f4d0*/  LDL.LU R9, [R1+0x16a4] ;  /* 0x0016a40001097983 */ /* 0x001ee80000300800 */
[----:B------:R0:W-:Y:S04]  /*12f4e0*/  STL.64 [R1+0x4c28], R24 ;  /* 0x004c281801007387 */ /* 0x0001e80000100a00 */
[----:B0-----:R-:W4:Y:S01]  /*12f4f0*/  LDL.LU.64 R24, [R1+0x6840] ;  /* 0x0068400001187983 */ /* 0x001f220000300a00 */
[----:B------:R-:W-:-:S02]  /*12f500*/  F2FP.SATFINITE.E4M3.F32.PACK_AB_MERGE_C R23, R23, R22, RZ ;  /* 0x000000161717723e */ /* 0x000fc400048070ff */
[----:B------:R-:W-:-:S03]  /*12f510*/  F2FP.SATFINITE.E4M3.F32.PACK_AB_MERGE_C R7, R7, R13, RZ ;  /* 0x0000000d0707723e */ /* 0x000fc600048070ff */
[----:B------:R0:W-:Y:S04]  /*12f520*/  STL [R1+0x4d0], R23 ;  /* 0x0004d01701007387 */ /* 0x0001e80000100800 */
[----:B------:R-:W-:Y:S01]  /*12f530*/  STL [R1+0x4c0], R7 ;  /* 0x0004c00701007387 */ /* 0x000fe20000100800 */
[----:B----4-:R-:W-:-:S05]  /*12f540*/  IADD3 R22, P1, R0, R25, RZ ;  /* 0x0000001900167210 */ /* 0x010fca0007f3e0ff */
[----:B0-----:R-:W-:-:S05]  /*12f550*/  IMAD.X R23, R29, 0x1, R24, P1 ;  /* 0x000000011d177824 */ /* 0x001fca00008e0618 */
[----:B------:R0:W-:Y:S04]  /*12f560*/  STL.64 [R1+0x4c18], R22 ;  /* 0x004c181601007387 */ /* 0x0001e80000100a00 */
[----:B0-----:R-:W4:Y:S01]  /*12f570*/  LDL.LU.64 R22, [R1+0x6838] ;  /* 0x0068380001167983 */ /* 0x001f220000300a00 */
[----:B------:R-:W-:-:S03]  /*12f580*/  F2FP.SATFINITE.E4M3.F32.PACK_AB_MERGE_C R19, R19, R18, RZ ;  /* 0x000000121313723e */ /* 0x000fc600048070ff */
[----:B------:R-:W3:Y:S01]  /*12f590*/  LDL.LU R13, [R1+0x16a8] ;  /* 0x0016a800010d7983 */ /* 0x000ee20000300800 */
[----:B------:R-:W-:-:S03]  /*12f5a0*/  F2FP.SATFINITE.E4M3.F32.PACK_AB_MERGE_C R6, R6, R10, RZ ;  /* 0x0000000a0606723e */ /* 0x000fc600048070ff */
[----:B------:R-:W3:Y:S04]  /*12f5b0*/  LDL.LU R7, [R1+0x16ac] ;  /* 0x0016ac0001077983 */ /* 0x000ee80000300800 */
[----:B------:R0:W-:Y:S01]  /*12f5c0*/  STL.64 [R1+0x6820], R24 ;  /* 0x0068201801007387 */ /* 0x0001e20000100a00 */
[----:B------:R-:W-:-:S03]  /*12f5d0*/  F2FP.SATFINITE.E4M3.F32.PACK_AB_MERGE_C R8, R8, R3, RZ ;  /* 0x000000030808723e */ /* 0x000fc600048070ff */
[----:B0-----:R-:W2:Y:S04]  /*12f5e0*/  LDL.LU R24, [R1+0x1690] ;  /* 0x0016900001187983 */ /* 0x001ea80000300800 */
[----:B------:R-:W2:Y:S04]  /*12f5f0*/  LDL.LU R25, [R1+0x1694] ;  /* 0x0016940001197983 */ /* 0x000ea80000300800 */
[----:B------:R-:W-:Y:S04]  /*12f600*/  STL [R1+0x4c4], R19 ;  /* 0x0004c41301007387 */ /* 0x000fe80000100800 */
[----:B------:R0:W-:Y:S04]  /*12f610*/  STL [R1+0x4b4], R6 ;  /* 0x0004b40601007387 */ /* 0x0001e80000100800 */
[----:B------:R-:W3:Y:S04]  /*12f620*/  LDL.LU R10, [R1+0x16b0] ;  /* 0x0016b000010a7983 */ /* 0x000ee80000300800 */
[----:B0-----:R-:W3:Y:S01]  /*12f630*/  LDL.LU R6, [R1+0x16b4] ;  /* 0x0016b40001067983 */ /* 0x001ee20000300800 */
[----:B------:R-:W-:-:S02]  /*12f640*/  F2FP.SATFINITE.E4M3.F32.PACK_AB_MERGE_C R2, R4, R2, RZ ;  /* 0x000000020402723e */ /* 0x000fc400048070ff */
[----:B----4-:R-:W-:Y:S01]  /*12f650*/  IADD3 R18, P1, R0, R23, RZ ;  /* 0x0000001700127210 */ /* 0x010fe20007f3e0ff */
[----:B------:R0:W-:Y:S04]  /*12f660*/  STL.64 [R1+0x6818], R22 ;  /* 0x0068181601007387 */ /* 0x0001e80000100a00 */
[----:B------:R-:W-:-:S05]  /*12f670*/  IMAD.X R19, R29, 0x1, R22, P1 ;  /* 0x000000011d137824 */ /* 0x000fca00008e0616 */
[----:B------:R1:W-:Y:S04]  /*12f680*/  STL.64 [R1+0x4c08], R18 ;  /* 0x004c081201007387 */ /* 0x0003e80000100a00 */
[----:B0-----:R-:W4:Y:S04]  /*12f690*/  LDL.LU R22, [R1+0x1688] ;  /* 0x0016880001167983 */ /* 0x001f280000300800 */
[----:B------:R-:W4:Y:S01]  /*12f6a0*/  LDL.LU R23, [R1+0x168c] ;  /* 0x00168c0001177983 */ /* 0x000f220000300800 */
[----:B-1----:R-:W-:-:S03]  /*12f6b0*/  IADD3 R18, P1, R0, R21, RZ ;  /* 0x0000001500127210 */ /* 0x002fc60007f3e0ff */
[----:B------:R-:W4:Y:S02]  /*12f6c0*/  LDL.LU R3, [R1+0x16b8] ;  /* 0x0016b80001037983 */ /* 0x000f240000300800 */
[----:B------:R-:W-:Y:S02]  /*12f6d0*/  IMAD.X R19, R29, 0x1, R20, P1 ;  /* 0x000000011d137824 */ /* 0x000fe400008e0614 */
[----:B------:R0:W-:Y:S04]  /*12f6e0*/  STL [R1+0x4b8], R8 ;  /* 0x0004b80801007387 */ /* 0x0001e80000100800 */
[----:B0-----:R-:W4:Y:S04]  /*12f6f0*/  LDL.LU R8, [R1+0x16bc] ;  /* 0x0016bc0001087983 */ /* 0x001f280000300800 */
[----:B------:R-:W-:Y:S04]  /*12f700*/  STL [R1+0x4a0], R2 ;  /* 0x0004a00201007387 */ /* 0x000fe80000100800 */
[----:B------:R0:W-:Y:S04]  /*12f710*/  STL.64 [R1+0x4bf8], R18 ;  /* 0x004bf81201007387 */ /* 0x0001e80000100a00 */
[----:B0-----:R-:W4:Y:S01]  /*12f720*/  LDL.LU.64 R18, [R1+0x6830] ;  /* 0x0068300001127983 */ /* 0x001f220000300a00 */
[----:B--2---:R-:W-:-:S03]  /*12f730*/  F2FP.SATFINITE.E4M3.F32.PACK_AB_MERGE_C R24, R25, R24, RZ ;  /* 0x000000181918723e */ /* 0x004fc600048070ff */
[----:B------:R-:W2:Y:S04]  /*12f740*/  LDL.LU R2, [R1+0x16c0] ;  /* 0x0016c00001027983 */ /* 0x000ea80000300800 */
[----:B------:R-:W2:Y:S01]  /*12f750*/  LDL.LU R4, [R1+0x16c4] ;  /* 0x0016c40001047983 */ /* 0x000ea20000300800 */
[----:B------:R-:W-:Y:S02]  /*12f760*/  F2FP.SATFINITE.E4M3.F32.PACK_AB_MERGE_C R11, R11, R5, RZ ;  /* 0x000000050b0b723e */ /* 0x000fe400048070ff */
[----:B---3--:R-:W-:Y:S02]  /*12f770*/  F2FP.SATFINITE.E4M3.F32.PACK_AB_MERGE_C R9, R9, R12, RZ ;  /* 0x0000000c0909723e */ /* 0x008fe400048070ff */
[----:B------:R-:W-:Y:S02]  /*12f780*/  F2FP.SATFINITE.E4M3.F32.PACK_AB_MERGE_C R7, R7, R13, RZ ;  /* 0x0000000d0707723e */ /* 0x000fe400048070ff */
[----:B----4-:R-:W-:-:S05]  /*12f790*/  F2FP.SATFINITE.E4M3.F32.PACK_AB_MERGE_C R23, R23, R22, RZ ;  /* 0x000000161717723e */ /* 0x010fca00048070ff */
[----:B------:R0:W-:Y:S01]  /*12f7a0*/  STL [R1+0x4a8], R23 ;  /* 0x0004a81701007387 */ /* 0x0001e20000100800 */
[----:B------:R-:W-:-:S03]  /*12f7b0*/  IADD3 R22, P1, R0, R19, RZ ;  /* 0x0000001300167210 */ /* 0x000fc60007f3e0ff */
[----:B------:R-:W-:Y:S02]  /*12f7c0*/  STL [R1+0x6804], R19 ;  /* 0x0068041301007387 */ /* 0x000fe40000100800 */
[----:B0-----:R-:W-:Y:S02]  /*12f7d0*/  IMAD.X R23, R29, 0x1, R18, P1 ;  /* 0x000000011d177824 */ /* 0x001fe400008e0612 */
[----:B------:R-:W-:Y:S04]  /*12f7e0*/  STL [R1+0x494], R24 ;  /* 0x0004941801007387 */ /* 0x000fe80000100800 */
[----:B------:R0:W-:Y:S04]  /*12f7f0*/  STL [R1+0x6808], R18 ;  /* 0x0068081201007387 */ /* 0x0001e80000100800 */
[----:B------:R-:W-:Y:S04]  /*12f800*/  STL.64 [R1+0x4bf0], R22 ;  /* 0x004bf01601007387 */ /* 0x000fe80000100a00 */
[----:B------:R-:W3:Y:S01]  /*12f810*/  LDL.LU R5, [R1+0x16c8] ;  /* 0x0016c80001057983 */ /* 0x000ee20000300800 */
[----:B0-----:R-:W-:-:S03]  /*12f820*/  IADD3 R18, P1, R0, R17, RZ ;  /* 0x0000001100127210 */ /* 0x001fc60007f3e0ff */
[----:B------:R0:W-:Y:S02]  /*12f830*/  STL [R1+0x498], R11 ;  /* 0x0004980b01007387 */ /* 0x0001e40000100800 */
[----:B------:R-:W-:Y:S02]  /*12f840*/  IMAD.X R19, R29, 0x1, R15, P1 ;  /* 0x000000011d137824 */ /* 0x000fe400008e060f */
[----:B0-----:R-:W3:Y:S04]  /*12f850*/  LDL.LU R11, [R1+0x16cc] ;  /* 0x0016cc00010b7983 */ /* 0x001ee80000300800 */
[----:B------:R0:W-:Y:S04]  /*12f860*/  STL [R1+0x480], R9 ;  /* 0x0004800901007387 */ /* 0x0001e80000100800 */
[----:B------:R-:W4:Y:S04]  /*12f870*/  LDL.LU R12, [R1+0x16d0] ;  /* 0x0016d000010c7983 */ /* 0x000f280000300800 */
[----:B0-----:R-:W4:Y:S04]  /*12f880*/  LDL.LU R9, [R1+0x16d4] ;  /* 0x0016d40001097983 */ /* 0x001f280000300800 */
[----:B------:R-:W4:Y:S04]  /*12f890*/  LDL.LU R22, [R1+0x16d8] ;  /* 0x0016d80001167983 */ /* 0x000f280000300800 */
[----:B------:R-:W4:Y:S04]  /*12f8a0*/  LDL.LU R23, [R1+0x16dc] ;  /* 0x0016dc0001177983 */ /* 0x000f280000300800 */
[----:B------:R0:W-:Y:S04]  /*12f8b0*/  STL.64 [R1+0x4be8], R18 ;  /* 0x004be81201007387 */ /* 0x0001e80000100a00 */
[----:B------:R1:W-:Y:S04]  /*12f8c0*/  STL [R1+0x488], R7 ;  /* 0x0004880701007387 */ /* 0x0003e80000100800 */
[----:B------:R-:W4:Y:S01]  /*12f8d0*/  LDL.LU R13, [R1+0x16e0] ;  /* 0x0016e000010d7983 */ /* 0x000f220000300800 */
[----:B0-----:R-:W-:-:S03]  /*12f8e0*/  IADD3 R18, P1, R0, R16, RZ ;  /* 0x0000001000127210 */ /* 0x001fc60007f3e0ff */
[----:B-1----:R-:W4:Y:S02]  /*12f8f0*/  LDL.LU R7, [R1+0x16e4] ;  /* 0x0016e40001077983 */ /* 0x002f240000300800 */
[----:B------:R-:W-:Y:S02]  /*12f900*/  IMAD.X R19, R29, 0x1, R14, P1 ;  /* 0x000000011d137824 */ /* 0x000fe400008e060e */
[----:B------:R0:W-:Y:S04]  /*12f910*/  STL.64 [R1+0x6810], R16 ;  /* 0x0068101001007387 */ /* 0x0001e80000100a00 */
[----:B------:R-:W4:Y:S01]  /*12f920*/  LDL.LU R29, [R1+0x6828] ;  /* 0x00682800011d7983 */ /* 0x000f220000300800 */
[----:B------:R-:W-:Y:S02]  /*12f930*/  F2FP.SATFINITE.E4M3.F32.PACK_AB_MERGE_C R6, R6, R10, RZ ;  /* 0x0000000a0606723e */ /* 0x000fe400048070ff */
[----:B------:R-:W-:Y:S01]  /*12f940*/  F2FP.SATFINITE.E4M3.F32.PACK_AB_MERGE_C R3, R8, R3, RZ ;  /* 0x000000030803723e */ /* 0x000fe200048070ff */
[----:B0-----:R-:W4:Y:S01]  /*12f950*/  LDL.LU R16, [R1+0x16e8] ;  /* 0x0016e80001107983 */ /* 0x001f220000300800 */
[----:B--2---:R-:W-:-:S03]  /*12f960*/  F2FP.SATFINITE.E4M3.F32.PACK_AB_MERGE_C R2, R4, R2, RZ ;  /* 0x000000020402723e */ /* 0x004fc600048070ff */
[----:B------:R-:W2:Y:S04]  /*12f970*/  LDL.LU R17, [R1+0x16ec] ;  /* 0x0016ec0001117983 */ /* 0x000ea80000300800 */
[----:B------:R-:W-:Y:S04]  /*12f980*/  STL.64 [R1+0x4be0], R18 ;  /* 0x004be01201007387 */ /* 0x000fe80000100a00 */
[----:B------:R0:W-:Y:S01]  /*12f990*/  STL [R1+0x468], R6 ;  /* 0x0004680601007387 */ /* 0x0001e20000100800 */
[----:B------:R-:W-:Y:S01]  /*12f9a0*/  VIADD R0, R0, UR5 ;  /* 0x0000000500007c36 */ /* 0x000fe20008000000 */
[----:B------:R-:W-:-:S02]  /*12f9b0*/  ULDC UR5, c[0x0][0x248] ;  /* 0x0000920000057ab9 */ /* 0x000fc40000000800 */
[----:B------:R-:W2:Y:S04]  /*12f9c0*/  LDL.LU R10, [R1+0x16f0] ;  /* 0x0016f000010a7983 */ /* 0x000ea80000300800 */
[----:B0-----:R-:W2:Y:S04]  /*12f9d0*/  LDL.LU R6, [R1+0x16f4] ;  /* 0x0016f40001067983 */ /* 0x001ea80000300800 */
[----:B------:R0:W-:Y:S04]  /*12f9e0*/  STL [R1+0x46c], R3 ;  /* 0x00046c0301007387 */ /* 0x0001e80000100800 */
[----:B0-----:R-:W2:Y:S04]  /*12f9f0*/  LDL.LU R3, [R1+0x16f8] ;  /* 0x0016f80001037983 */ /* 0x001ea80000300800 */
[----:B------:R-:W2:Y:S04]  /*12fa00*/  LDL.LU R8, [R1+0x16fc] ;  /* 0x0016fc0001087983 */ /* 0x000ea80000300800 */
[----:B------:R0:W-:Y:S04]  /*12fa10*/  STL [R1+0x454], R2 ;  /* 0x0004540201007387 */ /* 0x0001e80000100800 */
[----:B0-----:R-:W2:Y:S04]  /*12fa20*/  LDL.LU R2, [R1+0x1700] ;  /* 0x0017000001027983 */ /* 0x001ea80000300800 */
[----:B------:R-:W2:Y:S01]  /*12fa30*/  LDL.LU R4, [R1+0x1704] ;  /* 0x0017040001047983 */ /* 0x000ea20000300800 */
[----:B---3--:R-:W-:-:S02]  /*12fa40*/  F2FP.SATFINITE.E4M3.F32.PACK_AB_MERGE_C R5, R11, R5, RZ ;  /* 0x000000050b05723e */ /* 0x008fc400048070ff */
[----:B----4-:R-:W-:Y:S02]  /*12fa50*/  F2FP.SATFINITE.E4M3.F32.PACK_AB_MERGE_C R9, R9, R12, RZ ;  /* 0x0000000c0909723e */ /* 0x010fe400048070ff */
[----:B------:R-:W-:Y:S01]  /*12fa60*/  IADD3 R18, P1, R0, R29, RZ ;  /* 0x0000001d00127210 */ /* 0x000fe20007f3e0ff */
[----:B------:R0:W-:Y:S02]  /*12fa70*/  STL [R1+0x6800], R29 ;  /* 0x0068001d01007387 */ /* 0x0001e40000100800 */
[----:B0-----:R-:W-:-:S05]  /*12fa80*/  SHF.R.S32.HI R29, RZ, 0x1f, R0 ;  /* 0x0000001fff1d7819 */ /* 0x001fca0000011400 */
[----:B------:R-:W-:Y:S01]  /*12fa90*/  IMAD.X R19, R29, 0x1, R28, P1 ;  /* 0x000000011d137824 */ /* 0x000fe200008e061c */
[----:B------:R-:W-:-:S04]  /*12faa0*/  IADD3 R24, P1, R0, R27, RZ ;  /* 0x0000001b00187210 */ /* 0x000fc80007f3e0ff */
[----:B------:R0:W-:Y:S01]  /*12fab0*/  STL.64 [R1+0x4bb8], R18 ;  /* 0x004bb81201007387 */ /* 0x0001e20000100a00 */
[----:B------:R-:W-:-:S03]  /*12fac0*/  IMAD.X R25, R29, 0x1, R26, P1 ;  /* 0x000000011d197824 */ /* 0x000fc600008e061a */
[----:B0-----:R-:W3:Y:S04]  /*12fad0*/  LDL.LU R18, [R1+0x1708] ;  /* 0x0017080001127983 */ /* 0x001ee80000300800 */
[----:B------:R-:W3:Y:S04]  /*12fae0*/  LDL.LU R19, [R1+0x170c] ;  /* 0x00170c0001137983 */ /* 0x000ee80000300800 */
[----:B------:R0:W-:Y:S04]  /*12faf0*/  STL [R1+0x458], R5 ;  /* 0x0004580501007387 */ /* 0x0001e80000100800 */
[----:B0-----:R-:W4:Y:S04]  /*12fb00*/  LDL.LU R5, [R1+0x1718] ;  /* 0x0017180001057983 */ /* 0x001f280000300800 */
[----:B------:R-:W4:Y:S04]  /*12fb10*/  LDL.LU R11, [R1+0x171c] ;  /* 0x00171c00010b7983 */ /* 0x000f280000300800 */
[----:B------:R0:W-:Y:S04]  /*12fb20*/  STL [R1+0x434], R9 ;  /* 0x0004340901007387 */ /* 0x0001e80000100800 */
[----:B------:R-:W4:Y:S04]  /*12fb30*/  LDL.LU R12, [R1+0x1720] ;  /* 0x00172000010c7983 */ /* 0x000f280000300800 */
[----:B0-----:R-:W4:Y:S04]  /*12fb40*/  LDL.LU R9, [R1+0x1724] ;  /* 0x0017240001097983 */ /* 0x001f280000300800 */
[----:B------:R0:W-:Y:S04]  /*12fb50*/  STL.64 [R1+0x4ba8], R24 ;  /* 0x004ba81801007387 */ /* 0x0001e80000100a00 */
[----:B0-----:R-:W2:Y:S01]  /*12fb60*/  LDL.LU.64 R24, [R1+0x6820] ;  /* 0x0068200001187983 */ /* 0x001ea20000300a00 */
[----:B------:R-:W-:-:S02]  /*12fb70*/  F2FP.SATFINITE.E4M3.F32.PACK_AB_MERGE_C R23, R23, R22, RZ ;  /* 0x000000161717723e */ /* 0x000fc400048070ff */
[----:B------:R-:W-:Y:S02]  /*12fb80*/  F2FP.SATFINITE.E4M3.F32.PACK_AB_MERGE_C R22, R7, R13, RZ ;  /* 0x0000000d0716723e */ /* 0x000fe400048070ff */
        /* <DEDUP_REMOVED lines=12> */
[----:B------:R-:W4:Y:S01]  /*12fc50*/  LDL.LU R10, [R1+0x1730] ;  /* 0x00173000010a7983 */ /* 0x000f220000300800 */
[----:B------:R-:W-:-:S03]  /*12fc60*/  F2FP.SATFINITE.E4M3.F32.PACK_AB_MERGE_C R8, R8, R3, RZ ;  /* 0x000000030808723e */ /* 0x000fc600048070ff */
[----:B0-----:R-:W4:Y:S01]  /*12fc70*/  LDL.LU R6, [R1+0x1734] ;  /* 0x0017340001067983 */ /* 0x001f220000300800 */
[----:B------:R-:W-:Y:S02]  /*12fc80*/  F2FP.SATFINITE.E4M3.F32.PACK_AB_MERGE_C R2, R4, R2, RZ ;  /* 0x000000020402723e */ /* 0x000fe400048070ff */
[----:B---3--:R-:W-:Y:S02]  /*12fc90*/  F2FP.SATFINITE.E4M3.F32.PACK_AB_MERGE_C R19, R19, R18, RZ ;  /* 0x000000121313723e */ /* 0x008fe400048070ff */
[----:B--2---:R-:W-:Y:S01]  /*12fca0*/  IADD3 R16, P1, R0, R23, RZ ;  /* 0x0000001700107210 */ /* 0x004fe20007f3e0ff */
[----:B------:R0:W-:Y:S04]  /*12fcb0*/  STL.64 [R1+0x67f8], R22 ;  /* 0x0067f81601007387 */ /* 0x0001e80000100a00 */
[----:B------:R-:W-:-:S05]  /*12fcc0*/  IMAD.X R17, R29, 0x1, R22, P1 ;  /* 0x000000011d117824 */ /* 0x000fca00008e0616 */
[----:B------:R1:W-:Y:S04]  /*12fcd0*/  STL.64 [R1+0x4b90], R16 ;  /* 0x004b901001007387 */ /* 0x0003e80000100a00 */
[----:B0-----:R-:W2:Y:S04]  /*12fce0*/  LDL.LU R22, [R1+0x1710] ;  /* 0x0017100001167983 */ /* 0x001ea80000300800 */
[----:B------:R-:W2:Y:S01]  /*12fcf0*/  LDL.LU R23, [R1+0x1714] ;  /* 0x0017140001177983 */ /* 0x000ea20000300800 */
[----:B-1----:R-:W-:-:S03]  /*12fd00*/  IADD3 R16, P1, R0, R21, RZ ;  /* 0x0000001500107210 */ /* 0x002fc60007f3e0ff */
[----:B------:R-:W3:Y:S02]  /*12fd10*/  LDL.LU R3, [R1+0x1738] ;  /* 0x0017380001037983 */ /* 0x000ee40000300800 */
[----:B------:R-:W-:Y:S02]  /*12fd20*/  IMAD.X R17, R29, 0x1, R20, P1 ;  /* 0x000000011d117824 */ /* 0x000fe400008e0614 */
[----:B------:R0:W-:Y:S04]  /*12fd30*/  STL [R1+0x3f4], R8 ;  /* 0x0003f40801007387 */ /* 0x0001e80000100800 */
[----:B0-----:R-:W3:Y:S04]  /*12fd40*/  LDL.LU R8, [R1+0x173c] ;  /* 0x00173c0001087983 */ /* 0x001ee80000300800 */
[----:B------:R-:W-:Y:S04]  /*12fd50*/  STL [R1+0x3b4], R2 ;  /* 0x0003b40201007387 */ /* 0x000fe80000100800 */
[----:B------:R0:W-:Y:S04]  /*12fd60*/  STL.64 [R1+0x4b80], R16 ;  /* 0x004b801001007387 */ /* 0x0001e80000100a00 */
[----:B0-----:R-:W3:Y:S04]  /*12fd70*/  LDL.LU.64 R16, [R1+0x6810] ;  /* 0x0068100001107983 */ /* 0x001ee80000300a00 */
[----:B------:R-:W3:Y:S04]  /*12fd80*/  LDL.LU R2, [R1+0x1740] ;  /* 0x0017400001027983 */ /* 0x000ee80000300800 */
[----:B------:R-:W3:Y:S04]  /*12fd90*/  LDL.LU R4, [R1+0x1744] ;  /* 0x0017440001047983 */ /* 0x000ee80000300800 */
[----:B------:R-:W3:Y:S04]  /*12fda0*/  LDL.LU R18, [R1+0x6808] ;  /* 0x0068080001127983 */ /* 0x000ee80000300800 */
[----:B------:R0:W-:Y:S04]  /*12fdb0*/  STL [R1+0x3ac], R19 ;  /* 0x0003ac1301007387 */ /* 0x0001e80000100800 */
[----:B0-----:R-:W3:Y:S01]  /*12fdc0*/  LDL.LU R19, [R1+0x6804] ;  /* 0x0068040001137983 */ /* 0x001ee20000300800 */
[----:B----4-:R-:W-:-:S02]  /*12fdd0*/  F2FP.SATFINITE.E4M3.F32.PACK_AB_MERGE_C R11, R11, R5, RZ ;  /* 0x000000050b0b723e */ /* 0x010fc400048070ff */
[----:B------:R-:W-:Y:S02]  /*12fde0*/  F2FP.SATFINITE.E4M3.F32.PACK_AB_MERGE_C R5, R9, R12, RZ ;  /* 0x0000000c0905723e */ /* 0x000fe400048070ff */
[----:B------:R-:W-:Y:S02]  /*12fdf0*/  F2FP.SATFINITE.E4M3.F32.PACK_AB_MERGE_C R7, R7, R13, RZ ;  /* 0x0000000d0707723e */ /* 0x000fe400048070ff */
[----:B--2---:R-:W-:-:S05]  /*12fe00*/  F2FP.SATFINITE.E4M3.F32.PACK_AB_MERGE_C R23, R23, R22, RZ ;  /* 0x000000161717723e */ /* 0x004fca00048070ff */
[----:B------:R0:W-:Y:S01]  /*12fe10*/  STL [R1+0x390], R23 ;  /* 0x0003901701007387 */ /* 0x0001e20000100800 */
[----:B---3--:R-:W-:-:S03]  /*12fe20*/  IADD3 R22, P1, R0, R19, RZ ;  /* 0x0000001300167210 */ /* 0x008fc60007f3e0ff */
[----:B------:R-:W-:Y:S02]  /*12fe30*/  STL [R1+0x67e4], R19 ;  /* 0x0067e41301007387 */ /* 0x000fe40000100800 */
[----:B0-----:R-:W-:Y:S02]  /*12fe40*/  IMAD.X R23, R29, 0x1, R18, P1 ;  /* 0x000000011d177824 */ /* 0x001fe400008e0612 */
[----:B------:R0:W-:Y:S04]  /*12fe50*/  STL [R1+0x67e8], R18 ;  /* 0x0067e81201007387 */ /* 0x0001e80000100800 */
[----:B------:R1:W-:Y:S01]  /*12fe60*/  STL.64 [R1+0x4b70], R22 ;  /* 0x004b701601007387 */ /* 0x0003e20000100a00 */
[----:B0-----:R-:W-:-:S03]  /*12fe70*/  IADD3 R18, P1, R0, R17, RZ ;  /* 0x0000001100127210 */ /* 0x001fc60007f3e0ff */
[----:B-1----:R-:W2:Y:S02]  /*12fe80*/  LDL.LU R22, [R1+0x1748] ;  /* 0x0017480001167983 */ /* 0x002ea40000300800 */
[----:B------:R-:W-:Y:S02]  /*12fe90*/  IMAD.X R19, R29, 0x1, R15, P1 ;  /* 0x000000011d137824 */ /* 0x000fe400008e060f */
[----:B------:R-:W-:Y:S04]  /*12fea0*/  STL [R1+0x38c], R11 ;  /* 0x00038c0b01007387 */ /* 0x000fe80000100800 */
[----:B------:R-:W2:Y:S04]  /*12feb0*/  LDL.LU R23, [R1+0x174c] ;  /* 0x00174c0001177983 */ /* 0x000ea80000300800 */
[----:B------:R0:W-:Y:S04]  /*12fec0*/  STL [R1+0x368], R5 ;  /* 0x0003680501007387 */ /* 0x0001e80000100800 */
[----:B------:R-:W3:Y:S04]  /*12fed0*/  LDL.LU R12, [R1+0x1760] ;  /* 0x00176000010c7983 */ /* 0x000ee80000300800 */
[----:B------:R-:W3:Y:S04]  /*12fee0*/  LDL.LU R9, [R1+0x1764] ;  /* 0x0017640001097983 */ /* 0x000ee80000300800 */
[----:B0-----:R-:W4:Y:S04]  /*12fef0*/  LDL.LU R5, [R1+0x1768] ;  /* 0x0017680001057983 */ /* 0x001f280000300800 */
        /* <DEDUP_REMOVED lines=8> */
[----:B------:R-:W3:Y:S01]  /*12ff80*/  LDL.LU R29, [R1+0x6800] ;  /* 0x00680000011d7983 */ /* 0x000ee20000300800 */
[----:B------:R-:W-:Y:S02]  /*12ff90*/  F2FP.SATFINITE.E4M3.F32.PACK_AB_MERGE_C R6, R6, R10, RZ ;  /* 0x0000000a0606723e */ /* 0x000fe400048070ff */
[----:B------:R-:W-:Y:S01]  /*12ffa0*/  F2FP.SATFINITE.E4M3.F32.PACK_AB_MERGE_C R3, R8, R3, RZ ;  /* 0x000000030803723e */ /* 0x000fe200048070ff */
[----:B0-----:R-:W4:Y:S01]  /*12ffb0*/  LDL.LU R16, [R1+0x1758] ;  /* 0x0017580001107983 */ /* 0x001f220000300800 */
[----:B------:R-:W-:-:S03]  /*12ffc0*/  F2FP.SATFINITE.E4M3.F32.PACK_AB_MERGE_C R2, R4, R2, RZ ;  /* 0x000000020402723e */ /* 0x000fc600048070ff */
[----:B------:R-:W4:Y:S04]  /*12ffd0*/  LDL.LU R17, [R1+0x175c] ;  /* 0x00175c0001117983 */ /* 0x000f280000300800 */
[----:B------:R-:W-:Y:S04]  /*12ffe0*/  STL.64 [R1+0x4b60], R18 ;  /* 0x004b601201007387 */ /* 0x000fe80000100a00 */
[----:B------:R0:W-:Y:S01]  /*12fff0*/  STL [R1+0x34c], R6 ;  /* 0x00034c0601007387 */ /* 0x0001e20000100800 */
[----:B------:R-:W-:Y:S01]  /*130000*/  VIADD R0, R0, UR5 ;  /* 0x0000000500007c36 */ /* 0x000fe20008000000 */
[----:B------:R-:W-:-:S02]  /*130010*/  ULDC UR5, c[0x0][0x248] ;  /* 0x0000920000057ab9 */ /* 0x000fc40000000800 */
[----:B------:R-:W4:Y:S04]  /*130020*/  LDL.LU R10, [R1+0x1770] ;  /* 0x00177000010a7983 */ /* 0x000f280000300800 */
[----:B0-----:R-:W4:Y:S04]  /*130030*/  LDL.LU R6, [R1+0x1774] ;  /* 0x0017740001067983 */ /* 0x001f280000300800 */
[----:B------:R0:W-:Y:S04]  /*130040*/  STL [R1+0x33c], R3 ;  /* 0x00033c0301007387 */ /* 0x0001e80000100800 */
[----:B0-----:R-:W4:Y:S04]  /*130050*/  LDL.LU R3, [R1+0x1778] ;  /* 0x0017780001037983 */ /* 0x001f280000300800 */
[----:B------:R-:W4:Y:S04]  /*130060*/  LDL.LU R8, [R1+0x177c] ;  /* 0x00177c0001087983 */ /* 0x000f280000300800 */
[----:B------:R0:W-:Y:S04]  /*130070*/  STL [R1+0x250], R2 ;  /* 0x0002500201007387 */ /* 0x0001e80000100800 */
[----:B0-----:R-:W4:Y:S04]  /*130080*/  LDL.LU R2, [R1+0x1780] ;  /* 0x0017800001027983 */ /* 0x001f280000300800 */
[----:B------:R-:W4:Y:S01]  /*130090*/  LDL.LU R4, [R1+0x1784] ;  /* 0x0017840001047983 */ /* 0x000f220000300800 */
[----:B--2---:R-:W-:-:S02]  /*1300a0*/  F2FP.SATFINITE.E4M3.F32.PACK_AB_MERGE_C R22, R23, R22, RZ ;  /* 0x000000161716723e */ /* 0x004fc400048070ff */
[----:B---3--:R-:W-:Y:S01]  /*1300b0*/  IADD3 R18, P1, R0, R29, RZ ;  /* 0x0000001d00127210 */ /* 0x008fe20007f3e0ff */
[----:B------:R0:W-:Y:S02]  /*1300c0*/  STL [R1+0x67e0], R29 ;  /* 0x0067e01d01007387 */ /* 0x0001e40000100800 */
[----:B0-----:R-:W-:-:S05]  /*1300d0*/  SHF.R.S32.HI R29, RZ, 0x1f, R0 ;  /* 0x0000001fff1d7819 */ /* 0x001fca0000011400 */
[----:B------:R-:W-:-:S05]  /*1300e0*/  IMAD.X R19, R29, 0x1, R28, P1 ;  /* 0x000000011d137824 */ /* 0x000fca00008e061c */
[----:B------:R0:W-:Y:S04]  /*1300f0*/  STL.64 [R1+0x4b38], R18 ;  /* 0x004b381201007387 */ /* 0x0001e80000100a00 */
[----:B0-----:R-:W2:Y:S04]  /*130100*/  LDL.LU R18, [R1+0x1788] ;  /* 0x0017880001127983 */ /* 0x001ea80000300800 */
[----:B------:R-:W2:Y:S04]  /*130110*/  LDL.LU R19, [R1+0x178c] ;  /* 0x00178c0001137983 */ /* 0x000ea80000300800 */
[----:B------:R0:W-:Y:S02]  /*130120*/  STL [R1+0x254], R22 ;  /* 0x0002541601007387 */ /* 0x0001e40000100800 */
[----:B0-----:R-:W-:-:S02]  /*130130*/  F2FP.SATFINITE.E4M3.F32.PACK_AB_MERGE_C R22, R9, R12, RZ ;  /* 0x0000000c0916723e */ /* 0x001fc400048070ff */
[----:B------:R-:W3:Y:S04]  /*130140*/  LDL.LU R12, [R1+0x1798] ;  /* 0x00179800010c7983 */ /* 0x000ee80000300800 */
[----:B------:R-:W3:Y:S04]  /*130150*/  LDL.LU R9, [R1+0x179c] ;  /* 0x00179c0001097983 */ /* 0x000ee80000300800 */
[----:B------:R0:W-:Y:S02]  /*130160*/  STL [R1+0x248], R22 ;  /* 0x0002481601007387 */ /* 0x0001e40000100800 */
[----:B0-----:R-:W-:-:S05]  /*130170*/  IADD3 R22, P1, R0, R27, RZ ;  /* 0x0000001b00167210 */ /* 0x001fca0007f3e0ff */
[----:B------:R-:W-:-:S05]  /*130180*/  IMAD.X R23, R29, 0x1, R26, P1 ;  /* 0x000000011d177824 */ /* 0x000fca00008e061a */
[----:B------:R0:W-:Y:S01]  /*130190*/  STL.64 [R1+0x4b28], R22 ;  /* 0x004b281601007387 */ /* 0x0001e20000100a00 */
[----:B----4-:R-:W-:Y:S02]  /*1301a0*/  F2FP.SATFINITE.E4M3.F32.PACK_AB_MERGE_C R7, R7, R13, RZ ;  /* 0x0000000d0707723e */ /* 0x010fe400048070ff */
[----:B0-----:R-:W-:Y:S02]  /*1301b0*/  F2FP.SATFINITE.E4M3.F32.PACK_AB_MERGE_C R22, R11, R5, RZ ;  /* 0x000000050b16723e */ /* 0x001fe400048070ff */
[----:B------:R-:W4:Y:S04]  /*1301c0*/  LDL.LU R5, [R1+0x17a0] ;  /* 0x0017a00001057983 */ /* 0x000f280000300800 */
[----:B------:R-:W4:Y:S04]  /*1301d0*/  LDL.LU R11, [R1+0x17a4] ;  /* 0x0017a400010b7983 */ /* 0x000f280000300800 */
        /* <DEDUP_REMOVED lines=8> */
[----:B------:R-:W4:Y:S04]  /*130260*/  LDL.LU R13, [R1+0x17a8] ;  /* 0x0017a800010d7983 */ /* 0x000f280000300800 */
[----:B------:R-:W4:Y:S04]  /*130270*/  LDL.LU R7, [R1+0x17ac] ;  /* 0x0017ac0001077983 */ /* 0x000f280000300800 */
[----:B------:R-:W-:Y:S04]  /*130280*/  STL [R1+0x244], R17 ;  /* 0x0002441101007387 */ /* 0x000fe80000100800 */
[----:B------:R0:W-:Y:S04]  /*130290*/  STL [R1+0x581c], R6 ;  /* 0x00581c0601007387 */ /* 0x0001e80000100800 */
[----:B------:R-:W4:Y:S01]  /*1302a0*/  LDL.LU R10, [R1+0x17b0] ;  /* 0x0017b000010a7983 */ /* 0x000f220000300800 */
[----:B------:R-:W-:-:S03]  /*1302b0*/  F2FP.SATFINITE.E4M3.F32.PACK_AB_MERGE_C R8, R8, R3, RZ ;  /* 0x000000030808723e */ /* 0x000fc600048070ff */
[----:B0-----:R-:W4:Y:S01]  /*1302c0*/  LDL.LU R6, [R1+0x17b4] ;  /* 0x0017b40001067983 */ /* 0x001f220000300800 */
[----:B------:R-:W-:Y:S02]  /*1302d0*/  F2FP.SATFINITE.E4M3.F32.PACK_AB_MERGE_C R2, R4, R2, RZ ;  /* 0x000000020402723e */ /* 0x000fe400048070ff */
[----:B--2---:R-:W-:Y:S02]  /*1302e0*/  F2FP.SATFINITE.E4M3.F32.PACK_AB_MERGE_C R19, R19, R18, RZ ;  /* 0x000000121313723e */ /* 0x004fe400048070ff */
[----:B---3--:R-:W-:Y:S01]  /*1302f0*/  IADD3 R16, P1, R0, R23, RZ ;  /* 0x0000001700107210 */ /* 0x008fe20007f3e0ff */
[----:B------:R0:W-:Y:S04]  /*130300*/  STL.64 [R1+0x67d8], R22 ;  /* 0x0067d81601007387 */ /* 0x0001e80000100a00 */
[----:B------:R-:W-:-:S05]  /*130310*/  IMAD.X R17, R29, 0x1, R22, P1 ;  /* 0x000000011d117824 */ /* 0x000fca00008e0616 */
[----:B------:R1:W-:Y:S04]  /*130320*/  STL.64 [R1+0x4b10], R16 ;  /* 0x004b101001007387 */ /* 0x0003e80000100a00 */
[----:B0-----:R-:W2:Y:S04]  /*130330*/  LDL.LU R22, [R1+0x1790] ;  /* 0x0017900001167983 */ /* 0x001ea80000300800 */
[----:B------:R-:W2:Y:S01]  /*130340*/  LDL.LU R23, [R1+0x1794] ;  /* 0x0017940001177983 */ /* 0x000ea20000300800 */
[----:B-1----:R-:W-:-:S03]  /*130350*/  IADD3 R16, P1, R0, R21, RZ ;  /* 0x0000001500107210 */ /* 0x002fc60007f3e0ff */
[----:B------:R-:W3:Y:S04]  /*130360*/  LDL.LU R3, [R1+0x17b8] ;  /* 0x0017b80001037983 */ /* 0x000ee80000300800 */
[----:B------:R0:W-:Y:S01]  /*130370*/  STL [R1+0x582c], R8 ;  /* 0x00582c0801007387 */ /* 0x0001e20000100800 */
[----:B------:R-:W-:-:S03]  /*130380*/  IMAD.X R17, R29, 0x1, R20, P1 ;  /* 0x000000011d117824 */ /* 0x000fc600008e0614 */
[----:B0-----:R-:W3:Y:S04]  /*130390*/  LDL.LU R8, [R1+0x17bc] ;  /* 0x0017bc0001087983 */ /* 0x001ee80000300800 */
[----:B------:R0:W-:Y:S04]  /*1303a0*/  STL [R1+0x5794], R2 ;  /* 0x0057940201007387 */ /* 0x0001e80000100800 */
[----:B0-----:R-:W3:Y:S04]  /*1303b0*/  LDL.LU R2, [R1+0x17e0] ;  /* 0x0017e00001027983 */ /* 0x001ee80000300800 */
[----:B------:R-:W3:Y:S04]  /*1303c0*/  LDL.LU R4, [R1+0x17e4] ;  /* 0x0017e40001047983 */ /* 0x000ee80000300800 */
[----:B------:R0:W-:Y:S04]  /*1303d0*/  STL.64 [R1+0x4b00], R16 ;  /* 0x004b001001007387 */ /* 0x0001e80000100a00 */
[----:B0-----:R-:W3:Y:S04]  /*1303e0*/  LDL.LU.64 R16, [R1+0x67f0] ;  /* 0x0067f00001107983 */ /* 0x001ee80000300a00 */
[----:B------:R-:W3:Y:S04]  /*1303f0*/  LDL.LU R18, [R1+0x67e8] ;  /* 0x0067e80001127983 */ /* 0x000ee80000300800 */
[----:B------:R0:W-:Y:S04]  /*130400*/  STL [R1+0x57b8], R19 ;  /* 0x0057b81301007387 */ /* 0x0001e80000100800 */
[----:B0-----:R-:W3:Y:S01]  /*130410*/  LDL.LU R19, [R1+0x67e4] ;  /* 0x0067e40001137983 */ /* 0x001ee20000300800 */
[----:B------:R-:W-:-:S02]  /*130420*/  F2FP.SATFINITE.E4M3.F32.PACK_AB_MERGE_C R9, R9, R12, RZ ;  /* 0x0000000c0909723e */ /* 0x000fc400048070ff */
[----:B----4-:R-:W-:Y:S02]  /*130430*/  F2FP.SATFINITE.E4M3.F32.PACK_AB_MERGE_C R5, R11, R5, RZ ;  /* 0x000000050b05723e */ /* 0x010fe400048070ff */
[----:B--2---:R-:W-:-:S05]  /*130440*/  F2FP.SATFINITE.E4M3.F32.PACK_AB_MERGE_C R23, R23, R22, RZ ;  /* 0x000000161717723e */ /* 0x004fca00048070ff */
[----:B------:R0:W-:Y:S01]  /*130450*/  STL [R1+0x5728], R23 ;  /* 0x0057281701007387 */ /* 0x0001e20000100800 */
[----:B---3--:R-:W-:-:S03]  /*130460*/  IADD3 R22, P1, R0, R19, RZ ;  /* 0x0000001300167210 */ /* 0x008fc60007f3e0ff */
[----:B------:R1:W-:Y:S02]  /*130470*/  STL.64 [R1+0x67d0], R18 ;  /* 0x0067d01201007387 */ /* 0x0003e40000100a00 */
[----:B0-----:R-:W-:-:S05]  /*130480*/  IMAD.X R23, R29, 0x1, R18, P1 ;  /* 0x000000011d177824 */ /* 0x001fca00008e0612 */
[----:B------:R0:W-:Y:S01]  /*130490*/  STL.64 [R1+0x4af0], R22 ;  /* 0x004af01601007387 */ /* 0x0001e20000100a00 */
[----:B-1----:R-:W-:-:S05]  /*1304a0*/  IADD3 R18, P1, R0, R17, RZ ;  /* 0x0000001100127210 */ /* 0x002fca0007f3e0ff */
[----:B------:R-:W-:Y:S01]  /*1304b0*/  IMAD.X R19, R29, 0x1, R15, P1 ;  /* 0x000000011d137824 */ /* 0x000fe200008e060f */
[----:B0-----:R-:W2:Y:S04]  /*1304c0*/  LDL.LU R22, [R1+0x17e8] ;  /* 0x0017e80001167983 */ /* 0x001ea80000300800 */
[----:B------:R-:W2:Y:S04]  /*1304d0*/  LDL.LU R23, [R1+0x17ec] ;  /* 0x0017ec0001177983 */ /* 0x000ea80000300800 */
[----:B------:R0:W-:Y:S04]  /*1304e0*/  STL [R1+0x5748], R9 ;  /* 0x0057480901007387 */ /* 0x0001e80000100800 */
[----:B------:R-:W3:Y:S04]  /*1304f0*/  LDL.LU R12, [R1+0x17f0] ;  /* 0x0017f000010c7983 */ /* 0x000ee80000300800 */
[----:B0-----:R-:W3:Y:S04]  /*130500*/  LDL.LU R9, [R1+0x17f4] ;  /* 0x0017f40001097983 */ /* 0x001ee80000300800 */
[----:B------:R0:W-:Y:S04]  /*130510*/  STL [R1+0x5704], R5 ;  /* 0x0057040501007387 */ /* 0x0001e80000100800 */
[----:B0-----:R-:W4:Y:S04]  /*130520*/  LDL.LU R5, [R1+0x17f8] ;  /* 0x0017f80001057983 */ /* 0x001f280000300800 */
[----:B------:R-:W4:Y:S04]  /*130530*/  LDL.LU R11, [R1+0x17fc] ;  /* 0x0017fc00010b7983 */ /* 0x000f280000300800 */
[----:B------:R0:W-:Y:S02]  /*130540*/  STL.64 [R1+0x4ae8], R18 ;  /* 0x004ae81201007387 */ /* 0x0001e40000100a00 */
[----:B0-----:R-:W-:-:S02]  /*130550*/  F2FP.SATFINITE.E4M3.F32.PACK_AB_MERGE_C R18, R7, R13, RZ ;  /* 0x0000000d0712723e */ /* 0x001fc400048070ff */
[----:B------:R-:W4:Y:S04]  /*130560*/  LDL.LU R13, [R1+0x1810] ;  /* 0x00181000010d7983 */ /* 0x000f280000300800 */
[----:B------:R-:W4:Y:S04]  /*130570*/  LDL.LU R7, [R1+0x1814] ;  /* 0x0018140001077983 */ /* 0x000f280000300800 */
[----:B------:R0:W-:Y:S04]  /*130580*/  STL [R1+0x5708], R18 ;  /* 0x0057081201007387 */ /* 0x0001e80000100800 */
[----:B------:R-:W-:Y:S01]  /*130590*/  STL.64 [R1+0x67c8], R16 ;  /* 0x0067c81001007387 */ /* 0x000fe20000100a00 */
[----:B0-----:R-:W-:-:S05]  /*1305a0*/  IADD3 R18, P1, R0, R16, RZ ;  /* 0x0000001000127210 */ /* 0x001fca0007f3e0ff */
[----:B------:R-:W-:Y:S02]  /*1305b0*/  IMAD.X R19, R29, 0x1, R14, P1 ;  /* 0x000000011d137824 */ /* 0x000fe400008e060e */
[----:B------:R-:W4:Y:S01]  /*1305c0*/  LDL.LU R29, [R1+0x67e0] ;  /* 0x0067e000011d7983 */ /* 0x000f220000300800 */
[----:B------:R-:W-:Y:S02]  /*1305d0*/  F2FP.SATFINITE.E4M3.F32.PACK_AB_MERGE_C R6, R6, R10, RZ ;  /* 0x0000000a0606723e */ /* 0x000fe400048070ff */
[----:B------:R-:W-:Y:S01]  /*1305e0*/  F2FP.SATFINITE.E4M3.F32.PACK_AB_MERGE_C R3, R8, R3, RZ ;  /* 0x000000030803723e */ /* 0x000fe200048070ff */
[----:B------:R0:W-:Y:S01]  /*1305f0*/  STL.64 [R1+0x4ae0], R18 ;  /* 0x004ae01201007387 */ /* 0x0001e20000100a00 */
[----:B------:R-:W-:Y:S01]  /*130600*/  F2FP.SATFINITE.E4M3.F32.PACK_AB_MERGE_C R2, R4, R2, RZ ;  /* 0x000000020402723e */ /* 0x000fe200048070ff */
[----:B------:R-:W-:Y:S01]  /*130610*/  VIADD R0, R0, UR5 ;  /* 0x0000000500007c36 */ /* 0x000fe20008000000 */
[----:B------:R-:W-:Y:S01]  /*130620*/  ULDC UR5, c[0x0][0x248] ;  /* 0x0000920000057ab9 */ /* 0x000fe20000000800 */
[----:B0-----:R-:W4:Y:S04]  /*130630*/  LDL.LU R18, [R1+0x1818] ;  /* 0x0018180001127983 */ /* 0x001f280000300800 */
[----:B------:R-:W4:Y:S04]  /*130640*/  LDL.LU R19, [R1+0x181c] ;  /* 0x00181c0001137983 */ /* 0x000f280000300800 */
[----:B------:R0:W-:Y:S04]  /*130650*/  STL [R1+0x56dc], R6 ;  /* 0x0056dc0601007387 */ /* 0x0001e80000100800 */
        /* <DEDUP_REMOVED lines=9> */
[----:B---3--:R-:W-:Y:S02]  /*1306f0*/  F2FP.SATFINITE.E4M3.F32.PACK_AB_MERGE_C R9, R9, R12, RZ ;  /* 0x0000000c0909723e */ /* 0x008fe400048070ff */
[----:B----4-:R-:W-:Y:S02]  /*130700*/  F2FP.SATFINITE.E4M3.F32.PACK_AB_MERGE_C R5, R11, R5, RZ ;  /* 0x000000050b05723e */ /* 0x010fe400048070ff */
[----:B------:R-:W-:Y:S01]  /*130710*/  IADD3 R16, P1, R0, R29, RZ ;  /* 0x0000001d00107210 */ /* 0x000fe20007f3e0ff */
[----:B------:R0:W-:Y:S02]  /*130720*/  STL [R1+0x67c0], R29 ;  /* 0x0067c01d01007387 */ /* 0x0001e40000100800 */
[----:B0-----:R-:W-:-:S05]  /*130730*/  SHF.R.S32.HI R29, RZ, 0x1f, R0 ;  /* 0x0000001fff1d7819 */ /* 0x001fca0000011400 */
[----:B------:R-:W-:-:S05]  /*130740*/  IMAD.X R17, R29, 0x1, R28, P1 ;  /* 0x000000011d117824 */ /* 0x000fca00008e061c */
[----:B------:R0:W-:Y:S04]  /*130750*/  STL.64 [R1+0x4ab8], R16 ;  /* 0x004ab81001007387 */ /* 0x0001e80000100a00 */
[----:B------:R1:W-:Y:S01]  /*130760*/  STL [R1+0x56c0], R22 ;  /* 0x0056c01601007387 */ /* 0x0003e20000100800 */
[----:B0-----:R-:W-:-:S03]  /*130770*/  IADD3 R16, P1, R0, R27, RZ ;  /* 0x0000001b00107210 */ /* 0x001fc60007f3e0ff */
[----:B------:R0:W-:Y:S02]  /*130780*/  STL [R1+0x91c], R9 ;  /* 0x00091c0901007387 */ /* 0x0001e40000100800 */
[----:B------:R-:W-:Y:S02]  /*130790*/  IMAD.X R17, R29, 0x1, R26, P1 ;  /* 0x000000011d117824 */ /* 0x000fe400008e061a */
[----:B------:R-:W2:Y:S01]  /*1307a0*/  LDL.LU R12, [R1+0x1848] ;  /* 0x00184800010c7983 */ /* 0x000ea20000300800 */
[----:B-1----:R-:W-:Y:S02]  /*1307b0*/  IADD3 R22, P1, R0, R25, RZ ;  /* 0x0000001900167210 */ /* 0x002fe40007f3e0ff */
[----:B------:R-:W-:Y:S01]  /*1307c0*/  F2FP.SATFINITE.E4M3.F32.PACK_AB_MERGE_C R7, R7, R13, RZ ;  /* 0x0000000d0707723e */ /* 0x000fe200048070ff */
[----:B0-----:R-:W2:Y:S04]  /*1307d0*/  LDL.LU R9, [R1+0x184c] ;  /* 0x00184c0001097983 */ /* 0x001ea80000300800 */
        /* <DEDUP_REMOVED lines=17> */
[----:B------:R2:W-:Y:S01]  /*1308f0*/  STL [R1+0x80c], R18 ;  /* 0x00080c1201007387 */ /* 0x0005e20000100800 */
[----:B------:R-:W-:-:S02]  /*130900*/  F2FP.SATFINITE.E4M3.F32.PACK_AB_MERGE_C R2, R4, R2, RZ ;  /* 0x000000020402723e */ /* 0x000fc400048070ff */
[----:B--2---:R-:W-:Y:S01]  /*130910*/  IADD3 R18, P1, R0, R23, RZ ;  /* 0x0000001700127210 */ /* 0x004fe20007f3e0ff */
[----:B------:R0:W-:Y:S04]  /*130920*/  STL.64 [R1+0x67b8], R22 ;  /* 0x0067b81601007387 */ /* 0x0001e80000100a00 */
[----:B------:R-:W-:Y:S02]  /*130930*/  IMAD.X R19, R29, 0x1, R22, P1 ;  /* 0x000000011d137824 */ /* 0x000fe400008e0616 */
[----:B0-----:R-:W2:Y:S04]  /*130940*/  LDL.LU R22, [R1+0x1890] ;  /* 0x0018900001167983 */ /* 0x001ea80000300800 */
[----:B------:R-:W2:Y:S04]  /*130950*/  LDL.LU R23, [R1+0x1894] ;  /* 0x0018940001177983 */ /* 0x000ea80000300800 */
        /* <DEDUP_REMOVED lines=9> */
[----:B0-----:R-:W4:Y:S01]  /*1309f0*/  LDL.LU.64 R18, [R1+0x67d0] ;  /* 0x0067d00001127983 */ /* 0x001f220000300a00 */
[----:B------:R-:W-:-:S03]  /*130a00*/  F2FP.SATFINITE.E4M3.F32.PACK_AB_MERGE_C R9, R9, R12, RZ ;  /* 0x0000000c0909723e */ /* 0x000fc600048070ff */
[----:B------:R-:W2:Y:S01]  /*130a10*/  LDL.LU R2, [R1+0x18c8] ;  /* 0x0018c80001027983 */ /* 0x000ea20000300800 */
[----:B---3--:R-:W-:-:S03]  /*130a20*/  F2FP.SATFINITE.E4M3.F32.PACK_AB_MERGE_C R17, R17, R16, RZ ;  /* 0x000000101111723e */ /* 0x008fc600048070ff */
[----:B------:R-:W3:Y:S04]  /*130a30*/  LDL.LU R4, [R1+0x18cc] ;  /* 0x0018cc0001047983 */ /* 0x000ee80000300800 */
[----:B------:R0:W-:Y:S04]  /*130a40*/  STL.64 [R1+0x67b0], R20 ;  /* 0x0067b01401007387 */ /* 0x0001e80000100a00 */
[----:B0-----:R-:W2:Y:S04]  /*130a50*/  LDL.LU R20, [R1+0x1888] ;  /* 0x0018880001147983 */ /* 0x001ea80000300800 */
[----:B------:R-:W2:Y:S04]  /*130a60*/  LDL.LU R21, [R1+0x188c] ;  /* 0x00188c0001157983 */ /* 0x000ea80000300800 */
[----:B------:R-:W3:Y:S04]  /*130a70*/  LDL.LU R12, [R1+0x18d0] ;  /* 0x0018d000010c7983 */ /* 0x000ee80000300800 */
[----:B------:R0:W-:Y:S04]  /*130a80*/  STL [R1+0x798], R9 ;  /* 0x0007980901007387 */ /* 0x0001e80000100800 */
[----:B0-----:R-:W3:Y:S04]  /*130a90*/  LDL.LU R9, [R1+0x18d4] ;  /* 0x0018d40001097983 */ /* 0x001ee80000300800 */
[----:B------:R0:W-:Y:S01]  /*130aa0*/  STL [R1+0x728], R17 ;  /* 0x0007281101007387 */ /* 0x0001e20000100800 */
[----:B----4-:R-:W-:-:S05]  /*130ab0*/  IADD3 R16, P1, R0, R19, RZ ;  /* 0x0000001300107210 */ /* 0x010fca0007f3e0ff */
[----:B0-----:R-:W-:-:S05]  /*130ac0*/  IMAD.X R17, R29, 0x1, R18, P1 ;  /* 0x000000011d117824 */ /* 0x001fca00008e0612 */
[----:B------:R0:W-:Y:S04]  /*130ad0*/  STL.64 [R1+0x4a70], R16 ;  /* 0x004a701001007387 */ /* 0x0001e80000100a00 */
[----:B0-----:R-:W4:Y:S01]  /*130ae0*/  LDL.LU.64 R16, [R1+0x67c8] ;  /* 0x0067c80001107983 */ /* 0x001f220000300a00 */
[----:B------:R-:W-:-:S03]  /*130af0*/  F2FP.SATFINITE.E4M3.F32.PACK_AB_MERGE_C R11, R11, R5, RZ ;  /* 0x000000050b0b723e */ /* 0x000fc600048070ff */
[----:B------:R-:W-:Y:S01]  /*130b00*/  STL.64 [R1+0x67a8], R18 ;  /* 0x0067a81201007387 */ /* 0x000fe20000100a00 */
[----:B------:R-:W-:-:S03]  /*130b10*/  F2FP.SATFINITE.E4M3.F32.PACK_AB_MERGE_C R7, R7, R13, RZ ;  /* 0x0000000d0707723e */ /* 0x000fc600048070ff */
[----:B------:R-:W3:Y:S04]  /*130b20*/  LDL.LU R5, [R1+0x18d8] ;  /* 0x0018d80001057983 */ /* 0x000ee80000300800 */
[----:B------:R0:W-:Y:S01]  /*130b30*/  STL [R1+0x74c], R11 ;  /* 0x00074c0b01007387 */ /* 0x0001e20000100800 */
[----:B--2---:R-:W-:-:S03]  /*130b40*/  F2FP.SATFINITE.E4M3.F32.PACK_AB_MERGE_C R20, R21, R20, RZ ;  /* 0x000000141514723e */ /* 0x004fc600048070ff */
[----:B0-----:R-:W2:Y:S04]  /*130b50*/  LDL.LU R11, [R1+0x18dc] ;  /* 0x0018dc00010b7983 */ /* 0x001ea80000300800 */
[----:B------:R0:W-:Y:S04]  /*130b60*/  STL [R1+0x690], R7 ;  /* 0x0006900701007387 */ /* 0x0001e80000100800 */
[----:B------:R-:W2:Y:S04]  /*130b70*/  LDL.LU R13, [R1+0x18f0] ;  /* 0x0018f000010d7983 */ /* 0x000ea80000300800 */
[----:B0-----:R-:W2:Y:S01]  /*130b80*/  LDL.LU R7, [R1+0x18f4] ;  /* 0x0018f40001077983 */ /* 0x001ea20000300800 */
[----:B----4-:R-:W-:-:S05]  /*130b90*/  IADD3 R18, P1, R0, R17, RZ ;  /* 0x0000001100127210 */ /* 0x010fca0007f3e0ff */
[----:B------:R-:W-:-:S05]  /*130ba0*/  IMAD.X R19, R29, 0x1, R15, P1 ;  /* 0x000000011d137824 */ /* 0x000fca00008e060f */
[----:B------:R0:W-:Y:S04]  /*130bb0*/  STL.64 [R1+0x4a68], R18 ;  /* 0x004a681201007387 */ /* 0x0001e80000100a00 */
[----:B------:R-:W-:Y:S01]  /*130bc0*/  STL [R1+0x6b0], R20 ;  /* 0x0006b01401007387 */ /* 0x000fe20000100800 */
[----:B0-----:R-:W-:-:S05]  /*130bd0*/  IADD3 R18, P1, R0, R16, RZ ;  /* 0x0000001000127210 */ /* 0x001fca0007f3e0ff */
[----:B------:R-:W-:Y:S02]  /*130be0*/  IMAD.X R19, R29, 0x1, R14, P1 ;  /* 0x000000011d137824 */ /* 0x000fe400008e060e */
[----:B------:R-:W4:Y:S04]  /*130bf0*/  LDL.LU R29, [R1+0x67c0] ;  /* 0x0067c000011d7983 */ /* 0x000f280000300800 */
[----:B------:R0:W-:Y:S01]  /*130c00*/  STL.64 [R1+0x4a60], R18 ;  /* 0x004a601201007387 */ /* 0x0001e20000100a00 */
[----:B------:R-:W-:Y:S01]  /*130c10*/  F2FP.SATFINITE.E4M3.F32.PACK_AB_MERGE_C R3, R8, R3, RZ ;  /* 0x000000030803723e */ /* 0x000fe200048070ff */
[----:B------:R-:W-:Y:S01]  /*130c20*/  VIADD R0, R0, UR5 ;  /* 0x0000000500007c36 */ /* 0x000fe20008000000 */
[----:B0-----:R-:W-:Y:S01]  /*130c30*/  F2FP.SATFINITE.E4M3.F32.PACK_AB_MERGE_C R19, R23, R22, RZ ;  /* 0x000000161713723e */ /* 0x001fe200048070ff */
[----:B------:R-:W-:Y:S01]  /*130c40*/  ULDC UR5, c[0x0][0x248] ;  /* 0x0000920000057ab9 */ /* 0x000fe20000000800 */
[----:B------:R-:W-:-:S02]  /*130c50*/  F2FP.SATFINITE.E4M3.F32.PACK_AB_MERGE_C R18, R6, R10, RZ ;  /* 0x0000000a0612723e */ /* 0x000fc400048070ff */
[----:B------:R-:W4:Y:S04]  /*130c60*/  LDL.LU R10, [R1+0x18f8] ;  /* 0x0018f800010a7983 */ /* 0x000f280000300800 */
[----:B------:R-:W-:Y:S04]  /*130c70*/  STL [R1+0x654], R19 ;  /* 0x0006541301007387 */ /* 0x000fe80000100800 */
[----:B------:R-:W4:Y:S04]  /*130c80*/  LDL.LU R6, [R1+0x18fc] ;  /* 0x0018fc0001067983 */ /* 0x000f280000300800 */
[----:B------:R-:W-:Y:S04]  /*130c90*/  STL [R1+0x660], R18 ;  /* 0x0006601201007387 */ /* 0x000fe80000100800 */
[----:B------:R-:W4:Y:S04]  /*130ca0*/  LDL.LU R20, [R1+0x1900] ;  /* 0x0019000001147983 */ /* 0x000f280000300800 */
[----:B------:R-:W4:Y:S04]  /*130cb0*/  LDL.LU R21, [R1+0x1904] ;  /* 0x0019040001157983 */ /* 0x000f280000300800 */
[----:B------:R0:W-:Y:S01]  /*130cc0*/  STL [R1+0x4a4], R3 ;  /* 0x0004a40301007387 */ /* 0x0001e20000100800 */
[----:B---3--:R-:W-:-:S03]  /*130cd0*/  F2FP.SATFINITE.E4M3.F32.PACK_AB_MERGE_C R8, R4, R2, RZ ;  /* 0x000000020408723e */ /* 0x008fc600048070ff */
[----:B------:R-:W3:Y:S04]  /*130ce0*/  LDL.LU R2, [R1+0x1908] ;  /* 0x0019080001027983 */ /* 0x000ee80000300800 */
[----:B------:R-:W3:Y:S01]  /*130cf0*/  LDL.LU R4, [R1+0x190c] ;  /* 0x00190c0001047983 */ /* 0x000ee20000300800 */
[----:B0-----:R-:W-:Y:S02]  /*130d00*/  SHF.R.S32.HI R3, RZ, 0x1f, R0 ;  /* 0x0000001fff037819 */ /* 0x001fe40000011400 */
[----:B--2---:R-:W-:Y:S02]  /*130d10*/  F2FP.SATFINITE.E4M3.F32.PACK_AB_MERGE_C R11, R11, R5, RZ ;  /* 0x000000050b0b723e */ /* 0x004fe400048070ff */
[----:B------:R-:W-:Y:S02]  /*130d20*/  F2FP.SATFINITE.E4M3.F32.PACK_AB_MERGE_C R7, R7, R13, RZ ;  /* 0x0000000d0707723e */ /* 0x000fe400048070ff */
[----:B----4-:R-:W-:-:S05]  /*130d30*/  IADD3 R18, P1, R0, R29, RZ ;  /* 0x0000001d00127210 */ /* 0x010fca0007f3e0ff */
[----:B------:R-:W-:Y:S01]  /*130d40*/  IMAD.X R19, R3, 0x1, R28, P1 ;  /* 0x0000000103137824 */ /* 0x000fe200008e061c */
[----:B------:R-:W-:-:S04]  /*130d50*/  IADD3 R22, P1, R0, R27, RZ ;  /* 0x0000001b00167210 */ /* 0x000fc80007f3e0ff */
[----:B------:R0:W-:Y:S04]  /*130d60*/  STL.64 [R1+0x4a40], R18 ;  /* 0x004a401201007387 */ /* 0x0001e80000100a00 */
[----:B------:R1:W-:Y:S01]  /*130d70*/  STL [R1+0x4ac], R8 ;  /* 0x0004ac0801007387 */ /* 0x0003e20000100800 */
[----:B------:R-:W-:-:S03]  /*130d80*/  IMAD.X R23, R3, 0x1, R26, P1 ;  /* 0x0000000103177824 */ /* 0x000fc600008e061a */
[----:B0-----:R-:W2:Y:S01]  /*130d90*/  LDL.LU R18, [R1+0x1920] ;  /* 0x0019200001127983 */ /* 0x001ea20000300800 */
[----:B-1----:R-:W-:-:S03]  /*130da0*/  F2FP.SATFINITE.E4M3.F32.PACK_AB_MERGE_C R8, R9, R12, RZ ;  /* 0x0000000c0908723e */ /* 0x002fc600048070ff */
[----:B------:R-:W2:Y:S04]  /*130db0*/  LDL.LU R19, [R1+0x1924] ;  /* 0x0019240001137983 */ /* 0x000ea80000300800 */
[----:B------:R0:W-:Y:S04]  /*130dc0*/  STL [R1+0x490], R8 ;  /* 0x0004900801007387 */ /* 0x0001e80000100800 */
[----:B0-----:R-:W4:Y:S04]  /*130dd0*/  LDL.LU R8, [R1+0x1934] ;  /* 0x0019340001087983 */ /* 0x001f280000300800 */
[----:B------:R-:W4:Y:S04]  /*130de0*/  LDL.LU R12, [R1+0x1938] ;  /* 0x00193800010c7983 */ /* 0x000f280000300800 */
[----:B------:R-:W4:Y:S04]  /*130df0*/  LDL.LU R9, [R1+0x193c] ;  /* 0x00193c0001097983 */ /* 0x000f280000300800 */
[----:B------:R0:W-:Y:S04]  /*130e00*/  STL [R1+0x6798], R27 ;  /* 0x0067981b01007387 */ /* 0x0001e80000100800 */
[----:B0-----:R-:W4:Y:S04]  /*130e10*/  LDL.LU R27, [R1+0x1930] ;  /* 0x00193000011b7983 */ /* 0x001f280000300800 */
[----:B------:R-:W4:Y:S04]  /*130e20*/  LDL.LU R5, [R1+0x1968] ;  /* 0x0019680001057983 */ /* 0x000f280000300800 */
[----:B------:R0:W-:Y:S04]  /*130e30*/  STL.64 [R1+0x4a30], R22 ;  /* 0x004a301601007387 */ /* 0x0001e80000100a00 */
[----:B------:R1:W-:Y:S01]  /*130e40*/  STL [R1+0x49c], R11 ;  /* 0x00049c0b01007387 */ /* 0x0003e20000100800 */
[----:B0-----:R-:W-:-:S03]  /*130e50*/  IADD3 R22, P1, R0, R25, RZ ;  /* 0x0000001900167210 */ /* 0x001fc60007f3e0ff */
[----:B-1----:R-:W4:Y:S02]  /*130e60*/  LDL.LU R11, [R1+0x196c] ;  /* 0x00196c00010b7983 */ /* 0x002f240000300800 */
[----:B------:R-:W-:Y:S02]  /*130e70*/  IMAD.X R23, R3, 0x1, R24, P1 ;  /* 0x0000000103177824 */ /* 0x000fe400008e0618 */
[----:B------:R-:W-:Y:S04]  /*130e80*/  STL [R1+0x47c], R7 ;  /* 0x00047c0701007387 */ /* 0x000fe80000100800 */
        /* <DEDUP_REMOVED lines=16> */
[----:B0-----:R-:W3:Y:S04]  /*130f90*/  LDL.LU.64 R20, [R1+0x67b0] ;  /* 0x0067b00001147983 */ /* 0x001ee80000300a00 */
[----:B------:R0:W-:Y:S04]  /*130fa0*/  STL.64 [R1+0x6790], R22 ;  /* 0x0067901601007387 */ /* 0x0001e80000100a00 */
[----:B0-----:R-:W3:Y:S04]  /*130fb0*/  LDL.LU R22, [R1+0x1928] ;  /* 0x0019280001167983 */ /* 0x001ee80000300800 */
[----:B------:R-:W3:Y:S01]  /*130fc0*/  LDL.LU R23, [R1+0x192c] ;  /* 0x00192c0001177983 */ /* 0x000ee20000300800 */
[----:B------:R-:W-:-:S02]  /*130fd0*/  F2FP.SATFINITE.E4M3.F32.PACK_AB_MERGE_C R4, R4, R2, RZ ;  /* 0x000000020404723e */ /* 0x000fc400048070ff */
[----:B--2---:R-:W-:Y:S01]  /*130fe0*/  F2FP.SATFINITE.E4M3.F32.PACK_AB_MERGE_C R19, R19, R18, RZ ;  /* 0x000000121313723e */ /* 0x004fe200048070ff */
[----:B------:R-:W2:Y:S04]  /*130ff0*/  LDL.LU R2, [R1+0x19a0] ;  /* 0x0019a00001027983 */ /* 0x000ea80000300800 */
[----:B------:R0:W-:Y:S04]  /*131000*/  STL [R1+0x474], R4 ;  /* 0x0004740401007387 */ /* 0x0001e80000100800 */
[----:B0-----:R-:W2:Y:S04]  /*131010*/  LDL.LU R4, [R1+0x19a4] ;  /* 0x0019a40001047983 */ /* 0x001ea80000300800 */
[----:B------:R0:W-:Y:S01]  /*131020*/  STL [R1+0x450], R19 ;  /* 0x0004501301007387 */ /* 0x0001e20000100800 */
[----:B----4-:R-:W-:-:S02]  /*131030*/  F2FP.SATFINITE.E4M3.F32.PACK_AB_MERGE_C R8, R8, R27, RZ ;  /* 0x0000001b0808723e */ /* 0x010fc400048070ff */
[----:B---3--:R-:W-:-:S05]  /*131040*/  IADD3 R18, P1, R0, R21, RZ ;  /* 0x0000001500127210 */ /* 0x008fca0007f3e0ff */
[----:B0-----:R-:W-:-:S05]  /*131050*/  IMAD.X R19, R3, 0x1, R20, P1 ;  /* 0x0000000103137824 */ /* 0x001fca00008e0614 */
[----:B------:R0:W-:Y:S04]  /*131060*/  STL.64 [R1+0x4a08], R18 ;  /* 0x004a081201007387 */ /* 0x0001e80000100a00 */
[----:B0-----:R-:W3:Y:S01]  /*131070*/  LDL.LU.64 R18, [R1+0x67a8] ;  /* 0x0067a80001127983 */ /* 0x001ee20000300a00 */
[----:B------:R-:W-:-:S03]  /*131080*/  F2FP.SATFINITE.E4M3.F32.PACK_AB_MERGE_C R22, R23, R22, RZ ;  /* 0x000000161716723e */ /* 0x000fc600048070ff */
[----:B------:R-:W-:Y:S04]  /*131090*/  STL.64 [R1+0x6788], R20 ;  /* 0x0067881401007387 */ /* 0x000fe80000100a00 */
[----:B------:R-:W-:Y:S04]  /*1310a0*/  STL [R1+0x45c], R22 ;  /* 0x00045c1601007387 */ /* 0x000fe80000100800 */
[----:B------:R0:W-:Y:S04]  /*1310b0*/  STL [R1+0x43c], R8 ;  /* 0x00043c0801007387 */ /* 0x0001e80000100800 */
[----:B------:R-:W4:Y:S04]  /*1310c0*/  LDL.LU R27, [R1+0x19a8] ;  /* 0x0019a800011b7983 */ /* 0x000f280000300800 */
[----:B0-----:R-:W4:Y:S01]  /*1310d0*/  LDL.LU R8, [R1+0x19ac] ;  /* 0x0019ac0001087983 */ /* 0x001f220000300800 */
[----:B------:R-:W-:-:S02]  /*1310e0*/  F2FP.SATFINITE.E4M3.F32.PACK_AB_MERGE_C R9, R9, R12, RZ ;  /* 0x0000000c0909723e */ /* 0x000fc400048070ff */
[----:B------:R-:W-:Y:S02]  /*1310f0*/  F2FP.SATFINITE.E4M3.F32.PACK_AB_MERGE_C R22, R25, R24, RZ ;  /* 0x000000181916723e */ /* 0x000fe400048070ff */
[----:B------:R-:W-:Y:S02]  /*131100*/  F2FP.SATFINITE.E4M3.F32.PACK_AB_MERGE_C R5, R11, R5, RZ ;  /* 0x000000050b05723e */ /* 0x000fe400048070ff */
[----:B--2---:R-:W-:Y:S02]  /*131110*/  F2FP.SATFINITE.E4M3.F32.PACK_AB_MERGE_C R2, R4, R2, RZ ;  /* 0x000000020402723e */ /* 0x004fe400048070ff */
[----:B---3--:R-:W-:-:S05]  /*131120*/  IADD3 R20, P1, R0, R19, RZ ;  /* 0x0000001300147210 */ /* 0x008fca0007f3e0ff */
[----:B------:R-:W-:-:S05]  /*131130*/  IMAD.X R21, R3, 0x1, R18, P1 ;  /* 0x0000000103157824 */ /* 0x000fca00008e0612 */
[----:B------:R0:W-:Y:S04]  /*131140*/  STL.64 [R1+0x1920], R20 ;  /* 0x0019201401007387 */ /* 0x0001e80000100a00 */
[----:B------:R1:W-:Y:S04]  /*131150*/  STL [R1+0x444], R9 ;  /* 0x0004440901007387 */ /* 0x0003e80000100800 */
[----:B------:R-:W2:Y:S01]  /*131160*/  LDL.LU R12, [R1+0x19b0] ;  /* 0x0019b000010c7983 */ /* 0x000ea20000300800 */
[----:B0-----:R-:W-:-:S03]  /*131170*/  IADD3 R20, P1, R0, R17, RZ ;  /* 0x0000001100147210 */ /* 0x001fc60007f3e0ff */
[----:B-1----:R-:W2:Y:S02]  /*131180*/  LDL.LU R9, [R1+0x19b4] ;  /* 0x0019b40001097983 */ /* 0x002ea40000300800 */
[----:B------:R-:W-:Y:S02]  /*131190*/  IMAD.X R21, R3, 0x1, R15, P1 ;  /* 0x0000000103157824 */ /* 0x000fe400008e060f */
[----:B------:R-:W-:Y:S04]  /*1311a0*/  STL [R1+0x41c], R22 ;  /* 0x00041c1601007387 */ /* 0x000fe80000100800 */
[----:B------:R0:W-:Y:S02]  /*1311b0*/  STL.64 [R1+0x1908], R20 ;  /* 0x0019081401007387 */ /* 0x0001e40000100a00 */
[----:B0-----:R-:W-:-:S02]  /*1311c0*/  IADD3 R20, P1, R0, R16, RZ ;  /* 0x0000001000147210 */ /* 0x001fc40007f3e0ff */
[----:B------:R0:W-:Y:S03]  /*1311d0*/  STL [R1+0x424], R5 ;  /* 0x0004240501007387 */ /* 0x0001e60000100800 */
[----:B------:R-:W-:Y:S01]  /*1311e0*/  IMAD.X R21, R3, 0x1, R14, P1 ;  /* 0x0000000103157824 */ /* 0x000fe200008e060e */
[----:B------:R-:W-:-:S04]  /*1311f0*/  F2FP.SATFINITE.E4M3.F32.PACK_AB_MERGE_C R3, R7, R13, RZ ;  /* 0x0000000d0703723e */ /* 0x000fc800048070ff */
[----:B------:R1:W-:Y:S01]  /*131200*/  STL.64 [R1+0x1900], R20 ;  /* 0x0019001401007387 */ /* 0x0003e20000100a00 */
[----:B0-----:R-:W-:Y:S01]  /*131210*/  F2FP.SATFINITE.E4M3.F32.PACK_AB_MERGE_C R5, R6, R10, RZ ;  /* 0x0000000a0605723e */ /* 0x001fe200048070ff */
[----:B------:R-:W-:Y:S01]  /*131220*/  VIADD R0, R0, UR5 ;  /* 0x0000000500007c36 */ /* 0x000fe20008000000 */
[----:B----4-:R-:W-:Y:S01]  /*131230*/  F2FP.SATFINITE.E4M3.F32.PACK_AB_MERGE_C R8, R8, R27, RZ ;  /* 0x0000001b0808723e */ /* 0x010fe200048070ff */
[----:B------:R-:W-:Y:S01]  /*131240*/  ULDC UR5, c[0x0][0x248] ;  /* 0x0000920000057ab9 */ /* 0x000fe20000000800 */
[----:B-1----:R-:W3:Y:S04]  /*131250*/  LDL.LU R20, [R1+0x19bc] ;  /* 0x0019bc0001147983 */ /* 0x002ee80000300800 */
[----:B------:R-:W4:Y:S04]  /*131260*/  LDL.LU R22, [R1+0x19d0] ;  /* 0x0019d00001167983 */ /* 0x000f280000300800 */
[----:B------:R-:W4:Y:S04]  /*131270*/  LDL.LU R23, [R1+0x19d4] ;  /* 0x0019d40001177983 */ /* 0x000f280000300800 */
[----:B------:R-:W4:Y:S04]  /*131280*/  LDL.LU R21, [R1+0x19d8] ;  /* 0x0019d80001157983 */ /* 0x000f280000300800 */
[----:B------:R0:W-:Y:S01]  /*131290*/  STL [R1+0x3f8], R3 ;  /* 0x0003f80301007387 */ /* 0x0001e20000100800 */
[----:B------:R-:W-:-:S03]  /*1312a0*/  IADD3 R24, P1, R0, R29, RZ ;  /* 0x0000001d00187210 */ /* 0x000fc60007f3e0ff */
[----:B0-----:R-:W4:Y:S04]  /*1312b0*/  LDL.LU R3, [R1+0x19dc] ;  /* 0x0019dc0001037983 */ /* 0x001f280000300800 */
[----:B------:R-:W-:Y:S04]  /*1312c0*/  STL [R1+0x404], R5 ;  /* 0x0004040501007387 */ /* 0x000fe80000100800 */
[----:B------:R-:W4:Y:S04]  /*1312d0*/  LDL.LU R7, [R1+0x19f0] ;  /* 0x0019f00001077983 */ /* 0x000f280000300800 */
[----:B------:R-:W4:Y:S04]  /*1312e0*/  LDL.LU R6, [R1+0x19f4] ;  /* 0x0019f40001067983 */ /* 0x000f280000300800 */
[----:B------:R-:W4:Y:S04]  /*1312f0*/  LDL.LU R10, [R1+0x19f8] ;  /* 0x0019f800010a7983 */ /* 0x000f280000300800 */
[----:B------:R-:W4:Y:S04]  /*131300*/  LDL.LU R4, [R1+0x19fc] ;  /* 0x0019fc0001047983 */ /* 0x000f280000300800 */
[----:B------:R-:W-:Y:S04]  /*131310*/  STL [R1+0x3c4], R2 ;  /* 0x0003c40201007387 */ /* 0x000fe80000100800 */
[----:B------:R0:W-:Y:S02]  /*131320*/  STL [R1+0x6780], R29 ;  /* 0x0067801d01007387 */ /* 0x0001e40000100800 */
[----:B0-----:R-:W-:-:S05]  /*131330*/  SHF.R.S32.HI R29, RZ, 0x1f, R0 ;  /* 0x0000001fff1d7819 */ /* 0x001fca0000011400 */
[----:B------:R-:W-:-:S05]  /*131340*/  IMAD.X R25, R29, 0x1, R28, P1 ;  /* 0x000000011d197824 */ /* 0x000fca00008e061c */
[----:B------:R0:W-:Y:S04]  /*131350*/  STL.64 [R1+0x18f8], R24 ;  /* 0x0018f81801007387 */ /* 0x0001e80000100a00 */
[----:B0-----:R-:W4:Y:S04]  /*131360*/  LDL.LU.64 R24, [R1+0x67a0] ;  /* 0x0067a00001187983 */ /* 0x001f280000300a00 */
[----:B------:R-:W4:Y:S04]  /*131370*/  LDL.LU R5, [R1+0x1a08] ;  /* 0x001a080001057983 */ /* 0x000f280000300800 */
[----:B------:R-:W4:Y:S04]  /*131380*/  LDL.LU R11, [R1+0x1a0c] ;  /* 0x001a0c00010b7983 */ /* 0x000f280000300800 */
[----:B------:R-:W4:Y:S04]  /*131390*/  LDL.LU R13, [R1+0x1a20] ;  /* 0x001a2000010d7983 */ /* 0x000f280000300800 */
[----:B------:R-:W4:Y:S04]  /*1313a0*/  LDL.LU R2, [R1+0x1a24] ;  /* 0x001a240001027983 */ /* 0x000f280000300800 */
[----:B------:R-:W3:Y:S04]  /*1313b0*/  LDL.LU R27, [R1+0x6798] ;  /* 0x00679800011b7983 */ /* 0x000ee80000300800 */
[----:B------:R-:W-:Y:S01]  /*1313c0*/  STL [R1+0x3c8], R8 ;  /* 0x0003c80801007387 */ /* 0x000fe20000100800 */
[----:B--2---:R-:W-:-:S05]  /*1313d0*/  F2FP.SATFINITE.E4M3.F32.PACK_AB_MERGE_C R12, R9, R12, RZ ;  /* 0x0000000c090c723e */ /* 0x004fca00048070ff */
[----:B------:R0:W-:Y:S04]  /*1313e0*/  STL [R1+0x3a0], R12 ;  /* 0x0003a00c01007387 */ /* 0x0001e80000100800 */
[----:B0-----:R-:W2:Y:S01]  /*1313f0*/  LDL.LU R12, [R1+0x1a2c] ;  /* 0x001a2c00010c7983 */ /* 0x001ea20000300800 */
[----:B---3--:R-:W-:-:S05]  /*131400*/  IADD3 R8, P1, R0, R27, RZ ;  /* 0x0000001b00087210 */ /* 0x008fca0007f3e0ff */
[----:B------:R-:W-:-:S05]  /*131410*/  IMAD.X R9, R29, 0x1, R26, P1 ;  /* 0x000000011d097824 */ /* 0x000fca00008e061a */
[----:B------:R0:W-:Y:S04]  /*131420*/  STL.64 [R1+0x18f0], R8 ;  /* 0x0018f00801007387 */ /* 0x0001e80000100a00 */
[----:B0-----:R-:W3:Y:S04]  /*131430*/  LDL.LU R8, [R1+0x1a40] ;  /* 0x001a400001087983 */ /* 0x001ee80000300800 */
[----:B------:R-:W3:Y:S04]  /*131440*/  LDL.LU R9, [R1+0x1a44] ;  /* 0x001a440001097983 */ /* 0x000ee80000300800 */
[----:B------:R0:W-:Y:S04]  /*131450*/  STL.64 [R1+0x6778], R26 ;  /* 0x0067781a01007387 */ /* 0x0001e80000100a00 */
[----:B0-----:R-:W4:Y:S04]  /*131460*/  LDL.LU R27, [R1+0x19b8] ;  /* 0x0019b800011b7983 */ /* 0x001f280000300800 */
[----:B------:R-:W2:Y:S01]  /*131470*/  LDL.LU R26, [R1+0x1a28] ;  /* 0x001a2800011a7983 */ /* 0x000ea20000300800 */
[----:B----4-:R-:W-:-:S02]  /*131480*/  F2FP.SATFINITE.E4M3.F32.PACK_AB_MERGE_C R27, R20, R27, RZ ;  /* 0x0000001b141b723e */ /* 0x010fc400048070ff */
[----:B------:R-:W-:Y:S02]  /*131490*/  F2FP.SATFINITE.E4M3.F32.PACK_AB_MERGE_C R20, R23, R22, RZ ;  /* 0x000000161714723e */ /* 0x000fe400048070ff */
[----:B------:R-:W-:Y:S01]  /*1314a0*/  IADD3 R22, P1, R0, R25, RZ ;  /* 0x0000001900167210 */ /* 0x000fe20007f3e0ff */
[----:B------:R-:W-:Y:S04]  /*1314b0*/  STL [R1+0x3a8], R27 ;  /* 0x0003a81b01007387 */ /* 0x000fe80000100800 */
[----:B------:R-:W-:Y:S01]  /*1314c0*/  IMAD.X R23, R29, 0x1, R24, P1 ;  /* 0x000000011d177824 */ /* 0x000fe200008e0618 */
[----:B------:R-:W-:Y:S04]  /*1314d0*/  STL [R1+0x380], R20 ;  /* 0x0003801401007387 */ /* 0x000fe80000100800 */
[----:B------:R0:W-:Y:S04]  /*1314e0*/  STL.64 [R1+0x18d8], R22 ;  /* 0x0018d81601007387 */ /* 0x0001e80000100a00 */
[----:B0-----:R-:W4:Y:S01]  /*1314f0*/  LDL.LU.64 R22, [R1+0x6790] ;  /* 0x0067900001167983 */ /* 0x001f220000300a00 */
[----:B------:R-:W-:-:S03]  /*131500*/  F2FP.SATFINITE.E4M3.F32.PACK_AB_MERGE_C R20, R3, R21, RZ ;  /* 0x000000150314723e */ /* 0x000fc600048070ff */
[----:B------:R0:W-:Y:S01]  /*131510*/  STL.64 [R1+0x6770], R24 ;  /* 0x0067701801007387 */ /* 0x0001e20000100a00 */
[----:B------:R-:W-:-:S03]  /*131520*/  F2FP.SATFINITE.E4M3.F32.PACK_AB_MERGE_C R3, R6, R7, RZ ;  /* 0x000000070603723e */ /* 0x000fc600048070ff */
[----:B0-----:R-:W3:Y:S04]  /*131530*/  LDL.LU R24, [R1+0x1a00] ;  /* 0x001a000001187983 */ /* 0x001ee80000300800 */
[----:B------:R-:W3:Y:S04]  /*131540*/  LDL.LU R25, [R1+0x1a04] ;  /* 0x001a040001197983 */ /* 0x000ee80000300800 */
[----:B------:R-:W2:Y:S04]  /*131550*/  LDL.LU R27, [R1+0x1a48] ;  /* 0x001a4800011b7983 */ /* 0x000ea80000300800 */
[----:B------:R4:W-:Y:S04]  /*131560*/  STL [R1+0x388], R20 ;  /* 0x0003881401007387 */ /* 0x0009e80000100800 */
[----:B------:R-:W2:Y:S04]  /*131570*/  LDL.LU R6, [R1+0x1a4c] ;  /* 0x001a4c0001067983 */ /* 0x000ea80000300800 */
[----:B------:R-:W-:Y:S01]  /*131580*/  STL [R1+0x35c], R3 ;  /* 0x00035c0301007387 */ /* 0x000fe20000100800 */
[----:B----4-:R-:W-:-:S05]  /*131590*/  IADD3 R20, P1, R0, R23, RZ ;  /* 0x0000001700147210 */ /* 0x010fca0007f3e0ff */
[----:B------:R-:W-:-:S05]  /*1315a0*/  IMAD.X R21, R29, 0x1, R22, P1 ;  /* 0x000000011d157824 */ /* 0x000fca00008e0616 */
[----:B------:R0:W-:Y:S04]  /*1315b0*/  STL.64 [R1+0x18d0], R20 ;  /* 0x0018d01401007387 */ /* 0x0001e80000100a00 */
[----:B0-----:R-:W4:Y:S04]  /*1315c0*/  LDL.LU.64 R20, [R1+0x6788] ;  /* 0x0067880001147983 */ /* 0x001f280000300a00 */
[----:B------:R-:W4:Y:S04]  /*1315d0*/  LDL.LU R3, [R1+0x1a50] ;  /* 0x001a500001037983 */ /* 0x000f280000300800 */
[----:B------:R-:W4:Y:S04]  /*1315e0*/  LDL.LU R7, [R1+0x1a54] ;  /* 0x001a540001077983 */ /* 0x000f280000300800 */
[----:B------:R0:W-:Y:S01]  /*1315f0*/  STL.64 [R1+0x6768], R22 ;  /* 0x0067681601007387 */ /* 0x0001e20000100a00 */
[----:B---3--:R-:W-:-:S02]  /*131600*/  F2FP.SATFINITE.E4M3.F32.PACK_AB_MERGE_C R24, R25, R24, RZ ;  /* 0x000000181918723e */ /* 0x008fc400048070ff */
[----:B0-----:R-:W-:Y:S02]  /*131610*/  F2FP.SATFINITE.E4M3.F32.PACK_AB_MERGE_C R22, R4, R10, RZ ;  /* 0x0000000a0416723e */ /* 0x001fe400048070ff */
[----:B------:R-:W3:Y:S04]  /*131620*/  LDL.LU R10, [R1+0x1a58] ;  /* 0x001a5800010a7983 */ /* 0x000ee80000300800 */
[----:B------:R-:W3:Y:S04]  /*131630*/  LDL.LU R4, [R1+0x1a5c] ;  /* 0x001a5c0001047983 */ /* 0x000ee80000300800 */
[----:B------:R4:W-:Y:S01]  /*131640*/  STL [R1+0x350], R22 ;  /* 0x0003501601007387 */ /* 0x0009e20000100800 */
[----:B------:R-:W-:-:S03]  /*131650*/  F2FP.SATFINITE.E4M3.F32.PACK_AB_MERGE_C R11, R11, R5, RZ ;  /* 0x000000050b0b723e */ /* 0x000fc600048070ff */
[----:B------:R-:W-:Y:S04]  /*131660*/  STL [R1+0x328], R24 ;  /* 0x0003281801007387 */ /* 0x000fe80000100800 */
[----:B------:R-:W3:Y:S01]  /*131670*/  LDL.LU R5, [R1+0x1a80] ;  /* 0x001a800001057983 */ /* 0x000ee20000300800 */
[----:B------:R-:W-:Y:S02]  /*131680*/  F2FP.SATFINITE.E4M3.F32.PACK_AB_MERGE_C R2, R2, R13, RZ ;  /* 0x0000000d0202723e */ /* 0x000fe400048070ff */
[----:B--2---:R-:W-:Y:S02]  /*131690*/  F2FP.SATFINITE.E4M3.F32.PACK_AB_MERGE_C R12, R12, R26, RZ ;  /* 0x0000001a0c0c723e */ /* 0x004fe400048070ff */
[----:B------:R-:W-:Y:S02]  /*1316a0*/  F2FP.SATFINITE.E4M3.F32.PACK_AB_MERGE_C R6, R6, R27, RZ ;  /* 0x0000001b0606723e */ /* 0x000fe400048070ff */
[----:B----4-:R-:W-:-:S05]  /*1316b0*/  IADD3 R22, P1, R0, R21, RZ ;  /* 0x0000001500167210 */ /* 0x010fca0007f3e0ff */
[----:B------:R-:W-:-:S05]  /*1316c0*/  IMAD.X R23, R29, 0x1, R20, P1 ;  /* 0x000000011d177824 */ /* 0x000fca00008e0614 */
[----:B------:R0:W-:Y:S04]  /*1316d0*/  STL.64 [R1+0x18c8], R22 ;  /* 0x0018c81601007387 */ /* 0x0001e80000100a00 */
[----:B------:R1:W-:Y:S01]  /*1316e0*/  STL [R1+0x334], R11 ;  /* 0x0003340b01007387 */ /* 0x0003e20000100800 */
[----:B0-----:R-:W-:-:S03]  /*1316f0*/  IADD3 R22, P1, R0, R19, RZ ;  /* 0x0000001300167210 */ /* 0x001fc60007f3e0ff */
[----:B-1----:R-:W2:Y:S02]  /*131700*/  LDL.LU R11, [R1+0x1a84] ;  /* 0x001a8400010b7983 */ /* 0x002ea40000300800 */
[----:B------:R-:W-:Y:S02]  /*131710*/  IMAD.X R23, R29, 0x1, R18, P1 ;  /* 0x000000011d177824 */ /* 0x000fe400008e0612 */
[----:B------:R0:W-:Y:S04]  /*131720*/  STL [R1+0x2f4], R2 ;  /* 0x0002f40201007387 */ /* 0x0001e80000100800 */
[----:B------:R-:W4:Y:S04]  /*131730*/  LDL.LU R13, [R1+0x1a88] ;  /* 0x001a8800010d7983 */ /* 0x000f280000300800 */
[----:B0-----:R-:W4:Y:S04]  /*131740*/  LDL.LU R2, [R1+0x1a8c] ;  /* 0x001a8c0001027983 */ /* 0x001f280000300800 */
[----:B------:R-:W-:Y:S04]  /*131750*/  STL.64 [R1+0x18c0], R22 ;  /* 0x0018c01601007387 */ /* 0x000fe80000100a00 */
[----:B------:R0:W-:Y:S02]  /*131760*/  STL [R1+0x6300], R12 ;  /* 0x0063000c01007387 */ /* 0x0001e40000100800 */
[----:B0-----:R-:W-:-:S02]  /*131770*/  F2FP.SATFINITE.E4M3.F32.PACK_AB_MERGE_C R12, R9, R8, RZ ;  /* 0x00000008090c723e */ /* 0x001fc400048070ff */
[----:B------:R-:W-:-:S03]  /*131780*/  IADD3 R8, P1, R0, R17, RZ ;  /* 0x0000001100087210 */ /* 0x000fc60007f3e0ff */
[----:B------:R-:W-:Y:S02]  /*131790*/  STL [R1+0x23c], R12 ;  /* 0x00023c0c01007387 */ /* 0x000fe40000100800 */
[----:B------:R-:W-:Y:S02]  /*1317a0*/  IMAD.X R9, R29, 0x1, R15, P1 ;  /* 0x000000011d097824 */ /* 0x000fe400008e060f */
[----:B------:R-:W4:Y:S01]  /*1317b0*/  LDL.LU R24, [R1+0x1ab0] ;  /* 0x001ab00001187983 */ /* 0x000f220000300800 */
[----:B------:R-:W-:-:S03]  /*1317c0*/  IADD3 R26, P1, R0, R16, RZ ;  /* 0x00000010001a7210 */ /* 0x000fc60007f3e0ff */
[----:B------:R-:W4:Y:S04]  /*1317d0*/  LDL.LU R25, [R1+0x1ab4] ;  /* 0x001ab40001197983 */ /* 0x000f280000300800 */
[----:B------:R-:W4:Y:S04]  /*1317e0*/  LDL.LU R22, [R1+0x1ab8] ;  /* 0x001ab80001167983 */ /* 0x000f280000300800 */
[----:B------:R0:W-:Y:S04]  /*1317f0*/  STL.64 [R1+0x1898], R8 ;  /* 0x0018980801007387 */ /* 0x0001e80000100a00 */
[----:B------:R-:W4:Y:S01]  /*131800*/  LDL.LU R23, [R1+0x1abc] ;  /* 0x001abc0001177983 */ /* 0x000f220000300800 */
[----:B------:R-:W-:-:S03]  /*131810*/  IMAD.X R27, R29, 0x1, R14, P1 ;  /* 0x000000011d1b7824 */ /* 0x000fc600008e060e */
[----:B0-----:R-:W4:Y:S04]  /*131820*/  LDL.LU R8, [R1+0x1a90] ;  /* 0x001a900001087983 */ /* 0x001f280000300800 */
[----:B------:R-:W4:Y:S04]  /*131830*/  LDL.LU R9, [R1+0x1a94] ;  /* 0x001a940001097983 */ /* 0x000f280000300800 */
[----:B------:R0:W-:Y:S04]  /*131840*/  STL [R1+0x6328], R6 ;  /* 0x0063280601007387 */ /* 0x0001e80000100800 */
[----:B------:R1:W-:Y:S04]  /*131850*/  STL.64 [R1+0x6760], R16 ;  /* 0x0067601001007387 */ /* 0x0003e80000100a00 */
[----:B------:R-:W4:Y:S01]  /*131860*/  LDL.LU R29, [R1+0x6780] ;  /* 0x00678000011d7983 */ /* 0x000f220000300800 */
[----:B0-----:R-:W-:Y:S01]  /*131870*/  F2FP.SATFINITE.E4M3.F32.PACK_AB_MERGE_C R6, R7, R3, RZ ;  /* 0x000000030706723e */ /* 0x001fe200048070ff */
[----:B------:R-:W-:-:S02]  /*131880*/  VIADD R0, R0, UR5 ;  /* 0x0000000500007c36 */ /* 0x000fc40008000000 */
[----:B------:R-:W4:Y:S01]  /*131890*/  LDL.LU R3, [R1+0x1ad0] ;  /* 0x001ad00001037983 */ /* 0x000f220000300800 */
[----:B---3--:R-:W-:Y:S01]  /*1318a0*/  F2FP.SATFINITE.E4M3.F32.PACK_AB_MERGE_C R4, R4, R10, RZ ;  /* 0x0000000a0404723e */ /* 0x008fe200048070ff */
[----:B------:R-:W-:Y:S02]  /*1318b0*/  ULDC UR5, c[0x0][0x248] ;  /* 0x0000920000057ab9 */ /* 0x000fe40000000800 */
[----:B------:R-:W3:Y:S04]  /*1318c0*/  LDL.LU R7, [R1+0x1ad4] ;  /* 0x001ad40001077983 */ /* 0x000ee80000300800 */
[----:B------:R-:W-:Y:S04]  /*1318d0*/  STL.64 [R1+0x1890], R26 ;  /* 0x0018901a01007387 */ /* 0x000fe80000100a00 */
[----:B------:R-:W-:Y:S04]  /*1318e0*/  STL [R1+0x234], R6 ;  /* 0x0002340601007387 */ /* 0x000fe80000100800 */
[----:B-1----:R-:W3:Y:S04]  /*1318f0*/  LDL.LU R16, [R1+0x1ad8] ;  /* 0x001ad80001107983 */ /* 0x002ee80000300800 */
[----:B------:R-:W3:Y:S04]  /*131900*/  LDL.LU R17, [R1+0x1adc] ;  /* 0x001adc0001117983 */ /* 0x000ee80000300800 */
[----:B------:R0:W-:Y:S04]  /*131910*/  STL [R1+0x238], R4 ;  /* 0x0002380401007387 */ /* 0x0001e80000100800 */
[----:B------:R-:W3:Y:S04]  /*131920*/  LDL.LU R10, [R1+0x1ae0] ;  /* 0x001ae000010a7983 */ /* 0x000ee80000300800 */
[----:B0-----:R-:W3:Y:S01]  /*131930*/  LDL.LU R4, [R1+0x1ae4] ;  /* 0x001ae40001047983 */ /* 0x001ee20000300800 */
[----:B--2---:R-:W-:-:S02]  /*131940*/  F2FP.SATFINITE.E4M3.F32.PACK_AB_MERGE_C R6, R11, R5, RZ ;  /* 0x000000050b06723e */ /* 0x004fc400048070ff */
[----:B------:R-:W-:-:S03]  /*131950*/  SHF.R.S32.HI R5, RZ, 0x1f, R0 ;  /* 0x0000001fff057819 */ /* 0x000fc60000011400 */
[----:B------:R-:W-:Y:S01]  /*131960*/  STL [R1+0x22c], R6 ;  /* 0x00022c0601007387 */ /* 0x000fe20000100800 */
[----:B----4-:R-:W-:-:S05]  /*131970*/  IADD3 R26, P1, R0, R29, RZ ;  /* 0x0000001d001a7210 */ /* 0x010fca0007f3e0ff */
[----:B------:R-:W-:-:S05]  /*131980*/  IMAD.X R27, R5, 0x1, R28, P1 ;  /* 0x00000001051b7824 */ /* 0x000fca00008e061c */
[----:B------:R0:W-:Y:S04]  /*131990*/  STL.64 [R1+0x1888], R26 ;  /* 0x0018881a01007387 */ /* 0x0001e80000100a00 */
[----:B0-----:R-:W2:Y:S01]  /*1319a0*/  LDL.LU.64 R26, [R1+0x6778] ;  /* 0x00677800011a7983 */ /* 0x001ea20000300a00 */
[----:B------:R-:W-:-:S03]  /*1319b0*/  F2FP.SATFINITE.E4M3.F32.PACK_AB_MERGE_C R2, R2, R13, RZ ;  /* 0x0000000d0202723e */ /* 0x000fc600048070ff */
[----:B------:R-:W4:Y:S01]  /*1319c0*/  LDL.LU R6, [R1+0x1ae8] ;  /* 0x001ae80001067983 */ /* 0x000f220000300800 */
[----:B------:R-:W-:-:S03]  /*1319d0*/  F2FP.SATFINITE.E4M3.F32.PACK_AB_MERGE_C R12, R25, R24, RZ ;  /* 0x00000018190c723e */ /* 0x000fc600048070ff */
[----:B------:R-:W4:Y:S04]  /*1319e0*/  LDL.LU R5, [R1+0x1aec] ;  /* 0x001aec0001057983 */ /* 0x000f280000300800 */
[----:B------:R-:W4:Y:S04]  /*1319f0*/  LDL.LU R11, [R1+0x1b60] ;  /* 0x001b6000010b7983 */ /* 0x000f280000300800 */
[----:B------:R-:W4:Y:S04]  /*131a00*/  LDL.LU R13, [R1+0x1b64] ;  /* 0x001b6400010d7983 */ /* 0x000f280000300800 */
[----:B------:R0:W-:Y:S02]  /*131a10*/  STL [R1+0x6388], R2 ;  /* 0x0063880201007387 */ /* 0x0001e40000100800 */
[----:B0-----:R-:W-:-:S02]  /*131a20*/  SHF.R.S32.HI R2, RZ, 0x1f, R0 ;  /* 0x0000001fff027819 */ /* 0x001fc40000011400 */
[----:B------:R-:W-:Y:S01]  /*131a30*/  STL [R1+0x214], R12 ;  /* 0x0002140c01007387 */ /* 0x000fe20000100800 */
[----:B--2---:R-:W-:-:S05]  /*131a40*/  IADD3 R24, P1, R0, R27, RZ ;  /* 0x0000001b00187210 */ /* 0x004fca0007f3e0ff */
[----:B------:R-:W-:-:S05]  /*131a50*/  IMAD.X R25, R2, 0x1, R26, P1 ;  /* 0x0000000102197824 */ /* 0x000fca00008e061a */
[----:B------:R0:W-:Y:S04]  /*131a60*/  STL.64 [R1+0x1880], R24 ;  /* 0x0018801801007387 */ /* 0x0001e80000100a00 */
[----:B0-----:R-:W2:Y:S01]  /*131a70*/  LDL.LU.64 R24, [R1+0x6770] ;  /* 0x0067700001187983 */ /* 0x001ea20000300a00 */
[----:B------:R-:W-:-:S03]  /*131a80*/  F2FP.SATFINITE.E4M3.F32.PACK_AB_MERGE_C R22, R23, R22, RZ ;  /* 0x000000161716723e */ /* 0x000fc600048070ff */
[----:B------:R-:W4:Y:S04]  /*131a90*/  LDL.LU R12, [R1+0x1b6c] ;  /* 0x001b6c00010c7983 */ /* 0x000f280000300800 */
[----:B------:R-:W-:Y:S01]  /*131aa0*/  STL [R1+0x21c], R22 ;  /* 0x00021c1601007387 */ /* 0x000fe20000100800 */
[----:B------:R-:W-:-:S03]  /*131ab0*/  F2FP.SATFINITE.E4M3.F32.PACK_AB_MERGE_C R9, R9, R8, RZ ;  /* 0x000000080909723e */ /* 0x000fc600048070ff */
[----:B------:R-:W4:Y:S04]  /*131ac0*/  LDL.LU R8, [R1+0x1b80] ;  /* 0x001b800001087983 */ /* 0x000f280000300800 */
[----:B------:R0:W-:Y:S04]  /*131ad0*/  STL [R1+0x200], R9 ;  /* 0x0002000901007387 */ /* 0x0001e80000100800 */
[----:B0-----:R-:W4:Y:S01]  /*131ae0*/  LDL.LU R9, [R1+0x1b84] ;  /* 0x001b840001097983 */ /* 0x001f220000300800 */
[----:B--2---:R-:W-:-:S05]  /*131af0*/  IADD3 R22, P1, R0, R25, RZ ;  /* 0x0000001900167210 */ /* 0x004fca0007f3e0ff */
[----:B------:R-:W-:-:S05]  /*131b00*/  IMAD.X R23, R2, 0x1, R24, P1 ;  /* 0x0000000102177824 */ /* 0x000fca00008e0618 */
[----:B------:R0:W-:Y:S04]  /*131b10*/  STL.64 [R1+0x1858], R22 ;  /* 0x0018581601007387 */ /* 0x0001e80000100a00 */
[----:B0-----:R-:W2:Y:S04]  /*131b20*/  LDL.LU.64 R22, [R1+0x6768] ;  /* 0x0067680001167983 */ /* 0x001ea80000300a00 */
[----:B------:R0:W-:Y:S04]  /*131b30*/  STL.64 [R1+0x6758], R24 ;  /* 0x0067581801007387 */ /* 0x0001e80000100a00 */
[----:B0-----:R-:W2:Y:S04]  /*131b40*/  LDL.LU R24, [R1+0x1a98] ;  /* 0x001a980001187983 */ /* 0x001ea80000300800 */
[----:B------:R-:W2:Y:S01]  /*131b50*/  LDL.LU R25, [R1+0x1a9c] ;  /* 0x001a9c0001197983 */ /* 0x000ea20000300800 */
[----:B---3--:R-:W-:-:S02]  /*131b60*/  F2FP.SATFINITE.E4M3.F32.PACK_AB_MERGE_C R16, R17, R16, RZ ;  /* 0x000000101110723e */ /* 0x008fc400048070ff */
[----:B------:R-:W-:Y:S02]  /*131b70*/  F2FP.SATFINITE.E4M3.F32.PACK_AB_MERGE_C R4, R4, R10, RZ ;  /* 0x0000000a0404723e */ /* 0x000fe400048070ff */
[----:B----4-:R-:W-:Y:S02]  /*131b80*/  F2FP.SATFINITE.E4M3.F32.PACK_AB_MERGE_C R6, R5, R6, RZ ;  /* 0x000000060506723e */ /* 0x010fe400048070ff */
[----:B------:R-:W-:Y:S02]  /*131b90*/  F2FP.SATFINITE.E4M3.F32.PACK_AB_MERGE_C R5, R13, R11, RZ ;  /* 0x0000000b0d05723e */ /* 0x000fe400048070ff */
[----:B--2---:R-:W-:Y:S02]  /*131ba0*/  F2FP.SATFINITE.E4M3.F32.PACK_AB_MERGE_C R25, R25, R24, RZ ;  /* 0x000000181919723e */ /* 0x004fe400048070ff */
[----:B------:R-:W-:Y:S02]  /*131bb0*/  F2FP.SATFINITE.E4M3.F32.PACK_AB_MERGE_C R24, R7, R3, RZ ;  /* 0x000000030718723e */ /* 0x000fe400048070ff */
[----:B------:R-:W2:Y:S04]  /*131bc0*/  LDL.LU R3, [R1+0x1b90] ;  /* 0x001b900001037983 */ /* 0x000ea80000300800 */
[----:B------:R-:W-:Y:S04]  /*131bd0*/  STL [R1+0x204], R25 ;  /* 0x0002041901007387 */ /* 0x000fe80000100800 */
[----:B------:R-:W2:Y:S04]  /*131be0*/  LDL.LU R7, [R1+0x1b94] ;  /* 0x001b940001077983 */ /* 0x000ea80000300800 */
[----:B------:R0:W-:Y:S02]  /*131bf0*/  STL [R1+0x579c], R24 ;  /* 0x00579c1801007387 */ /* 0x0001e40000100800 */
[----:B0-----:R-:W-:-:S05]  /*131c00*/  IADD3 R24, P1, R0, R23, RZ ;  /* 0x0000001700187210 */ /* 0x001fca0007f3e0ff */
[----:B------:R-:W-:-:S05]  /*131c10*/  IMAD.X R25, R2, 0x1, R22, P1 ;  /* 0x0000000102197824 */ /* 0x000fca00008e0616 */
[----:B------:R0:W-:Y:S04]  /*131c20*/  STL.64 [R1+0x1850], R24 ;  /* 0x0018501801007387 */ /* 0x0001e80000100a00 */
[----:B0-----:R-:W3:Y:S04]  /*131c30*/  LDL.LU R24, [R1+0x1b98] ;  /* 0x001b980001187983 */ /* 0x001ee80000300800 */
[----:B------:R0:W-:Y:S04]  /*131c40*/  STL [R1+0x57a4], R16 ;  /* 0x0057a41001007387 */ /* 0x0001e80000100800 */
[----:B------:R-:W3:Y:S01]  /*131c50*/  LDL.LU R25, [R1+0x1b9c] ;  /* 0x001b9c0001197983 */ /* 0x000ee20000300800 */
[----:B0-----:R-:W-:-:S03]  /*131c60*/  IADD3 R16, P1, R0, R21, RZ ;  /* 0x0000001500107210 */ /* 0x001fc60007f3e0ff */
[----:B------:R0:W-:Y:S04]  /*131c70*/  STL [R1+0x5734], R4 ;  /* 0x0057340401007387 */ /* 0x0001e80000100800 */
[----:B------:R-:W4:Y:S01]  /*131c80*/  LDL.LU R10, [R1+0x1c30] ;  /* 0x001c3000010a7983 */ /* 0x000f220000300800 */
[----:B------:R-:W-:-:S03]  /*131c90*/  IMAD.X R17, R2, 0x1, R20, P1 ;  /* 0x0000000102117824 */ /* 0x000fc600008e0614 */
[----:B0-----:R-:W4:Y:S04]  /*131ca0*/  LDL.LU R4, [R1+0x1c34] ;  /* 0x001c340001047983 */ /* 0x001f280000300800 */
[----:B------:R0:W-:Y:S04]  /*131cb0*/  STL.64 [R1+0x6750], R20 ;  /* 0x0067501401007387 */ /* 0x0001e80000100a00 */
[----:B0-----:R-:W3:Y:S04]  /*131cc0*/  LDL.LU R20, [R1+0x1b68] ;  /* 0x001b680001147983 */ /* 0x001ee80000300800 */
[----:B------:R-:W4:Y:S04]  /*131cd0*/  LDL.LU R21, [R1+0x1b8c] ;  /* 0x001b8c0001157983 */ /* 0x000f280000300800 */
[----:B------:R0:W-:Y:S04]  /*131ce0*/  STL.64 [R1+0x1848], R16 ;  /* 0x0018481001007387 */ /* 0x0001e80000100a00 */
[----:B------:R-:W-:Y:S01]  /*131cf0*/  STL [R1+0x573c], R6 ;  /* 0x00573c0601007387 */ /* 0x000fe20000100800 */
[----:B0-----:R-:W-:-:S03]  /*131d00*/  IADD3 R16, P1, R0, R19, RZ ;  /* 0x0000001300107210 */ /* 0x001fc60007f3e0ff */
[----:B------:R-:W-:Y:S02]  /*131d10*/  STL [R1+0x1a84], R5 ;  /* 0x001a840501007387 */ /* 0x000fe40000100800 */
[----:B------:R-:W-:-:S05]  /*131d20*/  IMAD.X R17, R2, 0x1, R18, P1 ;  /* 0x0000000102117824 */ /* 0x000fca00008e0612 */
        /* <DEDUP_REMOVED lines=9> */
[----:B---3--:R-:W-:Y:S02]  /*131dc0*/  F2FP.SATFINITE.E4M3.F32.PACK_AB_MERGE_C R18, R12, R20, RZ ;  /* 0x000000140c12723e */ /* 0x008fe400048070ff */
[----:B------:R-:W-:-:S03]  /*131dd0*/  F2FP.SATFINITE.E4M3.F32.PACK_AB_MERGE_C R12, R9, R8, RZ ;  /* 0x00000008090c723e */ /* 0x000fc600048070ff */
[----:B------:R-:W-:Y:S04]  /*131de0*/  STL [R1+0x1a98], R18 ;  /* 0x001a981201007387 */ /* 0x000fe80000100800 */
[----:B------:R0:W-:Y:S04]  /*131df0*/  STL [R1+0x1a0c], R12 ;  /* 0x001a0c0c01007387 */ /* 0x0001e80000100800 */
[----:B------:R-:W2:Y:S04]  /*131e00*/  LDL.LU R20, [R1+0x1c98] ;  /* 0x001c980001147983 */ /* 0x000ea80000300800 */
[----:B0-----:R-:W2:Y:S01]  /*131e10*/  LDL.LU R12, [R1+0x1c9c] ;  /* 0x001c9c00010c7983 */ /* 0x001ea20000300800 */
[----:B----4-:R-:W-:-:S05]  /*131e20*/  IADD3 R8, P1, R0, R17, RZ ;  /* 0x0000001100087210 */ /* 0x010fca0007f3e0ff */
[----:B------:R-:W-:Y:S01]  /*131e30*/  IMAD.X R9, R2, 0x1, R15, P1 ;  /* 0x0000000102097824 */ /* 0x000fe200008e060f */
[----:B------:R-:W-:-:S04]  /*131e40*/  IADD3 R18, P1, R0, R16, RZ ;  /* 0x0000001000127210 */ /* 0x000fc80007f3e0ff */
[----:B------:R0:W-:Y:S01]  /*131e50*/  STL.64 [R1+0x1828], R8 ;  /* 0x0018280801007387 */ /* 0x0001e20000100a00 */
[----:B------:R-:W-:Y:S01]  /*131e60*/  VIADD R0, R0, UR5 ;  /* 0x0000000500007c36 */ /* 0x000fe20008000000 */
[----:B------:R-:W-:Y:S01]  /*131e70*/  F2FP.SATFINITE.E4M3.F32.PACK_AB_MERGE_C R4, R4, R10, RZ ;  /* 0x0000000a0404723e */ /* 0x000fe200048070ff */
[----:B------:R-:W-:Y:S01]  /*131e80*/  ULDC UR5, c[0x0][0x248] ;  /* 0x0000920000057ab9 */ /* 0x000fe20000000800 */
[----:B0-----:R-:W3:Y:S04]  /*131e90*/  LDL.LU R8, [R1+0x1ca0] ;  /* 0x001ca00001087983 */ /* 0x001ee80000300800 */
[----:B------:R-:W3:Y:S01]  /*131ea0*/  LDL.LU R9, [R1+0x1ca4] ;  /* 0x001ca40001097983 */ /* 0x000ee20000300800 */
[----:B------:R-:W-:Y:S01]  /*131eb0*/  F2FP.SATFINITE.E4M3.F32.PACK_AB_MERGE_C R21, R21, R19, RZ ;  /* 0x000000131515723e */ /* 0x000fe200048070ff */
[----:B------:R-:W-:-:S04]  /*131ec0*/  IMAD.X R19, R2, 0x1, R14, P1 ;  /* 0x0000000102137824 */ /* 0x000fc800008e060e */
[----:B------:R0:W-:Y:S04]  /*131ed0*/  STL [R1+0x1a20], R21 ;  /* 0x001a201501007387 */ /* 0x0001e80000100800 */
[----:B0-----:R-:W4:Y:S04]  /*131ee0*/  LDL.LU R21, [R1+0x1ca8] ;  /* 0x001ca80001157983 */ /* 0x001f280000300800 */
[----:B------:R-:W4:Y:S04]  /*131ef0*/  LDL.LU R2, [R1+0x1cac] ;  /* 0x001cac0001027983 */ /* 0x000f280000300800 */
[----:B------:R0:W-:Y:S04]  /*131f00*/  STL.64 [R1+0x1820], R18 ;  /* 0x0018201201007387 */ /* 0x0001e80000100a00 */
[----:B------:R1:W-:Y:S01]  /*131f10*/  STL [R1+0x988], R3 ;  /* 0x0009880301007387 */ /* 0x0003e20000100800 */
[----:B0-----:R-:W-:-:S03]  /*131f20*/  F2FP.SATFINITE.E4M3.F32.PACK_AB_MERGE_C R18, R25, R24, RZ ;  /* 0x000000181912723e */ /* 0x001fc600048070ff */
[----:B-1----:R-:W4:Y:S04]  /*131f30*/  LDL.LU R3, [R1+0x1d50] ;  /* 0x001d500001037983 */ /* 0x002f280000300800 */
[----:B------:R-:W4:Y:S04]  /*131f40*/  LDL.LU R7, [R1+0x1d54] ;  /* 0x001d540001077983 */ /* 0x000f280000300800 */
[----:B------:R0:W-:Y:S04]  /*131f50*/  STL [R1+0x19ac], R18 ;  /* 0x0019ac1201007387 */ /* 0x0001e80000100800 */
[----:B------:R1:W-:Y:S01]  /*131f60*/  STL [R1+0x6740], R29 ;  /* 0x0067401d01007387 */ /* 0x0003e20000100800 */
[----:B0-----:R-:W-:-:S02]  /*131f70*/  IADD3 R18, P1, R0, R29, RZ ;  /* 0x0000001d00127210 */ /* 0x001fc40007f3e0ff */
[----:B-1----:R-:W-:Y:S01]  /*131f80*/  SHF.R.S32.HI R29, RZ, 0x1f, R0 ;  /* 0x0000001fff1d7819 */ /* 0x002fe20000011400 */
[----:B------:R-:W-:Y:S04]  /*131f90*/  STL [R1+0x934], R4 ;  /* 0x0009340401007387 */ /* 0x000fe80000100800 */
[----:B------:R-:W-:Y:S01]  /*131fa0*/  IMAD.X R19, R29, 0x1, R28, P1 ;  /* 0x000000011d137824 */ /* 0x000fe200008e061c */
[----:B------:R-:W-:Y:S02]  /*131fb0*/  F2FP.SATFINITE.E4M3.F32.PACK_AB_MERGE_C R5, R5, R6, RZ ;  /* 0x000000060505723e */ /* 0x000fe400048070ff */
[----:B------:R-:W-:Y:S02]  /*131fc0*/  IADD3 R24, P1, R0, R27, RZ ;  /* 0x0000001b00187210 */ /* 0x000fe40007f3e0ff */
[----:B------:R0:W-:Y:S01]  /*131fd0*/  STL.64 [R1+0x1818], R18 ;  /* 0x0018181201007387 */ /* 0x0001e20000100a00 */
[----:B------:R-:W-:-:S02]  /*131fe0*/  F2FP.SATFINITE.E4M3.F32.PACK_AB_MERGE_C R11, R13, R11, RZ ;  /* 0x0000000b0d0b723e */ /* 0x000fc400048070ff */
[----:B------:R-:W-:Y:S01]  /*131ff0*/  IMAD.X R25, R29, 0x1, R26, P1 ;  /* 0x000000011d197824 */ /* 0x000fe200008e061a */
[----:B0-----:R-:W4:Y:S04]  /*132000*/  LDL.LU R18, [R1+0x1d58] ;  /* 0x001d580001127983 */ /* 0x001f280000300800 */
[----:B------:R-:W4:Y:S04]  /*132010*/  LDL.LU R19, [R1+0x1d5c] ;  /* 0x001d5c0001137983 */ /* 0x000f280000300800 */
[----:B------:R-:W4:Y:S04]  /*132020*/  LDL.LU R10, [R1+0x1d70] ;  /* 0x001d7000010a7983 */ /* 0x000f280000300800 */
[----:B------:R-:W4:Y:S04]  /*132030*/  LDL.LU R4, [R1+0x1d74] ;  /* 0x001d740001047983 */ /* 0x000f280000300800 */
[----:B------:R-:W4:Y:S04]  /*132040*/  LDL.LU R6, [R1+0x1d78] ;  /* 0x001d780001067983 */ /* 0x000f280000300800 */
[----:B------:R0:W-:Y:S04]  /*132050*/  STL [R1+0x918], R5 ;  /* 0x0009180501007387 */ /* 0x0001e80000100800 */
[----:B0-----:R-:W4:Y:S04]  /*132060*/  LDL.LU R5, [R1+0x1d7c] ;  /* 0x001d7c0001057983 */ /* 0x001f280000300800 */
[----:B------:R0:W-:Y:S04]  /*132070*/  STL [R1+0x89c], R11 ;  /* 0x00089c0b01007387 */ /* 0x0001e80000100800 */
[----:B0-----:R-:W4:Y:S04]  /*132080*/  LDL.LU R11, [R1+0x1e10] ;  /* 0x001e1000010b7983 */ /* 0x001f280000300800 */
[----:B------:R-:W4:Y:S04]  /*132090*/  LDL.LU R13, [R1+0x1e14] ;  /* 0x001e1400010d7983 */ /* 0x000f280000300800 */
[----:B------:R0:W-:Y:S04]  /*1320a0*/  STL.64 [R1+0x1810], R24 ;  /* 0x0018101801007387 */ /* 0x0001e80000100a00 */
[----:B0-----:R-:W4:Y:S01]  /*1320b0*/  LDL.LU.64 R24, [R1+0x6758] ;  /* 0x0067580001187983 */ /* 0x001f220000300a00 */
[----:B--2---:R-:W-:-:S05]  /*1320c0*/  F2FP.SATFINITE.E4M3.F32.PACK_AB_MERGE_C R20, R12, R20, RZ ;  /* 0x000000140c14723e */ /* 0x004fca00048070ff */
[----:B------:R-:W-:Y:S01]  /*1320d0*/  STL [R1+0x8a8], R20 ;  /* 0x0008a81401007387 */ /* 0x000fe20000100800 */
[----:B---3--:R-:W-:-:S05]  /*1320e0*/  F2FP.SATFINITE.E4M3.F32.PACK_AB_MERGE_C R12, R9, R8, RZ ;  /* 0x00000008090c723e */ /* 0x008fca00048070ff */
[----:B------:R0:W-:Y:S04]  /*1320f0*/  STL [R1+0x7f4], R12 ;  /* 0x0007f40c01007387 */ /* 0x0001e80000100800 */
[----:B0-----:R-:W2:Y:S01]  /*132100*/  LDL.LU R12, [R1+0x1e1c] ;  /* 0x001e1c00010c7983 */ /* 0x001ea20000300800 */
[----:B----4-:R-:W-:Y:S02]  /*132110*/  F2FP.SATFINITE.E4M3.F32.PACK_AB_MERGE_C R20, R2, R21, RZ ;  /* 0x000000150214723e */ /* 0x010fe400048070ff */
[----:B------:R-:W-:Y:S02]  /*132120*/  F2FP.SATFINITE.E4M3.F32.PACK_AB_MERGE_C R2, R7, R3, RZ ;  /* 0x000000030702723e */ /* 0x000fe400048070ff */
[----:B------:R-:W-:-:S05]  /*132130*/  IADD3 R8, P1, R0, R25, RZ ;  /* 0x0000001900087210 */ /* 0x000fca0007f3e0ff */
[----:B------:R-:W-:-:S05]  /*132140*/  IMAD.X R9, R29, 0x1, R24, P1 ;  /* 0x000000011d097824 */ /* 0x000fca00008e0618 */
[----:B------:R0:W-:Y:S04]  /*132150*/  STL.64 [R1+0x17f8], R8 ;  /* 0x0017f80801007387 */ /* 0x0001e80000100a00 */
[----:B0-----:R-:W3:Y:S04]  /*132160*/  LDL.LU R8, [R1+0x1e30] ;  /* 0x001e300001087983 */ /* 0x001ee80000300800 */
[----:B------:R-:W3:Y:S04]  /*132170*/  LDL.LU R9, [R1+0x1e34] ;  /* 0x001e340001097983 */ /* 0x000ee80000300800 */
[----:B------:R0:W-:Y:S04]  /*132180*/  STL.64 [R1+0x6738], R24 ;  /* 0x0067381801007387 */ /* 0x0001e80000100a00 */
[----:B0-----:R-:W4:Y:S04]  /*132190*/  LDL.LU R24, [R1+0x1e3c] ;  /* 0x001e3c0001187983 */ /* 0x001f280000300800 */
[----:B------:R0:W-:Y:S04]  /*1321a0*/  STL [R1+0x7f8], R20 ;  /* 0x0007f81401007387 */ /* 0x0001e80000100800 */
[----:B------:R-:W4:Y:S01]  /*1321b0*/  LDL.LU R25, [R1+0x1e50] ;  /* 0x001e500001197983 */ /* 0x000f220000300800 */
[----:B0-----:R-:W-:-:S03]  /*1321c0*/  IADD3 R20, P1, R0, R23, RZ ;  /* 0x0000001700147210 */ /* 0x001fc60007f3e0ff */
[----:B------:R0:W-:Y:S02]  /*1321d0*/  STL [R1+0x768], R2 ;  /* 0x0007680201007387 */ /* 0x0001e40000100800 */
[----:B------:R-:W-:Y:S02]  /*1321e0*/  IMAD.X R21, R29, 0x1, R22, P1 ;  /* 0x000000011d157824 */ /* 0x000fe400008e0616 */
[----:B0-----:R-:W4:Y:S04]  /*1321f0*/  LDL.LU R2, [R1+0x1e54] ;  /* 0x001e540001027983 */ /* 0x001f280000300800 */
[----:B------:R-:W4:Y:S04]  /*132200*/  LDL.LU R3, [R1+0x1e58] ;  /* 0x001e580001037983 */ /* 0x000f280000300800 */
[----:B------:R-:W4:Y:S04]  /*132210*/  LDL.LU R7, [R1+0x1e5c] ;  /* 0x001e5c0001077983 */ /* 0x000f280000300800 */
[----:B------:R0:W-:Y:S04]  /*132220*/  STL [R1+0x6728], R23 ;  /* 0x0067281701007387 */ /* 0x0001e80000100800 */
[----:B0-----:R-:W4:Y:S04]  /*132230*/  LDL.LU R23, [R1+0x1e38] ;  /* 0x001e380001177983 */ /* 0x001f280000300800 */
        /* <DEDUP_REMOVED lines=15> */
[----:B------:R-:W-:Y:S01]  /*132330*/  F2FP.SATFINITE.E4M3.F32.PACK_AB_MERGE_C R11, R13, R11, RZ ;  /* 0x0000000b0d0b723e */ /* 0x000fe200048070ff */
[----:B------:R-:W-:Y:S04]  /*132340*/  STL.64 [R1+0x6730], R20 ;  /* 0x0067301401007387 */ /* 0x000fe80000100a00 */
[----:B------:R-:W4:Y:S04]  /*132350*/  LDL.LU R6, [R1+0x1e98] ;  /* 0x001e980001067983 */ /* 0x000f280000300800 */
[----:B------:R0:W-:Y:S01]  /*132360*/  STL [R1+0x71c], R5 ;  /* 0x00071c0501007387 */ /* 0x0001e20000100800 */
[----:B---3--:R-:W-:-:S02]  /*132370*/  F2FP.SATFINITE.E4M3.F32.PACK_AB_MERGE_C R12, R12, R22, RZ ;  /* 0x000000160c0c723e */ /* 0x008fc400048070ff */
[----:B------:R-:W-:Y:S01]  /*132380*/  F2FP.SATFINITE.E4M3.F32.PACK_AB_MERGE_C R8, R9, R8, RZ ;  /* 0x000000080908723e */ /* 0x000fe200048070ff */
[----:B0-----:R-:W3:Y:S04]  /*132390*/  LDL.LU R5, [R1+0x1e9c] ;  /* 0x001e9c0001057983 */ /* 0x001ee80000300800 */
[----:B------:R0:W-:Y:S04]  /*1323a0*/  STL [R1+0x670], R11 ;  /* 0x0006700b01007387 */ /* 0x0001e80000100800 */
[----:B0-----:R-:W3:Y:S04]  /*1323b0*/  LDL.LU R11, [R1+0x1ea0] ;  /* 0x001ea000010b7983 */ /* 0x001ee80000300800 */
[----:B------:R-:W3:Y:S01]  /*1323c0*/  LDL.LU R13, [R1+0x1ea4] ;  /* 0x001ea400010d7983 */ /* 0x000ee20000300800 */
[----:B--2---:R-:W-:-:S03]  /*1323d0*/  IADD3 R20, P1, R0, R19, RZ ;  /* 0x0000001300147210 */ /* 0x004fc60007f3e0ff */
[----:B------:R0:W-:Y:S02]  /*1323e0*/  STL.64 [R1+0x6720], R18 ;  /* 0x0067201201007387 */ /* 0x0001e40000100a00 */
[----:B------:R-:W-:-:S05]  /*1323f0*/  IMAD.X R21, R29, 0x1, R18, P1 ;  /* 0x000000011d157824 */ /* 0x000fca00008e0612 */
[----:B------:R1:W-:Y:S01]  /*132400*/  STL.64 [R1+0x17e0], R20 ;  /* 0x0017e01401007387 */ /* 0x0003e20000100a00 */
[----:B0-----:R-:W-:-:S05]  /*132410*/  IADD3 R18, P1, R0, R17, RZ ;  /* 0x0000001100127210 */ /* 0x001fca0007f3e0ff */
[----:B------:R-:W-:Y:S01]  /*132420*/  IMAD.X R19, R29, 0x1, R15, P1 ;  /* 0x000000011d137824 */ /* 0x000fe200008e060f */
[----:B-1----:R-:W2:Y:S04]  /*132430*/  LDL.LU R21, [R1+0x1ea8] ;  /* 0x001ea80001157983 */ /* 0x002ea80000300800 */
[----:B------:R0:W-:Y:S01]  /*132440*/  STL [R1+0x68c], R12 ;  /* 0x00068c0c01007387 */ /* 0x0001e20000100800 */
[----:B----4-:R-:W-:-:S03]  /*132450*/  F2FP.SATFINITE.E4M3.F32.PACK_AB_MERGE_C R20, R24, R23, RZ ;  /* 0x000000171814723e */ /* 0x010fc600048070ff */
[----:B0-----:R-:W2:Y:S04]  /*132460*/  LDL.LU R12, [R1+0x1eac] ;  /* 0x001eac00010c7983 */ /* 0x001ea80000300800 */
[----:B------:R0:W-:Y:S04]  /*132470*/  STL [R1+0x478], R8 ;  /* 0x0004780801007387 */ /* 0x0001e80000100800 */
[----:B0-----:R-:W4:Y:S04]  /*132480*/  LDL.LU R8, [R1+0x1eb0] ;  /* 0x001eb00001087983 */ /* 0x001f280000300800 */
[----:B------:R-:W4:Y:S04]  /*132490*/  LDL.LU R9, [R1+0x1eb4] ;  /* 0x001eb40001097983 */ /* 0x000f280000300800 */
[----:B------:R0:W-:Y:S04]  /*1324a0*/  STL.64 [R1+0x17b8], R18 ;  /* 0x0017b81201007387 */ /* 0x0001e80000100a00 */
[----:B------:R-:W-:Y:S01]  /*1324b0*/  STL [R1+0x484], R20 ;  /* 0x0004841401007387 */ /* 0x000fe20000100800 */
[----:B0-----:R-:W-:-:S05]  /*1324c0*/  IADD3 R18, P1, R0, R16, RZ ;  /* 0x0000001000127210 */ /* 0x001fca0007f3e0ff */
[----:B------:R-:W-:Y:S02]  /*1324d0*/  IMAD.X R19, R29, 0x1, R14, P1 ;  /* 0x000000011d137824 */ /* 0x000fe400008e060e */
[----:B------:R-:W2:Y:S04]  /*1324e0*/  LDL.LU R29, [R1+0x6740] ;  /* 0x00674000011d7983 */ /* 0x000ea80000300800 */
[----:B------:R0:W-:Y:S04]  /*1324f0*/  STL.64 [R1+0x17b0], R18 ;  /* 0x0017b01201007387 */ /* 0x0001e80000100a00 */
[----:B------:R-:W4:Y:S01]  /*132500*/  LDL.LU R22, [R1+0x1eb8] ;  /* 0x001eb80001167983 */ /* 0x000f220000300800 */
[----:B0-----:R-:W-:-:S02]  /*132510*/  F2FP.SATFINITE.E4M3.F32.PACK_AB_MERGE_C R18, R2, R25, RZ ;  /* 0x000000190212723e */ /* 0x001fc400048070ff */
[----:B------:R-:W-:-:S03]  /*132520*/  F2FP.SATFINITE.E4M3.F32.PACK_AB_MERGE_C R2, R7, R3, RZ ;  /* 0x000000030702723e */ /* 0x000fc600048070ff */
[----:B------:R0:W-:Y:S01]  /*132530*/  STL [R1+0x460], R18 ;  /* 0x0004601201007387 */ /* 0x0001e20000100800 */
[----:B------:R-:W-:Y:S01]  /*132540*/  VIADD R0, R0, UR5 ;  /* 0x0000000500007c36 */ /* 0x000fe20008000000 */
[----:B---3--:R-:W-:Y:S01]  /*132550*/  F2FP.SATFINITE.E4M3.F32.PACK_AB_MERGE_C R5, R5, R6, RZ ;  /* 0x000000060505723e */ /* 0x008fe200048070ff */
[----:B------:R-:W-:Y:S01]  /*132560*/  ULDC UR5, c[0x0][0x248] ;  /* 0x0000920000057ab9 */ /* 0x000fe20000000800 */
[----:B------:R-:W3:Y:S04]  /*132570*/  LDL.LU R23, [R1+0x1ebc] ;  /* 0x001ebc0001177983 */ /* 0x000ee80000300800 */
[----:B------:R1:W-:Y:S04]  /*132580*/  STL [R1+0x464], R2 ;  /* 0x0004640201007387 */ /* 0x0003e80000100800 */
[----:B0-----:R-:W3:Y:S04]  /*132590*/  LDL.LU R18, [R1+0x1ec0] ;  /* 0x001ec00001127983 */ /* 0x001ee80000300800 */
[----:B------:R-:W3:Y:S01]  /*1325a0*/  LDL.LU R19, [R1+0x1ec4] ;  /* 0x001ec40001137983 */ /* 0x000ee20000300800 */
[----:B-1----:R-:W-:-:S03]  /*1325b0*/  F2FP.SATFINITE.E4M3.F32.PACK_AB_MERGE_C R2, R4, R10, RZ ;  /* 0x0000000a0402723e */ /* 0x002fc600048070ff */
[----:B------:R-:W3:Y:S04]  /*1325c0*/  LDL.LU R3, [R1+0x1ec8] ;  /* 0x001ec80001037983 */ /* 0x000ee80000300800 */
[----:B------:R-:W3:Y:S04]  /*1325d0*/  LDL.LU R7, [R1+0x1ecc] ;  /* 0x001ecc0001077983 */ /* 0x000ee80000300800 */
[----:B------:R0:W-:Y:S04]  /*1325e0*/  STL [R1+0x44c], R2 ;  /* 0x00044c0201007387 */ /* 0x0001e80000100800 */
[----:B------:R-:W3:Y:S04]  /*1325f0*/  LDL.LU R10, [R1+0x1ed0] ;  /* 0x001ed000010a7983 */ /* 0x000ee80000300800 */
[----:B------:R-:W3:Y:S01]  /*132600*/  LDL.LU R4, [R1+0x1ed4] ;  /* 0x001ed40001047983 */ /* 0x000ee20000300800 */
[----:B0-----:R-:W-:-:S03]  /*132610*/  SHF.R.S32.HI R2, RZ, 0x1f, R0 ;  /* 0x0000001fff027819 */ /* 0x001fc60000011400 */
[----:B------:R-:W3:Y:S01]  /*132620*/  LDL.LU R6, [R1+0x1ed8] ;  /* 0x001ed80001067983 */ /* 0x000ee20000300800 */
        /* <DEDUP_REMOVED lines=9> */
[----:B0-----:R-:W2:Y:S04]  /*1326c0*/  LDL.LU R11, [R1+0x1ee0] ;  /* 0x001ee000010b7983 */ /* 0x001ea80000300800 */
[----:B------:R-:W2:Y:S04]  /*1326d0*/  LDL.LU R13, [R1+0x1ee4] ;  /* 0x001ee400010d7983 */ /* 0x000ea80000300800 */
[----:B------:R0:W-:Y:S04]  /*1326e0*/  STL.64 [R1+0x17a0], R24 ;  /* 0x0017a01801007387 */ /* 0x0001e80000100a00 */
[----:B0-----:R-:W2:Y:S01]  /*1326f0*/  LDL.LU.64 R24, [R1+0x6738] ;  /* 0x0067380001187983 */ /* 0x001ea20000300a00 */
[----:B------:R-:W-:-:S02]  /*132700*/  F2FP.SATFINITE.E4M3.F32.PACK_AB_MERGE_C R20, R12, R21, RZ ;  /* 0x000000150c14723e */ /* 0x000fc400048070ff */
[----:B----4-:R-:W-:Y:S02]  /*132710*/  F2FP.SATFINITE.E4M3.F32.PACK_AB_MERGE_C R12, R9, R8, RZ ;  /* 0x00000008090c723e */ /* 0x010fe400048070ff */
[----:B------:R-:W4:Y:S04]  /*132720*/  LDL.LU R8, [R1+0x1ee8] ;  /* 0x001ee80001087983 */ /* 0x000f280000300800 */
[----:B------:R2:W-:Y:S04]  /*132730*/  STL [R1+0x430], R20 ;  /* 0x0004301401007387 */ /* 0x0005e80000100800 */
[----:B------:R-:W4:Y:S04]  /*132740*/  LDL.LU R9, [R1+0x1eec] ;  /* 0x001eec0001097983 */ /* 0x000f280000300800 */
[----:B------:R-:W-:Y:S01]  /*132750*/  STL [R1+0x408], R12 ;  /* 0x0004080c01007387 */ /* 0x000fe20000100800 */
[----:B---3--:R-:W-:-:S02]  /*132760*/  F2FP.SATFINITE.E4M3.F32.PACK_AB_MERGE_C R23, R23, R22, RZ ;  /* 0x000000161717723e */ /* 0x008fc400048070ff */
[----:B--2---:R-:W-:Y:S01]  /*132770*/  IADD3 R20, P1, R0, R25, RZ ;  /* 0x0000001900147210 */ /* 0x004fe20007f3e0ff */
[----:B------:R-:W-:Y:S04]  /*132780*/  STL [R1+0x6710], R25 ;  /* 0x0067101901007387 */ /* 0x000fe80000100800 */
[----:B------:R-:W-:-:S05]  /*132790*/  IMAD.X R21, R2, 0x1, R24, P1 ;  /* 0x0000000102157824 */ /* 0x000fca00008e0618 */
[----:B------:R0:W-:Y:S04]  /*1327a0*/  STL.64 [R1+0x1798], R20 ;  /* 0x0017981401007387 */ /* 0x0001e80000100a00 */
[----:B0-----:R-:W2:Y:S04]  /*1327b0*/  LDL.LU.64 R20, [R1+0x6730] ;  /* 0x0067300001147983 */ /* 0x001ea80000300a00 */
[----:B------:R-:W3:Y:S04]  /*1327c0*/  LDL.LU R25, [R1+0x1ef8] ;  /* 0x001ef80001197983 */ /* 0x000ee80000300800 */
[----:B------:R-:W3:Y:S04]  /*1327d0*/  LDL.LU R12, [R1+0x1efc] ;  /* 0x001efc00010c7983 */ /* 0x000ee80000300800 */
[----:B------:R0:W-:Y:S04]  /*1327e0*/  STL [R1+0x6714], R24 ;  /* 0x0067141801007387 */ /* 0x0001e80000100800 */
[----:B0-----:R-:W3:Y:S04]  /*1327f0*/  LDL.LU R24, [R1+0x1ef4] ;  /* 0x001ef40001187983 */ /* 0x001ee80000300800 */
[----:B------:R-:W4:Y:S04]  /*132800*/  LDL.LU R22, [R1+0x672c] ;  /* 0x00672c0001167983 */ /* 0x000f280000300800 */
[----:B------:R0:W-:Y:S04]  /*132810*/  STL [R1+0x414], R23 ;  /* 0x0004141701007387 */ /* 0x0001e80000100800 */
[----:B0-----:R-:W2:Y:S01]  /*132820*/  LDL.LU R23, [R1+0x6728] ;  /* 0x0067280001177983 */ /* 0x001ea20000300800 */
[----:B------:R-:W-:-:S05]  /*132830*/  F2FP.SATFINITE.E4M3.F32.PACK_AB_MERGE_C R19, R19, R18, RZ ;  /* 0x000000121313723e */ /* 0x000fca00048070ff */
[----:B------:R4:W-:Y:S01]  /*132840*/  STL [R1+0x3cc], R19 ;  /* 0x0003cc1301007387 */ /* 0x0009e20000100800 */
[----:B------:R-:W-:Y:S02]  /*132850*/  F2FP.SATFINITE.E4M3.F32.PACK_AB_MERGE_C R7, R7, R3, RZ ;  /* 0x000000030707723e */ /* 0x000fe400048070ff */
[----:B------:R-:W-:Y:S02]  /*132860*/  F2FP.SATFINITE.E4M3.F32.PACK_AB_MERGE_C R4, R4, R10, RZ ;  /* 0x0000000a0404723e */ /* 0x000fe400048070ff */
[----:B--2---:R-:W-:Y:S01]  /*132870*/  IADD3 R18, P1, R0, R23, RZ ;  /* 0x0000001700127210 */ /* 0x004fe20007f3e0ff */
[----:B------:R0:W-:Y:S04]  /*132880*/  STL [R1+0x6700], R23 ;  /* 0x0067001701007387 */ /* 0x0001e80000100800 */
[----:B----4-:R-:W-:Y:S01]  /*132890*/  IMAD.X R19, R2, 0x1, R22, P1 ;  /* 0x0000000102137824 */ /* 0x010fe200008e0616 */
[----:B0-----:R-:W2:Y:S04]  /*1328a0*/  LDL.LU R23, [R1+0x1ef0] ;  /* 0x001ef00001177983 */ /* 0x001ea80000300800 */
[----:B------:R-:W-:Y:S04]  /*1328b0*/  STL [R1+0x6704], R22 ;  /* 0x0067041601007387 */ /* 0x000fe80000100800 */
[----:B------:R0:W-:Y:S04]  /*1328c0*/  STL.64 [R1+0x1790], R18 ;  /* 0x0017901201007387 */ /* 0x0001e80000100a00 */
[----:B------:R-:W4:Y:S01]  /*1328d0*/  LDL.LU R3, [R1+0x1f00] ;  /* 0x001f000001037983 */ /* 0x000f220000300800 */
[----:B0-----:R-:W-:-:S03]  /*1328e0*/  IADD3 R18, P1, R0, R21, RZ ;  /* 0x0000001500127210 */ /* 0x001fc60007f3e0ff */
[----:B------:R0:W-:Y:S02]  /*1328f0*/  STL [R1+0x3d4], R7 ;  /* 0x0003d40701007387 */ /* 0x0001e40000100800 */
[----:B------:R-:W-:Y:S02]  /*132900*/  IMAD.X R19, R2, 0x1, R20, P1 ;  /* 0x0000000102137824 */ /* 0x000fe400008e0614 */
[----:B0-----:R-:W4:Y:S04]  /*132910*/  LDL.LU R7, [R1+0x1f04] ;  /* 0x001f040001077983 */ /* 0x001f280000300800 */
[----:B------:R0:W-:Y:S04]  /*132920*/  STL [R1+0x3b0], R4 ;  /* 0x0003b00401007387 */ /* 0x0001e80000100800 */
[----:B------:R-:W4:Y:S04]  /*132930*/  LDL.LU R10, [R1+0x1f08] ;  /* 0x001f0800010a7983 */ /* 0x000f280000300800 */
[----:B0-----:R-:W4:Y:S04]  /*132940*/  LDL.LU R4, [R1+0x1f0c] ;  /* 0x001f0c0001047983 */ /* 0x001f280000300800 */
[----:B------:R0:W-:Y:S04]  /*132950*/  STL.64 [R1+0x1788], R18 ;  /* 0x0017881201007387 */ /* 0x0001e80000100a00 */
[----:B0-----:R-:W2:Y:S04]  /*132960*/  LDL.LU.64 R18, [R1+0x6720] ;  /* 0x0067200001127983 */ /* 0x001ea80000300a00 */
[----:B------:R0:W-:Y:S02]  /*132970*/  STL.64 [R1+0x6708], R20 ;  /* 0x0067081401007387 */ /* 0x0001e40000100a00 */
[----:B0-----:R-:W-:-:S02]  /*132980*/  F2FP.SATFINITE.E4M3.F32.PACK_AB_MERGE_C R20, R5, R6, RZ ;  /* 0x000000060514723e */ /* 0x001fc400048070ff */
[----:B------:R-:W4:Y:S01]  /*132990*/  LDL.LU R5, [R1+0x1f10] ;  /* 0x001f100001057983 */ /* 0x000f220000300800 */
[----:B------:R-:W-:-:S03]  /*1329a0*/  F2FP.SATFINITE.E4M3.F32.PACK_AB_MERGE_C R6, R13, R11, RZ ;  /* 0x0000000b0d06723e */ /* 0x000fc600048070ff */
[----:B------:R2:W-:Y:S04]  /*1329b0*/  STL [R1+0x3bc], R20 ;  /* 0x0003bc1401007387 */ /* 0x0005e80000100800 */
[----:B------:R-:W4:Y:S01]  /*1329c0*/  LDL.LU R13, [R1+0x1f14] ;  /* 0x001f1400010d7983 */ /* 0x000f220000300800 */
[----:B------:R-:W-:-:S03]  /*1329d0*/  F2FP.SATFINITE.E4M3.F32.PACK_AB_MERGE_C R8, R9, R8, RZ ;  /* 0x000000080908723e */ /* 0x000fc600048070ff */
[----:B------:R0:W-:Y:S01]  /*1329e0*/  STL [R1+0x398], R6 ;  /* 0x0003980601007387 */ /* 0x0001e20000100800 */
[----:B---3--:R-:W-:Y:S02]  /*1329f0*/  F2FP.SATFINITE.E4M3.F32.PACK_AB_MERGE_C R12, R12, R25, RZ ;  /* 0x000000190c0c723e */ /* 0x008fe400048070ff */
[----:B--2---:R-:W-:Y:S01]  /*132a00*/  IADD3 R20, P1, R0, R19, RZ ;  /* 0x0000001300147210 */ /* 0x004fe20007f3e0ff */
[----:B------:R1:W-:Y:S04]  /*132a10*/  STL.64 [R1+0x66f8], R18 ;  /* 0x0066f81201007387 */ /* 0x0003e80000100a00 */
[----:B------:R-:W-:Y:S01]  /*132a20*/  IMAD.X R21, R2, 0x1, R18, P1 ;  /* 0x0000000102157824 */ /* 0x000fe200008e0612 */
[----:B0-----:R-:W2:Y:S04]  /*132a30*/  LDL.LU R6, [R1+0x1f18] ;  /* 0x001f180001067983 */ /* 0x001ea80000300800 */
[----:B------:R0:W-:Y:S01]  /*132a40*/  STL.64 [R1+0x1780], R20 ;  /* 0x0017801401007387 */ /* 0x0001e20000100a00 */
[----:B-1----:R-:W-:-:S03]  /*132a50*/  IADD3 R18, P1, R0, R17, RZ ;  /* 0x0000001100127210 */ /* 0x002fc60007f3e0ff */
[----:B------:R-:W2:Y:S04]  /*132a60*/  LDL.LU R11, [R1+0x1f1c] ;  /* 0x001f1c00010b7983 */ /* 0x000ea80000300800 */
[----:B------:R1:W-:Y:S01]  /*132a70*/  STL [R1+0x39c], R8 ;  /* 0x00039c0801007387 */ /* 0x0003e20000100800 */
[----:B------:R-:W-:Y:S01]  /*132a80*/  IMAD.X R19, R2, 0x1, R15, P1 ;  /* 0x0000000102137824 */ /* 0x000fe200008e060f */
[----:B0-----:R-:W-:Y:S02]  /*132a90*/  F2FP.SATFINITE.E4M3.F32.PACK_AB_MERGE_C R20, R24, R23, RZ ;  /* 0x000000171814723e */ /* 0x001fe400048070ff */
[----:B-1----:R-:W3:Y:S04]  /*132aa0*/  LDL.LU R8, [R1+0x1f20] ;  /* 0x001f200001087983 */ /* 0x002ee80000300800 */
[----:B------:R-:W3:Y:S04]  /*132ab0*/  LDL.LU R9, [R1+0x1f24] ;  /* 0x001f240001097983 */ /* 0x000ee80000300800 */
[----:B------:R-:W-:Y:S04]  /*132ac0*/  STL [R1+0x370], R20 ;  /* 0x0003701401007387 */ /* 0x000fe80000100800 */
[----:B------:R0:W-:Y:S04]  /*132ad0*/  STL.64 [R1+0x1778], R18 ;  /* 0x0017781201007387 */ /* 0x0001e80000100a00 */
[----:B------:R-:W-:Y:S04]  /*132ae0*/  STL.64 [R1+0x6718], R16 ;  /* 0x0067181001007387 */ /* 0x000fe80000100a00 */
[----:B------:R-:W-:Y:S04]  /*132af0*/  STL [R1+0x37c], R12 ;  /* 0x00037c0c01007387 */ /* 0x000fe80000100800 */
[----:B------:R-:W3:Y:S04]  /*132b00*/  LDL.LU R24, [R1+0x1f28] ;  /* 0x001f280001187983 */ /* 0x000ee80000300800 */
[----:B------:R-:W3:Y:S01]  /*132b10*/  LDL.LU R25, [R1+0x1f2c] ;  /* 0x001f2c0001197983 */ /* 0x000ee20000300800 */
[----:B0-----:R-:W-:-:S03]  /*132b20*/  IADD3 R18, P1, R0, R16, RZ ;  /* 0x0000001000127210 */ /* 0x001fc60007f3e0ff */
[----:B------:R-:W3:Y:S02]  /*132b30*/  LDL.LU R20, [R1+0x1f40] ;  /* 0x001f400001147983 */ /* 0x000ee40000300800 */
[----:B------:R-:W-:Y:S01]  /*132b40*/  IMAD.X R19, R2, 0x1, R14, P1 ;  /* 0x0000000102137824 */ /* 0x000fe200008e060e */
[----:B----4-:R-:W-:-:S04]  /*132b50*/  F2FP.SATFINITE.E4M3.F32.PACK_AB_MERGE_C R3, R7, R3, RZ ;  /* 0x000000030703723e */ /* 0x010fc800048070ff */
[----:B------:R0:W-:Y:S01]  /*132b60*/  STL.64 [R1+0x1770], R18 ;  /* 0x0017701201007387 */ /* 0x0001e20000100a00 */
[----:B------:R-:W-:-:S03]  /*132b70*/  F2FP.SATFINITE.E4M3.F32.PACK_AB_MERGE_C R2, R4, R10, RZ ;  /* 0x0000000a0402723e */ /* 0x000fc600048070ff */
[----:B------:R-:W4:Y:S01]  /*132b80*/  LDL.LU R21, [R1+0x1f44] ;  /* 0x001f440001157983 */ /* 0x000f220000300800 */
[----:B------:R-:W-:Y:S01]  /*132b90*/  VIADD R0, R0, UR5 ;  /* 0x0000000500007c36 */ /* 0x000fe20008000000 */
[----:B------:R-:W-:Y:S01]  /*132ba0*/  F2FP.SATFINITE.E4M3.F32.PACK_AB_MERGE_C R13, R13, R5, RZ ;  /* 0x000000050d0d723e */ /* 0x000fe200048070ff */
[----:B------:R-:W-:Y:S01]  /*132bb0*/  ULDC UR5, c[0x0][0x248] ;  /* 0x0000920000057ab9 */ /* 0x000fe20000000800 */
[----:B------:R-:W4:Y:S04]  /*132bc0*/  LDL.LU R22, [R1+0x1f48] ;  /* 0x001f480001167983 */ /* 0x000f280000300800 */
[----:B------:R-:W4:Y:S04]  /*132bd0*/  LDL.LU R23, [R1+0x1f4c] ;  /* 0x001f4c0001177983 */ /* 0x000f280000300800 */
[----:B0-----:R-:W4:Y:S04]  /*132be0*/  LDL.LU R18, [R1+0x1f50] ;  /* 0x001f500001127983 */ /* 0x001f280000300800 */
[----:B------:R-:W4:Y:S04]  /*132bf0*/  LDL.LU R19, [R1+0x1f54] ;  /* 0x001f540001137983 */ /* 0x000f280000300800 */
[----:B------:R-:W4:Y:S01]  /*132c00*/  LDL.LU R12, [R1+0x1f58] ;  /* 0x001f5800010c7983 */ /* 0x000f220000300800 */
[----:B------:R-:W-:-:S03]  /*132c10*/  SHF.R.S32.HI R5, RZ, 0x1f, R0 ;  /* 0x0000001fff057819 */ /* 0x000fc60000011400 */
[----:B------:R-:W-:Y:S04]  /*132c20*/  STL [R1+0x348], R3 ;  /* 0x0003480301007387 */ /* 0x000fe80000100800 */
[----:B------:R-:W4:Y:S04]  /*132c30*/  LDL.LU R7, [R1+0x1f5c] ;  /* 0x001f5c0001077983 */ /* 0x000f280000300800 */
[----:B------:R0:W-:Y:S04]  /*132c40*/  STL [R1+0x354], R2 ;  /* 0x0003540201007387 */ /* 0x0001e80000100800 */
[----:B------:R-:W4:Y:S04]  /*132c50*/  LDL.LU R10, [R1+0x1f70] ;  /* 0x001f7000010a7983 */ /* 0x000f280000300800 */
[----:B------:R-:W4:Y:S01]  /*132c60*/  LDL.LU R4, [R1+0x1f74] ;  /* 0x001f740001047983 */ /* 0x000f220000300800 */
[----:B0-----:R-:W-:-:S05]  /*132c70*/  IADD3 R2, P1, R0, R29, RZ ;  /* 0x0000001d00027210 */ /* 0x001fca0007f3e0ff */
[----:B------:R-:W-:Y:S01]  /*132c80*/  IMAD.X R3, R5, 0x1, R28, P1 ;  /* 0x0000000105037824 */ /* 0x000fe200008e061c */
[----:B------:R-:W-:Y:S01]  /*132c90*/  STL [R1+0x324], R13 ;  /* 0x0003240d01007387 */ /* 0x000fe20000100800 */
[----:B------:R-:W-:-:S03]  /*132ca0*/  IADD3 R16, P1, R0, R27, RZ ;  /* 0x0000001b00107210 */ /* 0x000fc60007f3e0ff */
[----:B------:R0:W-:Y:S02]  /*132cb0*/  STL.64 [R1+0x1768], R2 ;  /* 0x0017680201007387 */ /* 0x0001e40000100a00 */
[----:B------:R-:W-:Y:S02]  /*132cc0*/  IMAD.X R17, R5, 0x1, R26, P1 ;  /* 0x0000000105117824 */ /* 0x000fe400008e061a */
[----:B0-----:R-:W4:Y:S04]  /*132cd0*/  LDL.LU R3, [R1+0x2050] ;  /* 0x0020500001037983 */ /* 0x001f280000300800 */
[----:B------:R-:W4:Y:S04]  /*132ce0*/  LDL.LU R13, [R1+0x2054] ;  /* 0x00205400010d7983 */ /* 0x000f280000300800 */
[----:B------:R-:W4:Y:S01]  /*132cf0*/  LDL.LU R2, [R1+0x205c] ;  /* 0x00205c0001027983 */ /* 0x000f220000300800 */
[----:B--2---:R-:W-:-:S05]  /*132d00*/  F2FP.SATFINITE.E4M3.F32.PACK_AB_MERGE_C R6, R11, R6, RZ ;  /* 0x000000060b06723e */ /* 0x004fca00048070ff */
[----:B------:R0:W-:Y:S04]  /*132d10*/  STL [R1+0x330], R6 ;  /* 0x0003300601007387 */ /* 0x0001e80000100800 */
[----:B0-----:R-:W2:Y:S01]  /*132d20*/  LDL.LU R6, [R1+0x20d0] ;  /* 0x0020d00001067983 */ /* 0x001ea20000300800 */
[----:B---3--:R-:W-:-:S05]  /*132d30*/  F2FP.SATFINITE.E4M3.F32.PACK_AB_MERGE_C R8, R9, R8, RZ ;  /* 0x000000080908723e */ /* 0x008fca00048070ff */
[----:B------:R0:W-:Y:S04]  /*132d40*/  STL [R1+0x300], R8 ;  /* 0x0003000801007387 */ /* 0x0001e80000100800 */
[----:B------:R-:W2:Y:S04]  /*132d50*/  LDL.LU R11, [R1+0x20d4] ;  /* 0x0020d400010b7983 */ /* 0x000ea80000300800 */
[----:B0-----:R-:W3:Y:S04]  /*132d60*/  LDL.LU R8, [R1+0x20d8] ;  /* 0x0020d80001087983 */ /* 0x001ee80000300800 */
[----:B------:R-:W3:Y:S04]  /*132d70*/  LDL.LU R9, [R1+0x20dc] ;  /* 0x0020dc0001097983 */ /* 0x000ee80000300800 */
[----:B------:R0:W-:Y:S01]  /*132d80*/  STL [R1+0x66f0], R27 ;  /* 0x0066f01b01007387 */ /* 0x0001e20000100800 */
[----:B------:R-:W-:-:S03]  /*132d90*/  F2FP.SATFINITE.E4M3.F32.PACK_AB_MERGE_C R25, R25, R24, RZ ;  /* 0x000000181919723e */ /* 0x000fc600048070ff */
[----:B0-----:R-:W2:Y:S04]  /*132da0*/  LDL.LU R27, [R1+0x2058] ;  /* 0x00205800011b7983 */ /* 0x001ea80000300800 */
[----:B------:R0:W-:Y:S04]  /*132db0*/  STL.64 [R1+0x1760], R16 ;  /* 0x0017601001007387 */ /* 0x0001e80000100a00 */
[----:B0-----:R-:W3:Y:S04]  /*132dc0*/  LDL.LU.64 R16, [R1+0x6718] ;  /* 0x0067180001107983 */ /* 0x001ee80000300a00 */
[----:B------:R-:W2:Y:S04]  /*132dd0*/  LDL.LU R24, [R1+0x6714] ;  /* 0x0067140001187983 */ /* 0x000ea80000300800 */
[----:B------:R0:W-:Y:S04]  /*132de0*/  STL [R1+0x304], R25 ;  /* 0x0003041901007387 */ /* 0x0001e80000100800 */
[----:B0-----:R-:W3:Y:S01]  /*132df0*/  LDL.LU R25, [R1+0x6710] ;  /* 0x0067100001197983 */ /* 0x001ee20000300800 */
[----:B----4-:R-:W-:-:S05]  /*132e00*/  F2FP.SATFINITE.E4M3.F32.PACK_AB_MERGE_C R21, R21, R20, RZ ;  /* 0x000000141515723e */ /* 0x010fca00048070ff */
[----:B------:R2:W-:Y:S01]  /*132e10*/  STL [R1+0x2d8], R21 ;  /* 0x0002d81501007387 */ /* 0x0005e20000100800 */
[----:B------:R-:W-:Y:S02]  /*132e20*/  F2FP.SATFINITE.E4M3.F32.PACK_AB_MERGE_C R23, R23, R22, RZ ;  /* 0x000000161717723e */ /* 0x000fe400048070ff */
[----:B---3--:R-:W-:-:S05]  /*132e30*/  IADD3 R20, P1, R0, R25, RZ ;  /* 0x0000001900147210 */ /* 0x008fca0007f3e0ff */
[----:B--2---:R-:W-:-:S05]  /*132e40*/  IMAD.X R21, R5, 0x1, R24, P1 ;  /* 0x0000000105157824 */ /* 0x004fca00008e0618 */
[----:B------:R0:W-:Y:S04]  /*132e50*/  STL.64 [R1+0x1758], R20 ;  /* 0x0017581401007387 */ /* 0x0001e80000100a00 */
[----:B0-----:R-:W2:Y:S04]  /*132e60*/  LDL.LU.64 R20, [R1+0x6708] ;  /* 0x0067080001147983 */ /* 0x001ea80000300a00 */
[----:B------:R-:W3:Y:S04]  /*132e70*/  LDL.LU R22, [R1+0x6704] ;  /* 0x0067040001167983 */ /* 0x000ee80000300800 */
[----:B------:R0:W-:Y:S04]  /*132e80*/  STL [R1+0x2cc], R23 ;  /* 0x0002cc1701007387 */ /* 0x0001e80000100800 */
[----:B0-----:R-:W4:Y:S01]  /*132e90*/  LDL.LU R23, [R1+0x6700] ;  /* 0x0067000001177983 */ /* 0x001f220000300800 */
[----:B------:R-:W-:-:S05]  /*132ea0*/  F2FP.SATFINITE.E4M3.F32.PACK_AB_MERGE_C R19, R19, R18, RZ ;  /* 0x000000121313723e */ /* 0x000fca00048070ff */
[----:B------:R0:W-:Y:S01]  /*132eb0*/  STL [R1+0x2ac], R19 ;  /* 0x0002ac1301007387 */ /* 0x0001e20000100800 */
[----:B------:R-:W-:Y:S02]  /*132ec0*/  F2FP.SATFINITE.E4M3.F32.PACK_AB_MERGE_C R7, R7, R12, RZ ;  /* 0x0000000c0707723e */ /* 0x000fe400048070ff */
[----:B------:R-:W-:Y:S02]  /*132ed0*/  F2FP.SATFINITE.E4M3.F32.PACK_AB_MERGE_C R4, R4, R10, RZ ;  /* 0x0000000a0404723e */ /* 0x000fe400048070ff */
[----:B----4-:R-:W-:Y:S01]  /*132ee0*/  IADD3 R18, P1, R0, R23, RZ ;  /* 0x0000001700127210 */ /* 0x010fe20007f3e0ff */
[----:B---3--:R1:W-:Y:S04]  /*132ef0*/  STL.64 [R1+0x66e8], R22 ;  /* 0x0066e81601007387 */ /* 0x0083e80000100a00 */
[----:B0-----:R-:W-:-:S02]  /*132f00*/  IMAD.X R19, R5, 0x1, R22, P1 ;  /* 0x0000000105137824 */ /* 0x001fc400008e0616 */
[----:B-1----:R-:W3:Y:S04]  /*132f10*/  LDL.LU R22, [R1+0x1f78] ;  /* 0x001f780001167983 */ /* 0x002ee80000300800 */
[----:B------:R-:W3:Y:S04]  /*132f20*/  LDL.LU R23, [R1+0x1f7c] ;  /* 0x001f7c0001177983 */ /* 0x000ee80000300800 */
[----:B------:R2:W-:Y:S04]  /*132f30*/  STL.64 [R1+0x1750], R18 ;  /* 0x0017501201007387 */ /* 0x0005e80000100a00 */
[----:B------:R-:W-:Y:S01]  /*132f40*/  STL [R1+0x2b4], R7 ;  /* 0x0002b40701007387 */ /* 0x000fe20000100800 */
[----:B--2---:R-:W-:-:S03]  /*132f50*/  IADD3 R18, P1, R0, R21, RZ ;  /* 0x0000001500127210 */ /* 0x004fc60007f3e0ff */
[----:B------:R-:W-:Y:S02]  /*132f60*/  STL [R1+0x228], R4 ;  /* 0x0002280401007387 */ /* 0x000fe40000100800 */
[----:B------:R-:W-:-:S05]  /*132f70*/  IMAD.X R19, R5, 0x1, R20, P1 ;  /* 0x0000000105137824 */ /* 0x000fca00008e0614 */
[----:B------:R0:W-:Y:S04]  /*132f80*/  STL.64 [R1+0x1748], R18 ;  /* 0x0017481201007387 */ /* 0x0001e80000100a00 */
[----:B0-----:R-:W2:Y:S04]  /*132f90*/  LDL.LU.64 R18, [R1+0x66f8] ;  /* 0x0066f80001127983 */ /* 0x001ea80000300a00 */
[----:B------:R-:W4:Y:S04]  /*132fa0*/  LDL.LU R12, [R1+0x20c0] ;  /* 0x0020c000010c7983 */ /* 0x000f280000300800 */
[----:B------:R-:W4:Y:S04]  /*132fb0*/  LDL.LU R10, [R1+0x20c4] ;  /* 0x0020c400010a7983 */ /* 0x000f280000300800 */
[----:B------:R-:W4:Y:S01]  /*132fc0*/  LDL.LU R7, [R1+0x20c8] ;  /* 0x0020c80001077983 */ /* 0x000f220000300800 */
[----:B------:R-:W-:-:S03]  /*132fd0*/  F2FP.SATFINITE.E4M3.F32.PACK_AB_MERGE_C R3, R13, R3, RZ ;  /* 0x000000030d03723e */ /* 0x000fc600048070ff */
[----:B------:R-:W4:Y:S04]  /*132fe0*/  LDL.LU R4, [R1+0x20cc] ;  /* 0x0020cc0001047983 */ /* 0x000f280000300800 */
[----:B------:R-:W-:Y:S01]  /*132ff0*/  STL.64 [R1+0x66e0], R20 ;  /* 0x0066e01401007387 */ /* 0x000fe20000100a00 */
[----:B---3--:R-:W-:-:S05]  /*133000*/  F2FP.SATFINITE.E4M3.F32.PACK_AB_MERGE_C R22, R23, R22, RZ ;  /* 0x000000161716723e */ /* 0x008fca00048070ff */
[----:B------:R-:W-:Y:S04]  /*133010*/  STL [R1+0x224], R22 ;  /* 0x0002241601007387 */ /* 0x000fe80000100800 */
        /* <DEDUP_REMOVED lines=9> */
[----:B-1----:R-:W-:Y:S02]  /*1330b0*/  F2FP.SATFINITE.E4M3.F32.PACK_AB_MERGE_C R20, R2, R27, RZ ;  /* 0x0000001b0214723e */ /* 0x002fe400048070ff */
[----:B------:R-:W-:-:S03]  /*1330c0*/  F2FP.SATFINITE.E4M3.F32.PACK_AB_MERGE_C R2, R11, R6, RZ ;  /* 0x000000060b02723e */ /* 0x000fc600048070ff */
[----:B------:R-:W-:Y:S01]  /*1330d0*/  STL [R1+0x208], R20 ;  /* 0x0002081401007387 */ /* 0x000fe20000100800 */
[----:B------:R-:W-:-:S03]  /*1330e0*/  F2FP.SATFINITE.E4M3.F32.PACK_AB_MERGE_C R11, R9, R8, RZ ;  /* 0x00000008090b723e */ /* 0x000fc600048070ff */
[----:B------:R0:W-:Y:S04]  /*1330f0*/  STL [R1+0x1e4], R2 ;  /* 0x0001e40201007387 */ /* 0x0001e80000100800 */
[----:B------:R-:W2:Y:S04]  /*133100*/  LDL.LU R27, [R1+0x20e8] ;  /* 0x0020e800011b7983 */ /* 0x000ea80000300800 */
[----:B0-----:R-:W2:Y:S04]  /*133110*/  LDL.LU R2, [R1+0x2204] ;  /* 0x0022040001027983 */ /* 0x001ea80000300800 */
[----:B------:R0:W-:Y:S04]  /*133120*/  STL.64 [R1+0x1738], R18 ;  /* 0x0017381201007387 */ /* 0x0001e80000100a00 */
[----:B------:R-:W2:Y:S04]  /*133130*/  LDL.LU R22, [R1+0x2208] ;  /* 0x0022080001167983 */ /* 0x000ea80000300800 */
[----:B------:R-:W2:Y:S01]  /*133140*/  LDL.LU R23, [R1+0x220c] ;  /* 0x00220c0001177983 */ /* 0x000ea20000300800 */
[----:B0-----:R-:W-:-:S03]  /*133150*/  IADD3 R18, P1, R0, R16, RZ ;  /* 0x0000001000127210 */ /* 0x001fc60007f3e0ff */
[----:B------:R-:W2:Y:S04]  /*133160*/  LDL.LU R6, [R1+0x20b0] ;  /* 0x0020b00001067983 */ /* 0x000ea80000300800 */
[----:B------:R-:W2:Y:S01]  /*133170*/  LDL.LU R8, [R1+0x20b4] ;  /* 0x0020b40001087983 */ /* 0x000ea20000300800 */
[----:B------:R-:W-:-:S03]  /*133180*/  IMAD.X R19, R5, 0x1, R14, P1 ;  /* 0x0000000105137824 */ /* 0x000fc600008e060e */
[----:B------:R0:W-:Y:S01]  /*133190*/  STL [R1+0x632c], R11 ;  /* 0x00632c0b01007387 */ /* 0x0001e20000100800 */
[----:B----4-:R-:W-:-:S03]  /*1331a0*/  F2FP.SATFINITE.E4M3.F32.PACK_AB_MERGE_C R10, R10, R12, RZ ;  /* 0x0000000c0a0a723e */ /* 0x010fc600048070ff */
[----:B0-----:R-:W4:Y:S04]  /*1331b0*/  LDL.LU R11, [R1+0x2200] ;  /* 0x00220000010b7983 */ /* 0x001f280000300800 */
[----:B------:R-:W-:Y:S04]  /*1331c0*/  STL.64 [R1+0x66d0], R16 ;  /* 0x0066d01001007387 */ /* 0x000fe80000100a00 */
[----:B------:R-:W4:Y:S04]  /*1331d0*/  LDL.LU R20, [R1+0x20b8] ;  /* 0x0020b80001147983 */ /* 0x000f280000300800 */
[----:B------:R-:W4:Y:S04]  /*1331e0*/  LDL.LU R21, [R1+0x20bc] ;  /* 0x0020bc0001157983 */ /* 0x000f280000300800 */
[----:B------:R-:W4:Y:S04]  /*1331f0*/  LDL.LU R5, [R1+0x21f0] ;  /* 0x0021f00001057983 */ /* 0x000f280000300800 */
[----:B------:R-:W-:Y:S04]  /*133200*/  STL.64 [R1+0x1730], R18 ;  /* 0x0017301201007387 */ /* 0x000fe80000100a00 */
[----:B------:R-:W4:Y:S04]  /*133210*/  LDL.LU R9, [R1+0x21f4] ;  /* 0x0021f40001097983 */ /* 0x000f280000300800 */
[----:B------:R0:W-:Y:S04]  /*133220*/  STL [R1+0x6360], R10 ;  /* 0x0063600a01007387 */ /* 0x0001e80000100800 */
[----:B0-----:R-:W2:Y:S01]  /*133230*/  LDL.LU R10, [R1+0x20ec] ;  /* 0x0020ec00010a7983 */ /* 0x001ea20000300800 */
[----:B------:R-:W-:Y:S01]  /*133240*/  F2FP.SATFINITE.E4M3.F32.PACK_AB_MERGE_C R12, R4, R7, RZ ;  /* 0x00000007040c723e */ /* 0x000fe200048070ff */
[----:B------:R-:W-:Y:S01]  /*133250*/  VIADD R0, R0, UR5 ;  /* 0x0000000500007c36 */ /* 0x000fe20008000000 */
[----:B------:R-:W-:Y:S01]  /*133260*/  ULDC UR5, c[0x0][0x248] ;  /* 0x0000920000057ab9 */ /* 0x000fe20000000800 */
[----:B------:R-:W4:Y:S04]  /*133270*/  LDL.LU R7, [R1+0x21f8] ;  /* 0x0021f80001077983 */ /* 0x000f280000300800 */
[----:B------:R-:W4:Y:S04]  /*133280*/  LDL.LU R4, [R1+0x21fc] ;  /* 0x0021fc0001047983 */ /* 0x000f280000300800 */
[----:B------:R0:W-:Y:S04]  /*133290*/  STL [R1+0x1c4], R12 ;  /* 0x0001c40c01007387 */ /* 0x0001e80000100800 */
[----:B------:R-:W4:Y:S04]  /*1332a0*/  LDL.LU R18, [R1+0x21e0] ;  /* 0x0021e00001127983 */ /* 0x000f280000300800 */
[----:B------:R-:W4:Y:S01]  /*1332b0*/  LDL.LU R19, [R1+0x21e4] ;  /* 0x0021e40001137983 */ /* 0x000f220000300800 */
[----:B0-----:R-:W-:-:S02]  /*1332c0*/  IADD3 R12, P1, R0, R29, RZ ;  /* 0x0000001d000c7210 */ /* 0x001fc40007f3e0ff */
[----:B---3--:R-:W-:Y:S02]  /*1332d0*/  F2FP.SATFINITE.E4M3.F32.PACK_AB_MERGE_C R16, R13, R3, RZ ;  /* 0x000000030d10723e */ /* 0x008fe400048070ff */
[----:B------:R-:W-:-:S03]  /*1332e0*/  SHF.R.S32.HI R3, RZ, 0x1f, R0 ;  /* 0x0000001fff037819 */ /* 0x000fc60000011400 */
[----:B------:R0:W-:Y:S02]  /*1332f0*/  STL [R1+0x190], R16 ;  /* 0x0001901001007387 */ /* 0x0001e40000100800 */
[----:B------:R-:W-:Y:S02]  /*133300*/  IMAD.X R13, R3, 0x1, R28, P1 ;  /* 0x00000001030d7824 */ /* 0x000fe400008e061c */
[----:B0-----:R-:W3:Y:S04]  /*133310*/  LDL.LU R16, [R1+0x21e8] ;  /* 0x0021e80001107983 */ /* 0x001ee80000300800 */
[----:B------:R-:W3:Y:S04]  /*133320*/  LDL.LU R17, [R1+0x21ec] ;  /* 0x0021ec0001117983 */ /* 0x000ee80000300800 */
[----:B------:R0:W-:Y:S04]  /*133330*/  STL.64 [R1+0x1728], R12 ;  /* 0x0017280c01007387 */ /* 0x0001e80000100a00 */
[----:B0-----:R-:W3:Y:S04]  /*133340*/  LDL.LU R12, [R1+0x21d0] ;  /* 0x0021d000010c7983 */ /* 0x001ee80000300800 */
[----:B------:R-:W3:Y:S01]  /*133350*/  LDL.LU R13, [R1+0x21d4] ;  /* 0x0021d400010d7983 */ /* 0x000ee20000300800 */
[----:B--2---:R-:W-:-:S03]  /*133360*/  F2FP.SATFINITE.E4M3.F32.PACK_AB_MERGE_C R10, R10, R27, RZ ;  /* 0x0000001b0a0a723e */ /* 0x004fc600048070ff */
[----:B------:R-:W2:Y:S04]  /*133370*/  LDL.LU R27, [R1+0x66f0] ;  /* 0x0066f000011b7983 */ /* 0x000ea80000300800 */
[----:B------:R2:W-:Y:S01]  /*133380*/  STL [R1+0x194], R10 ;  /* 0x0001940a01007387 */ /* 0x0005e20000100800 */
[----:B----4-:R-:W-:Y:S02]  /*133390*/  F2FP.SATFINITE.E4M3.F32.PACK_AB_MERGE_C R2, R2, R11, RZ ;  /* 0x0000000b0202723e */ /* 0x010fe400048070ff */
[----:B------:R-:W-:-:S03]  /*1333a0*/  F2FP.SATFINITE.E4M3.F32.PACK_AB_MERGE_C R22, R23, R22, RZ ;  /* 0x000000161716723e */ /* 0x000fc600048070ff */
[----:B------:R-:W-:Y:S01]  /*1333b0*/  STL [R1+0x174], R2 ;  /* 0x0001740201007387 */ /* 0x000fe20000100800 */
[----:B--2---:R-:W-:-:S05]  /*1333c0*/  IADD3 R10, P1, R0, R27, RZ ;  /* 0x0000001b000a7210 */ /* 0x004fca0007f3e0ff */
[----:B------:R-:W-:-:S05]  /*1333d0*/  IMAD.X R11, R3, 0x1, R26, P1 ;  /* 0x00000001030b7824 */ /* 0x000fca00008e061a */
[----:B------:R0:W-:Y:S04]  /*1333e0*/  STL.64 [R1+0x1720], R10 ;  /* 0x0017200a01007387 */ /* 0x0001e80000100a00 */
[----:B0-----:R-:W2:Y:S01]  /*1333f0*/  LDL.LU R10, [R1+0x21c0] ;  /* 0x0021c000010a7983 */ /* 0x001ea20000300800 */
[----:B------:R-:W-:-:S03]  /*133400*/  F2FP.SATFINITE.E4M3.F32.PACK_AB_MERGE_C R11, R8, R6, RZ ;  /* 0x00000006080b723e */ /* 0x000fc600048070ff */
[----:B------:R-:W2:Y:S04]  /*133410*/  LDL.LU R2, [R1+0x21c4] ;  /* 0x0021c40001027983 */ /* 0x000ea80000300800 */
[----:B------:R-:W4:Y:S04]  /*133420*/  LDL.LU R6, [R1+0x21c8] ;  /* 0x0021c80001067983 */ /* 0x000f280000300800 */
[----:B------:R0:W-:Y:S04]  /*133430*/  STL [R1+0x188], R22 ;  /* 0x0001881601007387 */ /* 0x0001e80000100800 */
[----:B------:R-:W4:Y:S01]  /*133440*/  LDL.LU R8, [R1+0x21cc] ;  /* 0x0021cc0001087983 */ /* 0x000f220000300800 */
[----:B0-----:R-:W-:-:S03]  /*133450*/  IADD3 R22, P1, R0, R25, RZ ;  /* 0x0000001900167210 */ /* 0x001fc60007f3e0ff */
[----:B------:R-:W-:Y:S02]  /*133460*/  STL [R1+0x158], R11 ;  /* 0x0001580b01007387 */ /* 0x000fe40000100800 */
[----:B------:R-:W-:-:S05]  /*133470*/  IMAD.X R23, R3, 0x1, R24, P1 ;  /* 0x0000000103177824 */ /* 0x000fca00008e0618 */
[----:B------:R0:W-:Y:S04]  /*133480*/  STL.64 [R1+0x1718], R22 ;  /* 0x0017181601007387 */ /* 0x0001e80000100a00 */
[----:B0-----:R-:W3:Y:S01]  /*133490*/  LDL.LU.64 R22, [R1+0x66e8] ;  /* 0x0066e80001167983 */ /* 0x001ee20000300a00 */
[----:B------:R-:W-:Y:S02]  /*1334a0*/  F2FP.SATFINITE.E4M3.F32.PACK_AB_MERGE_C R11, R21, R20, RZ ;  /* 0x00000014150b723e */ /* 0x000fe400048070ff */
[----:B------:R-:W-:-:S03]  /*1334b0*/  F2FP.SATFINITE.E4M3.F32.PACK_AB_MERGE_C R5, R9, R5, RZ ;  /* 0x000000050905723e */ /* 0x000fc600048070ff */
[----:B------:R-:W-:Y:S04]  /*1334c0*/  STL [R1+0x160], R11 ;  /* 0x0001600b01007387 */ /* 0x000fe80000100800 */
[----:B------:R-:W-:Y:S01]  /*1334d0*/  STL [R1+0x1b68], R5 ;  /* 0x001b680501007387 */ /* 0x000fe20000100800 */
[----:B---3--:R-:W-:-:S05]  /*1334e0*/  IADD3 R20, P1, R0, R23, RZ ;  /* 0x0000001700147210 */ /* 0x008fca0007f3e0ff */
[----:B------:R-:W-:-:S05]  /*1334f0*/  IMAD.X R21, R3, 0x1, R22, P1 ;  /* 0x0000000103157824 */ /* 0x000fca00008e0616 */
[----:B------:R0:W-:Y:S04]  /*133500*/  STL.64 [R1+0x1710], R20 ;  /* 0x0017101401007387 */ /* 0x0001e80000100a00 */
[----:B0-----:R-:W3:Y:S01]  /*133510*/  LDL.LU.64 R20, [R1+0x66e0] ;  /* 0x0066e00001147983 */ /* 0x001ee20000300a00 */
[----:B------:R-:W-:Y:S02]  /*133520*/  F2FP.SATFINITE.E4M3.F32.PACK_AB_MERGE_C R4, R4, R7, RZ ;  /* 0x000000070404723e */ /* 0x000fe400048070ff */
        /* <DEDUP_REMOVED lines=11> */
[----:B-1----:R-:W3:Y:S04]  /*1335e0*/  LDL.LU R21, [R1+0x21b0] ;  /* 0x0021b00001157983 */ /* 0x002ee80000300800 */
[----:B------:R0:W-:Y:S04]  /*1335f0*/  STL.64 [R1+0x1708], R18 ;  /* 0x0017081201007387 */ /* 0x0001e80000100a00 */
[----:B0-----:R-:W2:Y:S01]  /*133600*/  LDL.LU.64 R18, [R1+0x66d8] ;  /* 0x0066d80001127983 */ /* 0x001ea20000300a00 */
[----:B------:R-:W-:-:S02]  /*133610*/  F2FP.SATFINITE.E4M3.F32.PACK_AB_MERGE_C R17, R17, R16, RZ ;  /* 0x000000101111723e */ /* 0x000fc400048070ff */
[----:B------:R-:W-:Y:S01]  /*133620*/  F2FP.SATFINITE.E4M3.F32.PACK_AB_MERGE_C R16, R13, R12, RZ ;  /* 0x0000000c0d10723e */ /* 0x000fe200048070ff */
[----:B------:R0:W-:Y:S04]  /*133630*/  STL [R1+0x66c4], R20 ;  /* 0x0066c41401007387 */ /* 0x0001e80000100800 */
[----:B0-----:R-:W3:Y:S04]  /*133640*/  LDL.LU R20, [R1+0x21dc] ;  /* 0x0021dc0001147983 */ /* 0x001ee80000300800 */
[----:B------:R-:W3:Y:S04]  /*133650*/  LDL.LU R12, [R1+0x21a8] ;  /* 0x0021a800010c7983 */ /* 0x000ee80000300800 */
[----:B------:R-:W-:Y:S04]  /*133660*/  STL [R1+0x1ad0], R17 ;  /* 0x001ad01101007387 */ /* 0x000fe80000100800 */
[----:B------:R-:W3:Y:S04]  /*133670*/  LDL.LU R13, [R1+0x21ac] ;  /* 0x0021ac00010d7983 */ /* 0x000ee80000300800 */
[----:B------:R2:W-:Y:S02]  /*133680*/  STL [R1+0x1a48], R16 ;  /* 0x001a481001007387 */ /* 0x0005e40000100800 */
[----:B--2---:R-:W-:-:S05]  /*133690*/  IADD3 R16, P1, R0, R19, RZ ;  /* 0x0000001300107210 */ /* 0x004fca0007f3e0ff */
[----:B------:R-:W-:-:S05]  /*1336a0*/  IMAD.X R17, R3, 0x1, R18, P1 ;  /* 0x0000000103117824 */ /* 0x000fca00008e0612 */
[----:B------:R0:W-:Y:S04]  /*1336b0*/  STL.64 [R1+0x1700], R16 ;  /* 0x0017001001007387 */ /* 0x0001e80000100a00 */
[----:B0-----:R-:W2:Y:S04]  /*1336c0*/  LDL.LU.64 R16, [R1+0x66d0] ;  /* 0x0066d00001107983 */ /* 0x001ea80000300a00 */
[----:B------:R0:W-:Y:S04]  /*1336d0*/  STL.64 [R1+0x66b8], R18 ;  /* 0x0066b81201007387 */ /* 0x0001e80000100a00 */
[----:B0-----:R-:W2:Y:S01]  /*1336e0*/  LDL.LU R19, [R1+0x21d8] ;  /* 0x0021d80001137983 */ /* 0x001ea20000300800 */
[----:B------:R-:W-:-:S02]  /*1336f0*/  F2FP.SATFINITE.E4M3.F32.PACK_AB_MERGE_C R2, R2, R10, RZ ;  /* 0x0000000a0202723e */ /* 0x000fc400048070ff */
[----:B----4-:R-:W-:Y:S02]  /*133700*/  F2FP.SATFINITE.E4M3.F32.PACK_AB_MERGE_C R8, R8, R6, RZ ;  /* 0x000000060808723e */ /* 0x010fe400048070ff */
[----:B---3--:R-:W-:Y:S02]  /*133710*/  F2FP.SATFINITE.E4M3.F32.PACK_AB_MERGE_C R11, R11, R21, RZ ;  /* 0x000000150b0b723e */ /* 0x008fe400048070ff */
[----:B------:R-:W-:Y:S02]  /*133720*/  F2FP.SATFINITE.E4M3.F32.PACK_AB_MERGE_C R5, R9, R5, RZ ;  /* 0x000000050905723e */ /* 0x000fe400048070ff */
[----:B------:R-:W-:Y:S02]  /*133730*/  F2FP.SATFINITE.E4M3.F32.PACK_AB_MERGE_C R4, R4, R7, RZ ;  /* 0x000000070404723e */ /* 0x000fe400048070ff */
[----:B--2---:R-:W-:Y:S02]  /*133740*/  IADD3 R18, P1, R0, R17, RZ ;  /* 0x0000001100127210 */ /* 0x004fe40007f3e0ff */
[----:B------:R-:W-:-:S03]  /*133750*/  F2FP.SATFINITE.E4M3.F32.PACK_AB_MERGE_C R20, R20, R19, RZ ;  /* 0x000000131414723e */ /* 0x000fc600048070ff */
[----:B------:R-:W-:Y:S02]  /*133760*/  IMAD.X R19, R3, 0x1, R15, P1 ;  /* 0x0000000103137824 */ /* 0x000fe400008e060f */
[----:B------:R-:W-:Y:S04]  /*133770*/  STL [R1+0x1a80], R20 ;  /* 0x001a801401007387 */ /* 0x000fe80000100800 */
[----:B------:R0:W-:Y:S04]  /*133780*/  STL [R1+0x19d4], R2 ;  /* 0x0019d40201007387 */ /* 0x0001e80000100800 */
[----:B------:R-:W2:Y:S04]  /*133790*/  LDL.LU R10, [R1+0x2194] ;  /* 0x00219400010a7983 */ /* 0x000ea80000300800 */
[----:B0-----:R-:W3:Y:S04]  /*1337a0*/  LDL.LU R2, [R1+0x2198] ;  /* 0x0021980001027983 */ /* 0x001ee80000300800 */
[----:B------:R0:W-:Y:S04]  /*1337b0*/  STL.64 [R1+0x16f8], R18 ;  /* 0x0016f81201007387 */ /* 0x0001e80000100a00 */
[----:B------:R-:W3:Y:S04]  /*1337c0*/  LDL.LU R6, [R1+0x219c] ;  /* 0x00219c0001067983 */ /* 0x000ee80000300800 */
[----:B------:R-:W-:Y:S04]  /*1337d0*/  STL [R1+0x19f0], R8 ;  /* 0x0019f00801007387 */ /* 0x000fe80000100800 */
[----:B------:R1:W-:Y:S01]  /*1337e0*/  STL.64 [R1+0x66c8], R16 ;  /* 0x0066c81001007387 */ /* 0x0003e20000100a00 */
[----:B0-----:R-:W-:-:S03]  /*1337f0*/  IADD3 R18, P1, R0, R16, RZ ;  /* 0x0000001000127210 */ /* 0x001fc60007f3e0ff */
[----:B-1----:R-:W2:Y:S02]  /*133800*/  LDL.LU R17, [R1+0x2190] ;  /* 0x0021900001117983 */ /* 0x002ea40000300800 */
[----:B------:R-:W-:Y:S02]  /*133810*/  IMAD.X R19, R3, 0x1, R14, P1 ;  /* 0x0000000103137824 */ /* 0x000fe400008e060e */
[----:B------:R-:W4:Y:S04]  /*133820*/  LDL.LU R3, [R1+0x2180] ;  /* 0x0021800001037983 */ /* 0x000f280000300800 */
[----:B------:R-:W4:Y:S04]  /*133830*/  LDL.LU R8, [R1+0x2184] ;  /* 0x0021840001087983 */ /* 0x000f280000300800 */
[----:B------:R-:W-:Y:S04]  /*133840*/  STL.64 [R1+0x16f0], R18 ;  /* 0x0016f01201007387 */ /* 0x000fe80000100a00 */
[----:B------:R-:W-:Y:S04]  /*133850*/  STL [R1+0x944], R11 ;  /* 0x0009440b01007387 */ /* 0x000fe80000100800 */
[----:B------:R0:W-:Y:S04]  /*133860*/  STL [R1+0x948], R5 ;  /* 0x0009480501007387 */ /* 0x0001e80000100800 */
[----:B0-----:R-:W4:Y:S04]  /*133870*/  LDL.LU R5, [R1+0x2188] ;  /* 0x0021880001057983 */ /* 0x001f280000300800 */
[----:B------:R-:W4:Y:S04]  /*133880*/  LDL.LU R9, [R1+0x218c] ;  /* 0x00218c0001097983 */ /* 0x000f280000300800 */
[----:B------:R0:W-:Y:S04]  /*133890*/  STL [R1+0x900], R4 ;  /* 0x0009000401007387 */ /* 0x0001e80000100800 */
[----:B------:R-:W4:Y:S04]  /*1338a0*/  LDL.LU R7, [R1+0x2170] ;  /* 0x0021700001077983 */ /* 0x000f280000300800 */
[----:B0-----:R-:W4:Y:S04]  /*1338b0*/  LDL.LU R4, [R1+0x2174] ;  /* 0x0021740001047983 */ /* 0x001f280000300800 */
[----:B------:R0:W-:Y:S04]  /*1338c0*/  STL [R1+0x66b0], R29 ;  /* 0x0066b01d01007387 */ /* 0x0001e80000100800 */
[----:B------:R-:W4:Y:S04]  /*1338d0*/  LDL.LU R20, [R1+0x2178] ;  /* 0x0021780001147983 */ /* 0x000f280000300800 */
[----:B------:R-:W4:Y:S01]  /*1338e0*/  LDL.LU R21, [R1+0x217c] ;  /* 0x00217c0001157983 */ /* 0x000f220000300800 */
[----:B------:R-:W-:Y:S01]  /*1338f0*/  VIADD R0, R0, UR5 ;  /* 0x0000000500007c36 */ /* 0x000fe20008000000 */
[----:B------:R-:W-:Y:S01]  /*133900*/  F2FP.SATFINITE.E4M3.F32.PACK_AB_MERGE_C R11, R13, R12, RZ ;  /* 0x0000000c0d0b723e */ /* 0x000fe200048070ff */
[----:B------:R-:W-:-:S03]  /*133910*/  ULDC UR5, c[0x0][0x248] ;  /* 0x0000920000057ab9 */ /* 0x000fc60000000800 */
[----:B------:R-:W-:Y:S02]  /*133920*/  IADD3 R18, P1, R0, R29, RZ ;  /* 0x0000001d00127210 */ /* 0x000fe40007f3e0ff */
[----:B0-----:R-:W-:-:S05]  /*133930*/  SHF.R.S32.HI R29, RZ, 0x1f, R0 ;  /* 0x0000001fff1d7819 */ /* 0x001fca0000011400 */
[----:B------:R-:W-:Y:S01]  /*133940*/  IMAD.X R19, R29, 0x1, R28, P1 ;  /* 0x000000011d137824 */ /* 0x000fe200008e061c */
[----:B------:R-:W-:-:S04]  /*133950*/  IADD3 R16, P1, R0, R27, RZ ;  /* 0x0000001b00107210 */ /* 0x000fc80007f3e0ff */
[----:B------:R0:W-:Y:S04]  /*133960*/  STL.64 [R1+0x16e8], R18 ;  /* 0x0016e81201007387 */ /* 0x0001e80000100a00 */
[----:B------:R1:W-:Y:S04]  /*133970*/  STL [R1+0x908], R11 ;  /* 0x0009080b01007387 */ /* 0x0003e80000100800 */
[----:B0-----:R-:W4:Y:S04]  /*133980*/  LDL.LU R18, [R1+0x2160] ;  /* 0x0021600001127983 */ /* 0x001f280000300800 */
[----:B------:R-:W4:Y:S04]  /*133990*/  LDL.LU R19, [R1+0x2164] ;  /* 0x0021640001137983 */ /* 0x000f280000300800 */
[----:B-1----:R-:W4:Y:S04]  /*1339a0*/  LDL.LU R11, [R1+0x216c] ;  /* 0x00216c00010b7983 */ /* 0x002f280000300800 */
[----:B------:R-:W4:Y:S04]  /*1339b0*/  LDL.LU R12, [R1+0x2150] ;  /* 0x00215000010c7983 */ /* 0x000f280000300800 */
[----:B------:R-:W4:Y:S01]  /*1339c0*/  LDL.LU R13, [R1+0x2154] ;  /* 0x00215400010d7983 */ /* 0x000f220000300800 */
[----:B---3--:R-:W-:-:S02]  /*1339d0*/  F2FP.SATFINITE.E4M3.F32.PACK_AB_MERGE_C R6, R6, R2, RZ ;  /* 0x000000020606723e */ /* 0x008fc400048070ff */
[----:B--2---:R-:W-:Y:S01]  /*1339e0*/  F2FP.SATFINITE.E4M3.F32.PACK_AB_MERGE_C R10, R10, R17, RZ ;  /* 0x000000110a0a723e */ /* 0x004fe200048070ff */
[----:B------:R-:W-:-:S04]  /*1339f0*/  IMAD.X R17, R29, 0x1, R26, P1 ;  /* 0x000000011d117824 */ /* 0x000fc800008e061a */
[----:B------:R4:W-:Y:S04]  /*133a00*/  STL [R1+0x844], R10 ;  /* 0x0008440a01007387 */ /* 0x0009e80000100800 */
[----:B------:R0:W-:Y:S01]  /*133a10*/  STL.64 [R1+0x66a8], R26 ;  /* 0x0066a81a01007387 */ /* 0x0001e20000100a00 */
[----:B----4-:R-:W-:-:S03]  /*133a20*/  F2FP.SATFINITE.E4M3.F32.PACK_AB_MERGE_C R10, R8, R3, RZ ;  /* 0x00000003080a723e */ /* 0x010fc600048070ff */
[----:B0-----:R-:W2:Y:S04]  /*133a30*/  LDL.LU R26, [R1+0x215c] ;  /* 0x00215c00011a7983 */ /* 0x001ea80000300800 */
[----:B------:R0:W-:Y:S04]  /*133a40*/  STL.64 [R1+0x16e0], R16 ;  /* 0x0016e01001007387 */ /* 0x0001e80000100a00 */
[----:B------:R-:W3:Y:S04]  /*133a50*/  LDL.LU R2, [R1+0x2140] ;  /* 0x0021400001027983 */ /* 0x000ee80000300800 */
[----:B------:R1:W-:Y:S01]  /*133a60*/  STL [R1+0x854], R6 ;  /* 0x0008540601007387 */ /* 0x0003e20000100800 */
[----:B0-----:R-:W-:-:S03]  /*133a70*/  IADD3 R16, P1, R0, R25, RZ ;  /* 0x0000001900107210 */ /* 0x001fc60007f3e0ff */
[----:B-1----:R-:W3:Y:S02]  /*133a80*/  LDL.LU R6, [R1+0x2144] ;  /* 0x0021440001067983 */ /* 0x002ee40000300800 */
[----:B------:R-:W-:Y:S02]  /*133a90*/  IMAD.X R17, R29, 0x1, R24, P1 ;  /* 0x000000011d117824 */ /* 0x000fe400008e0618 */
[----:B------:R-:W4:Y:S01]  /*133aa0*/  LDL.LU R3, [R1+0x2148] ;  /* 0x0021480001037983 */ /* 0x000f220000300800 */
[----:B------:R-:W-:-:S03]  /*133ab0*/  F2FP.SATFINITE.E4M3.F32.PACK_AB_MERGE_C R5, R9, R5, RZ ;  /* 0x000000050905723e */ /* 0x000fc600048070ff */
[----:B------:R-:W4:Y:S04]  /*133ac0*/  LDL.LU R8, [R1+0x214c] ;  /* 0x00214c0001087983 */ /* 0x000f280000300800 */
[----:B------:R-:W-:Y:S04]  /*133ad0*/  STL [R1+0x7a4], R10 ;  /* 0x0007a40a01007387 */ /* 0x000fe80000100800 */
[----:B------:R0:W-:Y:S04]  /*133ae0*/  STL.64 [R1+0x66a0], R24 ;  /* 0x0066a01801007387 */ /* 0x0001e80000100a00 */
[----:B0-----:R-:W2:Y:S04]  /*133af0*/  LDL.LU R25, [R1+0x2168] ;  /* 0x0021680001197983 */ /* 0x001ea80000300800 */
[----:B------:R-:W3:Y:S04]  /*133b00*/  LDL.LU R24, [R1+0x2158] ;  /* 0x0021580001187983 */ /* 0x000ee80000300800 */
[----:B------:R0:W-:Y:S04]  /*133b10*/  STL.64 [R1+0x16d8], R16 ;  /* 0x0016d81001007387 */ /* 0x0001e80000100a00 */
[----:B------:R-:W4:Y:S04]  /*133b20*/  LDL.LU R27, [R1+0x2130] ;  /* 0x00213000011b7983 */ /* 0x000f280000300800 */
[----:B------:R-:W4:Y:S04]  /*133b30*/  LDL.LU R10, [R1+0x2134] ;  /* 0x00213400010a7983 */ /* 0x000f280000300800 */
[----:B------:R1:W-:Y:S01]  /*133b40*/  STL [R1+0x7b8], R5 ;  /* 0x0007b80501007387 */ /* 0x0003e20000100800 */
[----:B0-----:R-:W-:-:S03]  /*133b50*/  F2FP.SATFINITE.E4M3.F32.PACK_AB_MERGE_C R16, R4, R7, RZ ;  /* 0x000000070410723e */ /* 0x001fc600048070ff */
[----:B-1----:R-:W4:Y:S04]  /*133b60*/  LDL.LU R5, [R1+0x2138] ;  /* 0x0021380001057983 */ /* 0x002f280000300800 */
[----:B------:R-:W4:Y:S04]  /*133b70*/  LDL.LU R9, [R1+0x213c] ;  /* 0x00213c0001097983 */ /* 0x000f280000300800 */
[----:B------:R-:W4:Y:S04]  /*133b80*/  LDL.LU R7, [R1+0x2120] ;  /* 0x0021200001077983 */ /* 0x000f280000300800 */
[----:B------:R-:W4:Y:S04]  /*133b90*/  LDL.LU R4, [R1+0x2124] ;  /* 0x0021240001047983 */ /* 0x000f280000300800 */
[----:B------:R0:W-:Y:S01]  /*133ba0*/  STL [R1+0x720], R16 ;  /* 0x0007201001007387 */ /* 0x0001e20000100800 */
[----:B------:R-:W-:-:S02]  /*133bb0*/  F2FP.SATFINITE.E4M3.F32.PACK_AB_MERGE_C R21, R21, R20, RZ ;  /* 0x000000141515723e */ /* 0x000fc400048070ff */
[----:B0-----:R-:W-:-:S05]  /*133bc0*/  IADD3 R16, P1, R0, R23, RZ ;  /* 0x0000001700107210 */ /* 0x001fca0007f3e0ff */
[----:B------:R-:W-:-:S05]  /*133bd0*/  IMAD.X R17, R29, 0x1, R22, P1 ;  /* 0x000000011d117824 */ /* 0x000fca00008e0616 */
[----:B------:R0:W-:Y:S04]  /*133be0*/  STL.64 [R1+0x16d0], R16 ;  /* 0x0016d01001007387 */ /* 0x0001e80000100a00 */
[----:B0-----:R-:W4:Y:S04]  /*133bf0*/  LDL.LU.64 R16, [R1+0x66c8] ;  /* 0x0066c80001107983 */ /* 0x001f280000300a00 */
[----:B------:R-:W2:Y:S04]  /*133c00*/  LDL.LU R20, [R1+0x66c4] ;  /* 0x0066c40001147983 */ /* 0x000ea80000300800 */
[----:B------:R0:W-:Y:S04]  /*133c10*/  STL [R1+0x72c], R21 ;  /* 0x00072c1501007387 */ /* 0x0001e80000100800 */
[----:B0-----:R-:W3:Y:S01]  /*133c20*/  LDL.LU R21, [R1+0x66c0] ;  /* 0x0066c00001157983 */ /* 0x001ee20000300800 */
[----:B------:R-:W-:-:S05]  /*133c30*/  F2FP.SATFINITE.E4M3.F32.PACK_AB_MERGE_C R19, R19, R18, RZ ;  /* 0x000000121313723e */ /* 0x000fca00048070ff */
[----:B------:R2:W-:Y:S01]  /*133c40*/  STL [R1+0x668], R19 ;  /* 0x0006681301007387 */ /* 0x0005e20000100800 */
[----:B---3--:R-:W-:-:S05]  /*133c50*/  IADD3 R18, P1, R0, R21, RZ ;  /* 0x0000001500127210 */ /* 0x008fca0007f3e0ff */
[----:B--2---:R-:W-:-:S05]  /*133c60*/  IMAD.X R19, R29, 0x1, R20, P1 ;  /* 0x000000011d137824 */ /* 0x004fca00008e0614 */
[----:B------:R0:W-:Y:S04]  /*133c70*/  STL.64 [R1+0x16c8], R18 ;  /* 0x0016c81201007387 */ /* 0x0001e80000100a00 */
[----:B0-----:R-:W2:Y:S01]  /*133c80*/  LDL.LU.64 R18, [R1+0x66b8] ;  /* 0x0066b80001127983 */ /* 0x001ea20000300a00 */
[----:B------:R-:W-:Y:S02]  /*133c90*/  F2FP.SATFINITE.E4M3.F32.PACK_AB_MERGE_C R25, R11, R25, RZ ;  /* 0x000000190b19723e */ /* 0x000fe400048070ff */
[----:B------:R-:W-:-:S03]  /*133ca0*/  F2FP.SATFINITE.E4M3.F32.PACK_AB_MERGE_C R11, R13, R12, RZ ;  /* 0x0000000c0d0b723e */ /* 0x000fc600048070ff */
[----:B------:R0:W-:Y:S04]  /*133cb0*/  STL [R1+0x680], R25 ;  /* 0x0006801901007387 */ /* 0x0001e80000100800 */
[----:B------:R1:W-:Y:S04]  /*133cc0*/  STL [R1+0x42c], R11 ;  /* 0x00042c0b01007387 */ /* 0x0003e80000100800 */
[----:B0-----:R-:W3:Y:S04]  /*133cd0*/  LDL.LU R25, [R1+0x2128] ;  /* 0x0021280001197983 */ /* 0x001ee80000300800 */
[----:B-1----:R-:W3:Y:S01]  /*133ce0*/  LDL.LU R11, [R1+0x212c] ;  /* 0x00212c00010b7983 */ /* 0x002ee20000300800 */
[----:B------:R-:W-:-:S02]  /*133cf0*/  F2FP.SATFINITE.E4M3.F32.PACK_AB_MERGE_C R24, R26, R24, RZ ;  /* 0x000000181a18723e */ /* 0x000fc400048070ff */
[----:B------:R-:W-:Y:S02]  /*133d00*/  F2FP.SATFINITE.E4M3.F32.PACK_AB_MERGE_C R2, R6, R2, RZ ;  /* 0x000000020602723e */ /* 0x000fe400048070ff */
[----:B----4-:R-:W-:Y:S02]  /*133d10*/  F2FP.SATFINITE.E4M3.F32.PACK_AB_MERGE_C R3, R8, R3, RZ ;  /* 0x000000030803723e */ /* 0x010fe400048070ff */
[----:B--2---:R-:W-:-:S05]  /*133d20*/  IADD3 R12, P1, R0, R19, RZ ;  /* 0x00000013000c7210 */ /* 0x004fca0007f3e0ff */
[----:B------:R-:W-:-:S05]  /*133d30*/  IMAD.X R13, R29, 0x1, R18, P1 ;  /* 0x000000011d0d7824 */ /* 0x000fca00008e0612 */
[----:B------:R0:W-:Y:S04]  /*133d40*/  STL.64 [R1+0x16c0], R12 ;  /* 0x0016c00c01007387 */ /* 0x0001e80000100a00 */
[----:B0-----:R-:W2:Y:S04]  /*133d50*/  LDL.LU R12, [R1+0x2110] ;  /* 0x00211000010c7983 */ /* 0x001ea80000300800 */
[----:B------:R-:W2:Y:S04]  /*133d60*/  LDL.LU R13, [R1+0x2114] ;  /* 0x00211400010d7983 */ /* 0x000ea80000300800 */
[----:B------:R0:W-:Y:S04]  /*133d70*/  STL.64 [R1+0x6698], R18 ;  /* 0x0066981201007387 */ /* 0x0001e80000100a00 */
[----:B------:R-:W-:Y:S01]  /*133d80*/  STL [R1+0x440], R24 ;  /* 0x0004401801007387 */ /* 0x000fe20000100800 */
[----:B0-----:R-:W-:-:S03]  /*133d90*/  IADD3 R18, P1, R0, R17, RZ ;  /* 0x0000001100127210 */ /* 0x001fc60007f3e0ff */
[----:B------:R0:W-:Y:S02]  /*133da0*/  STL [R1+0x410], R2 ;  /* 0x0004100201007387 */ /* 0x0001e40000100800 */
[----:B------:R-:W-:Y:S02]  /*133db0*/  IMAD.X R19, R29, 0x1, R15, P1 ;  /* 0x000000011d137824 */ /* 0x000fe400008e060f */
[----:B0-----:R-:W4:Y:S04]  /*133dc0*/  LDL.LU R2, [R1+0x2118] ;  /* 0x0021180001027983 */ /* 0x001f280000300800 */
[----:B------:R-:W4:Y:S04]  /*133dd0*/  LDL.LU R6, [R1+0x211c] ;  /* 0x00211c0001067983 */ /* 0x000f280000300800 */
[----:B------:R0:W-:Y:S04]  /*133de0*/  STL.64 [R1+0x16b8], R18 ;  /* 0x0016b81201007387 */ /* 0x0001e80000100a00 */
[----:B------:R1:W-:Y:S01]  /*133df0*/  STL [R1+0x420], R3 ;  /* 0x0004200301007387 */ /* 0x0003e20000100800 */
[----:B0-----:R-:W-:-:S03]  /*133e00*/  IADD3 R18, P1, R0, R16, RZ ;  /* 0x0000001000127210 */ /* 0x001fc60007f3e0ff */
[----:B-1----:R-:W4:Y:S02]  /*133e10*/  LDL.LU R3, [R1+0x2100] ;  /* 0x0021000001037983 */ /* 0x002f240000300800 */
[----:B------:R-:W-:Y:S02]  /*133e20*/  IMAD.X R19, R29, 0x1, R14, P1 ;  /* 0x000000011d137824 */ /* 0x000fe400008e060e */
[----:B------:R-:W4:Y:S04]  /*133e30*/  LDL.LU R8, [R1+0x2104] ;  /* 0x0021040001087983 */ /* 0x000f280000300800 */
[----:B------:R-:W2:Y:S01]  /*133e40*/  LDL.LU R29, [R1+0x66b0] ;  /* 0x0066b000011d7983 */ /* 0x000ea20000300800 */
[----:B------:R-:W-:Y:S02]  /*133e50*/  F2FP.SATFINITE.E4M3.F32.PACK_AB_MERGE_C R10, R10, R27, RZ ;  /* 0x0000001b0a0a723e */ /* 0x000fe400048070ff */
[----:B------:R-:W-:Y:S01]  /*133e60*/  F2FP.SATFINITE.E4M3.F32.PACK_AB_MERGE_C R5, R9, R5, RZ ;  /* 0x000000050905723e */ /* 0x000fe200048070ff */
[----:B------:R-:W-:Y:S01]  /*133e70*/  STL.64 [R1+0x16b0], R18 ;  /* 0x0016b01201007387 */ /* 0x000fe20000100a00 */
[----:B------:R-:W-:-:S03]  /*133e80*/  F2FP.SATFINITE.E4M3.F32.PACK_AB_MERGE_C R4, R4, R7, RZ ;  /* 0x000000070404723e */ /* 0x000fc600048070ff */
[----:B------:R-:W-:Y:S04]  /*133e90*/  STL [R1+0x3fc], R10 ;  /* 0x0003fc0a01007387 */ /* 0x000fe80000100800 */
[----:B------:R0:W-:Y:S01]  /*133ea0*/  STL [R1+0x400], R5 ;  /* 0x0004000501007387 */ /* 0x0001e20000100800 */
[----:B------:R-:W-:Y:S01]  /*133eb0*/  VIADD R0, R0, UR5 ;  /* 0x0000000500007c36 */ /* 0x000fe20008000000 */
[----:B---3--:R-:W-:Y:S01]  /*133ec0*/  F2FP.SATFINITE.E4M3.F32.PACK_AB_MERGE_C R24, R11, R25, RZ ;  /* 0x000000190b18723e */ /* 0x008fe200048070ff */
[----:B------:R-:W-:Y:S01]  /*133ed0*/  ULDC UR5, c[0x0][0x248] ;  /* 0x0000920000057ab9 */ /* 0x000fe20000000800 */
[----:B0-----:R-:W3:Y:S04]  /*133ee0*/  LDL.LU R5, [R1+0x210c] ;  /* 0x00210c0001057983 */ /* 0x001ee80000300800 */
[----:B------:R-:W3:Y:S04]  /*133ef0*/  LDL.LU R18, [R1+0x20f0] ;  /* 0x0020f00001127983 */ /* 0x000ee80000300800 */
[----:B------:R-:W3:Y:S04]  /*133f00*/  LDL.LU R19, [R1+0x20f4] ;  /* 0x0020f40001137983 */ /* 0x000ee80000300800 */
[----:B------:R0:W-:Y:S04]  /*133f10*/  STL [R1+0x3b8], R4 ;  /* 0x0003b80401007387 */ /* 0x0001e80000100800 */
[----:B------:R-:W3:Y:S04]  /*133f20*/  LDL.LU R10, [R1+0x20f8] ;  /* 0x0020f800010a7983 */ /* 0x000ee80000300800 */
[----:B------:R-:W3:Y:S04]  /*133f30*/  LDL.LU R9, [R1+0x20fc] ;  /* 0x0020fc0001097983 */ /* 0x000ee80000300800 */
[----:B------:R-:W3:Y:S04]  /*133f40*/  LDL.LU R7, [R1+0x20a0] ;  /* 0x0020a00001077983 */ /* 0x000ee80000300800 */
[----:B0-----:R-:W3:Y:S01]  /*133f50*/  LDL.LU R4, [R1+0x20a4] ;  /* 0x0020a40001047983 */ /* 0x001ee20000300800 */
[----:B--2---:R-:W-:-:S03]  /*133f60*/  IADD3 R26, P1, R0, R29, RZ ;  /* 0x0000001d001a7210 */ /* 0x004fc60007f3e0ff */
[----:B------:R0:W-:Y:S02]  /*133f70*/  STL [R1+0x6690], R29 ;  /* 0x0066901d01007387 */ /* 0x0001e40000100800 */
        /* <DEDUP_REMOVED lines=13> */
[----:B0-----:R-:W2:Y:S04]  /*134050*/  LDL.LU.64 R24, [R1+0x66a0] ;  /* 0x0066a00001187983 */ /* 0x001ea80000300a00 */
[----:B------:R0:W-:Y:S04]  /*134060*/  STL.64 [R1+0x6688], R26 ;  /* 0x0066881a01007387 */ /* 0x0001e80000100a00 */
[----:B0-----:R-:W2:Y:S01]  /*134070*/  LDL.LU R26, [R1+0x2108] ;  /* 0x00210800011a7983 */ /* 0x001ea20000300800 */
[----:B----4-:R-:W-:-:S02]  /*134080*/  F2FP.SATFINITE.E4M3.F32.PACK_AB_MERGE_C R3, R8, R3, RZ ;  /* 0x000000030803723e */ /* 0x010fc400048070ff */
[----:B------:R-:W-:Y:S01]  /*134090*/  F2FP.SATFINITE.E4M3.F32.PACK_AB_MERGE_C R2, R6, R2, RZ ;  /* 0x000000020602723e */ /* 0x000fe200048070ff */
[----:B------:R-:W4:Y:S04]  /*1340a0*/  LDL.LU R27, [R1+0x20a8] ;  /* 0x0020a800011b7983 */ /* 0x000f280000300800 */
[----:B------:R-:W-:Y:S04]  /*1340b0*/  STL [R1+0x620c], R3 ;  /* 0x00620c0301007387 */ /* 0x000fe80000100800 */
[----:B------:R2:W-:Y:S01]  /*1340c0*/  STL [R1+0x3a4], R2 ;  /* 0x0003a40201007387 */ /* 0x0005e20000100800 */
[----:B---3--:R-:W-:-:S02]  /*1340d0*/  F2FP.SATFINITE.E4M3.F32.PACK_AB_MERGE_C R18, R19, R18, RZ ;  /* 0x000000121312723e */ /* 0x008fc400048070ff */
[----:B------:R-:W-:Y:S02]  /*1340e0*/  F2FP.SATFINITE.E4M3.F32.PACK_AB_MERGE_C R9, R9, R10, RZ ;  /* 0x0000000a0909723e */ /* 0x000fe400048070ff */
[----:B------:R-:W-:Y:S02]  /*1340f0*/  F2FP.SATFINITE.E4M3.F32.PACK_AB_MERGE_C R4, R4, R7, RZ ;  /* 0x000000070404723e */ /* 0x000fe400048070ff */
[----:B--2---:R-:W-:-:S05]  /*134100*/  IADD3 R2, P1, R0, R25, RZ ;  /* 0x0000001900027210 */ /* 0x004fca0007f3e0ff */
[----:B------:R-:W-:-:S05]  /*134110*/  IMAD.X R3, R29, 0x1, R24, P1 ;  /* 0x000000011d037824 */ /* 0x000fca00008e0618 */
[----:B------:R0:W-:Y:S01]  /*134120*/  STL.64 [R1+0x1698], R2 ;  /* 0x0016980201007387 */ /* 0x0001e20000100a00 */
[----:B------:R-:W-:-:S03]  /*134130*/  F2FP.SATFINITE.E4M3.F32.PACK_AB_MERGE_C R5, R5, R26, RZ ;  /* 0x0000001a0505723e */ /* 0x000fc600048070ff */
[----:B0-----:R-:W2:Y:S04]  /*134140*/  LDL.LU R2, [R1+0x209c] ;  /* 0x00209c0001027983 */ /* 0x001ea80000300800 */
[----:B------:R-:W3:Y:S04]  /*134150*/  LDL.LU R6, [R1+0x2080] ;  /* 0x0020800001067983 */ /* 0x000ee80000300800 */
[----:B------:R-:W3:Y:S04]  /*134160*/  LDL.LU R8, [R1+0x2084] ;  /* 0x0020840001087983 */ /* 0x000ee80000300800 */
[----:B------:R-:W-:Y:S04]  /*134170*/  STL.64 [R1+0x6680], R24 ;  /* 0x0066801801007387 */ /* 0x000fe80000100a00 */
[----:B------:R0:W-:Y:S04]  /*134180*/  STL [R1+0x6204], R5 ;  /* 0x0062040501007387 */ /* 0x0001e80000100800 */
[----:B0-----:R-:W2:Y:S04]  /*134190*/  LDL.LU R5, [R1+0x2098] ;  /* 0x0020980001057983 */ /* 0x001ea80000300800 */
[----:B------:R-:W3:Y:S04]  /*1341a0*/  LDL.LU R24, [R1+0x2088] ;  /* 0x0020880001187983 */ /* 0x000ee80000300800 */
[----:B------:R-:W3:Y:S04]  /*1341b0*/  LDL.LU R3, [R1+0x208c] ;  /* 0x00208c0001037983 */ /* 0x000ee80000300800 */
[----:B------:R0:W-:Y:S02]  /*1341c0*/  STL [R1+0x358], R18 ;  /* 0x0003581201007387 */ /* 0x0001e40000100800 */
[----:B0-----:R-:W-:-:S02]  /*1341d0*/  IADD3 R18, P1, R0, R23, RZ ;  /* 0x0000001700127210 */ /* 0x001fc40007f3e0ff */
[----:B------:R-:W-:Y:S03]  /*1341e0*/  STL [R1+0x6670], R23 ;  /* 0x0066701701007387 */ /* 0x000fe60000100800 */
[----:B------:R-:W-:Y:S01]  /*1341f0*/  IMAD.X R19, R29, 0x1, R22, P1 ;  /* 0x000000011d137824 */ /* 0x000fe200008e0616 */
[----:B------:R-:W2:Y:S04]  /*134200*/  LDL.LU R10, [R1+0x2070] ;  /* 0x00207000010a7983 */ /* 0x000ea80000300800 */
[----:B------:R0:W-:Y:S04]  /*134210*/  STL.64 [R1+0x1690], R18 ;  /* 0x0016901201007387 */ /* 0x0001e80000100a00 */
[----:B------:R1:W-:Y:S01]  /*134220*/  STL [R1+0x360], R9 ;  /* 0x0003600901007387 */ /* 0x0003e20000100800 */
[----:B0-----:R-:W-:-:S03]  /*134230*/  IADD3 R18, P1, R0, R21, RZ ;  /* 0x0000001500127210 */ /* 0x001fc60007f3e0ff */
[----:B-1----:R-:W2:Y:S02]  /*134240*/  LDL.LU R9, [R1+0x2074] ;  /* 0x0020740001097983 */ /* 0x002ea40000300800 */
[----:B------:R-:W-:Y:S02]  /*134250*/  IMAD.X R19, R29, 0x1, R20, P1 ;  /* 0x000000011d137824 */ /* 0x000fe400008e0614 */
[----:B------:R-:W-:Y:S04]  /*134260*/  STL [R1+0x320], R4 ;  /* 0x0003200401007387 */ /* 0x000fe80000100800 */
[----:B------:R0:W-:Y:S04]  /*134270*/  STL.64 [R1+0x1688], R18 ;  /* 0x0016881201007387 */ /* 0x0001e80000100a00 */
[----:B0-----:R-:W2:Y:S04]  /*134280*/  LDL.LU.64 R18, [R1+0x6698] ;  /* 0x0066980001127983 */ /* 0x001ea80000300a00 */
[----:B------:R-:W2:Y:S04]  /*134290*/  LDL.LU R7, [R1+0x2078] ;  /* 0x0020780001077983 */ /* 0x000ea80000300800 */
[----:B------:R-:W2:Y:S04]  /*1342a0*/  LDL.LU R4, [R1+0x207c] ;  /* 0x00207c0001047983 */ /* 0x000ea80000300800 */
[----:B------:R4:W-:Y:S04]  /*1342b0*/  STL.64 [R1+0x6668], R20 ;  /* 0x0066681401007387 */ /* 0x0009e80000100a00 */
[----:B------:R-:W2:Y:S01]  /*1342c0*/  LDL.LU R26, [R1+0x2060] ;  /* 0x00206000011a7983 */ /* 0x000ea20000300800 */
[----:B----4-:R-:W-:-:S02]  /*1342d0*/  F2FP.SATFINITE.E4M3.F32.PACK_AB_MERGE_C R20, R11, R27, RZ ;  /* 0x0000001b0b14723e */ /* 0x010fc400048070ff */
[----:B------:R-:W-:-:S03]  /*1342e0*/  F2FP.SATFINITE.E4M3.F32.PACK_AB_MERGE_C R11, R13, R12, RZ ;  /* 0x0000000c0d0b723e */ /* 0x000fc600048070ff */
[----:B------:R-:W-:Y:S04]  /*1342f0*/  STL [R1+0x338], R20 ;  /* 0x0003381401007387 */ /* 0x000fe80000100800 */
[----:B------:R-:W4:Y:S04]  /*134300*/  LDL.LU R27, [R1+0x2064] ;  /* 0x00206400011b7983 */ /* 0x000f280000300800 */
[----:B------:R0:W-:Y:S04]  /*134310*/  STL [R1+0x308], R11 ;  /* 0x0003080b01007387 */ /* 0x0001e80000100800 */
[----:B------:R-:W4:Y:S04]  /*134320*/  LDL.LU R25, [R1+0x2068] ;  /* 0x0020680001197983 */ /* 0x000f280000300800 */
[----:B0-----:R-:W4:Y:S04]  /*134330*/  LDL.LU R11, [R1+0x206c] ;  /* 0x00206c00010b7983 */ /* 0x001f280000300800 */
[----:B------:R-:W4:Y:S04]  /*134340*/  LDL.LU R12, [R1+0x2040] ;  /* 0x00204000010c7983 */ /* 0x000f280000300800 */
[----:B------:R-:W4:Y:S01]  /*134350*/  LDL.LU R13, [R1+0x2044] ;  /* 0x00204400010d7983 */ /* 0x000f220000300800 */
[----:B---3--:R-:W-:-:S02]  /*134360*/  F2FP.SATFINITE.E4M3.F32.PACK_AB_MERGE_C R3, R3, R24, RZ ;  /* 0x000000180303723e */ /* 0x008fc400048070ff */
[----:B--2---:R-:W-:Y:S01]  /*134370*/  IADD3 R20, P1, R0, R19, RZ ;  /* 0x0000001300147210 */ /* 0x004fe20007f3e0ff */
[----:B------:R0:W-:Y:S04]  /*134380*/  STL.64 [R1+0x6678], R18 ;  /* 0x0066781201007387 */ /* 0x0001e80000100a00 */
[----:B------:R-:W-:-:S05]  /*134390*/  IMAD.X R21, R29, 0x1, R18, P1 ;  /* 0x000000011d157824 */ /* 0x000fca00008e0612 */
[----:B------:R1:W-:Y:S01]  /*1343a0*/  STL.64 [R1+0x1680], R20 ;  /* 0x0016801401007387 */ /* 0x0003e20000100a00 */
[----:B0-----:R-:W-:Y:S02]  /*1343b0*/  F2FP.SATFINITE.E4M3.F32.PACK_AB_MERGE_C R18, R2, R5, RZ ;  /* 0x000000050212723e */ /* 0x001fe400048070ff */
[----:B------:R-:W-:Y:S01]  /*1343c0*/  F2FP.SATFINITE.E4M3.F32.PACK_AB_MERGE_C R5, R8, R6, RZ ;  /* 0x000000060805723e */ /* 0x000fe200048070ff */
[----:B------:R-:W2:Y:S01]  /*1343d0*/  LDL.LU R2, [R1+0x2048] ;  /* 0x0020480001027983 */ /* 0x000ea20000300800 */
[----:B-1----:R-:W-:-:S03]  /*1343e0*/  IADD3 R20, P1, R0, R17, RZ ;  /* 0x0000001100147210 */ /* 0x002fc60007f3e0ff */
[----:B------:R-:W-:Y:S02]  /*1343f0*/  STL [R1+0x310], R18 ;  /* 0x0003101201007387 */ /* 0x000fe40000100800 */
[----:B------:R-:W-:Y:S02]  /*134400*/  IMAD.X R21, R29, 0x1, R15, P1 ;  /* 0x000000011d157824 */ /* 0x000fe400008e060f */
[----:B------:R-:W2:Y:S04]  /*134410*/  LDL.LU R8, [R1+0x204c] ;  /* 0x00204c0001087983 */ /* 0x000ea80000300800 */
[----:B------:R-:W-:Y:S04]  /*134420*/  STL [R1+0x2dc], R5 ;  /* 0x0002dc0501007387 */ /* 0x000fe80000100800 */
[----:B------:R-:W3:Y:S04]  /*134430*/  LDL.LU R19, [R1+0x2030] ;  /* 0x0020300001137983 */ /* 0x000ee80000300800 */
[----:B------:R-:W3:Y:S04]  /*134440*/  LDL.LU R6, [R1+0x2034] ;  /* 0x0020340001067983 */ /* 0x000ee80000300800 */
[----:B------:R0:W-:Y:S04]  /*134450*/  STL.64 [R1+0x1678], R20 ;  /* 0x0016781401007387 */ /* 0x0001e80000100a00 */
[----:B------:R1:W-:Y:S01]  /*134460*/  STL [R1+0x2e8], R3 ;  /* 0x0002e80301007387 */ /* 0x0003e20000100800 */
[----:B0-----:R-:W-:-:S05]  /*134470*/  IADD3 R20, P1, R0, R16, RZ ;  /* 0x0000001000147210 */ /* 0x001fca0007f3e0ff */
[----:B------:R-:W-:Y:S02]  /*134480*/  IMAD.X R21, R29, 0x1, R14, P1 ;  /* 0x000000011d157824 */ /* 0x000fe400008e060e */
[----:B------:R-:W2:Y:S01]  /*134490*/  LDL.LU R29, [R1+0x6690] ;  /* 0x00669000011d7983 */ /* 0x000ea20000300800 */
[----:B-1----:R-:W-:-:S03]  /*1344a0*/  F2FP.SATFINITE.E4M3.F32.PACK_AB_MERGE_C R3, R9, R10, RZ ;  /* 0x0000000a0903723e */ /* 0x002fc600048070ff */
[----:B------:R-:W3:Y:S04]  /*1344b0*/  LDL.LU R23, [R1+0x2038] ;  /* 0x0020380001177983 */ /* 0x000ee80000300800 */
[----:B------:R0:W-:Y:S01]  /*1344c0*/  STL.64 [R1+0x1670], R20 ;  /* 0x0016701401007387 */ /* 0x0001e20000100a00 */
[----:B------:R-:W-:Y:S01]  /*1344d0*/  VIADD R0, R0, UR5 ;  /* 0x0000000500007c36 */ /* 0x000fe20008000000 */
[----:B----4-:R-:W-:Y:S01]  /*1344e0*/  F2FP.SATFINITE.E4M3.F32.PACK_AB_MERGE_C R18, R27, R26, RZ ;  /* 0x0000001a1b12723e */ /* 0x010fe200048070ff */
[----:B------:R-:W-:Y:S01]  /*1344f0*/  ULDC UR5, c[0x0][0x248] ;  /* 0x0000920000057ab9 */ /* 0x000fe20000000800 */
[----:B0-----:R-:W4:Y:S04]  /*134500*/  LDL.LU R20, [R1+0x203c] ;  /* 0x00203c0001147983 */ /* 0x001f280000300800 */
[----:B------:R-:W4:Y:S04]  /*134510*/  LDL.LU R21, [R1+0x2020] ;  /* 0x0020200001157983 */ /* 0x000f280000300800 */
[----:B------:R-:W4:Y:S04]  /*134520*/  LDL.LU R5, [R1+0x2024] ;  /* 0x0020240001057983 */ /* 0x000f280000300800 */
[----:B------:R-:W4:Y:S04]  /*134530*/  LDL.LU R10, [R1+0x2028] ;  /* 0x00202800010a7983 */ /* 0x000f280000300800 */
[----:B------:R-:W4:Y:S04]  /*134540*/  LDL.LU R9, [R1+0x202c] ;  /* 0x00202c0001097983 */ /* 0x000f280000300800 */
[----:B------:R0:W-:Y:S02]  /*134550*/  STL [R1+0x2b8], R3 ;  /* 0x0002b80301007387 */ /* 0x0001e40000100800 */
[----:B0-----:R-:W-:-:S02]  /*134560*/  F2FP.SATFINITE.E4M3.F32.PACK_AB_MERGE_C R3, R4, R7, RZ ;  /* 0x000000070403723e */ /* 0x001fc400048070ff */
        /* <DEDUP_REMOVED lines=9> */
[----:B------:R-:W-:Y:S02]  /*134600*/  F2FP.SATFINITE.E4M3.F32.PACK_AB_MERGE_C R11, R11, R25, RZ ;  /* 0x000000190b0b723e */ /* 0x000fe400048070ff */
[----:B------:R-:W-:Y:S02]  /*134610*/  F2FP.SATFINITE.E4M3.F32.PACK_AB_MERGE_C R12, R13, R12, RZ ;  /* 0x0000000c0d0c723e */ /* 0x000fe400048070ff */
[----:B------:R-:W4:Y:S04]  /*134620*/  LDL.LU R13, [R1+0x201c] ;  /* 0x00201c00010d7983 */ /* 0x000f280000300800 */
[----:B------:R0:W-:Y:S04]  /*134630*/  STL [R1+0x2a4], R11 ;  /* 0x0002a40b01007387 */ /* 0x0001e80000100800 */
[----:B0-----:R-:W4:Y:S04]  /*134640*/  LDL.LU R11, [R1+0x2000] ;  /* 0x00200000010b7983 */ /* 0x001f280000300800 */
[----:B------:R0:W-:Y:S04]  /*134650*/  STL [R1+0x218], R12 ;  /* 0x0002180c01007387 */ /* 0x0001e80000100800 */
[----:B0-----:R-:W4:Y:S01]  /*134660*/  LDL.LU R12, [R1+0x2004] ;  /* 0x00200400010c7983 */ /* 0x001f220000300800 */
[----:B--2---:R-:W-:-:S05]  /*134670*/  IADD3 R24, P1, R0, R27, RZ ;  /* 0x0000001b00187210 */ /* 0x004fca0007f3e0ff */
[----:B------:R-:W-:-:S05]  /*134680*/  IMAD.X R25, R3, 0x1, R26, P1 ;  /* 0x0000000103197824 */ /* 0x000fca00008e061a */
[----:B------:R0:W-:Y:S04]  /*134690*/  STL.64 [R1+0x1660], R24 ;  /* 0x0016601801007387 */ /* 0x0001e80000100a00 */
[----:B0-----:R-:W2:Y:S01]  /*1346a0*/  LDL.LU.64 R24, [R1+0x6680] ;  /* 0x0066800001187983 */ /* 0x001ea20000300a00 */
[----:B------:R-:W-:-:S03]  /*1346b0*/  F2FP.SATFINITE.E4M3.F32.PACK_AB_MERGE_C R18, R8, R2, RZ ;  /* 0x000000020812723e */ /* 0x000fc600048070ff */
[----:B------:R-:W2:Y:S01]  /*1346c0*/  LDL.LU R2, [R1+0x2008] ;  /* 0x0020080001027983 */ /* 0x000ea20000300800 */
[----:B---3--:R-:W-:-:S03]  /*1346d0*/  F2FP.SATFINITE.E4M3.F32.PACK_AB_MERGE_C R19, R6, R19, RZ ;  /* 0x000000130613723e */ /* 0x008fc600048070ff */
[----:B------:R-:W3:Y:S04]  /*1346e0*/  LDL.LU R8, [R1+0x200c] ;  /* 0x00200c0001087983 */ /* 0x000ee80000300800 */
[----:B------:R2:W-:Y:S04]  /*1346f0*/  STL [R1+0x220], R18 ;  /* 0x0002201201007387 */ /* 0x0005e80000100800 */
[----:B------:R-:W3:Y:S04]  /*134700*/  LDL.LU R6, [R1+0x1ff4] ;  /* 0x001ff40001067983 */ /* 0x000ee80000300800 */
[----:B------:R0:W-:Y:S01]  /*134710*/  STL [R1+0x1f8], R19 ;  /* 0x0001f81301007387 */ /* 0x0001e20000100800 */
[----:B----4-:R-:W-:-:S02]  /*134720*/  F2FP.SATFINITE.E4M3.F32.PACK_AB_MERGE_C R20, R20, R23, RZ ;  /* 0x000000171414723e */ /* 0x010fc400048070ff */
[----:B--2---:R-:W-:-:S05]  /*134730*/  IADD3 R18, P1, R0, R25, RZ ;  /* 0x0000001900127210 */ /* 0x004fca0007f3e0ff */
[----:B0-----:R-:W-:-:S05]  /*134740*/  IMAD.X R19, R3, 0x1, R24, P1 ;  /* 0x0000000103137824 */ /* 0x001fca00008e0618 */
[----:B------:R0:W-:Y:S04]  /*134750*/  STL.64 [R1+0x1658], R18 ;  /* 0x0016581201007387 */ /* 0x0001e80000100a00 */
[----:B0-----:R-:W2:Y:S04]  /*134760*/  LDL.LU.64 R18, [R1+0x6678] ;  /* 0x0066780001127983 */ /* 0x001ea80000300a00 */
[----:B------:R0:W-:Y:S04]  /*134770*/  STL.64 [R1+0x6660], R24 ;  /* 0x0066601801007387 */ /* 0x0001e80000100a00 */
[----:B0-----:R-:W4:Y:S04]  /*134780*/  LDL.LU R24, [R1+0x1ff8] ;  /* 0x001ff80001187983 */ /* 0x001f280000300800 */
[----:B------:R-:W4:Y:S04]  /*134790*/  LDL.LU R25, [R1+0x1ffc] ;  /* 0x001ffc0001197983 */ /* 0x000f280000300800 */
[----:B------:R-:W3:Y:S04]  /*1347a0*/  LDL.LU R23, [R1+0x6670] ;  /* 0x0066700001177983 */ /* 0x000ee80000300800 */
[----:B------:R3:W-:Y:S01]  /*1347b0*/  STL [R1+0x1fc], R20 ;  /* 0x0001fc1401007387 */ /* 0x0007e20000100800 */
[----:B------:R-:W-:-:S05]  /*1347c0*/  F2FP.SATFINITE.E4M3.F32.PACK_AB_MERGE_C R5, R5, R21, RZ ;  /* 0x000000150505723e */ /* 0x000fca00048070ff */
        /* <DEDUP_REMOVED lines=8> */
[----:B0-----:R-:W4:Y:S04]  /*134850*/  LDL.LU R9, [R1+0x1ff0] ;  /* 0x001ff00001097983 */ /* 0x001f280000300800 */
[----:B---3--:R0:W-:Y:S01]  /*134860*/  STL [R1+0x6650], R21 ;  /* 0x0066501501007387 */ /* 0x0081e20000100800 */
[----:B------:R-:W-:-:S03]  /*134870*/  IADD3 R4, P1, R0, R21, RZ ;  /* 0x0000001500047210 */ /* 0x000fc60007f3e0ff */
[----:B------:R-:W-:Y:S04]  /*134880*/  STL [R1+0x198], R7 ;  /* 0x0001980701007387 */ /* 0x000fe80000100800 */
[----:B0-----:R-:W3:Y:S01]  /*134890*/  LDL.LU R21, [R1+0x2018] ;  /* 0x0020180001157983 */ /* 0x001ee20000300800 */
[----:B------:R-:W-:-:S05]  /*1348a0*/  IMAD.X R5, R3, 0x1, R20, P1 ;  /* 0x0000000103057824 */ /* 0x000fca00008e0614 */
[----:B------:R0:W-:Y:S04]  /*1348b0*/  STL.64 [R1+0x1648], R4 ;  /* 0x0016480401007387 */ /* 0x0001e80000100a00 */
[----:B0-----:R-:W3:Y:S04]  /*1348c0*/  LDL.LU R5, [R1+0x1fe0] ;  /* 0x001fe00001057983 */ /* 0x001ee80000300800 */
[----:B------:R-:W3:Y:S04]  /*1348d0*/  LDL.LU R10, [R1+0x1fe4] ;  /* 0x001fe400010a7983 */ /* 0x000ee80000300800 */
[----:B------:R-:W3:Y:S04]  /*1348e0*/  LDL.LU R7, [R1+0x1fe8] ;  /* 0x001fe80001077983 */ /* 0x000ee80000300800 */
[----:B------:R-:W3:Y:S01]  /*1348f0*/  LDL.LU R4, [R1+0x1fec] ;  /* 0x001fec0001047983 */ /* 0x000ee20000300800 */
[----:B------:R-:W-:-:S03]  /*134900*/  F2FP.SATFINITE.E4M3.F32.PACK_AB_MERGE_C R12, R12, R11, RZ ;  /* 0x0000000b0c0c723e */ /* 0x000fc600048070ff */
[----:B------:R2:W-:Y:S01]  /*134910*/  STL [R1+0x6654], R20 ;  /* 0x0066541401007387 */ /* 0x0005e20000100800 */
[----:B------:R-:W-:Y:S02]  /*134920*/  F2FP.SATFINITE.E4M3.F32.PACK_AB_MERGE_C R8, R8, R2, RZ ;  /* 0x000000020808723e */ /* 0x000fe400048070ff */
[----:B--2---:R-:W-:Y:S02]  /*134930*/  IADD3 R20, P1, R0, R19, RZ ;  /* 0x0000001300147210 */ /* 0x004fe40007f3e0ff */
[----:B----4-:R-:W-:Y:S02]  /*134940*/  F2FP.SATFINITE.E4M3.F32.PACK_AB_MERGE_C R6, R6, R9, RZ ;  /* 0x000000090606723e */ /* 0x010fe400048070ff */
[----:B---3--:R-:W-:Y:S01]  /*134950*/  F2FP.SATFINITE.E4M3.F32.PACK_AB_MERGE_C R13, R13, R21, RZ ;  /* 0x000000150d0d723e */ /* 0x008fe200048070ff */
[----:B------:R-:W-:-:S04]  /*134960*/  IMAD.X R21, R3, 0x1, R18, P1 ;  /* 0x0000000103157824 */ /* 0x000fc800008e0612 */
[----:B------:R-:W-:Y:S04]  /*134970*/  STL [R1+0x62d0], R13 ;  /* 0x0062d00d01007387 */ /* 0x000fe80000100800 */
[----:B------:R0:W-:Y:S04]  /*134980*/  STL [R1+0x6304], R12 ;  /* 0x0063040c01007387 */ /* 0x0001e80000100800 */
[----:B------:R-:W-:Y:S04]  /*134990*/  STL.64 [R1+0x6648], R18 ;  /* 0x0066481201007387 */ /* 0x000fe80000100a00 */
[----:B------:R-:W2:Y:S04]  /*1349a0*/  LDL.LU R11, [R1+0x2220] ;  /* 0x00222000010b7983 */ /* 0x000ea80000300800 */
[----:B------:R-:W-:Y:S04]  /*1349b0*/  STL.64 [R1+0x1640], R20 ;  /* 0x0016401401007387 */ /* 0x000fe80000100a00 */
[----:B------:R-:W2:Y:S04]  /*1349c0*/  LDL.LU R2, [R1+0x2224] ;  /* 0x0022240001027983 */ /* 0x000ea80000300800 */
[----:B------:R1:W-:Y:S01]  /*1349d0*/  STL [R1+0x6548], R8 ;  /* 0x0065480801007387 */ /* 0x0003e20000100800 */
[----:B0-----:R-:W-:-:S02]  /*1349e0*/  F2FP.SATFINITE.E4M3.F32.PACK_AB_MERGE_C R12, R25, R24, RZ ;  /* 0x00000018190c723e */ /* 0x001fc400048070ff */
[C---:B-1----:R-:W-:Y:S01]  /*1349f0*/  IADD3 R8, P1, R0.reuse, R17, RZ ;  /* 0x0000001100087210 */ /* 0x042fe20007f3e0ff */
[----:B------:R-:W-:Y:S04]  /*134a00*/  STL [R1+0x65d0], R6 ;  /* 0x0065d00601007387 */ /* 0x000fe80000100800 */
[----:B------:R-:W-:Y:S01]  /*134a10*/  IMAD.X R9, R3, 0x1, R15, P1 ;  /* 0x0000000103097824 */ /* 0x000fe200008e060f */
[----:B------:R-:W3:Y:S04]  /*134a20*/  LDL.LU R24, [R1+0x23a0] ;  /* 0x0023a00001187983 */ /* 0x000ee80000300800 */
[----:B------:R-:W3:Y:S04]  /*134a30*/  LDL.LU R25, [R1+0x23a4] ;  /* 0x0023a40001197983 */ /* 0x000ee80000300800 */
[----:B------:R0:W-:Y:S04]  /*134a40*/  STL.64 [R1+0x1638], R8 ;  /* 0x0016380801007387 */ /* 0x0001e80000100a00 */
[----:B------:R1:W-:Y:S01]  /*134a50*/  STL [R1+0x6338], R12 ;  /* 0x0063380c01007387 */ /* 0x0003e20000100800 */
[----:B0-----:R-:W-:-:S03]  /*134a60*/  IADD3 R8, P1, R0, R16, RZ ;  /* 0x0000001000087210 */ /* 0x001fc60007f3e0ff */
[----:B------:R-:W-:Y:S02]  /*134a70*/  STL.64 [R1+0x6640], R16 ;  /* 0x0066401001007387 */ /* 0x000fe40000100a00 */
[----:B------:R-:W-:Y:S01]  /*134a80*/  IMAD.X R9, R3, 0x1, R14, P1 ;  /* 0x0000000103097824 */ /* 0x000fe200008e060e */
[----:B-1----:R-:W-:-:S04]  /*134a90*/  F2FP.SATFINITE.E4M3.F32.PACK_AB_MERGE_C R12, R10, R5, RZ ;  /* 0x000000050a0c723e */ /* 0x002fc800048070ff */
[----:B------:R0:W-:Y:S01]  /*134aa0*/  STL.64 [R1+0x1630], R8 ;  /* 0x0016300801007387 */ /* 0x0001e20000100a00 */
[----:B------:R-:W-:-:S03]  /*134ab0*/  F2FP.SATFINITE.E4M3.F32.PACK_AB_MERGE_C R4, R4, R7, RZ ;  /* 0x000000070404723e */ /* 0x000fc600048070ff */
[----:B0-----:R-:W4:Y:S04]  /*134ac0*/  LDL.LU R8, [R1+0x2210] ;  /* 0x0022100001087983 */ /* 0x001f280000300800 */
[----:B------:R-:W4:Y:S04]  /*134ad0*/  LDL.LU R3, [R1+0x2214] ;  /* 0x0022140001037983 */ /* 0x000f280000300800 */
[----:B------:R0:W-:Y:S04]  /*134ae0*/  STL.64 [R1+0x6658], R14 ;  /* 0x0066580e01007387 */ /* 0x0001e80000100a00 */
[----:B0-----:R-:W4:Y:S04]  /*134af0*/  LDL.LU R14, [R1+0x23a8] ;  /* 0x0023a800010e7983 */ /* 0x001f280000300800 */
[----:B------:R-:W4:Y:S04]  /*134b00*/  LDL.LU R15, [R1+0x23ac] ;  /* 0x0023ac00010f7983 */ /* 0x000f280000300800 */
[----:B------:R0:W-:Y:S04]  /*134b10*/  STL [R1+0x635c], R12 ;  /* 0x00635c0c01007387 */ /* 0x0001e80000100800 */
[----:B0-----:R-:W4:Y:S04]  /*134b20*/  LDL.LU R12, [R1+0x222c] ;  /* 0x00222c00010c7983 */ /* 0x001f280000300800 */
[----:B------:R-:W4:Y:S04]  /*134b30*/  LDL.LU R13, [R1+0x2218] ;  /* 0x00221800010d7983 */ /* 0x000f280000300800 */
[----:B------:R-:W4:Y:S04]  /*134b40*/  LDL.LU R9, [R1+0x221c] ;  /* 0x00221c0001097983 */ /* 0x000f280000300800 */
[----:B------:R-:W4:Y:S04]  /*134b50*/  LDL.LU R10, [R1+0x2390] ;  /* 0x00239000010a7983 */ /* 0x000f280000300800 */
[----:B------:R-:W4:Y:S04]  /*134b60*/  LDL.LU R7, [R1+0x2394] ;  /* 0x0023940001077983 */ /* 0x000f280000300800 */
[----:B------:R0:W-:Y:S04]  /*134b70*/  STL [R1+0x6348], R4 ;  /* 0x0063480401007387 */ /* 0x0001e80000100800 */
[----:B0-----:R-:W4:Y:S01]  /*134b80*/  LDL.LU R4, [R1+0x2228] ;  /* 0x0022280001047983 */ /* 0x001f220000300800 */
[----:B------:R-:W-:Y:S01]  /*134b90*/  VIADD R0, R0, UR5 ;  /* 0x0000000500007c36 */ /* 0x000fe20008000000 */
[----:B------:R-:W-:-:S02]  /*134ba0*/  ULDC UR5, c[0x0][0x248] ;  /* 0x0000920000057ab9 */ /* 0x000fc40000000800 */
[----:B------:R-:W4:Y:S02]  /*134bb0*/  LDL.LU R20, [R1+0x2398] ;  /* 0x0023980001147983 */ /* 0x000f240000300800 */
[----:B------:R-:W-:Y:S02]  /*134bc0*/  SHF.R.S32.HI R5, RZ, 0x1f, R0 ;  /* 0x0000001fff057819 */ /* 0x000fe40000011400 */
[----:B------:R-:W-:Y:S01]  /*134bd0*/  IADD3 R16, P1, R0, R29, RZ ;  /* 0x0000001d00107210 */ /* 0x000fe20007f3e0ff */
[----:B------:R-:W4:Y:S04]  /*134be0*/  LDL.LU R21, [R1+0x239c] ;  /* 0x00239c0001157983 */ /* 0x000f280000300800 */
[----:B------:R-:W4:Y:S01]  /*134bf0*/  LDL.LU R18, [R1+0x2380] ;  /* 0x0023800001127983 */ /* 0x000f220000300800 */
[----:B------:R-:W-:-:S03]  /*134c00*/  IMAD.X R17, R5, 0x1, R28, P1 ;  /* 0x0000000105117824 */ /* 0x000fc600008e061c */
[----:B------:R-:W4:Y:S01]  /*134c10*/  LDL.LU R19, [R1+0x2384] ;  /* 0x0023840001137983 */ /* 0x000f220000300800 */
[----:B--2---:R-:W-:-:S05]  /*134c20*/  F2FP.SATFINITE.E4M3.F32.PACK_AB_MERGE_C R2, R2, R11, RZ ;  /* 0x0000000b0202723e */ /* 0x004fca00048070ff */
[----:B------:R-:W-:Y:S04]  /*134c30*/  STL [R1+0x638c], R2 ;  /* 0x00638c0201007387 */ /* 0x000fe80000100800 */
[----:B------:R0:W-:Y:S04]  /*134c40*/  STL.64 [R1+0x1628], R16 ;  /* 0x0016281001007387 */ /* 0x0001e80000100a00 */
[----:B0-----:R-:W2:Y:S01]  /*134c50*/  LDL.LU R16, [R1+0x2388] ;  /* 0x0023880001107983 */ /* 0x001ea20000300800 */
[----:B---3--:R-:W-:-:S03]  /*134c60*/  F2FP.SATFINITE.E4M3.F32.PACK_AB_MERGE_C R2, R25, R24, RZ ;  /* 0x000000181902723e */ /* 0x008fc600048070ff */
[----:B------:R-:W2:Y:S01]  /*134c70*/  LDL.LU R17, [R1+0x238c] ;  /* 0x00238c0001117983 */ /* 0x000ea20000300800 */
[----:B------:R-:W-:-:S03]  /*134c80*/  IADD3 R24, P1, R0, R27, RZ ;  /* 0x0000001b00187210 */ /* 0x000fc60007f3e0ff */
[----:B------:R-:W3:Y:S02]  /*134c90*/  LDL.LU R6, [R1+0x2370] ;  /* 0x0023700001067983 */ /* 0x000ee40000300800 */
[----:B------:R-:W-:Y:S02]  /*134ca0*/  IMAD.X R25, R5, 0x1, R26, P1 ;  /* 0x0000000105197824 */ /* 0x000fe400008e061a */
[----:B------:R-:W3:Y:S01]  /*134cb0*/  LDL.LU R11, [R1+0x2374] ;  /* 0x00237400010b7983 */ /* 0x000ee20000300800 */
[----:B----4-:R-:W-:-:S05]  /*134cc0*/  F2FP.SATFINITE.E4M3.F32.PACK_AB_MERGE_C R4, R12, R4, RZ ;  /* 0x000000040c04723e */ /* 0x010fca00048070ff */
[----:B------:R-:W-:Y:S04]  /*134cd0*/  STL [R1+0x138], R4 ;  /* 0x0001380401007387 */ /* 0x000fe80000100800 */
[----:B------:R-:W-:Y:S04]  /*134ce0*/  STL [R1+0x124], R2 ;  /* 0x0001240201007387 */ /* 0x000fe80000100800 */
[----:B------:R0:W-:Y:S04]  /*134cf0*/  STL.64 [R1+0x1620], R24 ;  /* 0x0016201801007387 */ /* 0x0001e80000100a00 */
[----:B0-----:R-:W4:Y:S01]  /*134d00*/  LDL.LU.64 R24, [R1+0x6660] ;  /* 0x0066600001187983 */ /* 0x001f220000300a00 */
[----:B------:R-:W-:-:S02]  /*134d10*/  F2FP.SATFINITE.E4M3.F32.PACK_AB_MERGE_C R12, R15, R14, RZ ;  /* 0x0000000e0f0c723e */ /* 0x000fc400048070ff */
[----:B------:R-:W-:Y:S01]  /*134d20*/  F2FP.SATFINITE.E4M3.F32.PACK_AB_MERGE_C R2, R3, R8, RZ ;  /* 0x000000080302723e */ /* 0x000fe200048070ff */
[----:B------:R-:W3:Y:S04]  /*134d30*/  LDL.LU R4, [R1+0x2364] ;  /* 0x0023640001047983 */ /* 0x000ee80000300800 */
[----:B------:R0:W-:Y:S01]  /*134d40*/  STL [R1+0x6600], R12 ;  /* 0x0066000c01007387 */ /* 0x0001e20000100800 */
[----:B------:R-:W-:-:S03]  /*134d50*/  F2FP.SATFINITE.E4M3.F32.PACK_AB_MERGE_C R9, R9, R13, RZ ;  /* 0x0000000d0909723e */ /* 0x000fc600048070ff */
[----:B0-----:R-:W3:Y:S04]  /*134d60*/  LDL.LU R12, [R1+0x2360] ;  /* 0x00236000010c7983 */ /* 0x001ee80000300800 */
[----:B------:R-:W3:Y:S04]  /*134d70*/  LDL.LU R8, [R1+0x2368] ;  /* 0x0023680001087983 */ /* 0x000ee80000300800 */
[----:B------:R-:W3:Y:S04]  /*134d80*/  LDL.LU R3, [R1+0x236c] ;  /* 0x00236c0001037983 */ /* 0x000ee80000300800 */
[----:B------:R0:W-:Y:S01]  /*134d90*/  STL [R1+0x11c], R2 ;  /* 0x00011c0201007387 */ /* 0x0001e20000100800 */
[----:B------:R-:W-:-:S03]  /*134da0*/  F2FP.SATFINITE.E4M3.F32.PACK_AB_MERGE_C R7, R7, R10, RZ ;  /* 0x0000000a0707723e */ /* 0x000fc600048070ff */
[----:B0-----:R-:W3:Y:S01]  /*134db0*/  LDL.LU R2, [R1+0x2354] ;  /* 0x0023540001027983 */ /* 0x001ee20000300800 */
[----:B------:R-:W-:Y:S02]  /*134dc0*/  F2FP.SATFINITE.E4M3.F32.PACK_AB_MERGE_C R21, R21, R20, RZ ;  /* 0x000000141515723e */ /* 0x000fe400048070ff */
[----:B----4-:R-:W-:-:S05]  /*134dd0*/  IADD3 R14, P1, R0, R25, RZ ;  /* 0x00000019000e7210 */ /* 0x010fca0007f3e0ff */
[----:B------:R-:W-:-:S05]  /*134de0*/  IMAD.X R15, R5, 0x1, R24, P1 ;  /* 0x00000001050f7824 */ /* 0x000fca00008e0618 */
[----:B------:R0:W-:Y:S04]  /*134df0*/  STL.64 [R1+0x1618], R14 ;  /* 0x0016180e01007387 */ /* 0x0001e80000100a00 */
[----:B------:R1:W-:Y:S04]  /*134e00*/  STL [R1+0x120], R9 ;  /* 0x0001200901007387 */ /* 0x0003e80000100800 */
[----:B------:R-:W4:Y:S01]  /*134e10*/  LDL.LU R13, [R1+0x2358] ;  /* 0x00235800010d7983 */ /* 0x000f220000300800 */
[----:B0-----:R-:W-:-:S03]  /*134e20*/  IADD3 R14, P1, R0, R23, RZ ;  /* 0x00000017000e7210 */ /* 0x001fc60007f3e0ff */
[----:B------:R-:W-:Y:S02]  /*134e30*/  STL [R1+0x1ab4], R7 ;  /* 0x001ab40701007387 */ /* 0x000fe40000100800 */
[----:B------:R-:W-:Y:S02]  /*134e40*/  IMAD.X R15, R5, 0x1, R22, P1 ;  /* 0x00000001050f7824 */ /* 0x000fe400008e0616 */
[----:B-1----:R-:W4:Y:S04]  /*134e50*/  LDL.LU R9, [R1+0x235c] ;  /* 0x00235c0001097983 */ /* 0x002f280000300800 */
[----:B------:R0:W-:Y:S04]  /*134e60*/  STL.64 [R1+0x1610], R14 ;  /* 0x0016100e01007387 */ /* 0x0001e80000100a00 */
[----:B0-----:R-:W4:Y:S04]  /*134e70*/  LDL.LU.64 R14, [R1+0x6658] ;  /* 0x00665800010e7983 */ /* 0x001f280000300a00 */
[----:B------:R-:W4:Y:S04]  /*134e80*/  LDL.LU R10, [R1+0x2340] ;  /* 0x00234000010a7983 */ /* 0x000f280000300800 */
[----:B------:R-:W4:Y:S04]  /*134e90*/  LDL.LU R7, [R1+0x2344] ;  /* 0x0023440001077983 */ /* 0x000f280000300800 */
        /* <DEDUP_REMOVED lines=10> */
[----:B------:R-:W-:Y:S01]  /*134f40*/  F2FP.SATFINITE.E4M3.F32.PACK_AB_MERGE_C R16, R11, R6, RZ ;  /* 0x000000060b10723e */ /* 0x000fe200048070ff */
[----:B------:R0:W-:Y:S04]  /*134f50*/  STL.64 [R1+0x6638], R20 ;  /* 0x0066381401007387 */ /* 0x0001e80000100a00 */
[----:B0-----:R-:W3:Y:S04]  /*134f60*/  LDL.LU R21, [R1+0x237c] ;  /* 0x00237c0001157983 */ /* 0x001ee80000300800 */
[----:B------:R-:W4:Y:S04]  /*134f70*/  LDL.LU R20, [R1+0x2350] ;  /* 0x0023500001147983 */ /* 0x000f280000300800 */
[----:B------:R-:W4:Y:S04]  /*134f80*/  LDL.LU R6, [R1+0x2348] ;  /* 0x0023480001067983 */ /* 0x000f280000300800 */
[----:B------:R-:W-:Y:S04]  /*134f90*/  STL [R1+0x1a5c], R17 ;  /* 0x001a5c1101007387 */ /* 0x000fe80000100800 */
[----:B------:R-:W4:Y:S04]  /*134fa0*/  LDL.LU R11, [R1+0x234c] ;  /* 0x00234c00010b7983 */ /* 0x000f280000300800 */
[----:B------:R2:W-:Y:S02]  /*134fb0*/  STL [R1+0x19d0], R16 ;  /* 0x0019d01001007387 */ /* 0x0005e40000100800 */
[----:B--2---:R-:W-:-:S05]  /*134fc0*/  IADD3 R16, P1, R0, R19, RZ ;  /* 0x0000001300107210 */ /* 0x004fca0007f3e0ff */
[----:B------:R-:W-:-:S05]  /*134fd0*/  IMAD.X R17, R5, 0x1, R18, P1 ;  /* 0x0000000105117824 */ /* 0x000fca00008e0612 */
[----:B------:R0:W-:Y:S04]  /*134fe0*/  STL.64 [R1+0x1600], R16 ;  /* 0x0016001001007387 */ /* 0x0001e80000100a00 */
[----:B0-----:R-:W2:Y:S04]  /*134ff0*/  LDL.LU.64 R16, [R1+0x6640] ;  /* 0x0066400001107983 */ /* 0x001ea80000300a00 */
[----:B------:R0:W-:Y:S04]  /*135000*/  STL.64 [R1+0x6630], R18 ;  /* 0x0066301201007387 */ /* 0x0001e80000100a00 */
[----:B0-----:R-:W3:Y:S01]  /*135010*/  LDL.LU R19, [R1+0x2378] ;  /* 0x0023780001137983 */ /* 0x001ee20000300800 */
[----:B------:R-:W-:-:S02]  /*135020*/  F2FP.SATFINITE.E4M3.F32.PACK_AB_MERGE_C R4, R4, R12, RZ ;  /* 0x0000000c0404723e */ /* 0x000fc400048070ff */
[----:B------:R-:W-:Y:S02]  /*135030*/  F2FP.SATFINITE.E4M3.F32.PACK_AB_MERGE_C R8, R3, R8, RZ ;  /* 0x000000080308723e */ /* 0x000fe400048070ff */
[----:B--2---:R-:W-:Y:S02]  /*135040*/  IADD3 R18, P1, R0, R17, RZ ;  /* 0x0000001100127210 */ /* 0x004fe40007f3e0ff */
[----:B---3--:R-:W-:-:S03]  /*135050*/  F2FP.SATFINITE.E4M3.F32.PACK_AB_MERGE_C R21, R21, R19, RZ ;  /* 0x000000131515723e */ /* 0x008fc600048070ff */
[----:B----4-:R-:W-:Y:S02]  /*135060*/  IMAD.X R19, R5, 0x1, R15, P1 ;  /* 0x0000000105137824 */ /* 0x010fe400008e060f */
[----:B------:R0:W-:Y:S04]  /*135070*/  STL [R1+0x19d8], R21 ;  /* 0x0019d81501007387 */ /* 0x0001e80000100800 */
[----:B------:R1:W-:Y:S04]  /*135080*/  STL [R1+0x928], R4 ;  /* 0x0009280401007387 */ /* 0x0003e80000100800 */
[----:B0-----:R-:W2:Y:S04]  /*135090*/  LDL.LU R21, [R1+0x2330] ;  /* 0x0023300001157983 */ /* 0x001ea80000300800 */
[----:B------:R-:W2:Y:S04]  /*1350a0*/  LDL.LU R12, [R1+0x2334] ;  /* 0x00233400010c7983 */ /* 0x000ea80000300800 */
[----:B------:R0:W-:Y:S04]  /*1350b0*/  STL.64 [R1+0x15f8], R18 ;  /* 0x0015f81201007387 */ /* 0x0001e80000100a00 */
[----:B-1----:R-:W3:Y:S04]  /*1350c0*/  LDL.LU R4, [R1+0x2338] ;  /* 0x0023380001047983 */ /* 0x002ee80000300800 */
[----:B------:R-:W3:Y:S01]  /*1350d0*/  LDL.LU R3, [R1+0x233c] ;  /* 0x00233c0001037983 */ /* 0x000ee20000300800 */
[----:B0-----:R-:W-:-:S03]  /*1350e0*/  IADD3 R18, P1, R0, R16, RZ ;  /* 0x0000001000127210 */ /* 0x001fc60007f3e0ff */
[----:B------:R0:W-:Y:S04]  /*1350f0*/  STL [R1+0x938], R8 ;  /* 0x0009380801007387 */ /* 0x0001e80000100800 */
[----:B------:R1:W-:Y:S01]  /*135100*/  STL.64 [R1+0x6628], R16 ;  /* 0x0066281001007387 */ /* 0x0003e20000100a00 */
[----:B------:R-:W-:-:S03]  /*135110*/  IMAD.X R19, R5, 0x1, R14, P1 ;  /* 0x0000000105137824 */ /* 0x000fc600008e060e */
[----:B0-----:R-:W4:Y:S04]  /*135120*/  LDL.LU R8, [R1+0x2320] ;  /* 0x0023200001087983 */ /* 0x001f280000300800 */
[----:B------:R-:W4:Y:S01]  /*135130*/  LDL.LU R5, [R1+0x2324] ;  /* 0x0023240001057983 */ /* 0x000f220000300800 */
[----:B-1----:R-:W-:Y:S02]  /*135140*/  F2FP.SATFINITE.E4M3.F32.PACK_AB_MERGE_C R16, R2, R20, RZ ;  /* 0x000000140210723e */ /* 0x002fe400048070ff */
[----:B------:R-:W-:Y:S01]  /*135150*/  F2FP.SATFINITE.E4M3.F32.PACK_AB_MERGE_C R2, R9, R13, RZ ;  /* 0x0000000d0902723e */ /* 0x000fe200048070ff */
[----:B------:R-:W-:Y:S04]  /*135160*/  STL.64 [R1+0x15f0], R18 ;  /* 0x0015f01201007387 */ /* 0x000fe80000100a00 */
[----:B------:R-:W-:Y:S04]  /*135170*/  STL [R1+0x8e0], R16 ;  /* 0x0008e01001007387 */ /* 0x000fe80000100800 */
[----:B------:R0:W-:Y:S04]  /*135180*/  STL [R1+0x8e8], R2 ;  /* 0x0008e80201007387 */ /* 0x0001e80000100800 */
[----:B------:R-:W4:Y:S01]  /*135190*/  LDL.LU R13, [R1+0x2328] ;  /* 0x00232800010d7983 */ /* 0x000f220000300800 */
[----:B0-----:R-:W-:-:S03]  /*1351a0*/  F2FP.SATFINITE.E4M3.F32.PACK_AB_MERGE_C R2, R7, R10, RZ ;  /* 0x0000000a0702723e */ /* 0x001fc600048070ff */
[----:B------:R-:W4:Y:S04]  /*1351b0*/  LDL.LU R7, [R1+0x232c] ;  /* 0x00232c0001077983 */ /* 0x000f280000300800 */
[----:B------:R0:W-:Y:S04]  /*1351c0*/  STL [R1+0x850], R2 ;  /* 0x0008500201007387 */ /* 0x0001e80000100800 */
[----:B------:R-:W4:Y:S04]  /*1351d0*/  LDL.LU R9, [R1+0x2310] ;  /* 0x0023100001097983 */ /* 0x000f280000300800 */
[----:B------:R-:W4:Y:S01]  /*1351e0*/  LDL.LU R10, [R1+0x2314] ;  /* 0x00231400010a7983 */ /* 0x000f220000300800 */
[----:B------:R-:W-:Y:S01]  /*1351f0*/  VIADD R0, R0, UR5 ;  /* 0x0000000500007c36 */ /* 0x000fe20008000000 */
[----:B0-----:R-:W-:Y:S01]  /*135200*/  F2FP.SATFINITE.E4M3.F32.PACK_AB_MERGE_C R2, R11, R6, RZ ;  /* 0x000000060b02723e */ /* 0x001fe200048070ff */
[----:B------:R-:W-:Y:S01]  /*135210*/  ULDC UR5, c[0x0][0x248] ;  /* 0x0000920000057ab9 */ /* 0x000fe20000000800 */
[----:B------:R0:W-:Y:S02]  /*135220*/  STL [R1+0x6620], R29 ;  /* 0x0066201d01007387 */ /* 0x0001e40000100800 */
[----:B------:R-:W-:-:S02]  /*135230*/  IADD3 R16, P1, R0, R29, RZ ;  /* 0x0000001d00107210 */ /* 0x000fc40007f3e0ff */
[----:B0-----:R-:W-:-:S05]  /*135240*/  SHF.R.S32.HI R29, RZ, 0x1f, R0 ;  /* 0x0000001fff1d7819 */ /* 0x001fca0000011400 */
[----:B------:R-:W-:Y:S01]  /*135250*/  IMAD.X R17, R29, 0x1, R28, P1 ;  /* 0x000000011d117824 */ /* 0x000fe200008e061c */
[----:B------:R-:W-:-:S04]  /*135260*/  IADD3 R20, P1, R0, R27, RZ ;  /* 0x0000001b00147210 */ /* 0x000fc80007f3e0ff */
[----:B------:R0:W-:Y:S04]  /*135270*/  STL.64 [R1+0x15e8], R16 ;  /* 0x0015e81001007387 */ /* 0x0001e80000100a00 */
[----:B0-----:R-:W4:Y:S04]  /*135280*/  LDL.LU R16, [R1+0x231c] ;  /* 0x00231c0001107983 */ /* 0x001f280000300800 */
[----:B------:R-:W4:Y:S04]  /*135290*/  LDL.LU R18, [R1+0x2300] ;  /* 0x0023000001127983 */ /* 0x000f280000300800 */
[----:B------:R0:W-:Y:S04]  /*1352a0*/  STL [R1+0x838], R2 ;  /* 0x0008380201007387 */ /* 0x0001e80000100800 */
[----:B------:R-:W4:Y:S04]  /*1352b0*/  LDL.LU R19, [R1+0x2304] ;  /* 0x0023040001137983 */ /* 0x000f280000300800 */
[----:B------:R-:W4:Y:S04]  /*1352c0*/  LDL.LU R17, [R1+0x2308] ;  /* 0x0023080001117983 */ /* 0x000f280000300800 */
[----:B0-----:R-:W4:Y:S04]  /*1352d0*/  LDL.LU R2, [R1+0x230c] ;  /* 0x00230c0001027983 */ /* 0x001f280000300800 */
[----:B------:R-:W4:Y:S04]  /*1352e0*/  LDL.LU R6, [R1+0x22f0] ;  /* 0x0022f00001067983 */ /* 0x000f280000300800 */
[----:B------:R-:W4:Y:S01]  /*1352f0*/  LDL.LU R11, [R1+0x22f4] ;  /* 0x0022f400010b7983 */ /* 0x000f220000300800 */
[----:B--2---:R-:W-:Y:S01]  /*135300*/  F2FP.SATFINITE.E4M3.F32.PACK_AB_MERGE_C R12, R12, R21, RZ ;  /* 0x000000150c0c723e */ /* 0x004fe200048070ff */
[----:B------:R-:W-:-:S04]  /*135310*/  IMAD.X R21, R29, 0x1, R26, P1 ;  /* 0x000000011d157824 */ /* 0x000fc800008e061a */
[----:B------:R-:W-:Y:S01]  /*135320*/  STL [R1+0x790], R12 ;  /* 0x0007900c01007387 */ /* 0x000fe20000100800 */
[----:B---3--:R-:W-:Y:S02]  /*135330*/  F2FP.SATFINITE.E4M3.F32.PACK_AB_MERGE_C R3, R3, R4, RZ ;  /* 0x000000040303723e */ /* 0x008fe400048070ff */
[----:B------:R-:W-:Y:S01]  /*135340*/  IADD3 R4, P1, R0, R25, RZ ;  /* 0x0000001900047210 */ /* 0x000fe20007f3e0ff */
[----:B------:R0:W-:Y:S04]  /*135350*/  STL.64 [R1+0x6618], R26 ;  /* 0x0066181a01007387 */ /* 0x0001e80000100a00 */
[----:B0-----:R-:W2:Y:S01]  /*135360*/  LDL.LU R26, [R1+0x22fc] ;  /* 0x0022fc00011a7983 */ /* 0x001ea20000300800 */
[----:B----4-:R-:W-:-:S03]  /*135370*/  F2FP.SATFINITE.E4M3.F32.PACK_AB_MERGE_C R8, R5, R8, RZ ;  /* 0x000000080508723e */ /* 0x010fc600048070ff */
[----:B------:R0:W-:Y:S01]  /*135380*/  STL.64 [R1+0x15e0], R20 ;  /* 0x0015e01401007387 */ /* 0x0001e20000100a00 */
[----:B------:R-:W-:-:S03]  /*135390*/  IMAD.X R5, R29, 0x1, R24, P1 ;  /* 0x000000011d057824 */ /* 0x000fc600008e0618 */
[----:B------:R-:W3:Y:S04]  /*1353a0*/  LDL.LU R27, [R1+0x22e0] ;  /* 0x0022e000011b7983 */ /* 0x000ee80000300800 */
[----:B------:R1:W-:Y:S01]  /*1353b0*/  STL [R1+0x7a8], R3 ;  /* 0x0007a80301007387 */ /* 0x0003e20000100800 */
[----:B0-----:R-:W-:-:S03]  /*1353c0*/  IADD3 R20, P1, R0, R23, RZ ;  /* 0x0000001700147210 */ /* 0x001fc60007f3e0ff */
[----:B-1----:R-:W3:Y:S04]  /*1353d0*/  LDL.LU R3, [R1+0x22e4] ;  /* 0x0022e40001037983 */ /* 0x002ee80000300800 */
[----:B------:R-:W-:Y:S04]  /*1353e0*/  STL [R1+0x70c], R8 ;  /* 0x00070c0801007387 */ /* 0x000fe80000100800 */
[----:B------:R0:W-:Y:S01]  /*1353f0*/  STL.64 [R1+0x15d8], R4 ;  /* 0x0015d80401007387 */ /* 0x0001e20000100a00 */
[----:B------:R-:W-:Y:S01]  /*135400*/  F2FP.SATFINITE.E4M3.F32.PACK_AB_MERGE_C R7, R7, R13, RZ ;  /* 0x0000000d0707723e */ /* 0x000fe200048070ff */
[----:B------:R-:W-:-:S02]  /*135410*/  IMAD.X R21, R29, 0x1, R22, P1 ;  /* 0x000000011d157824 */ /* 0x000fc400008e0616 */
[----:B0-----:R-:W4:Y:S04]  /*135420*/  LDL.LU R4, [R1+0x22e8] ;  /* 0x0022e80001047983 */ /* 0x001f280000300800 */
[----:B------:R-:W4:Y:S01]  /*135430*/  LDL.LU R5, [R1+0x22ec] ;  /* 0x0022ec0001057983 */ /* 0x000f220000300800 */
[----:B------:R-:W-:-:S03]  /*135440*/  F2FP.SATFINITE.E4M3.F32.PACK_AB_MERGE_C R9, R10, R9, RZ ;  /* 0x000000090a09723e */ /* 0x000fc600048070ff */
[----:B------:R0:W-:Y:S04]  /*135450*/  STL.64 [R1+0x6610], R24 ;  /* 0x0066101801007387 */ /* 0x0001e80000100a00 */
[----:B0-----:R-:W2:Y:S04]  /*135460*/  LDL.LU R25, [R1+0x2318] ;  /* 0x0023180001197983 */ /* 0x001ea80000300800 */
[----:B------:R-:W3:Y:S04]  /*135470*/  LDL.LU R24, [R1+0x22f8] ;  /* 0x0022f80001187983 */ /* 0x000ee80000300800 */
[----:B------:R-:W4:Y:S04]  /*135480*/  LDL.LU R12, [R1+0x22d0] ;  /* 0x0022d000010c7983 */ /* 0x000f280000300800 */
[----:B------:R-:W4:Y:S04]  /*135490*/  LDL.LU R8, [R1+0x22d4] ;  /* 0x0022d40001087983 */ /* 0x000f280000300800 */
[----:B------:R0:W-:Y:S04]  /*1354a0*/  STL [R1+0x710], R7 ;  /* 0x0007100701007387 */ /* 0x0001e80000100800 */
[----:B------:R-:W4:Y:S04]  /*1354b0*/  LDL.LU R13, [R1+0x22d8] ;  /* 0x0022d800010d7983 */ /* 0x000f280000300800 */
[----:B0-----:R-:W4:Y:S04]  /*1354c0*/  LDL.LU R7, [R1+0x22dc] ;  /* 0x0022dc0001077983 */ /* 0x001f280000300800 */
[----:B------:R-:W-:Y:S04]  /*1354d0*/  STL [R1+0x3f0], R9 ;  /* 0x0003f00901007387 */ /* 0x000fe80000100800 */
[----:B------:R0:W-:Y:S04]  /*1354e0*/  STL.64 [R1+0x15d0], R20 ;  /* 0x0015d01401007387 */ /* 0x0001e80000100a00 */
[----:B0-----:R-:W3:Y:S04]  /*1354f0*/  LDL.LU.64 R20, [R1+0x6638] ;  /* 0x0066380001147983 */ /* 0x001ee80000300a00 */
[----:B------:R-:W4:Y:S04]  /*135500*/  LDL.LU R9, [R1+0x22c0] ;  /* 0x0022c00001097983 */ /* 0x000f280000300800 */
[----:B------:R-:W4:Y:S01]  /*135510*/  LDL.LU R10, [R1+0x22c4] ;  /* 0x0022c400010a7983 */ /* 0x000f220000300800 */
[----:B--2---:R-:W-:-:S02]  /*135520*/  F2FP.SATFINITE.E4M3.F32.PACK_AB_MERGE_C R25, R16, R25, RZ ;  /* 0x000000191019723e */ /* 0x004fc400048070ff */
[----:B------:R-:W-:-:S03]  /*135530*/  F2FP.SATFINITE.E4M3.F32.PACK_AB_MERGE_C R16, R19, R18, RZ ;  /* 0x000000121310723e */ /* 0x000fc600048070ff */
[----:B------:R-:W-:Y:S04]  /*135540*/  STL [R1+0x658], R25 ;  /* 0x0006581901007387 */ /* 0x000fe80000100800 */
[----:B------:R-:W-:Y:S01]  /*135550*/  STL [R1+0x3e8], R16 ;  /* 0x0003e81001007387 */ /* 0x000fe20000100800 */
[----:B---3--:R-:W-:-:S05]  /*135560*/  IADD3 R18, P1, R0, R21, RZ ;  /* 0x0000001500127210 */ /* 0x008fca0007f3e0ff */
[----:B------:R-:W-:-:S05]  /*135570*/  IMAD.X R19, R29, 0x1, R20, P1 ;  /* 0x000000011d137824 */ /* 0x000fca00008e0614 */
[----:B------:R0:W-:Y:S04]  /*135580*/  STL.64 [R1+0x15c8], R18 ;  /* 0x0015c81201007387 */ /* 0x0001e80000100a00 */
[----:B0-----:R-:W2:Y:S01]  /*135590*/  LDL.LU.64 R18, [R1+0x6630] ;  /* 0x0066300001127983 */ /* 0x001ea20000300a00 */
[----:B------:R-:W-:Y:S02]  /*1355a0*/  F2FP.SATFINITE.E4M3.F32.PACK_AB_MERGE_C R25, R2, R17, RZ ;  /* 0x000000110219723e */ /* 0x000fe400048070ff */
[----:B------:R-:W-:-:S03]  /*1355b0*/  F2FP.SATFINITE.E4M3.F32.PACK_AB_MERGE_C R2, R11, R6, RZ ;  /* 0x000000060b02723e */ /* 0x000fc600048070ff */
[----:B------:R-:W-:Y:S04]  /*1355c0*/  STL [R1+0x3ec], R25 ;  /* 0x0003ec1901007387 */ /* 0x000fe80000100800 */
[----:B------:R-:W-:Y:S01]  /*1355d0*/  STL [R1+0x3e0], R2 ;  /* 0x0003e00201007387 */ /* 0x000fe20000100800 */
[----:B--2---:R-:W-:-:S05]  /*1355e0*/  IADD3 R16, P1, R0, R19, RZ ;  /* 0x0000001300107210 */ /* 0x004fca0007f3e0ff */
[----:B------:R-:W-:-:S05]  /*1355f0*/  IMAD.X R17, R29, 0x1, R18, P1 ;  /* 0x000000011d117824 */ /* 0x000fca00008e0612 */
[----:B------:R0:W-:Y:S04]  /*135600*/  STL.64 [R1+0x15c0], R16 ;  /* 0x0015c01001007387 */ /* 0x0001e80000100a00 */
[----:B0-----:R-:W2:Y:S01]  /*135610*/  LDL.LU.64 R16, [R1+0x6628] ;  /* 0x0066280001107983 */ /* 0x001ea20000300a00 */
[----:B------:R-:W-:-:S03]  /*135620*/  F2FP.SATFINITE.E4M3.F32.PACK_AB_MERGE_C R24, R26, R24, RZ ;  /* 0x000000181a18723e */ /* 0x000fc600048070ff */
[----:B------:R-:W3:Y:S04]  /*135630*/  LDL.LU R25, [R1+0x22c8] ;  /* 0x0022c80001197983 */ /* 0x000ee80000300800 */
[----:B------:R-:W3:Y:S04]  /*135640*/  LDL.LU R2, [R1+0x22cc] ;  /* 0x0022cc0001027983 */ /* 0x000ee80000300800 */
[----:B------:R-:W3:Y:S04]  /*135650*/  LDL.LU R6, [R1+0x22b0] ;  /* 0x0022b00001067983 */ /* 0x000ee80000300800 */
[----:B------:R-:W3:Y:S04]  /*135660*/  LDL.LU R11, [R1+0x22b4] ;  /* 0x0022b400010b7983 */ /* 0x000ee80000300800 */
[----:B------:R0:W-:Y:S02]  /*135670*/  STL.64 [R1+0x6608], R18 ;  /* 0x0066081201007387 */ /* 0x0001e40000100a00 */
[----:B0-----:R-:W-:-:S02]  /*135680*/  F2FP.SATFINITE.E4M3.F32.PACK_AB_MERGE_C R19, R3, R27, RZ ;  /* 0x0000001b0313723e */ /* 0x001fc400048070ff */
[----:B------:R-:W3:Y:S04]  /*135690*/  LDL.LU R18, [R1+0x22a0] ;  /* 0x0022a00001127983 */ /* 0x000ee80000300800 */
[----:B------:R-:W-:Y:S04]  /*1356a0*/  STL [R1+0x3e4], R24 ;  /* 0x0003e41801007387 */ /* 0x000fe80000100800 */
[----:B------:R-:W3:Y:S04]  /*1356b0*/  LDL.LU R3, [R1+0x22a4] ;  /* 0x0022a40001037983 */ /* 0x000ee80000300800 */
[----:B------:R4:W-:Y:S02]  /*1356c0*/  STL [R1+0x364], R19 ;  /* 0x0003641301007387 */ /* 0x0009e40000100800 */
[----:B----4-:R-:W-:-:S02]  /*1356d0*/  F2FP.SATFINITE.E4M3.F32.PACK_AB_MERGE_C R19, R5, R4, RZ ;  /* 0x000000040513723e */ /* 0x010fc400048070ff */
[----:B--2---:R-:W-:-:S05]  /*1356e0*/  IADD3 R26, P1, R0, R17, RZ ;  /* 0x00000011001a7210 */ /* 0x004fca0007f3e0ff */
[----:B------:R-:W-:Y:S01]  /*1356f0*/  IMAD.X R27, R29, 0x1, R15, P1 ;  /* 0x000000011d1b7824 */ /* 0x000fe200008e060f */
[----:B------:R-:W-:-:S04]  /*135700*/  IADD3 R4, P1, R0, R16, RZ ;  /* 0x0000001000047210 */ /* 0x000fc80007f3e0ff */
[----:B------:R-:W-:Y:S01]  /*135710*/  STL.64 [R1+0x15b8], R26 ;  /* 0x0015b81a01007387 */ /* 0x000fe20000100a00 */
[----:B------:R-:W-:-:S03]  /*135720*/  IMAD.X R5, R29, 0x1, R14, P1 ;  /* 0x000000011d057824 */ /* 0x000fc600008e060e */
[----:B------:R-:W-:Y:S04]  /*135730*/  STL [R1+0x374], R19 ;  /* 0x0003741301007387 */ /* 0x000fe80000100800 */
[----:B------:R-:W2:Y:S01]  /*135740*/  LDL.LU R29, [R1+0x6620] ;  /* 0x00662000011d7983 */ /* 0x000ea20000300800 */
[----:B------:R-:W-:Y:S01]  /*135750*/  VIADD R0, R0, UR5 ;  /* 0x0000000500007c36 */ /* 0x000fe20008000000 */
[----:B------:R-:W-:Y:S01]  /*135760*/  F2FP.SATFINITE.E4M3.F32.PACK_AB_MERGE_C R8, R8, R12, RZ ;  /* 0x0000000c0808723e */ /* 0x000fe200048070ff */
[----:B------:R-:W-:Y:S01]  /*135770*/  ULDC UR5, c[0x0][0x248] ;  /* 0x0000920000057ab9 */ /* 0x000fe20000000800 */
[----:B------:R-:W-:Y:S01]  /*135780*/  F2FP.SATFINITE.E4M3.F32.PACK_AB_MERGE_C R7, R7, R13, RZ ;  /* 0x0000000d0707723e */ /* 0x000fe200048070ff */
[----:B------:R0:W-:Y:S01]  /*135790*/  STL.64 [R1+0x15b0], R4 ;  /* 0x0015b00401007387 */ /* 0x0001e20000100a00 */
[----:B------:R-:W-:-:S02]  /*1357a0*/  SHF.R.S32.HI R12, RZ, 0x1f, R0 ;  /* 0x0000001fff0c7819 */ /* 0x000fc40000011400 */
[----:B------:R-:W-:Y:S01]  /*1357b0*/  F2FP.SATFINITE.E4M3.F32.PACK_AB_MERGE_C R9, R10, R9, RZ ;  /* 0x000000090a09723e */ /* 0x000fe200048070ff */
[----:B0-----:R-:W4:Y:S04]  /*1357c0*/  LDL.LU R4, [R1+0x22a8] ;  /* 0x0022a80001047983 */ /* 0x001f280000300800 */
[----:B------:R-:W4:Y:S04]  /*1357d0*/  LDL.LU R5, [R1+0x22ac] ;  /* 0x0022ac0001057983 */ /* 0x000f280000300800 */
[----:B------:R0:W-:Y:S04]  /*1357e0*/  STL [R1+0x340], R8 ;  /* 0x0003400801007387 */ /* 0x0001e80000100800 */
[----:B------:R1:W-:Y:S04]  /*1357f0*/  STL [R1+0x344], R7 ;  /* 0x0003440701007387 */ /* 0x0003e80000100800 */
[----:B0-----:R-:W4:Y:S04]  /*135800*/  LDL.LU R8, [R1+0x2290] ;  /* 0x0022900001087983 */ /* 0x001f280000300800 */
[----:B-1----:R-:W4:Y:S04]  /*135810*/  LDL.LU R7, [R1+0x2294] ;  /* 0x0022940001077983 */ /* 0x002f280000300800 */
[----:B------:R-:W4:Y:S04]  /*135820*/  LDL.LU R19, [R1+0x2298] ;  /* 0x0022980001137983 */ /* 0x000f280000300800 */
[----:B------:R-:W4:Y:S04]  /*135830*/  LDL.LU R13, [R1+0x229c] ;  /* 0x00229c00010d7983 */ /* 0x000f280000300800 */
[----:B------:R0:W-:Y:S04]  /*135840*/  STL [R1+0x318], R9 ;  /* 0x0003180901007387 */ /* 0x0001e80000100800 */
[----:B0-----:R-:W4:Y:S04]  /*135850*/  LDL.LU R9, [R1+0x2280] ;  /* 0x0022800001097983 */ /* 0x001f280000300800 */
[----:B------:R-:W4:Y:S01]  /*135860*/  LDL.LU R10, [R1+0x2284] ;  /* 0x00228400010a7983 */ /* 0x000f220000300800 */
[----:B--2---:R-:W-:-:S05]  /*135870*/  IADD3 R26, P1, R0, R29, RZ ;  /* 0x0000001d001a7210 */ /* 0x004fca0007f3e0ff */
[----:B------:R-:W-:-:S05]  /*135880*/  IMAD.X R27, R12, 0x1, R28, P1 ;  /* 0x000000010c1b7824 */ /* 0x000fca00008e061c */
[----:B------:R0:W-:Y:S04]  /*135890*/  STL.64 [R1+0x15a8], R26 ;  /* 0x0015a81a01007387 */ /* 0x0001e80000100a00 */
[----:B0-----:R-:W2:Y:S01]  /*1358a0*/  LDL.LU.64 R26, [R1+0x6618] ;  /* 0x00661800011a7983 */ /* 0x001ea20000300a00 */
[----:B---3--:R-:W-:-:S03]  /*1358b0*/  F2FP.SATFINITE.E4M3.F32.PACK_AB_MERGE_C R25, R2, R25, RZ ;  /* 0x000000190219723e */ /* 0x008fc600048070ff */
[----:B------:R0:W-:Y:S01]  /*1358c0*/  STL.64 [R1+0x65f8], R28 ;  /* 0x0065f81c01007387 */ /* 0x0001e20000100a00 */
[----:B------:R-:W-:-:S03]  /*1358d0*/  F2FP.SATFINITE.E4M3.F32.PACK_AB_MERGE_C R2, R11, R6, RZ ;  /* 0x000000060b02723e */ /* 0x000fc600048070ff */
[----:B0-----:R-:W3:Y:S04]  /*1358e0*/  LDL.LU R28, [R1+0x22b8] ;  /* 0x0022b800011c7983 */ /* 0x001ee80000300800 */
[----:B------:R-:W3:Y:S04]  /*1358f0*/  LDL.LU R29, [R1+0x22bc] ;  /* 0x0022bc00011d7983 */ /* 0x000ee80000300800 */
[----:B------:R0:W-:Y:S04]  /*135900*/  STL [R1+0x314], R25 ;  /* 0x0003141901007387 */ /* 0x0001e80000100800 */
[----:B------:R-:W-:Y:S01]  /*135910*/  STL [R1+0x2ec], R2 ;  /* 0x0002ec0201007387 */ /* 0x000fe20000100800 */
[----:B--2---:R-:W-:-:S05]  /*135920*/  IADD3 R24, P1, R0, R27, RZ ;  /* 0x0000001b00187210 */ /* 0x004fca0007f3e0ff */
[----:B0-----:R-:W-:-:S05]  /*135930*/  IMAD.X R25, R12, 0x1, R26, P1 ;  /* 0x000000010c197824 */ /* 0x001fca00008e061a */
[----:B------:R0:W-:Y:S04]  /*135940*/  STL.64 [R1+0x15a0], R24 ;  /* 0x0015a01801007387 */ /* 0x0001e80000100a00 */
[----:B0-----:R-:W2:Y:S01]  /*135950*/  LDL.LU.64 R24, [R1+0x6610] ;  /* 0x0066100001187983 */ /* 0x001ea20000300a00 */
[----:B------:R-:W-:-:S03]  /*135960*/  F2FP.SATFINITE.E4M3.F32.PACK_AB_MERGE_C R3, R3, R18, RZ ;  /* 0x000000120303723e */ /* 0x000fc600048070ff */
[----:B------:R-:W2:Y:S04]  /*135970*/  LDL.LU R2, [R1+0x228c] ;  /* 0x00228c0001027983 */ /* 0x000ea80000300800 */
[----:B------:R-:W2:Y:S04]  /*135980*/  LDL.LU R6, [R1+0x2270] ;  /* 0x0022700001067983 */ /* 0x000ea80000300800 */
[----:B------:R-:W2:Y:S04]  /*135990*/  LDL.LU R11, [R1+0x2274] ;  /* 0x00227400010b7983 */ /* 0x000ea80000300800 */
[----:B------:R3:W-:Y:S04]  /*1359a0*/  STL.64 [R1+0x65f0], R26 ;  /* 0x0065f01a01007387 */ /* 0x0007e80000100a00 */
[----:B------:R-:W-:Y:S01]  /*1359b0*/  STL [R1+0x6218], R3 ;  /* 0x0062180301007387 */ /* 0x000fe20000100800 */
[----:B---3--:R-:W-:-:S05]  /*1359c0*/  F2FP.SATFINITE.E4M3.F32.PACK_AB_MERGE_C R26, R29, R28, RZ ;  /* 0x0000001c1d1a723e */ /* 0x008fca00048070ff */
[----:B------:R2:W-:Y:S01]  /*1359d0*/  STL [R1+0x2f8], R26 ;  /* 0x0002f81a01007387 */ /* 0x0005e20000100800 */
[----:B----4-:R-:W-:Y:S02]  /*1359e0*/  F2FP.SATFINITE.E4M3.F32.PACK_AB_MERGE_C R5, R5, R4, RZ ;  /* 0x000000040505723e */ /* 0x010fe400048070ff */
[----:B------:R-:W-:Y:S02]  /*1359f0*/  F2FP.SATFINITE.E4M3.F32.PACK_AB_MERGE_C R13, R13, R19, RZ ;  /* 0x000000130d0d723e */ /* 0x000fe400048070ff */
[----:B------:R-:W-:Y:S02]  /*135a00*/  F2FP.SATFINITE.E4M3.F32.PACK_AB_MERGE_C R9, R10, R9, RZ ;  /* 0x000000090a09723e */ /* 0x000fe400048070ff */
[----:B--2---:R-:W-:Y:S01]  /*135a10*/  IADD3 R26, P1, R0, R25, RZ ;  /* 0x00000019001a7210 */ /* 0x004fe20007f3e0ff */
[----:B------:R0:W-:Y:S04]  /*135a20*/  STL.64 [R1+0x65e8], R24 ;  /* 0x0065e81801007387 */ /* 0x0001e80000100a00 */
[----:B------:R-:W-:Y:S01]  /*135a30*/  IMAD.X R27, R12, 0x1, R24, P1 ;  /* 0x000000010c1b7824 */ /* 0x000fe200008e0618 */
[----:B0-----:R-:W2:Y:S04]  /*135a40*/  LDL.LU R25, [R1+0x2288] ;  /* 0x0022880001197983 */ /* 0x001ea80000300800 */
[----:B------:R0:W-:Y:S04]  /*135a50*/  STL.64 [R1+0x1598], R26 ;  /* 0x0015981a01007387 */ /* 0x0001e80000100a00 */
[----:B------:R-:W3:Y:S04]  /*135a60*/  LDL.LU R3, [R1+0x2278] ;  /* 0x0022780001037983 */ /* 0x000ee80000300800 */
[----:B------:R-:W3:Y:S04]  /*135a70*/  LDL.LU R28, [R1+0x227c] ;  /* 0x00227c00011c7983 */ /* 0x000ee80000300800 */
[----:B------:R-:W4:Y:S01]  /*135a80*/  LDL.LU R29, [R1+0x2260] ;  /* 0x00226000011d7983 */ /* 0x000f220000300800 */
[----:B0-----:R-:W-:-:S03]  /*135a90*/  IADD3 R26, P1, R0, R23, RZ ;  /* 0x00000017001a7210 */ /* 0x001fc60007f3e0ff */
[----:B------:R-:W4:Y:S04]  /*135aa0*/  LDL.LU R4, [R1+0x2264] ;  /* 0x0022640001047983 */ /* 0x000f280000300800 */
[----:B------:R0:W-:Y:S01]  /*135ab0*/  STL [R1+0x6208], R5 ;  /* 0x0062080501007387 */ /* 0x0001e20000100800 */
[----:B------:R-:W-:Y:S01]  /*135ac0*/  IMAD.X R27, R12, 0x1, R22, P1 ;  /* 0x000000010c1b7824 */ /* 0x000fe200008e0616 */
[----:B------:R-:W-:Y:S02]  /*135ad0*/  IADD3 R18, P1, R0, R21, RZ ;  /* 0x0000001500127210 */ /* 0x000fe40007f3e0ff */
[----:B0-----:R-:W-:Y:S02]  /*135ae0*/  F2FP.SATFINITE.E4M3.F32.PACK_AB_MERGE_C R5, R7, R8, RZ ;  /* 0x000000080705723e */ /* 0x001fe400048070ff */
[----:B------:R-:W4:Y:S04]  /*135af0*/  LDL.LU R8, [R1+0x2268] ;  /* 0x0022680001087983 */ /* 0x000f280000300800 */
[----:B------:R-:W4:Y:S01]  /*135b00*/  LDL.LU R7, [R1+0x226c] ;  /* 0x00226c0001077983 */ /* 0x000f220000300800 */
[----:B------:R-:W-:-:S03]  /*135b10*/  IMAD.X R19, R12, 0x1, R20, P1 ;  /* 0x000000010c137824 */ /* 0x000fc600008e0614 */
[----:B------:R0:W-:Y:S04]  /*135b20*/  STL [R1+0x2a8], R5 ;  /* 0x0002a80501007387 */ /* 0x0001e80000100800 */
[----:B0-----:R-:W4:Y:S04]  /*135b30*/  LDL.LU R5, [R1+0x2250] ;  /* 0x0022500001057983 */ /* 0x001f280000300800 */
[----:B------:R0:W-:Y:S04]  /*135b40*/  STL.64 [R1+0x1590], R26 ;  /* 0x0015901a01007387 */ /* 0x0001e80000100a00 */
[----:B------:R-:W-:Y:S04]  /*135b50*/  STL [R1+0x2b0], R13 ;  /* 0x0002b00d01007387 */ /* 0x000fe80000100800 */
[----:B0-----:R-:W4:Y:S04]  /*135b60*/  LDL.LU R26, [R1+0x2254] ;  /* 0x00225400011a7983 */ /* 0x001f280000300800 */
[----:B------:R0:W-:Y:S04]  /*135b70*/  STL [R1+0x290], R9 ;  /* 0x0002900901007387 */ /* 0x0001e80000100800 */
[----:B0-----:R-:W4:Y:S04]  /*135b80*/  LDL.LU R9, [R1+0x2258] ;  /* 0x0022580001097983 */ /* 0x001f280000300800 */
[----:B------:R-:W4:Y:S04]  /*135b90*/  LDL.LU R10, [R1+0x225c] ;  /* 0x00225c00010a7983 */ /* 0x000f280000300800 */
[----:B------:R0:W-:Y:S04]  /*135ba0*/  STL.64 [R1+0x1580], R18 ;  /* 0x0015801201007387 */ /* 0x0001e80000100a00 */
[----:B0-----:R-:W3:Y:S04]  /*135bb0*/  LDL.LU.64 R18, [R1+0x6608] ;  /* 0x0066080001127983 */ /* 0x001ee80000300a00 */
[----:B------:R-:W4:Y:S04]  /*135bc0*/  LDL.LU R27, [R1+0x2240] ;  /* 0x00224000011b7983 */ /* 0x000f280000300800 */
[----:B------:R-:W4:Y:S04]  /*135bd0*/  LDL.LU R13, [R1+0x2244] ;  /* 0x00224400010d7983 */ /* 0x000f280000300800 */
[----:B------:R2:W-:Y:S04]  /*135be0*/  STL.64 [R1+0x65e0], R20 ;  /* 0x0065e01401007387 */ /* 0x0005e80000100a00 */
[----:B------:R-:W4:Y:S01]  /*135bf0*/  LDL.LU R24, [R1+0x2248] ;  /* 0x0022480001187983 */ /* 0x000f220000300800 */
[----:B--2---:R-:W-:-:S02]  /*135c00*/  F2FP.SATFINITE.E4M3.F32.PACK_AB_MERGE_C R20, R2, R25, RZ ;  /* 0x000000190214723e */ /* 0x004fc400048070ff */
[----:B------:R-:W-:-:S03]  /*135c10*/  F2FP.SATFINITE.E4M3.F32.PACK_AB_MERGE_C R2, R11, R6, RZ ;  /* 0x000000060b02723e */ /* 0x000fc600048070ff */
[----:B------:R-:W-:Y:S04]  /*135c20*/  STL [R1+0x298], R20 ;  /* 0x0002981401007387 */ /* 0x000fe80000100800 */
[----:B------:R-:W2:Y:S04]  /*135c30*/  LDL.LU R25, [R1+0x224c] ;  /* 0x00224c0001197983 */ /* 0x000ea80000300800 */
[----:B------:R0:W-:Y:S04]  /*135c40*/  STL [R1+0x210], R2 ;  /* 0x0002100201007387 */ /* 0x0001e80000100800 */
[----:B0-----:R-:W2:Y:S04]  /*135c50*/  LDL.LU R2, [R1+0x2230] ;  /* 0x0022300001027983 */ /* 0x001ea80000300800 */
[----:B------:R-:W2:Y:S01]  /*135c60*/  LDL.LU R6, [R1+0x2234] ;  /* 0x0022340001067983 */ /* 0x000ea20000300800 */
[----:B---3--:R-:W-:-:S05]  /*135c70*/  IADD3 R20, P1, R0, R19, RZ ;  /* 0x0000001300147210 */ /* 0x008fca0007f3e0ff */
[----:B------:R-:W-:-:S05]  /*135c80*/  IMAD.X R21, R12, 0x1, R18, P1 ;  /* 0x000000010c157824 */ /* 0x000fca00008e0612 */
[----:B------:R0:W-:Y:S04]  /*135c90*/  STL.64 [R1+0x1588], R20 ;  /* 0x0015881401007387 */ /* 0x0001e80000100a00 */
[----:B0-----:R-:W3:Y:S04]  /*135ca0*/  LDL.LU R20, [R1+0x223c] ;  /* 0x00223c0001147983 */ /* 0x001ee80000300800 */
[----:B------:R-:W3:Y:S04]  /*135cb0*/  LDL.LU R21, [R1+0x1c20] ;  /* 0x001c200001157983 */ /* 0x000ee80000300800 */
[----:B------:R-:W3:Y:S04]  /*135cc0*/  LDL.LU R11, [R1+0x1c24] ;  /* 0x001c2400010b7983 */ /* 0x000ee80000300800 */
[----:B------:R0:W-:Y:S02]  /*135cd0*/  STL.64 [R1+0x65d8], R18 ;  /* 0x0065d81201007387 */ /* 0x0001e40000100a00 */
[----:B0-----:R-:W-:-:S02]  /*135ce0*/  F2FP.SATFINITE.E4M3.F32.PACK_AB_MERGE_C R19, R28, R3, RZ ;  /* 0x000000031c13723e */ /* 0x001fc400048070ff */
[----:B------:R-:W3:Y:S01]  /*135cf0*/  LDL.LU R18, [R1+0x2238] ;  /* 0x0022380001127983 */ /* 0x000ee20000300800 */
[----:B------:R-:W-:Y:S02]  /*135d00*/  IADD3 R28, P1, R0, R17, RZ ;  /* 0x00000011001c7210 */ /* 0x000fe40007f3e0ff */
[----:B----4-:R-:W-:Y:S01]  /*135d10*/  F2FP.SATFINITE.E4M3.F32.PACK_AB_MERGE_C R3, R4, R29, RZ ;  /* 0x0000001d0403723e */ /* 0x010fe200048070ff */
[----:B------:R-:W-:Y:S02]  /*135d20*/  STL [R1+0x288], R19 ;  /* 0x0002881301007387 */ /* 0x000fe40000100800 */
[----:B------:R-:W-:Y:S01]  /*135d30*/  IMAD.X R29, R12, 0x1, R15, P1 ;  /* 0x000000010c1d7824 */ /* 0x000fe200008e060f */
[----:B------:R-:W-:Y:S01]  /*135d40*/  F2FP.SATFINITE.E4M3.F32.PACK_AB_MERGE_C R4, R7, R8, RZ ;  /* 0x000000080704723e */ /* 0x000fe200048070ff */
        /* <DEDUP_REMOVED lines=9> */
[----:B------:R-:W4:Y:S04]  /*135de0*/  LDL.LU R12, [R1+0x6600] ;  /* 0x00660000010c7983 */ /* 0x000f280000300800 */
[----:B------:R0:W-:Y:S04]  /*135df0*/  STL.64 [R1+0x1570], R28 ;  /* 0x0015701c01007387 */ /* 0x0001e80000100a00 */
[----:B0-----:R-:W2:Y:S01]  /*135e00*/  LDL.LU.64 R28, [R1+0x65f8] ;  /* 0x0065f800011c7983 */ /* 0x001ea20000300a00 */
[----:B------:R-:W-:-:S02]  /*135e10*/  F2FP.SATFINITE.E4M3.F32.PACK_AB_MERGE_C R19, R26, R5, RZ ;  /* 0x000000051a13723e */ /* 0x000fc400048070ff */
[----:B------:R-:W-:-:S03]  /*135e20*/  F2FP.SATFINITE.E4M3.F32.PACK_AB_MERGE_C R5, R10, R9, RZ ;  /* 0x000000090a05723e */ /* 0x000fc600048070ff */
[----:B------:R-:W-:Y:S01]  /*135e30*/  STL [R1+0x1c8], R19 ;  /* 0x0001c81301007387 */ /* 0x000fe20000100800 */
[----:B------:R-:W-:Y:S01]  /*135e40*/  VIADD R0, R0, UR5 ;  /* 0x0000000500007c36 */ /* 0x000fe20008000000 */
[----:B------:R-:W-:Y:S02]  /*135e50*/  ULDC UR5, c[0x0][0x248] ;  /* 0x0000920000057ab9 */ /* 0x000fe40000000800 */
[----:B------:R0:W-:Y:S04]  /*135e60*/  STL [R1+0x1d0], R5 ;  /* 0x0001d00501007387 */ /* 0x0001e80000100800 */
[----:B------:R-:W4:Y:S04]  /*135e70*/  LDL.LU R9, [R1+0x1c18] ;  /* 0x001c180001097983 */ /* 0x000f280000300800 */
[----:B------:R-:W4:Y:S01]  /*135e80*/  LDL.LU R10, [R1+0x1c1c] ;  /* 0x001c1c00010a7983 */ /* 0x000f220000300800 */
[----:B0-----:R-:W-:-:S03]  /*135e90*/  F2FP.SATFINITE.E4M3.F32.PACK_AB_MERGE_C R5, R13, R27, RZ ;  /* 0x0000001b0d05723e */ /* 0x001fc600048070ff */
[----:B------:R-:W4:Y:S04]  /*135ea0*/  LDL.LU R19, [R1+0x1c00] ;  /* 0x001c000001137983 */ /* 0x000f280000300800 */
[----:B------:R-:W4:Y:S04]  /*135eb0*/  LDL.LU R13, [R1+0x1c04] ;  /* 0x001c0400010d7983 */ /* 0x000f280000300800 */
[----:B------:R0:W-:Y:S02]  /*135ec0*/  STL [R1+0x1b4], R5 ;  /* 0x0001b40501007387 */ /* 0x0001e40000100800 */
[----:B0-----:R-:W-:-:S02]  /*135ed0*/  SHF.R.S32.HI R5, RZ, 0x1f, R0 ;  /* 0x0000001fff057819 */ /* 0x001fc40000011400 */
[----:B--2---:R-:W-:-:S05]  /*135ee0*/  IADD3 R26, P1, R0, R29, RZ ;  /* 0x0000001d001a7210 */ /* 0x004fca0007f3e0ff */
[----:B------:R-:W-:-:S05]  /*135ef0*/  IMAD.X R27, R5, 0x1, R28, P1 ;  /* 0x00000001051b7824 */ /* 0x000fca00008e061c */
[----:B------:R0:W-:Y:S04]  /*135f00*/  STL.64 [R1+0x1568], R26 ;  /* 0x0015681a01007387 */ /* 0x0001e80000100a00 */
[----:B0-----:R-:W2:Y:S01]  /*135f10*/  LDL.LU.64 R26, [R1+0x65f0] ;  /* 0x0065f000011a7983 */ /* 0x001ea20000300a00 */
[----:B------:R-:W-:Y:S02]  /*135f20*/  F2FP.SATFINITE.E4M3.F32.PACK_AB_MERGE_C R25, R25, R24, RZ ;  /* 0x000000181919723e */ /* 0x000fe400048070ff */
        /* <DEDUP_REMOVED lines=9> */
[----:B---3--:R-:W-:Y:S02]  /*135fc0*/  F2FP.SATFINITE.E4M3.F32.PACK_AB_MERGE_C R20, R20, R18, RZ ;  /* 0x000000121414723e */ /* 0x008fe400048070ff */
[----:B------:R-:W-:Y:S02]  /*135fd0*/  F2FP.SATFINITE.E4M3.F32.PACK_AB_MERGE_C R18, R11, R21, RZ ;  /* 0x000000150b12723e */ /* 0x000fe400048070ff */
[----:B------:R-:W3:Y:S04]  /*135fe0*/  LDL.LU R11, [R1+0x1be4] ;  /* 0x001be400010b7983 */ /* 0x000ee80000300800 */
[----:B------:R-:W-:Y:S04]  /*135ff0*/  STL [R1+0x184], R20 ;  /* 0x0001841401007387 */ /* 0x000fe80000100800 */
[----:B------:R4:W-:Y:S02]  /*136000*/  STL [R1+0x154], R18 ;  /* 0x0001541201007387 */ /* 0x0009e40000100800 */
[----:B----4-:R-:W-:-:S02]  /*136010*/  F2FP.SATFINITE.E4M3.F32.PACK_AB_MERGE_C R18, R7, R3, RZ ;  /* 0x000000030712723e */ /* 0x010fc400048070ff */
[----:B------:R-:W-:Y:S02]  /*136020*/  F2FP.SATFINITE.E4M3.F32.PACK_AB_MERGE_C R3, R8, R4, RZ ;  /* 0x000000040803723e */ /* 0x000fe400048070ff */
[----:B------:R-:W-:Y:S02]  /*136030*/  F2FP.SATFINITE.E4M3.F32.PACK_AB_MERGE_C R9, R10, R9, RZ ;  /* 0x000000090a09723e */ /* 0x000fe400048070ff */
[----:B------:R-:W-:Y:S02]  /*136040*/  F2FP.SATFINITE.E4M3.F32.PACK_AB_MERGE_C R13, R13, R19, RZ ;  /* 0x000000130d0d723e */ /* 0x000fe400048070ff */
[----:B--2---:R-:W-:Y:S01]  /*136050*/  IADD3 R20, P1, R0, R25, RZ ;  /* 0x0000001900147210 */ /* 0x004fe20007f3e0ff */
[----:B------:R0:W-:Y:S04]  /*136060*/  STL.64 [R1+0x65c8], R24 ;  /* 0x0065c81801007387 */ /* 0x0001e80000100a00 */
[----:B------:R-:W-:-:S02]  /*136070*/  IMAD.X R21, R5, 0x1, R24, P1 ;  /* 0x0000000105157824 */ /* 0x000fc400008e0618 */
[----:B0-----:R-:W2:Y:S04]  /*136080*/  LDL.LU R24, [R1+0x1bfc] ;  /* 0x001bfc0001187983 */ /* 0x001ea80000300800 */
[----:B------:R-:W3:Y:S04]  /*136090*/  LDL.LU R25, [R1+0x1be0] ;  /* 0x001be00001197983 */ /* 0x000ee80000300800 */
[----:B------:R0:W-:Y:S04]  /*1360a0*/  STL.64 [R1+0x1558], R20 ;  /* 0x0015581401007387 */ /* 0x0001e80000100a00 */
[----:B------:R-:W4:Y:S01]  /*1360b0*/  LDL.LU R7, [R1+0x1bec] ;  /* 0x001bec0001077983 */ /* 0x000f220000300800 */
[----:B0-----:R-:W-:-:S03]  /*1360c0*/  IADD3 R20, P1, R0, R23, RZ ;  /* 0x0000001700147210 */ /* 0x001fc60007f3e0ff */
[----:B------:R-:W-:Y:S02]  /*1360d0*/  STL [R1+0x14c], R18 ;  /* 0x00014c1201007387 */ /* 0x000fe40000100800 */
[----:B------:R-:W-:Y:S02]  /*1360e0*/  IMAD.X R21, R5, 0x1, R22, P1 ;  /* 0x0000000105157824 */ /* 0x000fe400008e0616 */
[----:B------:R-:W-:Y:S04]  /*1360f0*/  STL [R1+0x13c], R3 ;  /* 0x00013c0301007387 */ /* 0x000fe80000100800 */
[----:B------:R0:W-:Y:S04]  /*136100*/  STL.64 [R1+0x1548], R20 ;  /* 0x0015481401007387 */ /* 0x0001e80000100a00 */
[----:B0-----:R-:W2:Y:S04]  /*136110*/  LDL.LU.64 R20, [R1+0x65e0] ;  /* 0x0065e00001147983 */ /* 0x001ea80000300a00 */
[----:B------:R-:W4:Y:S04]  /*136120*/  LDL.LU R3, [R1+0x1bd0] ;  /* 0x001bd00001037983 */ /* 0x000f280000300800 */
[----:B------:R-:W4:Y:S04]  /*136130*/  LDL.LU R4, [R1+0x1bd4] ;  /* 0x001bd40001047983 */ /* 0x000f280000300800 */
[----:B------:R0:W-:Y:S04]  /*136140*/  STL.64 [R1+0x65c0], R22 ;  /* 0x0065c01601007387 */ /* 0x0001e80000100a00 */
[----:B0-----:R-:W4:Y:S04]  /*136150*/  LDL.LU R22, [R1+0x1bf8] ;  /* 0x001bf80001167983 */ /* 0x001f280000300800 */
[----:B------:R-:W4:Y:S04]  /*136160*/  LDL.LU R23, [R1+0x1be8] ;  /* 0x001be80001177983 */ /* 0x000f280000300800 */
[----:B------:R-:W4:Y:S04]  /*136170*/  LDL.LU R8, [R1+0x1bd8] ;  /* 0x001bd80001087983 */ /* 0x000f280000300800 */
[----:B------:R-:W4:Y:S04]  /*136180*/  LDL.LU R10, [R1+0x1bdc] ;  /* 0x001bdc00010a7983 */ /* 0x000f280000300800 */
[----:B------:R0:W-:Y:S04]  /*136190*/  STL [R1+0x62c0], R9 ;  /* 0x0062c00901007387 */ /* 0x0001e80000100800 */
[----:B0-----:R-:W3:Y:S04]  /*1361a0*/  LDL.LU R9, [R1+0x1bf0] ;  /* 0x001bf00001097983 */ /* 0x001ee80000300800 */
[----:B------:R0:W-:Y:S04]  /*1361b0*/  STL [R1+0x62e0], R13 ;  /* 0x0062e00d01007387 */ /* 0x0001e80000100800 */
[----:B0-----:R-:W4:Y:S01]  /*1361c0*/  LDL.LU R13, [R1+0x1c0c] ;  /* 0x001c0c00010d7983 */ /* 0x001f220000300800 */
[----:B--2---:R-:W-:-:S05]  /*1361d0*/  IADD3 R18, P1, R0, R21, RZ ;  /* 0x0000001500127210 */ /* 0x004fca0007f3e0ff */
[----:B------:R-:W-:-:S05]  /*1361e0*/  IMAD.X R19, R5, 0x1, R20, P1 ;  /* 0x0000000105137824 */ /* 0x000fca00008e0614 */
[----:B------:R0:W-:Y:S04]  /*1361f0*/  STL.64 [R1+0x1550], R18 ;  /* 0x0015501201007387 */ /* 0x0001e80000100a00 */
[----:B0-----:R-:W2:Y:S01]  /*136200*/  LDL.LU.64 R18, [R1+0x65d8] ;  /* 0x0065d80001127983 */ /* 0x001ea20000300a00 */
[----:B----4-:R-:W-:-:S03]  /*136210*/  F2FP.SATFINITE.E4M3.F32.PACK_AB_MERGE_C R13, R13, R6, RZ ;  /* 0x000000060d0d723e */ /* 0x010fc600048070ff */
[----:B------:R-:W4:Y:S04]  /*136220*/  LDL.LU R6, [R1+0x65d0] ;  /* 0x0065d00001067983 */ /* 0x000f280000300800 */
[----:B------:R-:W-:Y:S01]  /*136230*/  STL [R1+0x62ec], R13 ;  /* 0x0062ec0d01007387 */ /* 0x000fe20000100800 */
[----:B---3--:R-:W-:-:S03]  /*136240*/  F2FP.SATFINITE.E4M3.F32.PACK_AB_MERGE_C R9, R2, R9, RZ ;  /* 0x000000090209723e */ /* 0x008fc600048070ff */
[----:B------:R2:W-:Y:S04]  /*136250*/  STL [R1+0x6398], R12 ;  /* 0x0063980c01007387 */ /* 0x0005e80000100800 */
[----:B------:R-:W3:Y:S04]  /*136260*/  LDL.LU R2, [R1+0x23d4] ;  /* 0x0023d40001027983 */ /* 0x000ee80000300800 */
[----:B------:R-:W-:Y:S01]  /*136270*/  STL [R1+0x118], R9 ;  /* 0x0001180901007387 */ /* 0x000fe20000100800 */
[----:B------:R-:W-:Y:S02]  /*136280*/  F2FP.SATFINITE.E4M3.F32.PACK_AB_MERGE_C R11, R11, R25, RZ ;  /* 0x000000190b0b723e */ /* 0x000fe400048070ff */
[----:B------:R-:W-:-:S02]  /*136290*/  F2FP.SATFINITE.E4M3.F32.PACK_AB_MERGE_C R7, R7, R23, RZ ;  /* 0x000000170707723e */ /* 0x000fc400048070ff */
[----:B--2---:R-:W-:Y:S01]  /*1362a0*/  IADD3 R12, P1, R0, R19, RZ ;  /* 0x00000013000c7210 */ /* 0x004fe20007f3e0ff */
[----:B------:R0:W-:Y:S04]  /*1362b0*/  STL.64 [R1+0x65b8], R18 ;  /* 0x0065b81201007387 */ /* 0x0001e80000100a00 */
[----:B------:R-:W-:-:S05]  /*1362c0*/  IMAD.X R13, R5, 0x1, R18, P1 ;  /* 0x00000001050d7824 */ /* 0x000fca00008e0612 */
[----:B------:R1:W-:Y:S01]  /*1362d0*/  STL.64 [R1+0x1540], R12 ;  /* 0x0015400c01007387 */ /* 0x0003e20000100a00 */
[----:B0-----:R-:W-:-:S05]  /*1362e0*/  IADD3 R18, P1, R0, R17, RZ ;  /* 0x0000001100127210 */ /* 0x001fca0007f3e0ff */
[----:B------:R-:W-:Y:S01]  /*1362f0*/  IMAD.X R19, R5, 0x1, R15, P1 ;  /* 0x0000000105137824 */ /* 0x000fe200008e060f */
[----:B-1----:R-:W-:Y:S01]  /*136300*/  F2FP.SATFINITE.E4M3.F32.PACK_AB_MERGE_C R13, R24, R22, RZ ;  /* 0x00000016180d723e */ /* 0x002fe200048070ff */
[----:B------:R-:W2:Y:S04]  /*136310*/  LDL.LU R12, [R1+0x23d8] ;  /* 0x0023d800010c7983 */ /* 0x000ea80000300800 */
[----:B------:R-:W2:Y:S04]  /*136320*/  LDL.LU R9, [R1+0x23dc] ;  /* 0x0023dc0001097983 */ /* 0x000ea80000300800 */
[----:B------:R-:W-:Y:S04]  /*136330*/  STL [R1+0x114], R13 ;  /* 0x0001140d01007387 */ /* 0x000fe80000100800 */
[----:B------:R-:W2:Y:S04]  /*136340*/  LDL.LU R24, [R1+0x2500] ;  /* 0x0025000001187983 */ /* 0x000ea80000300800 */
[----:B------:R-:W2:Y:S04]  /*136350*/  LDL.LU R25, [R1+0x2504] ;  /* 0x0025040001197983 */ /* 0x000ea80000300800 */
[----:B------:R0:W-:Y:S04]  /*136360*/  STL.64 [R1+0x1538], R18 ;  /* 0x0015381201007387 */ /* 0x0001e80000100a00 */
[----:B----4-:R1:W-:Y:S01]  /*136370*/  STL.64 [R1+0x6330], R6 ;  /* 0x0063300601007387 */ /* 0x0103e20000100a00 */
[----:B0-----:R-:W-:-:S02]  /*136380*/  IADD3 R18, P1, R0, R16, RZ ;  /* 0x0000001000127210 */ /* 0x001fc40007f3e0ff */
[----:B-1----:R-:W-:-:S03]  /*136390*/  F2FP.SATFINITE.E4M3.F32.PACK_AB_MERGE_C R7, R4, R3, RZ ;  /* 0x000000030407723e */ /* 0x002fc600048070ff */
[----:B------:R-:W-:Y:S01]  /*1363a0*/  IMAD.X R19, R5, 0x1, R14, P1 ;  /* 0x0000000105137824 */ /* 0x000fe200008e060e */
[----:B------:R-:W4:Y:S04]  /*1363b0*/  LDL.LU R6, [R1+0x2508] ;  /* 0x0025080001067983 */ /* 0x000f280000300800 */
[----:B------:R-:W4:Y:S04]  /*1363c0*/  LDL.LU R13, [R1+0x250c] ;  /* 0x00250c00010d7983 */ /* 0x000f280000300800 */
[----:B------:R-:W-:Y:S04]  /*1363d0*/  STL.64 [R1+0x1530], R18 ;  /* 0x0015301201007387 */ /* 0x000fe80000100a00 */
[----:B------:R0:W-:Y:S04]  /*1363e0*/  STL [R1+0x6558], R7 ;  /* 0x0065580701007387 */ /* 0x0001e80000100800 */
[----:B0-----:R-:W3:Y:S01]  /*1363f0*/  LDL.LU R7, [R1+0x23d0] ;  /* 0x0023d00001077983 */ /* 0x001ee20000300800 */
[----:B------:R-:W-:Y:S01]  /*136400*/  F2FP.SATFINITE.E4M3.F32.PACK_AB_MERGE_C R10, R10, R8, RZ ;  /* 0x000000080a0a723e */ /* 0x000fe200048070ff */
[----:B------:R-:W-:Y:S01]  /*136410*/  VIADD R4, R0, UR5 ;  /* 0x0000000500047c36 */ /* 0x000fe20008000000 */
[----:B------:R-:W-:Y:S01]  /*136420*/  ULDC UR5, c[0x0][0x248] ;  /* 0x0000920000057ab9 */ /* 0x000fe20000000800 */
[----:B------:R-:W4:Y:S04]  /*136430*/  LDL.LU R22, [R1+0x23c0] ;  /* 0x0023c00001167983 */ /* 0x000f280000300800 */
[----:B------:R-:W4:Y:S04]  /*136440*/  LDL.LU R23, [R1+0x23c4] ;  /* 0x0023c40001177983 */ /* 0x000f280000300800 */
[----:B------:R0:W-:Y:S04]  /*136450*/  STL.64 [R1+0x6368], R10 ;  /* 0x0063680a01007387 */ /* 0x0001e80000100a00 */
[----:B------:R-:W4:Y:S04]  /*136460*/  LDL.LU R5, [R1+0x24f0] ;  /* 0x0024f00001057983 */ /* 0x000f280000300800 */
[----:B------:R-:W4:Y:S01]  /*136470*/  LDL.LU R3, [R1+0x24f4] ;  /* 0x0024f40001037983 */ /* 0x000f220000300800 */
[----:B0-----:R-:W-:-:S03]  /*136480*/  IADD3 R10, P1, R4, R29, RZ ;  /* 0x0000001d040a7210 */ /* 0x001fc60007f3e0ff */
[----:B------:R-:W4:Y:S04]  /*136490*/  LDL.LU R18, [R1+0x24f8] ;  /* 0x0024f80001127983 */ /* 0x000f280000300800 */
[----:B------:R-:W4:Y:S04]  /*1364a0*/  LDL.LU R19, [R1+0x24fc] ;  /* 0x0024fc0001137983 */ /* 0x000f280000300800 */
[----:B------:R-:W4:Y:S04]  /*1364b0*/  LDL.LU R8, [R1+0x24e0] ;  /* 0x0024e00001087983 */ /* 0x000f280000300800 */
[----:B------:R-:W4:Y:S01]  /*1364c0*/  LDL.LU R0, [R1+0x24e4] ;  /* 0x0024e40001007983 */ /* 0x000f220000300800 */
[----:B---3--:R-:W-:-:S02]  /*1364d0*/  F2FP.SATFINITE.E4M3.F32.PACK_AB_MERGE_C R2, R2, R7, RZ ;  /* 0x000000070202723e */ /* 0x008fc400048070ff */
[----:B------:R-:W-:-:S03]  /*1364e0*/  SHF.R.S32.HI R7, RZ, 0x1f, R4 ;  /* 0x0000001fff077819 */ /* 0x000fc60000011404 */
[----:B------:R0:W-:Y:S02]  /*1364f0*/  STL [R1+0x6390], R2 ;  /* 0x0063900201007387 */ /* 0x0001e40000100800 */
[----:B------:R-:W-:Y:S01]  /*136500*/  IMAD.X R11, R7, 0x1, R28, P1 ;  /* 0x00000001070b7824 */ /* 0x000fe200008e061c */
[----:B--2---:R-:W-:Y:S01]  /*136510*/  F2FP.SATFINITE.E4M3.F32.PACK_AB_MERGE_C R7, R25, R24, RZ ;  /* 0x000000181907723e */ /* 0x004fe200048070ff */
[----:B0-----:R-:W2:Y:S04]  /*136520*/  LDL.LU R2, [R1+0x23cc] ;  /* 0x0023cc0001027983 */ /* 0x001ea80000300800 */
[----:B------:R-:W-:Y:S04]  /*136530*/  STL.64 [R1+0x65a8], R28 ;  /* 0x0065a81c01007387 */ /* 0x000fe80000100a00 */
[----:B------:R0:W-:Y:S01]  /*136540*/  STL.64 [R1+0x1520], R10 ;  /* 0x0015200a01007387 */ /* 0x0001e20000100a00 */
[----:B------:R-:W-:-:S02]  /*136550*/  IADD3 R24, P1, R4, R27, RZ ;  /* 0x0000001b04187210 */ /* 0x000fc40007f3e0ff */
[----:B0-----:R-:W-:-:S05]  /*136560*/  F2FP.SATFINITE.E4M3.F32.PACK_AB_MERGE_C R10, R9, R12, RZ ;  /* 0x0000000c090a723e */ /* 0x001fca00048070ff */
[----:B------:R0:W-:Y:S04]  /*136570*/  STL [R1+0x6394], R10 ;  /* 0x0063940a01007387 */ /* 0x0001e80000100800 */
[----:B0-----:R-:W2:Y:S04]  /*136580*/  LDL.LU R10, [R1+0x23c8] ;  /* 0x0023c800010a7983 */ /* 0x001ea80000300800 */
[----:B------:R-:W3:Y:S04]  /*136590*/  LDL.LU R28, [R1+0x24ec] ;  /* 0x0024ec00011c7983 */ /* 0x000ee80000300800 */
[----:B------:R-:W3:Y:S04]  /*1365a0*/  LDL.LU R12, [R1+0x24d0] ;  /* 0x0024d000010c7983 */ /* 0x000ee80000300800 */
[----:B------:R-:W-:Y:S04]  /*1365b0*/  STL [R1+0xdc], R7 ;  /* 0x0000dc0701007387 */ /* 0x000fe80000100800 */
[----:B------:R-:W3:Y:S04]  /*1365c0*/  LDL.LU R9, [R1+0x24d4] ;  /* 0x0024d40001097983 */ /* 0x000ee80000300800 */
[----:B------:R0:W-:Y:S02]  /*1365d0*/  STL [R1+0x65b0], R27 ;  /* 0x0065b01b01007387 */ /* 0x0001e40000100800 */
[----:B0-----:R-:W-:-:S05]  /*1365e0*/  SHF.R.S32.HI R27, RZ, 0x1f, R4 ;  /* 0x0000001fff1b7819 */ /* 0x001fca0000011404 */
[----:B------:R-:W-:-:S05]  /*1365f0*/  IMAD.X R25, R27, 0x1, R26, P1 ;  /* 0x000000011b197824 */ /* 0x000fca00008e061a */
[----:B------:R0:W-:Y:S04]  /*136600*/  STL.64 [R1+0x1528], R24 ;  /* 0x0015281801007387 */ /* 0x0001e80000100a00 */
[----:B0-----:R-:W2:Y:S01]  /*136610*/  LDL.LU.64 R24, [R1+0x65c8] ;  /* 0x0065c80001187983 */ /* 0x001ea20000300a00 */
[----:B----4-:R-:W-:Y:S02]  /*136620*/  F2FP.SATFINITE.E4M3.F32.PACK_AB_MERGE_C R11, R23, R22, RZ ;  /* 0x00000016170b723e */ /* 0x010fe400048070ff */
[----:B------:R-:W-:Y:S01]  /*136630*/  F2FP.SATFINITE.E4M3.F32.PACK_AB_MERGE_C R6, R13, R6, RZ ;  /* 0x000000060d06723e */ /* 0x000fe200048070ff */
        /* <DEDUP_REMOVED lines=9> */
[----:B------:R-:W-:-:S03]  /*1366d0*/  F2FP.SATFINITE.E4M3.F32.PACK_AB_MERGE_C R10, R2, R10, RZ ;  /* 0x0000000a020a723e */ /* 0x000fc600048070ff */
[----:B------:R0:W-:Y:S01]  /*1366e0*/  STL.64 [R1+0x65a0], R24 ;  /* 0x0065a01801007387 */ /* 0x0001e20000100a00 */
[----:B------:R-:W-:-:S03]  /*1366f0*/  F2FP.SATFINITE.E4M3.F32.PACK_AB_MERGE_C R2, R3, R5, RZ ;  /* 0x000000050302723e */ /* 0x000fc600048070ff */
[----:B0-----:R-:W3:Y:S04]  /*136700*/  LDL.LU R25, [R1+0x24e8] ;  /* 0x0024e80001197983 */ /* 0x001ee80000300800 */
[----:B------:R-:W-:Y:S04]  /*136710*/  STL.64 [R1+0x63c8], R10 ;  /* 0x0063c80a01007387 */ /* 0x000fe80000100a00 */
[----:B------:R-:W4:Y:S04]  /*136720*/  LDL.LU R5, [R1+0x24c8] ;  /* 0x0024c80001057983 */ /* 0x000f280000300800 */
[----:B------:R-:W4:Y:S04]  /*136730*/  LDL.LU R3, [R1+0x24cc] ;  /* 0x0024cc0001037983 */ /* 0x000f280000300800 */
[----:B------:R0:W-:Y:S01]  /*136740*/  STL [R1+0x1a8c], R2 ;  /* 0x001a8c0201007387 */ /* 0x0001e20000100800 */
[----:B------:R-:W-:-:S02]  /*136750*/  F2FP.SATFINITE.E4M3.F32.PACK_AB_MERGE_C R0, R0, R8, RZ ;  /* 0x000000080000723e */ /* 0x000fc400048070ff */
[----:B0-----:R-:W-:Y:S02]  /*136760*/  F2FP.SATFINITE.E4M3.F32.PACK_AB_MERGE_C R2, R19, R18, RZ ;  /* 0x000000121302723e */ /* 0x001fe400048070ff */
[----:B--2---:R-:W-:-:S05]  /*136770*/  IADD3 R10, P1, R4, R23, RZ ;  /* 0x00000017040a7210 */ /* 0x004fca0007f3e0ff */
[----:B------:R-:W-:Y:S01]  /*136780*/  IMAD.X R11, R27, 0x1, R22, P1 ;  /* 0x000000011b0b7824 */ /* 0x000fe200008e0616 */
[----:B------:R-:W-:-:S04]  /*136790*/  IADD3 R18, P1, R4, R21, RZ ;  /* 0x0000001504127210 */ /* 0x000fc80007f3e0ff */
[----:B------:R0:W-:Y:S01]  /*1367a0*/  STL.64 [R1+0x1508], R10 ;  /* 0x0015080a01007387 */ /* 0x0001e20000100a00 */
[----:B------:R-:W-:-:S03]  /*1367b0*/  IMAD.X R19, R27, 0x1, R20, P1 ;  /* 0x000000011b137824 */ /* 0x000fc600008e0614 */
[----:B0-----:R-:W2:Y:S04]  /*1367c0*/  LDL.LU R11, [R1+0x24b8] ;  /* 0x0024b800010b7983 */ /* 0x001ea80000300800 */
[----:B------:R0:W-:Y:S04]  /*1367d0*/  STL [R1+0x1a9c], R2 ;  /* 0x001a9c0201007387 */ /* 0x0001e80000100800 */
[----:B0-----:R-:W2:Y:S04]  /*1367e0*/  LDL.LU R2, [R1+0x24bc] ;  /* 0x0024bc0001027983 */ /* 0x001ea80000300800 */
[----:B------:R-:W-:Y:S04]  /*1367f0*/  STL [R1+0x19f8], R0 ;  /* 0x0019f80001007387 */ /* 0x000fe80000100800 */
[----:B------:R0:W-:Y:S04]  /*136800*/  STL.64 [R1+0x1510], R18 ;  /* 0x0015101201007387 */ /* 0x0001e80000100a00 */
[----:B0-----:R-:W2:Y:S01]  /*136810*/  LDL.LU.64 R18, [R1+0x65b8] ;  /* 0x0065b80001127983 */ /* 0x001ea20000300a00 */
[----:B---3--:R-:W-:-:S03]  /*136820*/  F2FP.SATFINITE.E4M3.F32.PACK_AB_MERGE_C R10, R28, R25, RZ ;  /* 0x000000191c0a723e */ /* 0x008fc600048070ff */
[----:B------:R-:W3:Y:S01]  /*136830*/  LDL.LU R8, [R1+0x24a0] ;  /* 0x0024a00001087983 */ /* 0x000ee20000300800 */
[----:B------:R-:W-:-:S03]  /*136840*/  F2FP.SATFINITE.E4M3.F32.PACK_AB_MERGE_C R9, R9, R12, RZ ;  /* 0x0000000c0909723e */ /* 0x000fc600048070ff */
[----:B------:R-:W3:Y:S04]  /*136850*/  LDL.LU R0, [R1+0x24a4] ;  /* 0x0024a40001007983 */ /* 0x000ee80000300800 */
[----:B------:R2:W-:Y:S04]  /*136860*/  STL.64 [R1+0x6598], R20 ;  /* 0x0065981401007387 */ /* 0x0005e80000100a00 */
[----:B------:R-:W-:Y:S04]  /*136870*/  STL [R1+0x1a28], R10 ;  /* 0x001a280a01007387 */ /* 0x000fe80000100800 */
[----:B------:R0:W-:Y:S04]  /*136880*/  STL [R1+0x1974], R9 ;  /* 0x0019740901007387 */ /* 0x0001e80000100800 */
[----:B------:R-:W3:Y:S01]  /*136890*/  LDL.LU R24, [R1+0x24a8] ;  /* 0x0024a80001187983 */ /* 0x000ee20000300800 */
[----:B----4-:R-:W-:-:S03]  /*1368a0*/  F2FP.SATFINITE.E4M3.F32.PACK_AB_MERGE_C R7, R7, R29, RZ ;  /* 0x0000001d0707723e */ /* 0x010fc600048070ff */
[----:B------:R-:W4:Y:S04]  /*1368b0*/  LDL.LU R25, [R1+0x24ac] ;  /* 0x0024ac0001197983 */ /* 0x000f280000300800 */
[----:B------:R-:W4:Y:S01]  /*1368c0*/  LDL.LU R12, [R1+0x2490] ;  /* 0x00249000010c7983 */ /* 0x000f220000300800 */
[----:B------:R-:W-:Y:S02]  /*1368d0*/  F2FP.SATFINITE.E4M3.F32.PACK_AB_MERGE_C R6, R13, R6, RZ ;  /* 0x000000060d06723e */ /* 0x000fe400048070ff */
[----:B------:R-:W-:Y:S02]  /*1368e0*/  F2FP.SATFINITE.E4M3.F32.PACK_AB_MERGE_C R3, R3, R5, RZ ;  /* 0x000000050303723e */ /* 0x000fe400048070ff */
[----:B--2---:R-:W-:-:S05]  /*1368f0*/  IADD3 R20, P1, R4, R19, RZ ;  /* 0x0000001304147210 */ /* 0x004fca0007f3e0ff */
[----:B------:R-:W-:-:S05]  /*136900*/  IMAD.X R21, R27, 0x1, R18, P1 ;  /* 0x000000011b157824 */ /* 0x000fca00008e0612 */
[----:B------:R-:W-:Y:S04]  /*136910*/  STL.64 [R1+0x1500], R20 ;  /* 0x0015001401007387 */ /* 0x000fe80000100a00 */
[----:B0-----:R-:W4:Y:S04]  /*136920*/  LDL.LU R9, [R1+0x2494] ;  /* 0x0024940001097983 */ /* 0x001f280000300800 */
[----:B------:R0:W-:Y:S04]  /*136930*/  STL.64 [R1+0x6590], R18 ;  /* 0x0065901201007387 */ /* 0x0001e80000100a00 */
[----:B0-----:R-:W2:Y:S04]  /*136940*/  LDL.LU R18, [R1+0x24b0] ;  /* 0x0024b00001127983 */ /* 0x001ea80000300800 */
[----:B------:R-:W2:Y:S04]  /*136950*/  LDL.LU R19, [R1+0x24b4] ;  /* 0x0024b40001137983 */ /* 0x000ea80000300800 */
[----:B------:R-:W2:Y:S04]  /*136960*/  LDL.LU R20, [R1+0x2498] ;  /* 0x0024980001147983 */ /* 0x000ea80000300800 */
[----:B------:R-:W-:Y:S04]  /*136970*/  STL [R1+0x19a4], R7 ;  /* 0x0019a40701007387 */ /* 0x000fe80000100800 */
[----:B------:R-:W2:Y:S04]  /*136980*/  LDL.LU R21, [R1+0x249c] ;  /* 0x00249c0001157983 */ /* 0x000ea80000300800 */
[----:B------:R0:W-:Y:S04]  /*136990*/  STL [R1+0x904], R6 ;  /* 0x0009040601007387 */ /* 0x0001e80000100800 */
[----:B------:R-:W2:Y:S04]  /*1369a0*/  LDL.LU R10, [R1+0x2480] ;  /* 0x00248000010a7983 */ /* 0x000ea80000300800 */
[----:B------:R-:W2:Y:S01]  /*1369b0*/  LDL.LU R13, [R1+0x2484] ;  /* 0x00248400010d7983 */ /* 0x000ea20000300800 */
[----:B0-----:R-:W-:-:S05]  /*1369c0*/  IADD3 R6, P1, R4, R17, RZ ;  /* 0x0000001104067210 */ /* 0x001fca0007f3e0ff */
[----:B------:R-:W-:Y:S01]  /*1369d0*/  IMAD.X R7, R27, 0x1, R15, P1 ;  /* 0x000000011b077824 */ /* 0x000fe200008e060f */
[----:B------:R-:W-:-:S04]  /*1369e0*/  IADD3 R28, P1, R4, R16, RZ ;  /* 0x00000010041c7210 */ /* 0x000fc80007f3e0ff */
[----:B------:R0:W-:Y:S01]  /*1369f0*/  STL.64 [R1+0x14f8], R6 ;  /* 0x0014f80601007387 */ /* 0x0001e20000100a00 */
[----:B------:R-:W-:-:S03]  /*136a00*/  IMAD.X R29, R27, 0x1, R14, P1 ;  /* 0x000000011b1d7824 */ /* 0x000fc600008e060e */
[----:B0-----:R-:W2:Y:S04]  /*136a10*/  LDL.LU R7, [R1+0x2488] ;  /* 0x0024880001077983 */ /* 0x001ea80000300800 */
[----:B------:R-:W2:Y:S04]  /*136a20*/  LDL.LU R6, [R1+0x248c] ;  /* 0x00248c0001067983 */ /* 0x000ea80000300800 */
[----:B------:R0:W-:Y:S04]  /*136a30*/  STL [R1+0x910], R3 ;  /* 0x0009100301007387 */ /* 0x0001e80000100800 */
[----:B------:R-:W2:Y:S04]  /*136a40*/  LDL.LU R5, [R1+0x2470] ;  /* 0x0024700001057983 */ /* 0x000ea80000300800 */
[----:B0-----:R-:W2:Y:S04]  /*136a50*/  LDL.LU R3, [R1+0x2474] ;  /* 0x0024740001037983 */ /* 0x001ea80000300800 */
[----:B------:R-:W-:Y:S04]  /*136a60*/  STL.64 [R1+0x6588], R16 ;  /* 0x0065881001007387 */ /* 0x000fe80000100a00 */
[----:B------:R-:W2:Y:S04]  /*136a70*/  LDL.LU R27, [R1+0x65b0] ;  /* 0x0065b000011b7983 */ /* 0x000ea80000300800 */
[----:B------:R0:W-:Y:S04]  /*136a80*/  STL.64 [R1+0x14f0], R28 ;  /* 0x0014f01c01007387 */ /* 0x0001e80000100a00 */
[----:B0-----:R-:W2:Y:S01]  /*136a90*/  LDL.LU.64 R28, [R1+0x65a8] ;  /* 0x0065a800011c7983 */ /* 0x001ea20000300a00 */
[----:B------:R-:W-:Y:S01]  /*136aa0*/  F2FP.SATFINITE.E4M3.F32.PACK_AB_MERGE_C R11, R2, R11, RZ ;  /* 0x0000000b020b723e */ /* 0x000fe200048070ff */
[----:B------:R-:W-:Y:S01]  /*136ab0*/  VIADD R2, R4, UR5 ;  /* 0x0000000504027c36 */ /* 0x000fe20008000000 */
[----:B---3--:R-:W-:Y:S01]  /*136ac0*/  F2FP.SATFINITE.E4M3.F32.PACK_AB_MERGE_C R0, R0, R8, RZ ;  /* 0x000000080000723e */ /* 0x008fe200048070ff */
[----:B------:R-:W-:Y:S01]  /*136ad0*/  ULDC UR5, c[0x0][0x248] ;  /* 0x0000920000057ab9 */ /* 0x000fe20000000800 */
[----:B----4-:R-:W-:-:S02]  /*136ae0*/  F2FP.SATFINITE.E4M3.F32.PACK_AB_MERGE_C R9, R9, R12, RZ ;  /* 0x0000000c0909723e */ /* 0x010fc400048070ff */
[----:B--2---:R-:W-:-:S05]  /*136af0*/  F2FP.SATFINITE.E4M3.F32.PACK_AB_MERGE_C R16, R19, R18, RZ ;  /* 0x000000121310723e */ /* 0x004fca00048070ff */
[----:B------:R-:W-:Y:S04]  /*136b00*/  STL [R1+0x878], R16 ;  /* 0x0008781001007387 */ /* 0x000fe80000100800 */
[----:B------:R0:W-:Y:S04]  /*136b10*/  STL [R1+0x888], R11 ;  /* 0x0008880b01007387 */ /* 0x0001e80000100800 */
[----:B------:R-:W2:Y:S04]  /*136b20*/  LDL.LU R18, [R1+0x2478] ;  /* 0x0024780001127983 */ /* 0x000ea80000300800 */
[----:B------:R-:W2:Y:S04]  /*136b30*/  LDL.LU R19, [R1+0x247c] ;  /* 0x00247c0001137983 */ /* 0x000ea80000300800 */
[----:B------:R1:W-:Y:S01]  /*136b40*/  STL [R1+0x7ec], R0 ;  /* 0x0007ec0001007387 */ /* 0x0003e20000100800 */
[----:B0-----:R-:W-:-:S03]  /*136b50*/  F2FP.SATFINITE.E4M3.F32.PACK_AB_MERGE_C R11, R25, R24, RZ ;  /* 0x00000018190b723e */ /* 0x001fc600048070ff */
[----:B------:R-:W3:Y:S04]  /*136b60*/  LDL.LU R4, [R1+0x2460] ;  /* 0x0024600001047983 */ /* 0x000ee80000300800 */
[----:B------:R-:W3:Y:S01]  /*136b70*/  LDL.LU R8, [R1+0x2464] ;  /* 0x0024640001087983 */ /* 0x000ee20000300800 */
[----:B-1----:R-:W-:Y:S02]  /*136b80*/  SHF.R.S32.HI R0, RZ, 0x1f, R2 ;  /* 0x0000001fff007819 */ /* 0x002fe40000011402 */
[----:B------:R-:W-:-:S05]  /*136b90*/  IADD3 R16, P1, R2, R29, RZ ;  /* 0x0000001d02107210 */ /* 0x000fca0007f3e0ff */
        /* <DEDUP_REMOVED lines=8> */
[----:B------:R-:W4:Y:S04]  /*136c20*/  LDL.LU R12, [R1+0x2450] ;  /* 0x00245000010c7983 */ /* 0x000f280000300800 */
[----:B0-----:R-:W4:Y:S04]  /*136c30*/  LDL.LU R9, [R1+0x2454] ;  /* 0x0024540001097983 */ /* 0x001f280000300800 */
[----:B------:R0:W-:Y:S04]  /*136c40*/  STL.64 [R1+0x14e0], R24 ;  /* 0x0014e01801007387 */ /* 0x0001e80000100a00 */
[----:B0-----:R-:W2:Y:S01]  /*136c50*/  LDL.LU.64 R24, [R1+0x65a0] ;  /* 0x0065a00001187983 */ /* 0x001ea20000300a00 */
[----:B------:R-:W-:-:S02]  /*136c60*/  F2FP.SATFINITE.E4M3.F32.PACK_AB_MERGE_C R16, R21, R20, RZ ;  /* 0x000000141510723e */ /* 0x000fc400048070ff */
[----:B------:R-:W-:-:S03]  /*136c70*/  F2FP.SATFINITE.E4M3.F32.PACK_AB_MERGE_C R10, R13, R10, RZ ;  /* 0x0000000a0d0a723e */ /* 0x000fc600048070ff */
[----:B------:R-:W-:Y:S04]  /*136c80*/  STL [R1+0x75c], R16 ;  /* 0x00075c1001007387 */ /* 0x000fe80000100800 */
[----:B------:R0:W-:Y:S01]  /*136c90*/  STL [R1+0x688], R10 ;  /* 0x0006880a01007387 */ /* 0x0001e20000100800 */
[----:B------:R-:W-:-:S03]  /*136ca0*/  F2FP.SATFINITE.E4M3.F32.PACK_AB_MERGE_C R6, R6, R7, RZ ;  /* 0x000000070606723e */ /* 0x000fc600048070ff */
[----:B0-----:R-:W4:Y:S04]  /*136cb0*/  LDL.LU R10, [R1+0x2448] ;  /* 0x00244800010a7983 */ /* 0x001f280000300800 */
[----:B------:R-:W4:Y:S01]  /*136cc0*/  LDL.LU R13, [R1+0x244c] ;  /* 0x00244c00010d7983 */ /* 0x000f220000300800 */
[----:B------:R-:W-:Y:S02]  /*136cd0*/  F2FP.SATFINITE.E4M3.F32.PACK_AB_MERGE_C R3, R3, R5, RZ ;  /* 0x000000050303723e */ /* 0x000fe400048070ff */
[----:B--2---:R-:W-:Y:S01]  /*136ce0*/  IADD3 R20, P1, R2, R25, RZ ;  /* 0x0000001902147210 */ /* 0x004fe20007f3e0ff */
[----:B------:R0:W-:Y:S04]  /*136cf0*/  STL.64 [R1+0x6580], R24 ;  /* 0x0065801801007387 */ /* 0x0001e80000100a00 */
[----:B------:R-:W-:-:S05]  /*136d00*/  IMAD.X R21, R0, 0x1, R24, P1 ;  /* 0x0000000100157824 */ /* 0x000fca00008e0618 */
[----:B------:R1:W-:Y:S04]  /*136d10*/  STL.64 [R1+0x14d8], R20 ;  /* 0x0014d81401007387 */ /* 0x0003e80000100a00 */
[----:B0-----:R-:W2:Y:S04]  /*136d20*/  LDL.LU R24, [R1+0x2444] ;  /* 0x0024440001187983 */ /* 0x001ea80000300800 */
[----:B------:R-:W2:Y:S01]  /*136d30*/  LDL.LU R7, [R1+0x2430] ;  /* 0x0024300001077983 */ /* 0x000ea20000300800 */
[----:B-1----:R-:W-:-:S03]  /*136d40*/  IADD3 R20, P1, R2, R23, RZ ;  /* 0x0000001702147210 */ /* 0x002fc60007f3e0ff */
[----:B------:R-:W-:Y:S02]  /*136d50*/  STL [R1+0x698], R6 ;  /* 0x0006980601007387 */ /* 0x000fe40000100800 */
[----:B------:R-:W-:Y:S02]  /*136d60*/  IMAD.X R21, R0, 0x1, R22, P1 ;  /* 0x0000000100157824 */ /* 0x000fe400008e0616 */
[----:B------:R-:W2:Y:S04]  /*136d70*/  LDL.LU R5, [R1+0x2434] ;  /* 0x0024340001057983 */ /* 0x000ea80000300800 */
[----:B------:R-:W-:Y:S04]  /*136d80*/  STL [R1+0x3d8], R3 ;  /* 0x0003d80301007387 */ /* 0x000fe80000100800 */
[----:B------:R0:W-:Y:S04]  /*136d90*/  STL.64 [R1+0x14d0], R20 ;  /* 0x0014d01401007387 */ /* 0x0001e80000100a00 */
[----:B0-----:R-:W4:Y:S01]  /*136da0*/  LDL.LU.64 R20, [R1+0x6598] ;  /* 0x0065980001147983 */ /* 0x001f220000300a00 */
[----:B------:R-:W-:-:S02]  /*136db0*/  F2FP.SATFINITE.E4M3.F32.PACK_AB_MERGE_C R16, R19, R18, RZ ;  /* 0x000000121310723e */ /* 0x000fc400048070ff */
[----:B---3--:R-:W-:Y:S01]  /*136dc0*/  F2FP.SATFINITE.E4M3.F32.PACK_AB_MERGE_C R4, R8, R4, RZ ;  /* 0x000000040804723e */ /* 0x008fe200048070ff */
[----:B------:R-:W3:Y:S04]  /*136dd0*/  LDL.LU R6, [R1+0x2438] ;  /* 0x0024380001067983 */ /* 0x000ee80000300800 */
[----:B------:R-:W3:Y:S04]  /*136de0*/  LDL.LU R3, [R1+0x243c] ;  /* 0x00243c0001037983 */ /* 0x000ee80000300800 */
[----:B------:R0:W-:Y:S04]  /*136df0*/  STL.64 [R1+0x6578], R22 ;  /* 0x0065781601007387 */ /* 0x0001e80000100a00 */
[----:B0-----:R-:W2:Y:S04]  /*136e00*/  LDL.LU R22, [R1+0x245c] ;  /* 0x00245c0001167983 */ /* 0x001ea80000300800 */
[----:B------:R-:W3:Y:S04]  /*136e10*/  LDL.LU R23, [R1+0x2440] ;  /* 0x0024400001177983 */ /* 0x000ee80000300800 */
[----:B------:R-:W-:Y:S04]  /*136e20*/  STL [R1+0x3dc], R16 ;  /* 0x0003dc1001007387 */ /* 0x000fe80000100800 */
[----:B------:R-:W-:Y:S01]  /*136e30*/  STL [R1+0x31c], R4 ;  /* 0x00031c0401007387 */ /* 0x000fe20000100800 */
[----:B----4-:R-:W-:-:S05]  /*136e40*/  IADD3 R18, P1, R2, R21, RZ ;  /* 0x0000001502127210 */ /* 0x010fca0007f3e0ff */
[----:B------:R-:W-:-:S05]  /*136e50*/  IMAD.X R19, R0, 0x1, R20, P1 ;  /* 0x0000000100137824 */ /* 0x000fca00008e0614 */
[----:B------:R0:W-:Y:S04]  /*136e60*/  STL.64 [R1+0x14c8], R18 ;  /* 0x0014c81201007387 */ /* 0x0001e80000100a00 */
[----:B0-----:R-:W4:Y:S01]  /*136e70*/  LDL.LU.64 R18, [R1+0x6590] ;  /* 0x0065900001127983 */ /* 0x001f220000300a00 */
[----:B------:R-:W-:Y:S02]  /*136e80*/  F2FP.SATFINITE.E4M3.F32.PACK_AB_MERGE_C R11, R11, R17, RZ ;  /* 0x000000110b0b723e */ /* 0x000fe400048070ff */
[----:B------:R-:W-:Y:S01]  /*136e90*/  F2FP.SATFINITE.E4M3.F32.PACK_AB_MERGE_C R9, R9, R12, RZ ;  /* 0x0000000c0909723e */ /* 0x000fe200048070ff */
[----:B------:R-:W3:Y:S04]  /*136ea0*/  LDL.LU R4, [R1+0x2420] ;  /* 0x0024200001047983 */ /* 0x000ee80000300800 */
[----:B------:R-:W3:Y:S04]  /*136eb0*/  LDL.LU R8, [R1+0x2424] ;  /* 0x0024240001087983 */ /* 0x000ee80000300800 */
[----:B------:R0:W-:Y:S04]  /*136ec0*/  STL.64 [R1+0x6570], R20 ;  /* 0x0065701401007387 */ /* 0x0001e80000100a00 */
[----:B0-----:R-:W2:Y:S04]  /*136ed0*/  LDL.LU R21, [R1+0x2458] ;  /* 0x0024580001157983 */ /* 0x001ea80000300800 */
[----:B------:R-:W-:Y:S04]  /*136ee0*/  STL [R1+0x32c], R11 ;  /* 0x00032c0b01007387 */ /* 0x000fe80000100800 */
[----:B------:R-:W-:Y:S01]  /*136ef0*/  STL [R1+0x2f0], R9 ;  /* 0x0002f00901007387 */ /* 0x000fe20000100800 */
[----:B----4-:R-:W-:-:S05]  /*136f00*/  IADD3 R16, P1, R2, R19, RZ ;  /* 0x0000001302107210 */ /* 0x010fca0007f3e0ff */
[----:B------:R-:W-:-:S05]  /*136f10*/  IMAD.X R17, R0, 0x1, R18, P1 ;  /* 0x0000000100117824 */ /* 0x000fca00008e0612 */
[----:B------:R0:W-:Y:S04]  /*136f20*/  STL.64 [R1+0x14c0], R16 ;  /* 0x0014c01001007387 */ /* 0x0001e80000100a00 */
[----:B0-----:R-:W4:Y:S04]  /*136f30*/  LDL.LU.64 R16, [R1+0x6588] ;  /* 0x0065880001107983 */ /* 0x001f280000300a00 */
[----:B------:R-:W4:Y:S04]  /*136f40*/  LDL.LU R25, [R1+0x2428] ;  /* 0x0024280001197983 */ /* 0x000f280000300800 */
[----:B------:R-:W4:Y:S04]  /*136f50*/  LDL.LU R11, [R1+0x242c] ;  /* 0x00242c00010b7983 */ /* 0x000f280000300800 */
[----:B------:R-:W4:Y:S04]  /*136f60*/  LDL.LU R12, [R1+0x2410] ;  /* 0x00241000010c7983 */ /* 0x000f280000300800 */
[----:B------:R-:W4:Y:S04]  /*136f70*/  LDL.LU R9, [R1+0x2414] ;  /* 0x0024140001097983 */ /* 0x000f280000300800 */
[----:B------:R4:W-:Y:S01]  /*136f80*/  STL.64 [R1+0x6568], R18 ;  /* 0x0065681201007387 */ /* 0x0009e20000100a00 */
[----:B--2---:R-:W-:-:S02]  /*136f90*/  F2FP.SATFINITE.E4M3.F32.PACK_AB_MERGE_C R21, R22, R21, RZ ;  /* 0x000000151615723e */ /* 0x004fc400048070ff */
[----:B---3--:R-:W-:-:S03]  /*136fa0*/  F2FP.SATFINITE.E4M3.F32.PACK_AB_MERGE_C R20, R24, R23, RZ ;  /* 0x000000171814723e */ /* 0x008fc600048070ff */
[----:B------:R-:W-:Y:S04]  /*136fb0*/  STL [R1+0x30c], R21 ;  /* 0x00030c1501007387 */ /* 0x000fe80000100800 */
[----:B------:R-:W-:Y:S01]  /*136fc0*/  STL [R1+0x2d0], R20 ;  /* 0x0002d01401007387 */ /* 0x000fe20000100800 */
[----:B------:R-:W-:Y:S02]  /*136fd0*/  F2FP.SATFINITE.E4M3.F32.PACK_AB_MERGE_C R10, R13, R10, RZ ;  /* 0x0000000a0d0a723e */ /* 0x000fe400048070ff */
[----:B------:R-:W-:Y:S02]  /*136fe0*/  F2FP.SATFINITE.E4M3.F32.PACK_AB_MERGE_C R7, R5, R7, RZ ;  /* 0x000000070507723e */ /* 0x000fe400048070ff */
[----:B------:R-:W-:Y:S02]  /*136ff0*/  F2FP.SATFINITE.E4M3.F32.PACK_AB_MERGE_C R3, R3, R6, RZ ;  /* 0x000000060303723e */ /* 0x000fe400048070ff */
[----:B----4-:R-:W-:-:S05]  /*137000*/  IADD3 R18, P1, R2, R17, RZ ;  /* 0x0000001102127210 */ /* 0x010fca0007f3e0ff */
[----:B------:R-:W-:-:S05]  /*137010*/  IMAD.X R19, R0, 0x1, R15, P1 ;  /* 0x0000000100137824 */ /* 0x000fca00008e060f */
[----:B------:R0:W-:Y:S04]  /*137020*/  STL.64 [R1+0x14b8], R18 ;  /* 0x0014b81201007387 */ /* 0x0001e80000100a00 */
[----:B------:R-:W-:Y:S01]  /*137030*/  STL.64 [R1+0x6560], R16 ;  /* 0x0065601001007387 */ /* 0x000fe20000100a00 */
[----:B0-----:R-:W-:-:S03]  /*137040*/  IADD3 R18, P1, R2, R16, RZ ;  /* 0x0000001002127210 */ /* 0x001fc60007f3e0ff */
[----:B------:R0:W-:Y:S02]  /*137050*/  STL [R1+0x2e0], R10 ;  /* 0x0002e00a01007387 */ /* 0x0001e40000100800 */
[----:B------:R-:W-:Y:S02]  /*137060*/  IMAD.X R19, R0, 0x1, R14, P1 ;  /* 0x0000000100137824 */ /* 0x000fe400008e060e */
[----:B------:R-:W2:Y:S04]  /*137070*/  LDL.LU R13, [R1+0x2418] ;  /* 0x00241800010d7983 */ /* 0x000ea80000300800 */
[----:B------:R-:W2:Y:S04]  /*137080*/  LDL.LU R0, [R1+0x241c] ;  /* 0x00241c0001007983 */ /* 0x000ea80000300800 */
[----:B------:R-:W-:Y:S04]  /*137090*/  STL.64 [R1+0x14b0], R18 ;  /* 0x0014b01201007387 */ /* 0x000fe80000100a00 */
[----:B------:R-:W3:Y:S04]  /*1370a0*/  LDL.LU R23, [R1+0x2400] ;  /* 0x0024000001177983 */ /* 0x000ee80000300800 */
[----:B------:R-:W3:Y:S04]  /*1370b0*/  LDL.LU R5, [R1+0x2404] ;  /* 0x0024040001057983 */ /* 0x000ee80000300800 */
[----:B------:R1:W-:Y:S01]  /*1370c0*/  STL [R1+0x2bc], R7 ;  /* 0x0002bc0701007387 */ /* 0x0003e20000100800 */
[----:B------:R-:W-:Y:S01]  /*1370d0*/  VIADD R2, R2, UR5 ;  /* 0x0000000502027c36 */ /* 0x000fe20008000000 */
[----:B------:R-:W-:Y:S01]  /*1370e0*/  F2FP.SATFINITE.E4M3.F32.PACK_AB_MERGE_C R11, R11, R25, RZ ;  /* 0x000000190b0b723e */ /* 0x000fe200048070ff */
[----:B------:R-:W-:Y:S01]  /*1370f0*/  ULDC UR5, c[0x0][0x248] ;  /* 0x0000920000057ab9 */ /* 0x000fe20000000800 */
[----:B------:R-:W4:Y:S04]  /*137100*/  LDL.LU R21, [R1+0x2408] ;  /* 0x0024080001157983 */ /* 0x000f280000300800 */
[----:B0-----:R-:W4:Y:S01]  /*137110*/  LDL.LU R10, [R1+0x240c] ;  /* 0x00240c00010a7983 */ /* 0x001f220000300800 */
[----:B-1----:R-:W-:-:S03]  /*137120*/  F2FP.SATFINITE.E4M3.F32.PACK_AB_MERGE_C R7, R8, R4, RZ ;  /* 0x000000040807723e */ /* 0x002fc600048070ff */
[----:B------:R0:W-:Y:S04]  /*137130*/  STL [R1+0x2c0], R3 ;  /* 0x0002c00301007387 */ /* 0x0001e80000100800 */
[----:B------:R-:W4:Y:S01]  /*137140*/  LDL.LU R6, [R1+0x23f0] ;  /* 0x0023f00001067983 */ /* 0x000f220000300800 */
[----:B------:R-:W-:-:S03]  /*137150*/  IADD3 R16, P1, R2, R29, RZ ;  /* 0x0000001d02107210 */ /* 0x000fc60007f3e0ff */
[----:B0-----:R-:W4:Y:S04]  /*137160*/  LDL.LU R3, [R1+0x23f4] ;  /* 0x0023f40001037983 */ /* 0x001f280000300800 */
[----:B------:R-:W4:Y:S04]  /*137170*/  LDL.LU R4, [R1+0x23f8] ;  /* 0x0023f80001047983 */ /* 0x000f280000300800 */
[----:B------:R-:W4:Y:S04]  /*137180*/  LDL.LU R8, [R1+0x23fc] ;  /* 0x0023fc0001087983 */ /* 0x000f280000300800 */
[----:B------:R0:W-:Y:S01]  /*137190*/  STL [R1+0x294], R7 ;  /* 0x0002940701007387 */ /* 0x0001e20000100800 */
[----:B------:R-:W-:-:S03]  /*1371a0*/  F2FP.SATFINITE.E4M3.F32.PACK_AB_MERGE_C R9, R9, R12, RZ ;  /* 0x0000000c0909723e */ /* 0x000fc600048070ff */
[----:B------:R-:W4:Y:S04]  /*1371b0*/  LDL.LU R18, [R1+0x1a10] ;  /* 0x001a100001127983 */ /* 0x000f280000300800 */
[----:B------:R-:W4:Y:S01]  /*1371c0*/  LDL.LU R19, [R1+0x1a14] ;  /* 0x001a140001137983 */ /* 0x000f220000300800 */
[----:B0-----:R-:W-:-:S05]  /*1371d0*/  SHF.R.S32.HI R7, RZ, 0x1f, R2 ;  /* 0x0000001fff077819 */ /* 0x001fca0000011402 */
[C---:B------:R-:W-:Y:S01]  /*1371e0*/  IMAD.X R17, R7.reuse, 0x1, R28, P1 ;  /* 0x0000000107117824 */ /* 0x040fe200008e061c */
[----:B------:R-:W-:Y:S01]  /*1371f0*/  IADD3 R24, P1, R2, R27, RZ ;  /* 0x0000001b02187210 */ /* 0x000fe20007f3e0ff */
[----:B------:R0:W-:Y:S04]  /*137200*/  STL.64 [R1+0x6550], R28 ;  /* 0x0065501c01007387 */ /* 0x0001e80000100a00 */
[----:B------:R1:W-:Y:S01]  /*137210*/  STL.64 [R1+0x14a8], R16 ;  /* 0x0014a81001007387 */ /* 0x0003e20000100a00 */
[----:B------:R-:W-:-:S03]  /*137220*/  IMAD.X R25, R7, 0x1, R26, P1 ;  /* 0x0000000107197824 */ /* 0x000fc600008e061a */
[----:B0-----:R-:W4:Y:S04]  /*137230*/  LDL.LU R28, [R1+0x1a1c] ;  /* 0x001a1c00011c7983 */ /* 0x001f280000300800 */
[----:B------:R-:W-:Y:S04]  /*137240*/  STL [R1+0x29c], R11 ;  /* 0x00029c0b01007387 */ /* 0x000fe80000100800 */
[----:B-1----:R-:W4:Y:S04]  /*137250*/  LDL.LU R16, [R1+0x19e0] ;  /* 0x0019e00001107983 */ /* 0x002f280000300800 */
[----:B------:R-:W-:Y:S04]  /*137260*/  STL [R1+0x284], R9 ;  /* 0x0002840901007387 */ /* 0x000fe80000100800 */
[----:B------:R-:W4:Y:S04]  /*137270*/  LDL.LU R17, [R1+0x19e4] ;  /* 0x0019e40001117983 */ /* 0x000f280000300800 */
[----:B------:R0:W-:Y:S04]  /*137280*/  STL.64 [R1+0x14a0], R24 ;  /* 0x0014a01801007387 */ /* 0x0001e80000100a00 */
[----:B0-----:R-:W4:Y:S04]  /*137290*/  LDL.LU.64 R24, [R1+0x6580] ;  /* 0x0065800001187983 */ /* 0x001f280000300a00 */
[----:B------:R-:W4:Y:S04]  /*1372a0*/  LDL.LU R29, [R1+0x19e8] ;  /* 0x0019e800011d7983 */ /* 0x000f280000300800 */
[----:B------:R-:W4:Y:S04]  /*1372b0*/  LDL.LU R11, [R1+0x19ec] ;  /* 0x0019ec00010b7983 */ /* 0x000f280000300800 */
[----:B------:R-:W4:Y:S04]  /*1372c0*/  LDL.LU R12, [R1+0x19c0] ;  /* 0x0019c000010c7983 */ /* 0x000f280000300800 */
[----:B------:R-:W4:Y:S01]  /*1372d0*/  LDL.LU R9, [R1+0x19c4] ;  /* 0x0019c40001097983 */ /* 0x000f220000300800 */
[----:B--2---:R-:W-:-:S03]  /*1372e0*/  F2FP.SATFINITE.E4M3.F32.PACK_AB_MERGE_C R20, R0, R13, RZ ;  /* 0x0000000d0014723e */ /* 0x004fc600048070ff */
[----:B------:R-:W2:Y:S04]  /*1372f0*/  LDL.LU R13, [R1+0x19c8] ;  /* 0x0019c800010d7983 */ /* 0x000ea80000300800 */
[----:B------:R-:W2:Y:S01]  /*137300*/  LDL.LU R0, [R1+0x19cc] ;  /* 0x0019cc0001007983 */ /* 0x000ea20000300800 */
[----:B---3--:R-:W-:-:S03]  /*137310*/  F2FP.SATFINITE.E4M3.F32.PACK_AB_MERGE_C R5, R5, R23, RZ ;  /* 0x000000170505723e */ /* 0x008fc600048070ff */
[----:B------:R-:W-:Y:S04]  /*137320*/  STL [R1+0x28c], R20 ;  /* 0x00028c1401007387 */ /* 0x000fe80000100800 */
[----:B------:R0:W-:Y:S04]  /*137330*/  STL [R1+0x621c], R5 ;  /* 0x00621c0501007387 */ /* 0x0001e80000100800 */
[----:B0-----:R-:W3:Y:S01]  /*137340*/  LDL.LU R5, [R1+0x1a18] ;  /* 0x001a180001057983 */ /* 0x001ee20000300800 */
[----:B----4-:R-:W-:-:S05]  /*137350*/  IADD3 R22, P1, R2, R25, RZ ;  /* 0x0000001902167210 */ /* 0x010fca0007f3e0ff */
[----:B------:R-:W-:-:S05]  /*137360*/  IMAD.X R23, R7, 0x1, R24, P1 ;  /* 0x0000000107177824 */ /* 0x000fca00008e0618 */
[----:B------:R0:W-:Y:S04]  /*137370*/  STL.64 [R1+0x1498], R22 ;  /* 0x0014981601007387 */ /* 0x0001e80000100a00 */
[----:B0-----:R-:W4:Y:S01]  /*137380*/  LDL.LU.64 R22, [R1+0x6578] ;  /* 0x0065780001167983 */ /* 0x001f220000300a00 */
[----:B------:R-:W-:Y:S02]  /*137390*/  F2FP.SATFINITE.E4M3.F32.PACK_AB_MERGE_C R10, R10, R21, RZ ;  /* 0x000000150a0a723e */ /* 0x000fe400048070ff */
[----:B------:R-:W-:-:S03]  /*1373a0*/  F2FP.SATFINITE.E4M3.F32.PACK_AB_MERGE_C R3, R3, R6, RZ ;  /* 0x000000060303723e */ /* 0x000fc600048070ff */
[----:B------:R-:W-:Y:S04]  /*1373b0*/  STL [R1+0x280], R10 ;  /* 0x0002800a01007387 */ /* 0x000fe80000100800 */
[----:B------:R-:W-:Y:S01]  /*1373c0*/  STL [R1+0x1d8], R3 ;  /* 0x0001d80301007387 */ /* 0x000fe20000100800 */
[----:B----4-:R-:W-:-:S05]  /*1373d0*/  IADD3 R20, P1, R2, R23, RZ ;  /* 0x0000001702147210 */ /* 0x010fca0007f3e0ff */
[----:B------:R-:W-:-:S05]  /*1373e0*/  IMAD.X R21, R7, 0x1, R22, P1 ;  /* 0x0000000107157824 */ /* 0x000fca00008e0616 */
[----:B------:R0:W-:Y:S04]  /*1373f0*/  STL.64 [R1+0x1490], R20 ;  /* 0x0014901401007387 */ /* 0x0001e80000100a00 */
[----:B0-----:R-:W4:Y:S01]  /*137400*/  LDL.LU.64 R20, [R1+0x6570] ;  /* 0x0065700001147983 */ /* 0x001f220000300a00 */
[----:B------:R-:W-:-:S03]  /*137410*/  F2FP.SATFINITE.E4M3.F32.PACK_AB_MERGE_C R3, R8, R4, RZ ;  /* 0x000000040803723e */ /* 0x000fc600048070ff */
[----:B------:R-:W2:Y:S04]  /*137420*/  LDL.LU R10, [R1+0x1988] ;  /* 0x00198800010a7983 */ /* 0x000ea80000300800 */
[----:B------:R-:W2:Y:S04]  /*137430*/  LDL.LU R6, [R1+0x198c] ;  /* 0x00198c0001067983 */ /* 0x000ea80000300800 */
[----:B------:R-:W2:Y:S04]  /*137440*/  LDL.LU R4, [R1+0x1940] ;  /* 0x0019400001047983 */ /* 0x000ea80000300800 */
[----:B------:R-:W2:Y:S04]  /*137450*/  LDL.LU R8, [R1+0x1944] ;  /* 0x0019440001087983 */ /* 0x000ea80000300800 */
[----:B------:R0:W-:Y:S02]  /*137460*/  STL [R1+0x6230], R3 ;  /* 0x0062300301007387 */ /* 0x0001e40000100800 */
[----:B0-----:R-:W-:-:S05]  /*137470*/  F2FP.SATFINITE.E4M3.F32.PACK_AB_MERGE_C R3, R19, R18, RZ ;  /* 0x000000121303723e */ /* 0x001fca00048070ff */
[----:B------:R-:W-:Y:S01]  /*137480*/  STL [R1+0x1b8], R3 ;  /* 0x0001b80301007387 */ /* 0x000fe20000100800 */
[----:B----4-:R-:W-:-:S05]  /*137490*/  IADD3 R18, P1, R2, R21, RZ ;  /* 0x0000001502127210 */ /* 0x010fca0007f3e0ff */
[----:B------:R-:W-:-:S05]  /*1374a0*/  IMAD.X R19, R7, 0x1, R20, P1 ;  /* 0x0000000107137824 */ /* 0x000fca00008e0614 */
[----:B------:R0:W-:Y:S04]  /*1374b0*/  STL.64 [R1+0x1488], R18 ;  /* 0x0014881201007387 */ /* 0x0001e80000100a00 */
[----:B0-----:R-:W4:Y:S01]  /*1374c0*/  LDL.LU.64 R18, [R1+0x6568] ;  /* 0x0065680001127983 */ /* 0x001f220000300a00 */
[----:B---3--:R-:W-:-:S03]  /*1374d0*/  F2FP.SATFINITE.E4M3.F32.PACK_AB_MERGE_C R3, R28, R5, RZ ;  /* 0x000000051c03723e */ /* 0x008fc600048070ff */
[----:B------:R0:W-:Y:S04]  /*1374e0*/  STL.64 [R1+0x6540], R20 ;  /* 0x0065401401007387 */ /* 0x0001e80000100a00 */
[----:B0-----:R-:W3:Y:S04]  /*1374f0*/  LDL.LU R20, [R1+0x1980] ;  /* 0x0019800001147983 */ /* 0x001ee80000300800 */
[----:B------:R-:W3:Y:S04]  /*137500*/  LDL.LU R21, [R1+0x1984] ;  /* 0x0019840001157983 */ /* 0x000ee80000300800 */
[----:B------:R0:W-:Y:S02]  /*137510*/  STL [R1+0x6234], R3 ;  /* 0x0062340301007387 */ /* 0x0001e40000100800 */
[----:B0-----:R-:W-:-:S05]  /*137520*/  F2FP.SATFINITE.E4M3.F32.PACK_AB_MERGE_C R3, R17, R16, RZ ;  /* 0x000000101103723e */ /* 0x001fca00048070ff */
        /* <DEDUP_REMOVED lines=8> */
[----:B------:R2:W-:Y:S04]  /*1375b0*/  STL [R1+0x1b0], R5 ;  /* 0x0001b00501007387 */ /* 0x0005e80000100800 */
[----:B------:R-:W3:Y:S04]  /*1375c0*/  LDL.LU R12, [R1+0x18e0] ;  /* 0x0018e000010c7983 */ /* 0x000ee80000300800 */
[----:B------:R-:W3:Y:S01]  /*1375d0*/  LDL.LU R9, [R1+0x18e4] ;  /* 0x0018e40001097983 */ /* 0x000ee20000300800 */
[----:B--2---:R-:W-:-:S03]  /*1375e0*/  F2FP.SATFINITE.E4M3.F32.PACK_AB_MERGE_C R5, R0, R13, RZ ;  /* 0x0000000d0005723e */ /* 0x004fc600048070ff */
[----:B------:R-:W-:Y:S04]  /*1375f0*/  STL [R1+0x1a4], R3 ;  /* 0x0001a40301007387 */ /* 0x000fe80000100800 */
[----:B------:R-:W2:Y:S04]  /*137600*/  LDL.LU R13, [R1+0x18a0] ;  /* 0x0018a000010d7983 */ /* 0x000ea80000300800 */
        /* <DEDUP_REMOVED lines=10> */
[----:B------:R0:W-:Y:S04]  /*1376b0*/  STL.64 [R1+0x1470], R28 ;  /* 0x0014701c01007387 */ /* 0x0001e80000100a00 */
[----:B0-----:R-:W4:Y:S01]  /*1376c0*/  LDL.LU.64 R28, [R1+0x6550] ;  /* 0x00655000011c7983 */ /* 0x001f220000300a00 */
[----:B---3--:R-:W-:Y:S01]  /*1376d0*/  F2FP.SATFINITE.E4M3.F32.PACK_AB_MERGE_C R3, R21, R20, RZ ;  /* 0x000000141503723e */ /* 0x008fe200048070ff */
[----:B------:R-:W-:Y:S01]  /*1376e0*/  VIADD R2, R2, UR5 ;  /* 0x0000000502027c36 */ /* 0x000fe20008000000 */
[----:B------:R-:W-:Y:S01]  /*1376f0*/  F2FP.SATFINITE.E4M3.F32.PACK_AB_MERGE_C R4, R8, R4, RZ ;  /* 0x000000040804723e */ /* 0x000fe200048070ff */
[----:B------:R-:W-:-:S02]  /*137700*/  ULDC UR5, c[0x0][0x248] ;  /* 0x0000920000057ab9 */ /* 0x000fc40000000800 */
[----:B------:R0:W-:Y:S01]  /*137710*/  STL [R1+0x6268], R3 ;  /* 0x0062680301007387 */ /* 0x0001e20000100800 */
[----:B------:R-:W-:Y:S02]  /*137720*/  SHF.R.S32.HI R8, RZ, 0x1f, R2 ;  /* 0x0000001fff087819 */ /* 0x000fe40000011402 */
[----:B0-----:R-:W-:-:S05]  /*137730*/  F2FP.SATFINITE.E4M3.F32.PACK_AB_MERGE_C R3, R6, R10, RZ ;  /* 0x0000000a0603723e */ /* 0x001fca00048070ff */
[----:B------:R0:W-:Y:S04]  /*137740*/  STL [R1+0x1a0], R3 ;  /* 0x0001a00301007387 */ /* 0x0001e80000100800 */
[----:B0-----:R-:W3:Y:S04]  /*137750*/  LDL.LU R3, [R1+0x18a8] ;  /* 0x0018a80001037983 */ /* 0x001ee80000300800 */
[----:B------:R-:W3:Y:S04]  /*137760*/  LDL.LU R20, [R1+0x18ac] ;  /* 0x0018ac0001147983 */ /* 0x000ee80000300800 */
[----:B------:R0:W-:Y:S04]  /*137770*/  STL [R1+0x178], R4 ;  /* 0x0001780401007387 */ /* 0x0001e80000100800 */
[----:B------:R-:W3:Y:S04]  /*137780*/  LDL.LU R21, [R1+0x1860] ;  /* 0x0018600001157983 */ /* 0x000ee80000300800 */
[----:B------:R-:W3:Y:S04]  /*137790*/  LDL.LU R10, [R1+0x1864] ;  /* 0x00186400010a7983 */ /* 0x000ee80000300800 */
[----:B------:R-:W3:Y:S04]  /*1377a0*/  LDL.LU R6, [R1+0x1868] ;  /* 0x0018680001067983 */ /* 0x000ee80000300800 */
[----:B0-----:R-:W3:Y:S01]  /*1377b0*/  LDL.LU R4, [R1+0x186c] ;  /* 0x00186c0001047983 */ /* 0x001ee20000300800 */
[----:B----4-:R-:W-:-:S05]  /*1377c0*/  IADD3 R16, P1, R2, R29, RZ ;  /* 0x0000001d02107210 */ /* 0x010fca0007f3e0ff */
[----:B------:R-:W-:Y:S02]  /*1377d0*/  IMAD.X R17, R8, 0x1, R28, P1 ;  /* 0x0000000108117824 */ /* 0x000fe400008e061c */
[----:B------:R-:W4:Y:S04]  /*1377e0*/  LDL.LU R8, [R1+0x6548] ;  /* 0x0065480001087983 */ /* 0x000f280000300800 */
[----:B------:R0:W-:Y:S04]  /*1377f0*/  STL.64 [R1+0x6528], R28 ;  /* 0x0065281c01007387 */ /* 0x0001e80000100a00 */
[----:B0-----:R-:W4:Y:S04]  /*137800*/  LDL.LU R28, [R1+0x18e8] ;  /* 0x0018e800011c7983 */ /* 0x001f280000300800 */
[----:B------:R-:W4:Y:S04]  /*137810*/  LDL.LU R29, [R1+0x18ec] ;  /* 0x0018ec00011d7983 */ /* 0x000f280000300800 */
[----:B------:R0:W-:Y:S02]  /*137820*/  STL.64 [R1+0x1458], R16 ;  /* 0x0014581001007387 */ /* 0x0001e40000100a00 */
[----:B0-----:R-:W-:-:S02]  /*137830*/  F2FP.SATFINITE.E4M3.F32.PACK_AB_MERGE_C R16, R11, R5, RZ ;  /* 0x000000050b10723e */ /* 0x001fc400048070ff */
[----:B------:R-:W4:Y:S04]  /*137840*/  LDL.LU R5, [R1+0x1830] ;  /* 0x0018300001057983 */ /* 0x000f280000300800 */
[----:B------:R-:W4:Y:S04]  /*137850*/  LDL.LU R11, [R1+0x1834] ;  /* 0x00183400010b7983 */ /* 0x000f280000300800 */
[----:B------:R0:W-:Y:S02]  /*137860*/  STL [R1+0x180], R16 ;  /* 0x0001801001007387 */ /* 0x0001e40000100800 */
[----:B0-----:R-:W-:-:S02]  /*137870*/  F2FP.SATFINITE.E4M3.F32.PACK_AB_MERGE_C R16, R9, R12, RZ ;  /* 0x0000000c0910723e */ /* 0x001fc400048070ff */
[----:B------:R-:W4:Y:S04]  /*137880*/  LDL.LU R12, [R1+0x1838] ;  /* 0x00183800010c7983 */ /* 0x000f280000300800 */
[----:B------:R-:W4:Y:S04]  /*137890*/  LDL.LU R9, [R1+0x183c] ;  /* 0x00183c0001097983 */ /* 0x000f280000300800 */
[----:B------:R0:W-:Y:S04]  /*1378a0*/  STL [R1+0x15c], R16 ;  /* 0x00015c1001007387 */ /* 0x0001e80000100800 */
[----:B------:R1:W-:Y:S01]  /*1378b0*/  STL [R1+0x6530], R27 ;  /* 0x0065301b01007387 */ /* 0x0003e20000100800 */
[----:B0-----:R-:W-:-:S02]  /*1378c0*/  IADD3 R16, P1, R2, R27, RZ ;  /* 0x0000001b02107210 */ /* 0x001fc40007f3e0ff */
[----:B-1----:R-:W-:-:S05]  /*1378d0*/  SHF.R.S32.HI R27, RZ, 0x1f, R2 ;  /* 0x0000001fff1b7819 */ /* 0x002fca0000011402 */
[----:B------:R-:W-:Y:S01]  /*1378e0*/  IMAD.X R17, R27, 0x1, R26, P1 ;  /* 0x000000011b117824 */ /* 0x000fe200008e061a */
[----:B--2---:R-:W-:-:S04]  /*1378f0*/  F2FP.SATFINITE.E4M3.F32.PACK_AB_MERGE_C R0, R0, R13, RZ ;  /* 0x0000000d0000723e */ /* 0x004fc800048070ff */
[----:B------:R0:W-:Y:S01]  /*137900*/  STL.64 [R1+0x1450], R16 ;  /* 0x0014501001007387 */ /* 0x0001e20000100a00 */
[----:B---3--:R-:W-:-:S03]  /*137910*/  F2FP.SATFINITE.E4M3.F32.PACK_AB_MERGE_C R20, R20, R3, RZ ;  /* 0x000000031414723e */ /* 0x008fc600048070ff */
[----:B0-----:R-:W2:Y:S04]  /*137920*/  LDL.LU R16, [R1+0x1800] ;  /* 0x0018000001107983 */ /* 0x001ea80000300800 */
[----:B------:R-:W2:Y:S01]  /*137930*/  LDL.LU R17, [R1+0x1804] ;  /* 0x0018040001117983 */ /* 0x000ea20000300800 */
[----:B------:R-:W-:Y:S02]  /*137940*/  F2FP.SATFINITE.E4M3.F32.PACK_AB_MERGE_C R3, R10, R21, RZ ;  /* 0x000000150a03723e */ /* 0x000fe400048070ff */
[----:B----4-:R-:W-:Y:S02]  /*137950*/  F2FP.SATFINITE.E4M3.F32.PACK_AB_MERGE_C R29, R29, R28, RZ ;  /* 0x0000001c1d1d723e */ /* 0x010fe400048070ff */
[----:B------:R-:W-:-:S03]  /*137960*/  IADD3 R28, P1, R2, R25, RZ ;  /* 0x00000019021c7210 */ /* 0x000fc60007f3e0ff */
[----:B------:R0:W-:Y:S04]  /*137970*/  STL [R1+0x168], R29 ;  /* 0x0001681d01007387 */ /* 0x0001e80000100800 */
[----:B------:R-:W-:Y:S01]  /*137980*/  STL [R1+0x104], R0 ;  /* 0x0001040001007387 */ /* 0x000fe20000100800 */
[----:B0-----:R-:W-:-:S05]  /*137990*/  IMAD.X R29, R27, 0x1, R24, P1 ;  /* 0x000000011b1d7824 */ /* 0x001fca00008e0618 */
[----:B------:R0:W-:Y:S04]  /*1379a0*/  STL.64 [R1+0x1448], R28 ;  /* 0x0014481c01007387 */ /* 0x0001e80000100a00 */
[----:B0-----:R-:W3:Y:S04]  /*1379b0*/  LDL.LU R28, [R1+0x17d0] ;  /* 0x0017d000011c7983 */ /* 0x001ee80000300800 */
[----:B------:R-:W3:Y:S04]  /*1379c0*/  LDL.LU R29, [R1+0x17d4] ;  /* 0x0017d400011d7983 */ /* 0x000ee80000300800 */
[----:B------:R-:W4:Y:S04]  /*1379d0*/  LDL.LU R13, [R1+0x17d8] ;  /* 0x0017d800010d7983 */ /* 0x000f280000300800 */
[----:B------:R-:W4:Y:S04]  /*1379e0*/  LDL.LU R0, [R1+0x17dc] ;  /* 0x0017dc0001007983 */ /* 0x000f280000300800 */
[----:B------:R0:W-:Y:S04]  /*1379f0*/  STL.64 [R1+0x6520], R24 ;  /* 0x0065201801007387 */ /* 0x0001e80000100a00 */
[----:B0-----:R-:W3:Y:S04]  /*137a00*/  LDL.LU R24, [R1+0x1808] ;  /* 0x0018080001187983 */ /* 0x001ee80000300800 */
[----:B------:R-:W3:Y:S04]  /*137a10*/  LDL.LU R25, [R1+0x180c] ;  /* 0x00180c0001197983 */ /* 0x000ee80000300800 */
[----:B------:R0:W-:Y:S02]  /*137a20*/  STL [R1+0x108], R20 ;  /* 0x0001081401007387 */ /* 0x0001e40000100800 */
[----:B0-----:R-:W-:-:S02]  /*137a30*/  IADD3 R20, P1, R2, R23, RZ ;  /* 0x0000001702147210 */ /* 0x001fc40007f3e0ff */
[----:B------:R-:W-:Y:S03]  /*137a40*/  STL [R1+0xf8], R3 ;  /* 0x0000f80301007387 */ /* 0x000fe60000100800 */
[----:B------:R-:W-:-:S05]  /*137a50*/  IMAD.X R21, R27, 0x1, R22, P1 ;  /* 0x000000011b157824 */ /* 0x000fca00008e0616 */
[----:B------:R0:W-:Y:S04]  /*137a60*/  STL.64 [R1+0x1440], R20 ;  /* 0x0014401401007387 */ /* 0x0001e80000100a00 */
[----:B0-----:R-:W4:Y:S01]  /*137a70*/  LDL.LU.64 R20, [R1+0x6540] ;  /* 0x0065400001147983 */ /* 0x001f220000300a00 */
[----:B------:R-:W-:Y:S02]  /*137a80*/  F2FP.SATFINITE.E4M3.F32.PACK_AB_MERGE_C R6, R4, R6, RZ ;  /* 0x000000060406723e */ /* 0x000fe400048070ff */
[----:B------:R-:W-:Y:S01]  /*137a90*/  F2FP.SATFINITE.E4M3.F32.PACK_AB_MERGE_C R5, R11, R5, RZ ;  /* 0x000000050b05723e */ /* 0x000fe200048070ff */
[----:B------:R-:W-:Y:S04]  /*137aa0*/  STL.64 [R1+0x6518], R22 ;  /* 0x0065181601007387 */ /* 0x000fe80000100a00 */
[----:B------:R-:W3:Y:S04]  /*137ab0*/  LDL.LU R3, [R1+0x17c0] ;  /* 0x0017c00001037983 */ /* 0x000ee80000300800 */
[----:B------:R-:W3:Y:S04]  /*137ac0*/  LDL.LU R4, [R1+0x17c4] ;  /* 0x0017c40001047983 */ /* 0x000ee80000300800 */
[----:B------:R0:W-:Y:S04]  /*137ad0*/  STL [R1+0xf4], R6 ;  /* 0x0000f40601007387 */ /* 0x0001e80000100800 */
[----:B------:R-:W3:Y:S04]  /*137ae0*/  LDL.LU R10, [R1+0x17c8] ;  /* 0x0017c800010a7983 */ /* 0x000ee80000300800 */
[----:B0-----:R-:W3:Y:S04]  /*137af0*/  LDL.LU R6, [R1+0x17cc] ;  /* 0x0017cc0001067983 */ /* 0x001ee80000300800 */
[----:B------:R2:W-:Y:S01]  /*137b00*/  STL [R1+0x62d4], R5 ;  /* 0x0062d40501007387 */ /* 0x0005e20000100800 */
[----:B------:R-:W-:-:S03]  /*137b10*/  F2FP.SATFINITE.E4M3.F32.PACK_AB_MERGE_C R9, R9, R12, RZ ;  /* 0x0000000c0909723e */ /* 0x000fc600048070ff */
[----:B------:R-:W3:Y:S04]  /*137b20*/  LDL.LU R11, [R1+0x2530] ;  /* 0x00253000010b7983 */ /* 0x000ee80000300800 */
[----:B------:R-:W3:Y:S01]  /*137b30*/  LDL.LU R12, [R1+0x2534] ;  /* 0x00253400010c7983 */ /* 0x000ee20000300800 */
[----:B--2---:R-:W-:Y:S02]  /*137b40*/  F2FP.SATFINITE.E4M3.F32.PACK_AB_MERGE_C R5, R17, R16, RZ ;  /* 0x000000101105723e */ /* 0x004fe400048070ff */
[----:B----4-:R-:W-:-:S05]  /*137b50*/  IADD3 R22, P1, R2, R21, RZ ;  /* 0x0000001502167210 */ /* 0x010fca0007f3e0ff */
[----:B------:R-:W-:Y:S01]  /*137b60*/  IMAD.X R23, R27, 0x1, R20, P1 ;  /* 0x000000011b177824 */ /* 0x000fe200008e0614 */
[----:B------:R-:W-:-:S04]  /*137b70*/  IADD3 R16, P1, R2, R19, RZ ;  /* 0x0000001302107210 */ /* 0x000fc80007f3e0ff */
[----:B------:R0:W-:Y:S01]  /*137b80*/  STL.64 [R1+0x1438], R22 ;  /* 0x0014381601007387 */ /* 0x0001e20000100a00 */
[----:B------:R-:W-:-:S03]  /*137b90*/  IMAD.X R17, R27, 0x1, R18, P1 ;  /* 0x000000011b117824 */ /* 0x000fc600008e0612 */
[----:B0-----:R-:W2:Y:S04]  /*137ba0*/  LDL.LU R22, [R1+0x253c] ;  /* 0x00253c0001167983 */ /* 0x001ea80000300800 */
[----:B------:R-:W-:Y:S04]  /*137bb0*/  STL [R1+0x62f0], R9 ;  /* 0x0062f00901007387 */ /* 0x000fe80000100800 */
[----:B------:R-:W-:Y:S04]  /*137bc0*/  STL [R1+0x6310], R5 ;  /* 0x0063100501007387 */ /* 0x000fe80000100800 */
[----:B------:R0:W-:Y:S04]  /*137bd0*/  STL.64 [R1+0x1428], R16 ;  /* 0x0014281001007387 */ /* 0x0001e80000100a00 */
[----:B0-----:R-:W4:Y:S01]  /*137be0*/  LDL.LU.64 R16, [R1+0x6538] ;  /* 0x0065380001107983 */ /* 0x001f220000300a00 */
[----:B---3--:R-:W-:-:S03]  /*137bf0*/  F2FP.SATFINITE.E4M3.F32.PACK_AB_MERGE_C R9, R25, R24, RZ ;  /* 0x000000181909723e */ /* 0x008fc600048070ff */
[----:B------:R-:W3:Y:S04]  /*137c00*/  LDL.LU R24, [R1+0x2720] ;  /* 0x0027200001187983 */ /* 0x000ee80000300800 */
[----:B------:R-:W3:Y:S04]  /*137c10*/  LDL.LU R25, [R1+0x2724] ;  /* 0x0027240001197983 */ /* 0x000ee80000300800 */
[----:B------:R4:W-:Y:S01]  /*137c20*/  STL.64 [R1+0x62f8], R8 ;  /* 0x0062f80801007387 */ /* 0x0009e20000100a00 */
[----:B------:R-:W-:Y:S02]  /*137c30*/  F2FP.SATFINITE.E4M3.F32.PACK_AB_MERGE_C R5, R29, R28, RZ ;  /* 0x0000001c1d05723e */ /* 0x000fe400048070ff */
[----:B----4-:R-:W-:-:S05]  /*137c40*/  IADD3 R8, P1, R2, R17, RZ ;  /* 0x0000001102087210 */ /* 0x010fca0007f3e0ff */
[----:B------:R-:W-:Y:S01]  /*137c50*/  IMAD.X R9, R27, 0x1, R15, P1 ;  /* 0x000000011b097824 */ /* 0x000fe200008e060f */
[----:B------:R-:W-:-:S04]  /*137c60*/  IADD3 R28, P1, R2, R16, RZ ;  /* 0x00000010021c7210 */ /* 0x000fc80007f3e0ff */
[----:B------:R0:W-:Y:S01]  /*137c70*/  STL.64 [R1+0x1420], R8 ;  /* 0x0014200801007387 */ /* 0x0001e20000100a00 */
[----:B------:R-:W-:Y:S01]  /*137c80*/  IMAD.X R29, R27, 0x1, R14, P1 ;  /* 0x000000011b1d7824 */ /* 0x000fe200008e060e */
[----:B0-----:R-:W-:Y:S02]  /*137c90*/  F2FP.SATFINITE.E4M3.F32.PACK_AB_MERGE_C R8, R0, R13, RZ ;  /* 0x0000000d0008723e */ /* 0x001fe400048070ff */
[----:B------:R-:W4:Y:S04]  /*137ca0*/  LDL.LU R13, [R1+0x2728] ;  /* 0x00272800010d7983 */ /* 0x000f280000300800 */
[----:B------:R-:W4:Y:S04]  /*137cb0*/  LDL.LU R0, [R1+0x272c] ;  /* 0x00272c0001007983 */ /* 0x000f280000300800 */
[----:B------:R0:W-:Y:S04]  /*137cc0*/  STL [R1+0x634c], R8 ;  /* 0x00634c0801007387 */ /* 0x0001e80000100800 */
[----:B0-----:R-:W2:Y:S04]  /*137cd0*/  LDL.LU R8, [R1+0x2538] ;  /* 0x0025380001087983 */ /* 0x001ea80000300800 */
[----:B------:R-:W-:Y:S04]  /*137ce0*/  STL.64 [R1+0x6510], R16 ;  /* 0x0065101001007387 */ /* 0x000fe80000100a00 */
[----:B------:R-:W4:Y:S04]  /*137cf0*/  LDL.LU R27, [R1+0x6530] ;  /* 0x00653000011b7983 */ /* 0x000f280000300800 */
[----:B------:R0:W-:Y:S04]  /*137d00*/  STL.64 [R1+0x1430], R28 ;  /* 0x0014301c01007387 */ /* 0x0001e80000100a00 */
[----:B0-----:R-:W4:Y:S01]  /*137d10*/  LDL.LU.64 R28, [R1+0x6528] ;  /* 0x00652800011c7983 */ /* 0x001f220000300a00 */
[----:B------:R-:W-:Y:S01]  /*137d20*/  F2FP.SATFINITE.E4M3.F32.PACK_AB_MERGE_C R4, R4, R3, RZ ;  /* 0x000000030404723e */ /* 0x000fe200048070ff */
[----:B------:R-:W-:Y:S01]  /*137d30*/  VIADD R2, R2, UR5 ;  /* 0x0000000502027c36 */ /* 0x000fe20008000000 */
[----:B------:R-:W-:Y:S01]  /*137d40*/  F2FP.SATFINITE.E4M3.F32.PACK_AB_MERGE_C R6, R6, R10, RZ ;  /* 0x0000000a0606723e */ /* 0x000fe200048070ff */
[----:B------:R-:W-:-:S02]  /*137d50*/  ULDC UR5, c[0x0][0x248] ;  /* 0x0000920000057ab9 */ /* 0x000fc40000000800 */
[----:B------:R-:W-:Y:S01]  /*137d60*/  STL.64 [R1+0x6350], R4 ;  /* 0x0063500401007387 */ /* 0x000fe20000100a00 */
[----:B------:R-:W-:-:S03]  /*137d70*/  SHF.R.S32.HI R9, RZ, 0x1f, R2 ;  /* 0x0000001fff097819 */ /* 0x000fc60000011402 */
[----:B------:R-:W4:Y:S04]  /*137d80*/  LDL.LU R23, [R1+0x2520] ;  /* 0x0025200001177983 */ /* 0x000f280000300800 */
[----:B------:R-:W4:Y:S04]  /*137d90*/  LDL.LU R3, [R1+0x2524] ;  /* 0x0025240001037983 */ /* 0x000f280000300800 */
[----:B------:R0:W-:Y:S04]  /*137da0*/  STL.64 [R1+0x6370], R6 ;  /* 0x0063700601007387 */ /* 0x0001e80000100a00 */
[----:B------:R-:W4:Y:S01]  /*137db0*/  LDL.LU R10, [R1+0x252c] ;  /* 0x00252c00010a7983 */ /* 0x000f220000300800 */
[----:B0-----:R-:W-:-:S03]  /*137dc0*/  F2FP.SATFINITE.E4M3.F32.PACK_AB_MERGE_C R7, R12, R11, RZ ;  /* 0x0000000b0c07723e */ /* 0x001fc600048070ff */
[----:B------:R-:W4:Y:S04]  /*137dd0*/  LDL.LU R11, [R1+0x2718] ;  /* 0x00271800010b7983 */ /* 0x000f280000300800 */
[----:B------:R-:W4:Y:S01]  /*137de0*/  LDL.LU R12, [R1+0x271c] ;  /* 0x00271c00010c7983 */ /* 0x000f220000300800 */
[----:B--2---:R-:W-:Y:S02]  /*137df0*/  F2FP.SATFINITE.E4M3.F32.PACK_AB_MERGE_C R6, R22, R8, RZ ;  /* 0x000000081606723e */ /* 0x004fe400048070ff */
[----:B---3--:R-:W-:Y:S02]  /*137e00*/  F2FP.SATFINITE.E4M3.F32.PACK_AB_MERGE_C R8, R25, R24, RZ ;  /* 0x000000181908723e */ /* 0x008fe400048070ff */
[----:B----4-:R-:W-:-:S05]  /*137e10*/  IADD3 R4, P1, R2, R29, RZ ;  /* 0x0000001d02047210 */ /* 0x010fca0007f3e0ff */
[----:B------:R-:W-:Y:S01]  /*137e20*/  IMAD.X R5, R9, 0x1, R28, P1 ;  /* 0x0000000109057824 */ /* 0x000fe200008e061c */
[----:B------:R-:W-:-:S04]  /*137e30*/  IADD3 R24, P1, R2, R27, RZ ;  /* 0x0000001b02187210 */ /* 0x000fc80007f3e0ff */
[----:B------:R0:W-:Y:S01]  /*137e40*/  STL.64 [R1+0x1418], R4 ;  /* 0x0014180401007387 */ /* 0x0001e20000100a00 */
[----:B------:R-:W-:-:S03]  /*137e50*/  IMAD.X R25, R9, 0x1, R26, P1 ;  /* 0x0000000109197824 */ /* 0x000fc600008e061a */
[----:B0-----:R-:W2:Y:S04]  /*137e60*/  LDL.LU R4, [R1+0x270c] ;  /* 0x00270c0001047983 */ /* 0x001ea80000300800 */
[----:B------:R-:W3:Y:S04]  /*137e70*/  LDL.LU R16, [R1+0x26f0] ;  /* 0x0026f00001107983 */ /* 0x000ee80000300800 */
[----:B------:R-:W3:Y:S04]  /*137e80*/  LDL.LU R17, [R1+0x26f4] ;  /* 0x0026f40001117983 */ /* 0x000ee80000300800 */
[----:B------:R0:W-:Y:S04]  /*137e90*/  STL.64 [R1+0x63a0], R6 ;  /* 0x0063a00601007387 */ /* 0x0001e80000100a00 */
[----:B0-----:R-:W4:Y:S04]  /*137ea0*/  LDL.LU R7, [R1+0x2528] ;  /* 0x0025280001077983 */ /* 0x001f280000300800 */
[----:B------:R0:W-:Y:S04]  /*137eb0*/  STL [R1+0x63b8], R8 ;  /* 0x0063b80801007387 */ /* 0x0001e80000100800 */
[----:B0-----:R-:W2:Y:S04]  /*137ec0*/  LDL.LU R8, [R1+0x2708] ;  /* 0x0027080001087983 */ /* 0x001ea80000300800 */
[----:B------:R0:W-:Y:S04]  /*137ed0*/  STL.64 [R1+0x1410], R24 ;  /* 0x0014101801007387 */ /* 0x0001e80000100a00 */
[----:B0-----:R-:W3:Y:S01]  /*137ee0*/  LDL.LU.64 R24, [R1+0x6520] ;  /* 0x0065200001187983 */ /* 0x001ee20000300a00 */
[----:B------:R-:W-:-:S03]  /*137ef0*/  F2FP.SATFINITE.E4M3.F32.PACK_AB_MERGE_C R5, R0, R13, RZ ;  /* 0x0000000d0005723e */ /* 0x000fc600048070ff */
[----:B------:R0:W-:Y:S01]  /*137f00*/  STL.64 [R1+0x6508], R26 ;  /* 0x0065081a01007387 */ /* 0x0001e20000100a00 */
[----:B------:R-:W-:-:S03]  /*137f10*/  F2FP.SATFINITE.E4M3.F32.PACK_AB_MERGE_C R3, R3, R23, RZ ;  /* 0x000000170303723e */ /* 0x000fc600048070ff */
[----:B0-----:R-:W2:Y:S04]  /*137f20*/  LDL.LU R26, [R1+0x2714] ;  /* 0x00271400011a7983 */ /* 0x001ea80000300800 */
[----:B------:R-:W2:Y:S04]  /*137f30*/  LDL.LU R27, [R1+0x2704] ;  /* 0x00270400011b7983 */ /* 0x000ea80000300800 */
[----:B------:R-:W2:Y:S04]  /*137f40*/  LDL.LU R6, [R1+0x26fc] ;  /* 0x0026fc0001067983 */ /* 0x000ea80000300800 */
[----:B------:R-:W2:Y:S04]  /*137f50*/  LDL.LU R13, [R1+0x26e0] ;  /* 0x0026e000010d7983 */ /* 0x000ea80000300800 */
[----:B------:R-:W2:Y:S04]  /*137f60*/  LDL.LU R0, [R1+0x26e4] ;  /* 0x0026e40001007983 */ /* 0x000ea80000300800 */
[----:B------:R0:W-:Y:S04]  /*137f70*/  STL [R1+0x63a8], R5 ;  /* 0x0063a80501007387 */ /* 0x0001e80000100800 */
[----:B0-----:R-:W2:Y:S04]  /*137f80*/  LDL.LU R5, [R1+0x2700] ;  /* 0x0027000001057983 */ /* 0x001ea80000300800 */
[----:B------:R0:W-:Y:S04]  /*137f90*/  STL [R1+0x63d4], R3 ;  /* 0x0063d40301007387 */ /* 0x0001e80000100800 */
[----:B0-----:R-:W2:Y:S01]  /*137fa0*/  LDL.LU R3, [R1+0x2710] ;  /* 0x0027100001037983 */ /* 0x001ea20000300800 */
[----:B---3--:R-:W-:-:S05]  /*137fb0*/  IADD3 R22, P1, R2, R25, RZ ;  /* 0x0000001902167210 */ /* 0x008fca0007f3e0ff */
[----:B------:R-:W-:-:S05]  /*137fc0*/  IMAD.X R23, R9, 0x1, R24, P1 ;  /* 0x0000000109177824 */ /* 0x000fca00008e0618 */
[----:B------:R0:W-:Y:S04]  /*137fd0*/  STL.64 [R1+0x1400], R22 ;  /* 0x0014001601007387 */ /* 0x0001e80000100a00 */
[----:B0-----:R-:W3:Y:S01]  /*137fe0*/  LDL.LU.64 R22, [R1+0x6518] ;  /* 0x0065180001167983 */ /* 0x001ee20000300a00 */
[----:B----4-:R-:W-:-:S03]  /*137ff0*/  F2FP.SATFINITE.E4M3.F32.PACK_AB_MERGE_C R7, R10, R7, RZ ;  /* 0x000000070a07723e */ /* 0x010fc600048070ff */
[----:B------:R-:W-:Y:S04]  /*138000*/  STL.64 [R1+0x6500], R24 ;  /* 0x0065001801007387 */ /* 0x000fe80000100a00 */
[----:B------:R-:W4:Y:S04]  /*138010*/  LDL.LU R10, [R1+0x26ec] ;  /* 0x0026ec00010a7983 */ /* 0x000f280000300800 */
[----:B------:R0:W-:Y:S01]  /*138020*/  STL [R1+0x63e0], R7 ;  /* 0x0063e00701007387 */ /* 0x0001e20000100800 */
[----:B------:R-:W-:-:S03]  /*138030*/  F2FP.SATFINITE.E4M3.F32.PACK_AB_MERGE_C R11, R12, R11, RZ ;  /* 0x0000000b0c0b723e */ /* 0x000fc600048070ff */
[----:B0-----:R-:W4:Y:S01]  /*138040*/  LDL.LU R7, [R1+0x26e8] ;  /* 0x0026e80001077983 */ /* 0x001f220000300800 */
[----:B--2---:R-:W-:Y:S02]  /*138050*/  F2FP.SATFINITE.E4M3.F32.PACK_AB_MERGE_C R5, R27, R5, RZ ;  /* 0x000000051b05723e */ /* 0x004fe400048070ff */
[----:B------:R-:W-:-:S05]  /*138060*/  F2FP.SATFINITE.E4M3.F32.PACK_AB_MERGE_C R3, R26, R3, RZ ;  /* 0x000000031a03723e */ /* 0x000fca00048070ff */
[----:B------:R0:W-:Y:S01]  /*138070*/  STL [R1+0x1b9c], R3 ;  /* 0x001b9c0301007387 */ /* 0x0001e20000100800 */
[----:B------:R-:W-:-:S03]  /*138080*/  F2FP.SATFINITE.E4M3.F32.PACK_AB_MERGE_C R4, R4, R8, RZ ;  /* 0x000000080404723e */ /* 0x000fc600048070ff */
[----:B0-----:R-:W2:Y:S04]  /*138090*/  LDL.LU R3, [R1+0x26d0] ;  /* 0x0026d00001037983 */ /* 0x001ea80000300800 */
[----:B------:R-:W2:Y:S01]  /*1380a0*/  LDL.LU R26, [R1+0x26d4] ;  /* 0x0026d400011a7983 */ /* 0x000ea20000300800 */
        /* <DEDUP_REMOVED lines=9> */
[----:B------:R-:W3:Y:S01]  /*138140*/  LDL.LU R27, [R1+0x26c0] ;  /* 0x0026c000011b7983 */ /* 0x000ee20000300800 */
[----:B0-----:R-:W-:-:S02]  /*138150*/  F2FP.SATFINITE.E4M3.F32.PACK_AB_MERGE_C R5, R17, R16, RZ ;  /* 0x000000101105723e */ /* 0x001fc400048070ff */
[----:B------:R-:W-:Y:S01]  /*138160*/  IADD3 R16, P1, R2, R19, RZ ;  /* 0x0000001302107210 */ /* 0x000fe20007f3e0ff */
[----:B------:R-:W-:Y:S04]  /*138170*/  STL.64 [R1+0x13f8], R24 ;  /* 0x0013f81801007387 */ /* 0x000fe80000100a00 */
[----:B------:R0:W-:Y:S01]  /*138180*/  STL [R1+0x1bd8], R4 ;  /* 0x001bd80401007387 */ /* 0x0001e20000100800 */
[----:B------:R-:W-:-:S03]  /*138190*/  IMAD.X R17, R9, 0x1, R18, P1 ;  /* 0x0000000109117824 */ /* 0x000fc600008e0612 */
[----:B0-----:R-:W3:Y:S04]  /*1381a0*/  LDL.LU R4, [R1+0x26c4] ;  /* 0x0026c40001047983 */ /* 0x001ee80000300800 */
[----:B------:R0:W-:Y:S04]  /*1381b0*/  STL [R1+0x1be4], R5 ;  /* 0x001be40501007387 */ /* 0x0001e80000100800 */
[----:B------:R-:W3:Y:S04]  /*1381c0*/  LDL.LU R24, [R1+0x26c8] ;  /* 0x0026c80001187983 */ /* 0x000ee80000300800 */
[----:B------:R-:W3:Y:S04]  /*1381d0*/  LDL.LU R25, [R1+0x26cc] ;  /* 0x0026cc0001197983 */ /* 0x000ee80000300800 */
[----:B0-----:R-:W3:Y:S04]  /*1381e0*/  LDL.LU R5, [R1+0x26b0] ;  /* 0x0026b00001057983 */ /* 0x001ee80000300800 */
[----:B------:R-:W3:Y:S04]  /*1381f0*/  LDL.LU R8, [R1+0x26b4] ;  /* 0x0026b40001087983 */ /* 0x000ee80000300800 */
[----:B------:R0:W-:Y:S04]  /*138200*/  STL.64 [R1+0x13f0], R16 ;  /* 0x0013f01001007387 */ /* 0x0001e80000100a00 */
[----:B0-----:R-:W3:Y:S04]  /*138210*/  LDL.LU.64 R16, [R1+0x6510] ;  /* 0x0065100001107983 */ /* 0x001ee80000300a00 */
[----:B------:R0:W-:Y:S04]  /*138220*/  STL.64 [R1+0x64f8], R18 ;  /* 0x0064f81201007387 */ /* 0x0001e80000100a00 */
[----:B0-----:R-:W3:Y:S01]  /*138230*/  LDL.LU R19, [R1+0x26f8] ;  /* 0x0026f80001137983 */ /* 0x001ee20000300800 */
[----:B------:R-:W-:-:S02]  /*138240*/  F2FP.SATFINITE.E4M3.F32.PACK_AB_MERGE_C R0, R0, R13, RZ ;  /* 0x0000000d0000723e */ /* 0x000fc400048070ff */
[----:B----4-:R-:W-:Y:S02]  /*138250*/  F2FP.SATFINITE.E4M3.F32.PACK_AB_MERGE_C R7, R10, R7, RZ ;  /* 0x000000070a07723e */ /* 0x010fe400048070ff */
[----:B--2---:R-:W-:Y:S02]  /*138260*/  F2FP.SATFINITE.E4M3.F32.PACK_AB_MERGE_C R3, R26, R3, RZ ;  /* 0x000000031a03723e */ /* 0x004fe400048070ff */
[----:B---3--:R-:W-:Y:S02]  /*138270*/  IADD3 R18, P1, R2, R17, RZ ;  /* 0x0000001102127210 */ /* 0x008fe40007f3e0ff */
[----:B------:R-:W-:-:S03]  /*138280*/  F2FP.SATFINITE.E4M3.F32.PACK_AB_MERGE_C R6, R6, R19, RZ ;  /* 0x000000130606723e */ /* 0x000fc600048070ff */
[----:B------:R-:W-:Y:S02]  /*138290*/  IMAD.X R19, R9, 0x1, R15, P1 ;  /* 0x0000000109137824 */ /* 0x000fe400008e060f */
[----:B------:R0:W-:Y:S04]  /*1382a0*/  STL [R1+0x1be0], R6 ;  /* 0x001be00601007387 */ /* 0x0001e80000100800 */
[----:B------:R1:W-:Y:S04]  /*1382b0*/  STL [R1+0x1bec], R0 ;  /* 0x001bec0001007387 */ /* 0x0003e80000100800 */
[----:B0-----:R-:W2:Y:S04]  /*1382c0*/  LDL.LU R6, [R1+0x26bc] ;  /* 0x0026bc0001067983 */ /* 0x001ea80000300800 */
[----:B------:R-:W3:Y:S04]  /*1382d0*/  LDL.LU R13, [R1+0x26a0] ;  /* 0x0026a000010d7983 */ /* 0x000ee80000300800 */
[----:B-1----:R-:W3:Y:S04]  /*1382e0*/  LDL.LU R0, [R1+0x26a4] ;  /* 0x0026a40001007983 */ /* 0x002ee80000300800 */
[----:B------:R0:W-:Y:S04]  /*1382f0*/  STL.64 [R1+0x13e8], R18 ;  /* 0x0013e81201007387 */ /* 0x0001e80000100a00 */
[----:B------:R1:W-:Y:S01]  /*138300*/  STL.64 [R1+0x64f0], R16 ;  /* 0x0064f01001007387 */ /* 0x0003e20000100a00 */
[----:B0-----:R-:W-:-:S03]  /*138310*/  IADD3 R18, P1, R2, R16, RZ ;  /* 0x0000001002127210 */ /* 0x001fc60007f3e0ff */
[----:B------:R0:W-:Y:S02]  /*138320*/  STL [R1+0x1be8], R7 ;  /* 0x001be80701007387 */ /* 0x0001e40000100800 */
[----:B------:R-:W-:Y:S02]  /*138330*/  IMAD.X R19, R9, 0x1, R14, P1 ;  /* 0x0000000109137824 */ /* 0x000fe400008e060e */
[----:B-1----:R-:W4:Y:S04]  /*138340*/  LDL.LU R16, [R1+0x26a8] ;  /* 0x0026a80001107983 */ /* 0x002f280000300800 */
[----:B------:R1:W-:Y:S01]  /*138350*/  STL.64 [R1+0x13e0], R18 ;  /* 0x0013e01201007387 */ /* 0x0003e20000100a00 */
[----:B0-----:R-:W-:Y:S01]  /*138360*/  F2FP.SATFINITE.E4M3.F32.PACK_AB_MERGE_C R7, R12, R11, RZ ;  /* 0x0000000b0c07723e */ /* 0x001fe200048070ff */
[----:B------:R-:W-:Y:S01]  /*138370*/  VIADD R2, R2, UR5 ;  /* 0x0000000502027c36 */ /* 0x000fe20008000000 */
[----:B------:R-:W-:Y:S01]  /*138380*/  F2FP.SATFINITE.E4M3.F32.PACK_AB_MERGE_C R5, R8, R5, RZ ;  /* 0x000000050805723e */ /* 0x000fe200048070ff */
[----:B------:R-:W-:Y:S01]  /*138390*/  ULDC UR5, c[0x0][0x248] ;  /* 0x0000920000057ab9 */ /* 0x000fe20000000800 */
[----:B-1----:R-:W4:Y:S04]  /*1383a0*/  LDL.LU R18, [R1+0x26ac] ;  /* 0x0026ac0001127983 */ /* 0x002f280000300800 */
[----:B------:R-:W2:Y:S04]  /*1383b0*/  LDL.LU R9, [R1+0x2690] ;  /* 0x0026900001097983 */ /* 0x000ea80000300800 */
[----:B------:R-:W2:Y:S04]  /*1383c0*/  LDL.LU R10, [R1+0x2694] ;  /* 0x00269400010a7983 */ /* 0x000ea80000300800 */
[----:B------:R-:W2:Y:S04]  /*1383d0*/  LDL.LU R19, [R1+0x2698] ;  /* 0x0026980001137983 */ /* 0x000ea80000300800 */
[----:B------:R0:W-:Y:S01]  /*1383e0*/  STL [R1+0x1bf4], R3 ;  /* 0x001bf40301007387 */ /* 0x0001e20000100800 */
[----:B------:R-:W-:-:S03]  /*1383f0*/  IADD3 R26, P1, R2, R29, RZ ;  /* 0x0000001d021a7210 */ /* 0x000fc60007f3e0ff */
[----:B0-----:R-:W2:Y:S04]  /*138400*/  LDL.LU R3, [R1+0x269c] ;  /* 0x00269c0001037983 */ /* 0x001ea80000300800 */
[----:B------:R0:W-:Y:S04]  /*138410*/  STL [R1+0x1bf0], R7 ;  /* 0x001bf00701007387 */ /* 0x0001e80000100800 */
[----:B------:R-:W2:Y:S04]  /*138420*/  LDL.LU R11, [R1+0x2680] ;  /* 0x00268000010b7983 */ /* 0x000ea80000300800 */
[----:B------:R-:W2:Y:S01]  /*138430*/  LDL.LU R12, [R1+0x2684] ;  /* 0x00268400010c7983 */ /* 0x000ea20000300800 */
[----:B0-----:R-:W-:-:S02]  /*138440*/  F2FP.SATFINITE.E4M3.F32.PACK_AB_MERGE_C R7, R4, R27, RZ ;  /* 0x0000001b0407723e */ /* 0x001fc400048070ff */
[----:B------:R-:W-:-:S05]  /*138450*/  SHF.R.S32.HI R4, RZ, 0x1f, R2 ;  /* 0x0000001fff047819 */ /* 0x000fca0000011402 */
[----:B------:R-:W-:Y:S01]  /*138460*/  IMAD.X R27, R4, 0x1, R28, P1 ;  /* 0x00000001041b7824 */ /* 0x000fe200008e061c */
[----:B------:R-:W-:Y:S04]  /*138470*/  STL [R1+0x1c10], R7 ;  /* 0x001c100701007387 */ /* 0x000fe80000100800 */
[----:B------:R0:W-:Y:S04]  /*138480*/  STL.64 [R1+0x13d0], R26 ;  /* 0x0013d01a01007387 */ /* 0x0001e80000100a00 */
[----:B0-----:R-:W3:Y:S01]  /*138490*/  LDL.LU.64 R26, [R1+0x6508] ;  /* 0x00650800011a7983 */ /* 0x001ee20000300a00 */
[----:B------:R-:W-:-:S03]  /*1384a0*/  F2FP.SATFINITE.E4M3.F32.PACK_AB_MERGE_C R7, R25, R24, RZ ;  /* 0x000000181907723e */ /* 0x000fc600048070ff */
[----:B------:R-:W2:Y:S04]  /*1384b0*/  LDL.LU R17, [R1+0x2688] ;  /* 0x0026880001117983 */ /* 0x000ea80000300800 */
[----:B------:R0:W-:Y:S04]  /*1384c0*/  STL [R1+0x1c0c], R7 ;  /* 0x001c0c0701007387 */ /* 0x0001e80000100800 */
[----:B0-----:R-:W2:Y:S04]  /*1384d0*/  LDL.LU R7, [R1+0x268c] ;  /* 0x00268c0001077983 */ /* 0x001ea80000300800 */
[----:B------:R0:W-:Y:S04]  /*1384e0*/  STL [R1+0x1c2c], R5 ;  /* 0x001c2c0501007387 */ /* 0x0001e80000100800 */
[----:B0-----:R-:W2:Y:S04]  /*1384f0*/  LDL.LU R5, [R1+0x2670] ;  /* 0x0026700001057983 */ /* 0x001ea80000300800 */
[----:B------:R-:W2:Y:S01]  /*138500*/  LDL.LU R8, [R1+0x2674] ;  /* 0x0026740001087983 */ /* 0x000ea20000300800 */
[----:B---3--:R-:W-:-:S05]  /*138510*/  IADD3 R24, P1, R2, R27, RZ ;  /* 0x0000001b02187210 */ /* 0x008fca0007f3e0ff */
[----:B------:R-:W-:-:S05]  /*138520*/  IMAD.X R25, R4, 0x1, R26, P1 ;  /* 0x0000000104197824 */ /* 0x000fca00008e061a */
[----:B------:R0:W-:Y:S04]  /*138530*/  STL.64 [R1+0x13d8], R24 ;  /* 0x0013d81801007387 */ /* 0x0001e80000100a00 */
[----:B0-----:R-:W3:Y:S04]  /*138540*/  LDL.LU.64 R24, [R1+0x6500] ;  /* 0x0065000001187983 */ /* 0x001ee80000300a00 */
[----:B------:R0:W-:Y:S04]  /*138550*/  STL.64 [R1+0x64e8], R26 ;  /* 0x0064e81a01007387 */ /* 0x0001e80000100a00 */
[----:B0-----:R-:W3:Y:S01]  /*138560*/  LDL.LU R27, [R1+0x26b8] ;  /* 0x0026b800011b7983 */ /* 0x001ee20000300800 */
[----:B------:R-:W-:-:S02]  /*138570*/  F2FP.SATFINITE.E4M3.F32.PACK_AB_MERGE_C R0, R0, R13, RZ ;  /* 0x0000000d0000723e */ /* 0x000fc400048070ff */
[----:B----4-:R-:W-:Y:S02]  /*138580*/  F2FP.SATFINITE.E4M3.F32.PACK_AB_MERGE_C R18, R18, R16, RZ ;  /* 0x000000101212723e */ /* 0x010fe400048070ff */
[----:B--2---:R-:W-:Y:S02]  /*138590*/  F2FP.SATFINITE.E4M3.F32.PACK_AB_MERGE_C R16, R10, R9, RZ ;  /* 0x000000090a10723e */ /* 0x004fe400048070ff */
[----:B---3--:R-:W-:Y:S02]  /*1385a0*/  F2FP.SATFINITE.E4M3.F32.PACK_AB_MERGE_C R26, R6, R27, RZ ;  /* 0x0000001b061a723e */ /* 0x008fe400048070ff */
[----:B------:R-:W2:Y:S04]  /*1385b0*/  LDL.LU R6, [R1+0x267c] ;  /* 0x00267c0001067983 */ /* 0x000ea80000300800 */
[----:B------:R0:W-:Y:S04]  /*1385c0*/  STL [R1+0x1c28], R26 ;  /* 0x001c281a01007387 */ /* 0x0001e80000100800 */
[----:B------:R-:W3:Y:S01]  /*1385d0*/  LDL.LU R13, [R1+0x2660] ;  /* 0x00266000010d7983 */ /* 0x000ee20000300800 */
[----:B0-----:R-:W-:-:S03]  /*1385e0*/  IADD3 R26, P1, R2, R25, RZ ;  /* 0x00000019021a7210 */ /* 0x001fc60007f3e0ff */
[----:B------:R0:W-:Y:S02]  /*1385f0*/  STL [R1+0x1ca0], R0 ;  /* 0x001ca00001007387 */ /* 0x0001e40000100800 */
[----:B------:R-:W-:Y:S02]  /*138600*/  IMAD.X R27, R4, 0x1, R24, P1 ;  /* 0x00000001041b7824 */ /* 0x000fe400008e0618 */
[----:B0-----:R-:W3:Y:S04]  /*138610*/  LDL.LU R0, [R1+0x2664] ;  /* 0x0026640001007983 */ /* 0x001ee80000300800 */
[----:B------:R0:W-:Y:S04]  /*138620*/  STL.64 [R1+0x64e0], R24 ;  /* 0x0064e01801007387 */ /* 0x0001e80000100a00 */
[----:B------:R-:W-:Y:S04]  /*138630*/  STL.64 [R1+0x13c8], R26 ;  /* 0x0013c81a01007387 */ /* 0x000fe80000100a00 */
[----:B------:R-:W4:Y:S01]  /*138640*/  LDL.LU R9, [R1+0x2668] ;  /* 0x0026680001097983 */ /* 0x000f220000300800 */
[----:B0-----:R-:W-:-:S03]  /*138650*/  IADD3 R24, P1, R2, R23, RZ ;  /* 0x0000001702187210 */ /* 0x001fc60007f3e0ff */
[----:B------:R0:W-:Y:S04]  /*138660*/  STL [R1+0x1c98], R18 ;  /* 0x001c981201007387 */ /* 0x0001e80000100800 */
[----:B------:R-:W4:Y:S01]  /*138670*/  LDL.LU R10, [R1+0x266c] ;  /* 0x00266c00010a7983 */ /* 0x000f220000300800 */
[----:B------:R-:W-:-:S03]  /*138680*/  IMAD.X R25, R4, 0x1, R22, P1 ;  /* 0x0000000104197824 */ /* 0x000fc600008e0616 */
[----:B------:R1:W-:Y:S01]  /*138690*/  STL [R1+0x1d54], R16 ;  /* 0x001d541001007387 */ /* 0x0003e20000100800 */
[----:B0-----:R-:W-:-:S03]  /*1386a0*/  IADD3 R18, P1, R2, R21, RZ ;  /* 0x0000001502127210 */ /* 0x001fc60007f3e0ff */
[----:B------:R0:W-:Y:S01]  /*1386b0*/  STL.64 [R1+0x13c0], R24 ;  /* 0x0013c01801007387 */ /* 0x0001e20000100a00 */
[----:B-1----:R-:W-:Y:S02]  /*1386c0*/  F2FP.SATFINITE.E4M3.F32.PACK_AB_MERGE_C R16, R3, R19, RZ ;  /* 0x000000130310723e */ /* 0x002fe400048070ff */
[----:B------:R-:W-:Y:S01]  /*1386d0*/  F2FP.SATFINITE.E4M3.F32.PACK_AB_MERGE_C R3, R12, R11, RZ ;  /* 0x0000000b0c03723e */ /* 0x000fe200048070ff */
[----:B------:R-:W-:Y:S01]  /*1386e0*/  IMAD.X R19, R4, 0x1, R20, P1 ;  /* 0x0000000104137824 */ /* 0x000fe200008e0614 */
[----:B0-----:R-:W4:Y:S04]  /*1386f0*/  LDL.LU R24, [R1+0x2650] ;  /* 0x0026500001187983 */ /* 0x001f280000300800 */
[----:B------:R-:W-:Y:S04]  /*138700*/  STL [R1+0x1d50], R16 ;  /* 0x001d501001007387 */ /* 0x000fe80000100800 */
[----:B------:R-:W4:Y:S04]  /*138710*/  LDL.LU R26, [R1+0x2654] ;  /* 0x00265400011a7983 */ /* 0x000f280000300800 */
[----:B------:R0:W-:Y:S04]  /*138720*/  STL [R1+0x1e10], R3 ;  /* 0x001e100301007387 */ /* 0x0001e80000100800 */
[----:B------:R-:W4:Y:S04]  /*138730*/  LDL.LU R27, [R1+0x2658] ;  /* 0x00265800011b7983 */ /* 0x000f280000300800 */
[----:B0-----:R-:W4:Y:S04]  /*138740*/  LDL.LU R3, [R1+0x265c] ;  /* 0x00265c0001037983 */ /* 0x001f280000300800 */
[----:B------:R-:W4:Y:S04]  /*138750*/  LDL.LU R11, [R1+0x2640] ;  /* 0x00264000010b7983 */ /* 0x000f280000300800 */
[----:B------:R-:W4:Y:S04]  /*138760*/  LDL.LU R12, [R1+0x2644] ;  /* 0x00264400010c7983 */ /* 0x000f280000300800 */
[----:B------:R0:W-:Y:S04]  /*138770*/  STL.64 [R1+0x13b8], R18 ;  /* 0x0013b81201007387 */ /* 0x0001e80000100a00 */
[----:B0-----:R-:W2:Y:S01]  /*138780*/  LDL.LU.64 R18, [R1+0x64f8] ;  /* 0x0064f80001127983 */ /* 0x001ea20000300a00 */
[----:B------:R-:W-:-:S02]  /*138790*/  F2FP.SATFINITE.E4M3.F32.PACK_AB_MERGE_C R7, R7, R17, RZ ;  /* 0x000000110707723e */ /* 0x000fc400048070ff */
[----:B------:R-:W-:Y:S01]  /*1387a0*/  F2FP.SATFINITE.E4M3.F32.PACK_AB_MERGE_C R5, R8, R5, RZ ;  /* 0x000000050805723e */ /* 0x000fe200048070ff */
[----:B------:R0:W-:Y:S04]  /*1387b0*/  STL.64 [R1+0x64d8], R20 ;  /* 0x0064d81401007387 */ /* 0x0001e80000100a00 */
[----:B0-----:R-:W3:Y:S04]  /*1387c0*/  LDL.LU R21, [R1+0x2678] ;  /* 0x0026780001157983 */ /* 0x001ee80000300800 */
[----:B------:R-:W4:Y:S04]  /*1387d0*/  LDL.LU R25, [R1+0x2648] ;  /* 0x0026480001197983 */ /* 0x000f280000300800 */
[----:B------:R0:W-:Y:S04]  /*1387e0*/  STL [R1+0x1d7c], R7 ;  /* 0x001d7c0701007387 */ /* 0x0001e80000100800 */
[----:B0-----:R-:W4:Y:S04]  /*1387f0*/  LDL.LU R7, [R1+0x264c] ;  /* 0x00264c0001077983 */ /* 0x001f280000300800 */
[----:B------:R0:W-:Y:S04]  /*138800*/  STL [R1+0x1e30], R5 ;  /* 0x001e300501007387 */ /* 0x0001e80000100800 */
[----:B0-----:R-:W4:Y:S04]  /*138810*/  LDL.LU R5, [R1+0x2630] ;  /* 0x0026300001057983 */ /* 0x001f280000300800 */
[----:B------:R-:W4:Y:S01]  /*138820*/  LDL.LU R8, [R1+0x2634] ;  /* 0x0026340001087983 */ /* 0x000f220000300800 */
[----:B--2---:R-:W-:-:S05]  /*138830*/  IADD3 R16, P1, R2, R19, RZ ;  /* 0x0000001302107210 */ /* 0x004fca0007f3e0ff */
[----:B------:R-:W-:-:S05]  /*138840*/  IMAD.X R17, R4, 0x1, R18, P1 ;  /* 0x0000000104117824 */ /* 0x000fca00008e0612 */
[----:B------:R0:W-:Y:S04]  /*138850*/  STL.64 [R1+0x13b0], R16 ;  /* 0x0013b01001007387 */ /* 0x0001e80000100a00 */
[----:B0-----:R-:W2:Y:S04]  /*138860*/  LDL.LU.64 R16, [R1+0x64f0] ;  /* 0x0064f00001107983 */ /* 0x001ea80000300a00 */
[----:B------:R3:W-:Y:S02]  /*138870*/  STL.64 [R1+0x64d0], R18 ;  /* 0x0064d01201007387 */ /* 0x0007e40000100a00 */
[----:B---3--:R-:W-:-:S02]  /*138880*/  F2FP.SATFINITE.E4M3.F32.PACK_AB_MERGE_C R18, R6, R21, RZ ;  /* 0x000000150612723e */ /* 0x008fc400048070ff */
[----:B------:R-:W-:Y:S02]  /*138890*/  F2FP.SATFINITE.E4M3.F32.PACK_AB_MERGE_C R6, R0, R13, RZ ;  /* 0x0000000d0006723e */ /* 0x000fe400048070ff */
[----:B------:R-:W3:Y:S04]  /*1388a0*/  LDL.LU R13, [R1+0x2638] ;  /* 0x00263800010d7983 */ /* 0x000ee80000300800 */
[----:B------:R-:W-:Y:S04]  /*1388b0*/  STL [R1+0x1e1c], R18 ;  /* 0x001e1c1201007387 */ /* 0x000fe80000100800 */
[----:B------:R-:W3:Y:S04]  /*1388c0*/  LDL.LU R0, [R1+0x263c] ;  /* 0x00263c0001007983 */ /* 0x000ee80000300800 */
[----:B------:R4:W-:Y:S04]  /*1388d0*/  STL [R1+0x1e90], R6 ;  /* 0x001e900601007387 */ /* 0x0009e80000100800 */
[----:B------:R-:W3:Y:S04]  /*1388e0*/  LDL.LU R20, [R1+0x2620] ;  /* 0x0026200001147983 */ /* 0x000ee80000300800 */
[----:B------:R-:W3:Y:S01]  /*1388f0*/  LDL.LU R21, [R1+0x2624] ;  /* 0x0026240001157983 */ /* 0x000ee20000300800 */
[----:B----4-:R-:W-:-:S02]  /*138900*/  F2FP.SATFINITE.E4M3.F32.PACK_AB_MERGE_C R6, R10, R9, RZ ;  /* 0x000000090a06723e */ /* 0x010fc400048070ff */
        /* <DEDUP_REMOVED lines=8> */
[----:B------:R-:W2:Y:S04]  /*138990*/  LDL.LU R4, [R1+0x262c] ;  /* 0x00262c0001047983 */ /* 0x000ea80000300800 */
[----:B------:R-:W4:Y:S04]  /*1389a0*/  LDL.LU R9, [R1+0x2610] ;  /* 0x0026100001097983 */ /* 0x000f280000300800 */
[----:B------:R0:W-:Y:S04]  /*1389b0*/  STL.64 [R1+0x13a8], R18 ;  /* 0x0013a81201007387 */ /* 0x0001e80000100a00 */
[----:B------:R-:W4:Y:S01]  /*1389c0*/  LDL.LU R10, [R1+0x2614] ;  /* 0x00261400010a7983 */ /* 0x000f220000300800 */
[----:B0-----:R-:W-:Y:S01]  /*1389d0*/  F2FP.SATFINITE.E4M3.F32.PACK_AB_MERGE_C R18, R26, R24, RZ ;  /* 0x000000181a12723e */ /* 0x001fe200048070ff */
[----:B------:R-:W-:Y:S01]  /*1389e0*/  VIADD R2, R2, UR5 ;  /* 0x0000000502027c36 */ /* 0x000fe20008000000 */
[----:B------:R-:W-:Y:S01]  /*1389f0*/  F2FP.SATFINITE.E4M3.F32.PACK_AB_MERGE_C R7, R7, R25, RZ ;  /* 0x000000190707723e */ /* 0x000fe200048070ff */
[----:B------:R-:W-:-:S02]  /*138a00*/  ULDC UR5, c[0x0][0x248] ;  /* 0x0000920000057ab9 */ /* 0x000fc40000000800 */
[----:B------:R0:W-:Y:S04]  /*138a10*/  STL [R1+0x1ea0], R18 ;  /* 0x001ea01201007387 */ /* 0x0001e80000100800 */
[----:B------:R1:W-:Y:S01]  /*138a20*/  STL [R1+0x1e9c], R3 ;  /* 0x001e9c0301007387 */ /* 0x0003e20000100800 */
[----:B------:R-:W-:-:S03]  /*138a30*/  IADD3 R26, P1, R2, R29, RZ ;  /* 0x0000001d021a7210 */ /* 0x000fc60007f3e0ff */
[----:B0-----:R-:W4:Y:S01]  /*138a40*/  LDL.LU R18, [R1+0x2618] ;  /* 0x0026180001127983 */ /* 0x001f220000300800 */
[----:B-1----:R-:W-:-:S03]  /*138a50*/  F2FP.SATFINITE.E4M3.F32.PACK_AB_MERGE_C R3, R12, R11, RZ ;  /* 0x0000000b0c03723e */ /* 0x002fc600048070ff */
[----:B------:R-:W4:Y:S04]  /*138a60*/  LDL.LU R19, [R1+0x261c] ;  /* 0x00261c0001137983 */ /* 0x000f280000300800 */
[----:B------:R0:W-:Y:S04]  /*138a70*/  STL [R1+0x1ec0], R3 ;  /* 0x001ec00301007387 */ /* 0x0001e80000100800 */
[----:B------:R-:W4:Y:S04]  /*138a80*/  LDL.LU R11, [R1+0x2600] ;  /* 0x00260000010b7983 */ /* 0x000f280000300800 */
[----:B------:R-:W4:Y:S01]  /*138a90*/  LDL.LU R12, [R1+0x2604] ;  /* 0x00260400010c7983 */ /* 0x000f220000300800 */
[----:B0-----:R-:W-:-:S05]  /*138aa0*/  SHF.R.S32.HI R3, RZ, 0x1f, R2 ;  /* 0x0000001fff037819 */ /* 0x001fca0000011402 */
[----:B------:R-:W-:-:S05]  /*138ab0*/  IMAD.X R27, R3, 0x1, R28, P1 ;  /* 0x00000001031b7824 */ /* 0x000fca00008e061c */
[----:B------:R0:W-:Y:S04]  /*138ac0*/  STL.64 [R1+0x1398], R26 ;  /* 0x0013981a01007387 */ /* 0x0001e80000100a00 */
[----:B0-----:R-:W3:Y:S01]  /*138ad0*/  LDL.LU.64 R26, [R1+0x64e8] ;  /* 0x0064e800011a7983 */ /* 0x001ee20000300a00 */
        /* <DEDUP_REMOVED lines=9> */
[----:B------:R-:W3:Y:S04]  /*138b70*/  LDL.LU R7, [R1+0x25fc] ;  /* 0x0025fc0001077983 */ /* 0x000ee80000300800 */
[----:B------:R-:W3:Y:S04]  /*138b80*/  LDL.LU R5, [R1+0x25e0] ;  /* 0x0025e00001057983 */ /* 0x000ee80000300800 */
[----:B------:R-:W3:Y:S04]  /*138b90*/  LDL.LU R8, [R1+0x25e4] ;  /* 0x0025e40001087983 */ /* 0x000ee80000300800 */
[----:B------:R-:W3:Y:S04]  /*138ba0*/  LDL.LU R13, [R1+0x25e8] ;  /* 0x0025e800010d7983 */ /* 0x000ee80000300800 */
[----:B------:R0:W-:Y:S01]  /*138bb0*/  STL [R1+0x1ed0], R0 ;  /* 0x001ed00001007387 */ /* 0x0001e20000100800 */
[----:B--2---:R-:W-:-:S03]  /*138bc0*/  F2FP.SATFINITE.E4M3.F32.PACK_AB_MERGE_C R4, R4, R6, RZ ;  /* 0x000000060404723e */ /* 0x004fc600048070ff */
[----:B0-----:R-:W2:Y:S04]  /*138bd0*/  LDL.LU R0, [R1+0x25ec] ;  /* 0x0025ec0001007983 */ /* 0x001ea80000300800 */
[----:B------:R0:W-:Y:S01]  /*138be0*/  STL [R1+0x1a40], R21 ;  /* 0x001a401501007387 */ /* 0x0001e20000100800 */
[----:B----4-:R-:W-:Y:S02]  /*138bf0*/  F2FP.SATFINITE.E4M3.F32.PACK_AB_MERGE_C R9, R10, R9, RZ ;  /* 0x000000090a09723e */ /* 0x010fe400048070ff */
[C---:B---3--:R-:W-:Y:S01]  /*138c00*/  IADD3 R20, P1, R2.reuse, R25, RZ ;  /* 0x0000001902147210 */ /* 0x048fe20007f3e0ff */
[----:B------:R1:W-:Y:S04]  /*138c10*/  STL [R1+0x64c0], R25 ;  /* 0x0064c01901007387 */ /* 0x0003e80000100800 */
[----:B0-----:R-:W-:Y:S01]  /*138c20*/  IMAD.X R21, R3, 0x1, R24, P1 ;  /* 0x0000000103157824 */ /* 0x001fe200008e0618 */
[----:B-1----:R-:W3:Y:S04]  /*138c30*/  LDL.LU R25, [R1+0x25f8] ;  /* 0x0025f80001197983 */ /* 0x002ee80000300800 */
[----:B------:R0:W-:Y:S04]  /*138c40*/  STL [R1+0x64c4], R24 ;  /* 0x0064c41801007387 */ /* 0x0001e80000100800 */
[----:B0-----:R-:W4:Y:S04]  /*138c50*/  LDL.LU R24, [R1+0x25f4] ;  /* 0x0025f40001187983 */ /* 0x001f280000300800 */
[----:B------:R0:W-:Y:S04]  /*138c60*/  STL.64 [R1+0x1388], R20 ;  /* 0x0013881401007387 */ /* 0x0001e80000100a00 */
[----:B------:R-:W2:Y:S04]  /*138c70*/  LDL.LU R6, [R1+0x25d0] ;  /* 0x0025d00001067983 */ /* 0x000ea80000300800 */
[----:B------:R1:W-:Y:S01]  /*138c80*/  STL [R1+0x1a44], R4 ;  /* 0x001a440401007387 */ /* 0x0003e20000100800 */
[----:B0-----:R-:W-:-:S05]  /*138c90*/  IADD3 R20, P1, R2, R23, RZ ;  /* 0x0000001702147210 */ /* 0x001fca0007f3e0ff */
[----:B------:R-:W-:Y:S01]  /*138ca0*/  IMAD.X R21, R3, 0x1, R22, P1 ;  /* 0x0000000103157824 */ /* 0x000fe200008e0616 */
[----:B-1----:R-:W2:Y:S04]  /*138cb0*/  LDL.LU R4, [R1+0x25d4] ;  /* 0x0025d40001047983 */ /* 0x002ea80000300800 */
[----:B------:R0:W-:Y:S04]  /*138cc0*/  STL [R1+0x1a10], R9 ;  /* 0x001a100901007387 */ /* 0x0001e80000100800 */
[----:B0-----:R-:W2:Y:S04]  /*138cd0*/  LDL.LU R9, [R1+0x25d8] ;  /* 0x0025d80001097983 */ /* 0x001ea80000300800 */
[----:B------:R-:W2:Y:S04]  /*138ce0*/  LDL.LU R10, [R1+0x25dc] ;  /* 0x0025dc00010a7983 */ /* 0x000ea80000300800 */
[----:B------:R0:W-:Y:S04]  /*138cf0*/  STL [R1+0x64b0], R23 ;  /* 0x0064b01701007387 */ /* 0x0001e80000100800 */
[----:B0-----:R-:W4:Y:S04]  /*138d00*/  LDL.LU R23, [R1+0x25f0] ;  /* 0x0025f00001177983 */ /* 0x001f280000300800 */
        /* <DEDUP_REMOVED lines=9> */
[----:B0-----:R-:W3:Y:S04]  /*138da0*/  LDL.LU.64 R18, [R1+0x64d0] ;  /* 0x0064d00001127983 */ /* 0x001ee80000300a00 */
[----:B------:R-:W2:Y:S04]  /*138db0*/  LDL.LU R11, [R1+0x25c0] ;  /* 0x0025c000010b7983 */ /* 0x000ea80000300800 */
[----:B------:R-:W2:Y:S04]  /*138dc0*/  LDL.LU R12, [R1+0x25c4] ;  /* 0x0025c400010c7983 */ /* 0x000ea80000300800 */
[----:B------:R0:W-:Y:S04]  /*138dd0*/  STL.64 [R1+0x64b8], R20 ;  /* 0x0064b81401007387 */ /* 0x0001e80000100a00 */
[----:B0-----:R-:W3:Y:S04]  /*138de0*/  LDL.LU R20, [R1+0x2608] ;  /* 0x0026080001147983 */ /* 0x001ee80000300800 */
[----:B------:R-:W3:Y:S01]  /*138df0*/  LDL.LU R21, [R1+0x260c] ;  /* 0x00260c0001157983 */ /* 0x000ee20000300800 */
[----:B----4-:R-:W-:-:S02]  /*138e00*/  F2FP.SATFINITE.E4M3.F32.PACK_AB_MERGE_C R23, R24, R23, RZ ;  /* 0x000000171817723e */ /* 0x010fc400048070ff */
[----:B------:R-:W-:Y:S02]  /*138e10*/  F2FP.SATFINITE.E4M3.F32.PACK_AB_MERGE_C R7, R7, R25, RZ ;  /* 0x000000190707723e */ /* 0x000fe400048070ff */
[----:B------:R-:W-:Y:S02]  /*138e20*/  F2FP.SATFINITE.E4M3.F32.PACK_AB_MERGE_C R5, R8, R5, RZ ;  /* 0x000000050805723e */ /* 0x000fe400048070ff */
[----:B---3--:R-:W-:Y:S02]  /*138e30*/  F2FP.SATFINITE.E4M3.F32.PACK_AB_MERGE_C R21, R21, R20, RZ ;  /* 0x000000141515723e */ /* 0x008fe400048070ff */
[----:B------:R-:W-:-:S03]  /*138e40*/  IADD3 R20, P1, R2, R19, RZ ;  /* 0x0000001302147210 */ /* 0x000fc60007f3e0ff */
[----:B------:R0:W-:Y:S04]  /*138e50*/  STL [R1+0x19ec], R21 ;  /* 0x0019ec1501007387 */ /* 0x0001e80000100800 */
[----:B------:R-:W-:Y:S04]  /*138e60*/  STL [R1+0x19bc], R23 ;  /* 0x0019bc1701007387 */ /* 0x000fe80000100800 */
[----:B------:R1:W-:Y:S01]  /*138e70*/  STL.64 [R1+0x64a8], R18 ;  /* 0x0064a81201007387 */ /* 0x0003e20000100a00 */
[----:B0-----:R-:W-:-:S05]  /*138e80*/  IMAD.X R21, R3, 0x1, R18, P1 ;  /* 0x0000000103157824 */ /* 0x001fca00008e0612 */
[----:B------:R-:W-:Y:S01]  /*138e90*/  STL.64 [R1+0x1370], R20 ;  /* 0x0013701401007387 */ /* 0x000fe20000100a00 */
[----:B-1----:R-:W-:-:S03]  /*138ea0*/  IADD3 R18, P1, R2, R17, RZ ;  /* 0x0000001102127210 */ /* 0x002fc60007f3e0ff */
[----:B------:R-:W-:Y:S02]  /*138eb0*/  STL [R1+0x19c0], R7 ;  /* 0x0019c00701007387 */ /* 0x000fe40000100800 */
[----:B------:R-:W-:Y:S02]  /*138ec0*/  IMAD.X R19, R3, 0x1, R15, P1 ;  /* 0x0000000103137824 */ /* 0x000fe400008e060f */
[----:B------:R2:W-:Y:S02]  /*138ed0*/  STL [R1+0x19a0], R5 ;  /* 0x0019a00501007387 */ /* 0x0005e40000100800 */
[----:B--2---:R-:W-:Y:S02]  /*138ee0*/  F2FP.SATFINITE.E4M3.F32.PACK_AB_MERGE_C R5, R0, R13, RZ ;  /* 0x0000000d0005723e */ /* 0x004fe400048070ff */
[----:B------:R-:W2:Y:S04]  /*138ef0*/  LDL.LU R13, [R1+0x25b0] ;  /* 0x0025b000010d7983 */ /* 0x000ea80000300800 */
[----:B------:R-:W2:Y:S04]  /*138f00*/  LDL.LU R0, [R1+0x25b4] ;  /* 0x0025b40001007983 */ /* 0x000ea80000300800 */
[----:B------:R0:W-:Y:S04]  /*138f10*/  STL.64 [R1+0x1360], R18 ;  /* 0x0013601201007387 */ /* 0x0001e80000100a00 */
[----:B------:R-:W-:Y:S04]  /*138f20*/  STL [R1+0x198c], R5 ;  /* 0x00198c0501007387 */ /* 0x000fe80000100800 */
[----:B------:R1:W-:Y:S01]  /*138f30*/  STL.64 [R1+0x64c8], R16 ;  /* 0x0064c81001007387 */ /* 0x0003e20000100a00 */
[----:B0-----:R-:W-:-:S03]  /*138f40*/  IADD3 R18, P1, R2, R16, RZ ;  /* 0x0000001002127210 */ /* 0x001fc60007f3e0ff */
[----:B-1----:R-:W3:Y:S04]  /*138f50*/  LDL.LU R16, [R1+0x25c8] ;  /* 0x0025c80001107983 */ /* 0x002ee80000300800 */
[----:B------:R-:W3:Y:S04]  /*138f60*/  LDL.LU R17, [R1+0x25cc] ;  /* 0x0025cc0001117983 */ /* 0x000ee80000300800 */
[----:B------:R-:W4:Y:S04]  /*138f70*/  LDL.LU R24, [R1+0x25b8] ;  /* 0x0025b80001187983 */ /* 0x000f280000300800 */
[----:B------:R-:W4:Y:S01]  /*138f80*/  LDL.LU R25, [R1+0x25bc] ;  /* 0x0025bc0001197983 */ /* 0x000f220000300800 */
[----:B------:R-:W-:Y:S01]  /*138f90*/  IMAD.X R19, R3, 0x1, R14, P1 ;  /* 0x0000000103137824 */ /* 0x000fe200008e060e */
[----:B------:R-:W-:Y:S01]  /*138fa0*/  F2FP.SATFINITE.E4M3.F32.PACK_AB_MERGE_C R4, R4, R6, RZ ;  /* 0x000000060404723e */ /* 0x000fe200048070ff */
[----:B------:R-:W-:Y:S01]  /*138fb0*/  VIADD R2, R2, UR5 ;  /* 0x0000000502027c36 */ /* 0x000fe20008000000 */
[----:B------:R-:W4:Y:S01]  /*138fc0*/  LDL.LU R20, [R1+0x25a0] ;  /* 0x0025a00001147983 */ /* 0x000f220000300800 */
[----:B------:R-:W-:Y:S01]  /*138fd0*/  F2FP.SATFINITE.E4M3.F32.PACK_AB_MERGE_C R3, R10, R9, RZ ;  /* 0x000000090a03723e */ /* 0x000fe200048070ff */
[----:B------:R-:W-:-:S02]  /*138fe0*/  ULDC UR5, c[0x0][0x248] ;  /* 0x0000920000057ab9 */ /* 0x000fc40000000800 */
[----:B------:R0:W-:Y:S01]  /*138ff0*/  STL.64 [R1+0x1368], R18 ;  /* 0x0013681201007387 */ /* 0x0001e20000100a00 */
[----:B------:R-:W-:-:S03]  /*139000*/  IADD3 R8, P1, R2, R29, RZ ;  /* 0x0000001d02087210 */ /* 0x000fc60007f3e0ff */
[----:B------:R-:W4:Y:S04]  /*139010*/  LDL.LU R21, [R1+0x25a4] ;  /* 0x0025a40001157983 */ /* 0x000f280000300800 */
[----:B------:R-:W4:Y:S04]  /*139020*/  LDL.LU R23, [R1+0x25a8] ;  /* 0x0025a80001177983 */ /* 0x000f280000300800 */
[----:B------:R1:W-:Y:S01]  /*139030*/  STL [R1+0x1978], R4 ;  /* 0x0019780401007387 */ /* 0x0003e20000100800 */
[----:B------:R-:W-:-:S03]  /*139040*/  F2FP.SATFINITE.E4M3.F32.PACK_AB_MERGE_C R5, R12, R11, RZ ;  /* 0x0000000b0c05723e */ /* 0x000fc600048070ff */
[----:B0-----:R-:W4:Y:S01]  /*139050*/  LDL.LU R18, [R1+0x2598] ;  /* 0x0025980001127983 */ /* 0x001f220000300800 */
[----:B-1----:R-:W-:-:S03]  /*139060*/  SHF.R.S32.HI R4, RZ, 0x1f, R2 ;  /* 0x0000001fff047819 */ /* 0x002fc60000011402 */
[----:B------:R0:W-:Y:S04]  /*139070*/  STL [R1+0x197c], R3 ;  /* 0x00197c0301007387 */ /* 0x0001e80000100800 */
[----:B------:R-:W4:Y:S01]  /*139080*/  LDL.LU R19, [R1+0x259c] ;  /* 0x00259c0001137983 */ /* 0x000f220000300800 */
[----:B------:R-:W-:-:S03]  /*139090*/  IMAD.X R9, R4, 0x1, R28, P1 ;  /* 0x0000000104097824 */ /* 0x000fc600008e061c */
[----:B------:R-:W4:Y:S04]  /*1390a0*/  LDL.LU R7, [R1+0x2580] ;  /* 0x0025800001077983 */ /* 0x000f280000300800 */
[----:B0-----:R-:W4:Y:S04]  /*1390b0*/  LDL.LU R3, [R1+0x2584] ;  /* 0x0025840001037983 */ /* 0x001f280000300800 */
[----:B------:R0:W-:Y:S04]  /*1390c0*/  STL [R1+0x1948], R5 ;  /* 0x0019480501007387 */ /* 0x0001e80000100800 */
[----:B0-----:R-:W4:Y:S04]  /*1390d0*/  LDL.LU R5, [R1+0x258c] ;  /* 0x00258c0001057983 */ /* 0x001f280000300800 */
[----:B------:R0:W-:Y:S04]  /*1390e0*/  STL.64 [R1+0x1350], R8 ;  /* 0x0013500801007387 */ /* 0x0001e80000100a00 */
[----:B0-----:R-:W4:Y:S04]  /*1390f0*/  LDL.LU R8, [R1+0x2570] ;  /* 0x0025700001087983 */ /* 0x001f280000300800 */
[----:B------:R-:W4:Y:S04]  /*139100*/  LDL.LU R6, [R1+0x2574] ;  /* 0x0025740001067983 */ /* 0x000f280000300800 */
[----:B------:R-:W4:Y:S04]  /*139110*/  LDL.LU R9, [R1+0x2578] ;  /* 0x0025780001097983 */ /* 0x000f280000300800 */
        /* <DEDUP_REMOVED lines=8> */
[----:B------:R-:W-:-:S03]  /*1391a0*/  IADD3 R16, P1, R2, R27, RZ ;  /* 0x0000001b02107210 */ /* 0x000fc60007f3e0ff */
[----:B------:R0:W-:Y:S01]  /*1391b0*/  STL [R1+0x1944], R17 ;  /* 0x0019441101007387 */ /* 0x0001e20000100800 */
[----:B----4-:R-:W-:-:S03]  /*1391c0*/  F2FP.SATFINITE.E4M3.F32.PACK_AB_MERGE_C R25, R25, R24, RZ ;  /* 0x000000181919723e */ /* 0x010fc600048070ff */
[----:B------:R-:W-:Y:S01]  /*1391d0*/  STL [R1+0x17c4], R0 ;  /* 0x0017c40001007387 */ /* 0x000fe20000100800 */
[----:B0-----:R-:W-:-:S05]  /*1391e0*/  IMAD.X R17, R4, 0x1, R26, P1 ;  /* 0x0000000104117824 */ /* 0x001fca00008e061a */
[----:B------:R0:W-:Y:S04]  /*1391f0*/  STL.64 [R1+0x1358], R16 ;  /* 0x0013581001007387 */ /* 0x0001e80000100a00 */
[----:B0-----:R-:W2:Y:S04]  /*139200*/  LDL.LU.64 R16, [R1+0x64c8] ;  /* 0x0064c80001107983 */ /* 0x001ea80000300a00 */
[----:B------:R-:W3:Y:S04]  /*139210*/  LDL.LU R13, [R1+0x2568] ;  /* 0x00256800010d7983 */ /* 0x000ee80000300800 */
[----:B------:R-:W3:Y:S04]  /*139220*/  LDL.LU R0, [R1+0x256c] ;  /* 0x00256c0001007983 */ /* 0x000ee80000300800 */
        /* <DEDUP_REMOVED lines=8> */
[----:B0-----:R-:W2:Y:S04]  /*1392b0*/  LDL.LU.64 R20, [R1+0x64b8] ;  /* 0x0064b80001147983 */ /* 0x001ea80000300a00 */
[----:B------:R0:W-:Y:S04]  /*1392c0*/  STL.64 [R1+0x6498], R24 ;  /* 0x0064981801007387 */ /* 0x0001e80000100a00 */
[----:B0-----:R-:W4:Y:S04]  /*1392d0*/  LDL.LU R24, [R1+0x25ac] ;  /* 0x0025ac0001187983 */ /* 0x001f280000300800 */
[----:B------:R-:W3:Y:S01]  /*1392e0*/  LDL.LU R25, [R1+0x2590] ;  /* 0x0025900001197983 */ /* 0x000ee20000300800 */
[----:B----4-:R-:W-:-:S03]  /*1392f0*/  F2FP.SATFINITE.E4M3.F32.PACK_AB_MERGE_C R24, R24, R23, RZ ;  /* 0x000000171818723e */ /* 0x010fc600048070ff */
[----:B------:R-:W4:Y:S04]  /*139300*/  LDL.LU R23, [R1+0x64b0] ;  /* 0x0064b00001177983 */ /* 0x000f280000300800 */
[----:B------:R4:W-:Y:S01]  /*139310*/  STL [R1+0x99c], R24 ;  /* 0x00099c1801007387 */ /* 0x0009e20000100800 */
[----:B---3--:R-:W-:Y:S02]  /*139320*/  F2FP.SATFINITE.E4M3.F32.PACK_AB_MERGE_C R28, R28, R25, RZ ;  /* 0x000000191c1c723e */ /* 0x008fe400048070ff */
[----:B------:R-:W-:-:S03]  /*139330*/  F2FP.SATFINITE.E4M3.F32.PACK_AB_MERGE_C R18, R19, R18, RZ ;  /* 0x000000121312723e */ /* 0x000fc600048070ff */
[----:B------:R-:W-:Y:S01]  /*139340*/  STL [R1+0x97c], R28 ;  /* 0x00097c1c01007387 */ /* 0x000fe20000100800 */
[----:B------:R-:W-:Y:S02]  /*139350*/  F2FP.SATFINITE.E4M3.F32.PACK_AB_MERGE_C R3, R3, R7, RZ ;  /* 0x000000070303723e */ /* 0x000fe400048070ff */
[----:B----4-:R-:W-:-:S05]  /*139360*/  IADD3 R24, P1, R2, R23, RZ ;  /* 0x0000001702187210 */ /* 0x010fca0007f3e0ff */
[----:B------:R-:W-:-:S05]  /*139370*/  IMAD.X R25, R4, 0x1, R22, P1 ;  /* 0x0000000104197824 */ /* 0x000fca00008e0616 */
[----:B------:R0:W-:Y:S04]  /*139380*/  STL.64 [R1+0x1338], R24 ;  /* 0x0013381801007387 */ /* 0x0001e80000100a00 */
[----:B0-----:R-:W3:Y:S04]  /*139390*/  LDL.LU R24, [R1+0x2558] ;  /* 0x0025580001187983 */ /* 0x001ee80000300800 */
[----:B------:R2:W-:Y:S04]  /*1393a0*/  STL [R1+0x96c], R18 ;  /* 0x00096c1201007387 */ /* 0x0005e80000100800 */
[----:B------:R-:W3:Y:S01]  /*1393b0*/  LDL.LU R25, [R1+0x255c] ;  /* 0x00255c0001197983 */ /* 0x000ee20000300800 */
[----:B--2---:R-:W-:-:S03]  /*1393c0*/  IADD3 R18, P1, R2, R21, RZ ;  /* 0x0000001502127210 */ /* 0x004fc60007f3e0ff */
[----:B------:R0:W-:Y:S02]  /*1393d0*/  STL [R1+0x8b8], R3 ;  /* 0x0008b80301007387 */ /* 0x0001e40000100800 */
[----:B------:R-:W-:Y:S02]  /*1393e0*/  IMAD.X R19, R4, 0x1, R20, P1 ;  /* 0x0000000104137824 */ /* 0x000fe400008e0614 */
[----:B------:R-:W2:Y:S04]  /*1393f0*/  LDL.LU R7, [R1+0x2760] ;  /* 0x0027600001077983 */ /* 0x000ea80000300800 */
[----:B0-----:R-:W2:Y:S04]  /*139400*/  LDL.LU R3, [R1+0x2764] ;  /* 0x0027640001037983 */ /* 0x001ea80000300800 */
[----:B------:R0:W-:Y:S04]  /*139410*/  STL.64 [R1+0x1340], R18 ;  /* 0x0013401201007387 */ /* 0x0001e80000100a00 */
[----:B0-----:R-:W4:Y:S01]  /*139420*/  LDL.LU.64 R18, [R1+0x64a8] ;  /* 0x0064a80001127983 */ /* 0x001f220000300a00 */
[----:B------:R-:W-:-:S03]  /*139430*/  F2FP.SATFINITE.E4M3.F32.PACK_AB_MERGE_C R28, R5, R29, RZ ;  /* 0x0000001d051c723e */ /* 0x000fc600048070ff */
[----:B------:R-:W-:Y:S01]  /*139440*/  STL.64 [R1+0x6490], R20 ;  /* 0x0064901401007387 */ /* 0x000fe20000100a00 */
[----:B------:R-:W-:-:S03]  /*139450*/  F2FP.SATFINITE.E4M3.F32.PACK_AB_MERGE_C R5, R6, R8, RZ ;  /* 0x000000080605723e */ /* 0x000fc600048070ff */
[----:B------:R-:W-:Y:S01]  /*139460*/  STL [R1+0x8b0], R28 ;  /* 0x0008b01c01007387 */ /* 0x000fe20000100800 */
[----:B------:R-:W-:-:S03]  /*139470*/  F2FP.SATFINITE.E4M3.F32.PACK_AB_MERGE_C R8, R10, R9, RZ ;  /* 0x000000090a08723e */ /* 0x000fc600048070ff */
[----:B------:R0:W-:Y:S01]  /*139480*/  STL [R1+0x88c], R5 ;  /* 0x00088c0501007387 */ /* 0x0001e20000100800 */
[----:B------:R-:W-:-:S03]  /*139490*/  F2FP.SATFINITE.E4M3.F32.PACK_AB_MERGE_C R6, R12, R11, RZ ;  /* 0x0000000b0c06723e */ /* 0x000fc600048070ff */
[----:B0-----:R-:W3:Y:S01]  /*1394a0*/  LDL.LU R5, [R1+0x2768] ;  /* 0x0027680001057983 */ /* 0x001ee20000300800 */
[----:B------:R-:W-:Y:S02]  /*1394b0*/  F2FP.SATFINITE.E4M3.F32.PACK_AB_MERGE_C R0, R0, R13, RZ ;  /* 0x0000000d0000723e */ /* 0x000fe400048070ff */
[----:B----4-:R-:W-:-:S05]  /*1394c0*/  IADD3 R20, P1, R2, R19, RZ ;  /* 0x0000001302147210 */ /* 0x010fca0007f3e0ff */
[----:B------:R-:W-:-:S05]  /*1394d0*/  IMAD.X R21, R4, 0x1, R18, P1 ;  /* 0x0000000104157824 */ /* 0x000fca00008e0612 */
[----:B------:R0:W-:Y:S04]  /*1394e0*/  STL.64 [R1+0x1330], R20 ;  /* 0x0013301401007387 */ /* 0x0001e80000100a00 */
[----:B------:R1:W-:Y:S01]  /*1394f0*/  STL [R1+0x890], R8 ;  /* 0x0008900801007387 */ /* 0x0003e20000100800 */
[----:B0-----:R-:W-:-:S03]  /*139500*/  IADD3 R20, P1, R2, R17, RZ ;  /* 0x0000001102147210 */ /* 0x001fc60007f3e0ff */
[----:B-1----:R-:W4:Y:S02]  /*139510*/  LDL.LU R8, [R1+0x276c] ;  /* 0x00276c0001087983 */ /* 0x002f240000300800 */
[----:B------:R-:W-:Y:S02]  /*139520*/  IMAD.X R21, R4, 0x1, R15, P1 ;  /* 0x0000000104157824 */ /* 0x000fe400008e060f */
[----:B------:R-:W-:Y:S04]  /*139530*/  STL [R1+0x83c], R6 ;  /* 0x00083c0601007387 */ /* 0x000fe80000100800 */
[----:B------:R-:W4:Y:S04]  /*139540*/  LDL.LU R11, [R1+0x2790] ;  /* 0x00279000010b7983 */ /* 0x000f280000300800 */
[----:B------:R-:W4:Y:S04]  /*139550*/  LDL.LU R12, [R1+0x2794] ;  /* 0x00279400010c7983 */ /* 0x000f280000300800 */
[----:B------:R0:W-:Y:S01]  /*139560*/  STL.64 [R1+0x1328], R20 ;  /* 0x0013281401007387 */ /* 0x0001e20000100a00 */
[----:B------:R-:W-:-:S03]  /*139570*/  IADD3 R28, P1, R2, R16, RZ ;  /* 0x00000010021c7210 */ /* 0x000fc60007f3e0ff */
[----:B0-----:R-:W4:Y:S04]  /*139580*/  LDL.LU R20, [R1+0x2798] ;  /* 0x0027980001147983 */ /* 0x001f280000300800 */
[----:B------:R-:W4:Y:S04]  /*139590*/  LDL.LU R21, [R1+0x279c] ;  /* 0x00279c0001157983 */ /* 0x000f280000300800 */
[----:B------:R0:W-:Y:S04]  /*1395a0*/  STL [R1+0x85c], R0 ;  /* 0x00085c0001007387 */ /* 0x0001e80000100800 */
[----:B------:R-:W4:Y:S04]  /*1395b0*/  LDL.LU R13, [R1+0x2740] ;  /* 0x00274000010d7983 */ /* 0x000f280000300800 */
[----:B0-----:R-:W4:Y:S04]  /*1395c0*/  LDL.LU R0, [R1+0x2744] ;  /* 0x0027440001007983 */ /* 0x001f280000300800 */
[----:B------:R0:W-:Y:S01]  /*1395d0*/  STL.64 [R1+0x6488], R16 ;  /* 0x0064881001007387 */ /* 0x0001e20000100a00 */
[----:B------:R-:W-:-:S03]  /*1395e0*/  IMAD.X R29, R4, 0x1, R14, P1 ;  /* 0x00000001041d7824 */ /* 0x000fc600008e060e */
[----:B0-----:R-:W3:Y:S04]  /*1395f0*/  LDL.LU R16, [R1+0x2550] ;  /* 0x0025500001107983 */ /* 0x001ee80000300800 */
[----:B------:R-:W3:Y:S04]  /*139600*/  LDL.LU R17, [R1+0x2554] ;  /* 0x0025540001117983 */ /* 0x000ee80000300800 */
[----:B------:R0:W-:Y:S04]  /*139610*/  STL.64 [R1+0x1320], R28 ;  /* 0x0013201c01007387 */ /* 0x0001e80000100a00 */
[----:B0-----:R-:W4:Y:S01]  /*139620*/  LDL.LU.64 R28, [R1+0x64a0] ;  /* 0x0064a000011c7983 */ /* 0x001f220000300a00 */
[----:B--2---:R-:W-:-:S03]  /*139630*/  F2FP.SATFINITE.E4M3.F32.PACK_AB_MERGE_C R3, R3, R7, RZ ;  /* 0x000000070303723e */ /* 0x004fc600048070ff */
[----:B------:R-:W2:Y:S04]  /*139640*/  LDL.LU R6, [R1+0x2748] ;  /* 0x0027480001067983 */ /* 0x000ea80000300800 */
[----:B------:R-:W2:Y:S04]  /*139650*/  LDL.LU R4, [R1+0x274c] ;  /* 0x00274c0001047983 */ /* 0x000ea80000300800 */
[----:B------:R-:W2:Y:S01]  /*139660*/  LDL.LU R9, [R1+0x2730] ;  /* 0x0027300001097983 */ /* 0x000ea20000300800 */
[----:B------:R-:W-:Y:S01]  /*139670*/  VIADD R2, R2, UR5 ;  /* 0x0000000502027c36 */ /* 0x000fe20008000000 */
[----:B------:R-:W-:-:S02]  /*139680*/  ULDC UR5, c[0x0][0x248] ;  /* 0x0000920000057ab9 */ /* 0x000fc40000000800 */
[----:B------:R-:W2:Y:S01]  /*139690*/  LDL.LU R10, [R1+0x2734] ;  /* 0x00273400010a7983 */ /* 0x000ea20000300800 */
[----:B---3--:R-:W-:Y:S02]  /*1396a0*/  F2FP.SATFINITE.E4M3.F32.PACK_AB_MERGE_C R17, R17, R16, RZ ;  /* 0x000000101111723e */ /* 0x008fe400048070ff */
[----:B------:R-:W-:-:S03]  /*1396b0*/  F2FP.SATFINITE.E4M3.F32.PACK_AB_MERGE_C R16, R25, R24, RZ ;  /* 0x000000181910723e */ /* 0x000fc600048070ff */
[----:B------:R-:W-:Y:S04]  /*1396c0*/  STL [R1+0x81c], R17 ;  /* 0x00081c1101007387 */ /* 0x000fe80000100800 */
[----:B------:R0:W-:Y:S04]  /*1396d0*/  STL [R1+0x818], R16 ;  /* 0x0008181001007387 */ /* 0x0001e80000100800 */
[----:B0-----:R-:W3:Y:S04]  /*1396e0*/  LDL.LU R16, [R1+0x2738] ;  /* 0x0027380001107983 */ /* 0x001ee80000300800 */
[----:B------:R-:W3:Y:S01]  /*1396f0*/  LDL.LU R17, [R1+0x273c] ;  /* 0x00273c0001117983 */ /* 0x000ee20000300800 */
[----:B----4-:R-:W-:-:S03]  /*139700*/  IADD3 R24, P1, R2, R29, RZ ;  /* 0x0000001d02187210 */ /* 0x010fc60007f3e0ff */
[----:B------:R0:W-:Y:S04]  /*139710*/  STL [R1+0x7d4], R3 ;  /* 0x0007d40301007387 */ /* 0x0001e80000100800 */
[----:B------:R-:W4:Y:S04]  /*139720*/  LDL.LU R7, [R1+0x2540] ;  /* 0x0025400001077983 */ /* 0x000f280000300800 */
[----:B0-----:R-:W4:Y:S04]  /*139730*/  LDL.LU R3, [R1+0x2544] ;  /* 0x0025440001037983 */ /* 0x001f280000300800 */
[----:B------:R0:W-:Y:S02]  /*139740*/  STL [R1+0x6478], R29 ;  /* 0x0064781d01007387 */ /* 0x0001e40000100800 */
[----:B0-----:R-:W-:-:S05]  /*139750*/  SHF.R.S32.HI R29, RZ, 0x1f, R2 ;  /* 0x0000001fff1d7819 */ /* 0x001fca0000011402 */
[----:B------:R-:W-:-:S05]  /*139760*/  IMAD.X R25, R29, 0x1, R28, P1 ;  /* 0x000000011d197824 */ /* 0x000fca00008e061c */
[----:B------:R0:W-:Y:S02]  /*139770*/  STL.64 [R1+0x1310], R24 ;  /* 0x0013101801007387 */ /* 0x0001e40000100a00 */
[----:B0-----:R-:W-:Y:S02]  /*139780*/  F2FP.SATFINITE.E4M3.F32.PACK_AB_MERGE_C R24, R8, R5, RZ ;  /* 0x000000050818723e */ /* 0x001fe400048070ff */
[----:B------:R-:W4:Y:S04]  /*139790*/  LDL.LU R5, [R1+0x2548] ;  /* 0x0025480001057983 */ /* 0x000f280000300800 */
[----:B------:R-:W4:Y:S04]  /*1397a0*/  LDL.LU R8, [R1+0x254c] ;  /* 0x00254c0001087983 */ /* 0x000f280000300800 */
[----:B------:R0:W-:Y:S02]  /*1397b0*/  STL [R1+0x7e0], R24 ;  /* 0x0007e01801007387 */ /* 0x0001e40000100800 */
[----:B0-----:R-:W-:-:S02]  /*1397c0*/  F2FP.SATFINITE.E4M3.F32.PACK_AB_MERGE_C R24, R12, R11, RZ ;  /* 0x0000000b0c18723e */ /* 0x001fc400048070ff */
[----:B------:R-:W4:Y:S04]  /*1397d0*/  LDL.LU R11, [R1+0x2510] ;  /* 0x00251000010b7983 */ /* 0x000f280000300800 */
[----:B------:R-:W4:Y:S04]  /*1397e0*/  LDL.LU R12, [R1+0x2514] ;  /* 0x00251400010c7983 */ /* 0x000f280000300800 */
[----:B------:R0:W-:Y:S02]  /*1397f0*/  STL [R1+0x7c0], R24 ;  /* 0x0007c01801007387 */ /* 0x0001e40000100800 */
[----:B0-----:R-:W-:-:S05]  /*139800*/  IADD3 R24, P1, R2, R27, RZ ;  /* 0x0000001b02187210 */ /* 0x001fca0007f3e0ff */
        /* <DEDUP_REMOVED lines=9> */
[----:B------:R3:W-:Y:S04]  /*1398a0*/  STL [R1+0x1f28], R20 ;  /* 0x001f281401007387 */ /* 0x0007e80000100800 */
[----:B0-----:R-:W4:Y:S01]  /*1398b0*/  LDL.LU R26, [R1+0x23e0] ;  /* 0x0023e000011a7983 */ /* 0x001f220000300800 */
[----:B--2---:R-:W-:-:S02]  /*1398c0*/  F2FP.SATFINITE.E4M3.F32.PACK_AB_MERGE_C R6, R4, R6, RZ ;  /* 0x000000060406723e */ /* 0x004fc400048070ff */
[----:B------:R-:W-:Y:S02]  /*1398d0*/  F2FP.SATFINITE.E4M3.F32.PACK_AB_MERGE_C R4, R10, R9, RZ ;  /* 0x000000090a04723e */ /* 0x000fe400048070ff */
[----:B---3--:R-:W-:-:S05]  /*1398e0*/  IADD3 R20, P1, R2, R25, RZ ;  /* 0x0000001902147210 */ /* 0x008fca0007f3e0ff */
[----:B------:R-:W-:-:S05]  /*1398f0*/  IMAD.X R21, R29, 0x1, R24, P1 ;  /* 0x000000011d157824 */ /* 0x000fca00008e0618 */
[----:B------:R0:W-:Y:S04]  /*139900*/  STL.64 [R1+0x1308], R20 ;  /* 0x0013081401007387 */ /* 0x0001e80000100a00 */
[----:B------:R-:W-:Y:S04]  /*139910*/  STL [R1+0x1f24], R6 ;  /* 0x001f240601007387 */ /* 0x000fe80000100800 */
[----:B------:R-:W2:Y:S01]  /*139920*/  LDL.LU R27, [R1+0x23e4] ;  /* 0x0023e400011b7983 */ /* 0x000ea20000300800 */
[----:B0-----:R-:W-:-:S03]  /*139930*/  IADD3 R20, P1, R2, R23, RZ ;  /* 0x0000001702147210 */ /* 0x001fc60007f3e0ff */
[----:B------:R-:W-:Y:S02]  /*139940*/  STL [R1+0x1b64], R4 ;  /* 0x001b640401007387 */ /* 0x000fe40000100800 */
[----:B------:R-:W-:-:S05]  /*139950*/  IMAD.X R21, R29, 0x1, R22, P1 ;  /* 0x000000011d157824 */ /* 0x000fca00008e0616 */
[----:B------:R0:W-:Y:S04]  /*139960*/  STL.64 [R1+0x12f8], R20 ;  /* 0x0012f81401007387 */ /* 0x0001e80000100a00 */
[----:B0-----:R-:W3:Y:S01]  /*139970*/  LDL.LU.64 R20, [R1+0x6490] ;  /* 0x0064900001147983 */ /* 0x001ee20000300a00 */
[----:B------:R-:W-:Y:S02]  /*139980*/  F2FP.SATFINITE.E4M3.F32.PACK_AB_MERGE_C R17, R17, R16, RZ ;  /* 0x000000101111723e */ /* 0x000fe400048070ff */
[----:B----4-:R-:W-:Y:S01]  /*139990*/  F2FP.SATFINITE.E4M3.F32.PACK_AB_MERGE_C R3, R3, R7, RZ ;  /* 0x000000070303723e */ /* 0x010fe200048070ff */
[----:B------:R-:W4:Y:S04]  /*1399a0*/  LDL.LU R6, [R1+0x23b0] ;  /* 0x0023b00001067983 */ /* 0x000f280000300800 */
[----:B------:R-:W4:Y:S04]  /*1399b0*/  LDL.LU R4, [R1+0x23b4] ;  /* 0x0023b40001047983 */ /* 0x000f280000300800 */
[----:B------:R-:W4:Y:S04]  /*1399c0*/  LDL.LU R9, [R1+0x23b8] ;  /* 0x0023b80001097983 */ /* 0x000f280000300800 */
[----:B------:R-:W4:Y:S04]  /*1399d0*/  LDL.LU R10, [R1+0x23bc] ;  /* 0x0023bc00010a7983 */ /* 0x000f280000300800 */
[----:B------:R0:W-:Y:S01]  /*1399e0*/  STL [R1+0x1b60], R17 ;  /* 0x001b601101007387 */ /* 0x0001e20000100800 */
[----:B------:R-:W-:-:S02]  /*1399f0*/  F2FP.SATFINITE.E4M3.F32.PACK_AB_MERGE_C R5, R8, R5, RZ ;  /* 0x000000050805723e */ /* 0x000fc400048070ff */
[C---:B---3--:R-:W-:Y:S01]  /*139a00*/  IADD3 R16, P1, R2.reuse, R21, RZ ;  /* 0x0000001502107210 */ /* 0x048fe20007f3e0ff */
[----:B------:R-:W-:Y:S04]  /*139a10*/  STL [R1+0x6468], R21 ;  /* 0x0064681501007387 */ /* 0x000fe80000100800 */
[----:B0-----:R-:W-:Y:S01]  /*139a20*/  IMAD.X R17, R29, 0x1, R20, P1 ;  /* 0x000000011d117824 */ /* 0x001fe200008e0614 */
[----:B------:R0:W-:Y:S04]  /*139a30*/  STL [R1+0x1b84], R3 ;  /* 0x001b840301007387 */ /* 0x0001e80000100800 */
[----:B0-----:R-:W3:Y:S04]  /*139a40*/  LDL.LU R3, [R1+0x1bc4] ;  /* 0x001bc40001037983 */ /* 0x001ee80000300800 */
[----:B------:R0:W-:Y:S04]  /*139a50*/  STL [R1+0x646c], R20 ;  /* 0x00646c1401007387 */ /* 0x0001e80000100800 */
[----:B0-----:R-:W3:Y:S04]  /*139a60*/  LDL.LU R20, [R1+0x1bc0] ;  /* 0x001bc00001147983 */ /* 0x001ee80000300800 */
[----:B------:R0:W-:Y:S04]  /*139a70*/  STL.64 [R1+0x1300], R16 ;  /* 0x0013001001007387 */ /* 0x0001e80000100a00 */
[----:B------:R-:W3:Y:S04]  /*139a80*/  LDL.LU R21, [R1+0x1bc8] ;  /* 0x001bc80001157983 */ /* 0x000ee80000300800 */
[----:B------:R-:W3:Y:S01]  /*139a90*/  LDL.LU R7, [R1+0x1bcc] ;  /* 0x001bcc0001077983 */ /* 0x000ee20000300800 */
[----:B0-----:R-:W-:-:S03]  /*139aa0*/  IADD3 R16, P1, R2, R19, RZ ;  /* 0x0000001302107210 */ /* 0x001fc60007f3e0ff */
[----:B------:R0:W-:Y:S02]  /*139ab0*/  STL [R1+0x1b80], R5 ;  /* 0x001b800501007387 */ /* 0x0001e40000100800 */
[----:B------:R-:W-:Y:S01]  /*139ac0*/  IMAD.X R17, R29, 0x1, R18, P1 ;  /* 0x000000011d117824 */ /* 0x000fe200008e0612 */
[----:B0-----:R-:W-:-:S05]  /*139ad0*/  F2FP.SATFINITE.E4M3.F32.PACK_AB_MERGE_C R5, R12, R11, RZ ;  /* 0x0000000b0c05723e */ /* 0x001fca00048070ff */
[----:B------:R-:W-:Y:S04]  /*139ae0*/  STL [R1+0x1b8c], R5 ;  /* 0x001b8c0501007387 */ /* 0x000fe80000100800 */
[----:B------:R0:W-:Y:S04]  /*139af0*/  STL.64 [R1+0x12f0], R16 ;  /* 0x0012f01001007387 */ /* 0x0001e80000100a00 */
[----:B0-----:R-:W3:Y:S04]  /*139b00*/  LDL.LU.64 R16, [R1+0x6488] ;  /* 0x0064880001107983 */ /* 0x001ee80000300a00 */
[----:B------:R-:W3:Y:S04]  /*139b10*/  LDL.LU R11, [R1+0x1bb0] ;  /* 0x001bb000010b7983 */ /* 0x000ee80000300800 */
[----:B------:R-:W3:Y:S04]  /*139b20*/  LDL.LU R12, [R1+0x1bb4] ;  /* 0x001bb400010c7983 */ /* 0x000ee80000300800 */
[----:B------:R0:W-:Y:S04]  /*139b30*/  STL.64 [R1+0x6460], R18 ;  /* 0x0064601201007387 */ /* 0x0001e80000100a00 */
[----:B0-----:R-:W3:Y:S04]  /*139b40*/  LDL.LU R18, [R1+0x23e8] ;  /* 0x0023e80001127983 */ /* 0x001ee80000300800 */
[----:B------:R-:W3:Y:S01]  /*139b50*/  LDL.LU R19, [R1+0x23ec] ;  /* 0x0023ec0001137983 */ /* 0x000ee20000300800 */
[----:B------:R-:W-:-:S02]  /*139b60*/  F2FP.SATFINITE.E4M3.F32.PACK_AB_MERGE_C R0, R0, R13, RZ ;  /* 0x0000000d0000723e */ /* 0x000fc400048070ff */
[----:B--2---:R-:W-:Y:S01]  /*139b70*/  F2FP.SATFINITE.E4M3.F32.PACK_AB_MERGE_C R27, R27, R26, RZ ;  /* 0x0000001a1b1b723e */ /* 0x004fe200048070ff */
[----:B------:R-:W2:Y:S04]  /*139b80*/  LDL.LU R5, [R1+0x1bb8] ;  /* 0x001bb80001057983 */ /* 0x000ea80000300800 */
[----:B------:R-:W2:Y:S04]  /*139b90*/  LDL.LU R8, [R1+0x1bbc] ;  /* 0x001bbc0001087983 */ /* 0x000ea80000300800 */
[----:B------:R0:W-:Y:S04]  /*139ba0*/  STL [R1+0x1b88], R0 ;  /* 0x001b880001007387 */ /* 0x0001e80000100800 */
[----:B------:R-:W2:Y:S04]  /*139bb0*/  LDL.LU R13, [R1+0x1ba0] ;  /* 0x001ba000010d7983 */ /* 0x000ea80000300800 */
[----:B0-----:R-:W2:Y:S04]  /*139bc0*/  LDL.LU R0, [R1+0x1ba4] ;  /* 0x001ba40001007983 */ /* 0x001ea80000300800 */
[----:B------:R0:W-:Y:S01]  /*139bd0*/  STL [R1+0x1b94], R27 ;  /* 0x001b941b01007387 */ /* 0x0001e20000100800 */
[----:B----4-:R-:W-:-:S02]  /*139be0*/  F2FP.SATFINITE.E4M3.F32.PACK_AB_MERGE_C R4, R4, R6, RZ ;  /* 0x000000060404723e */ /* 0x010fc400048070ff */
[----:B------:R-:W-:Y:S02]  /*139bf0*/  F2FP.SATFINITE.E4M3.F32.PACK_AB_MERGE_C R9, R10, R9, RZ ;  /* 0x000000090a09723e */ /* 0x000fe400048070ff */
[----:B---3--:R-:W-:-:S05]  /*139c00*/  IADD3 R26, P1, R2, R17, RZ ;  /* 0x00000011021a7210 */ /* 0x008fca0007f3e0ff */
[----:B0-----:R-:W-:-:S05]  /*139c10*/  IMAD.X R27, R29, 0x1, R15, P1 ;  /* 0x000000011d1b7824 */ /* 0x001fca00008e060f */
[----:B------:R0:W-:Y:S04]  /*139c20*/  STL.64 [R1+0x12e8], R26 ;  /* 0x0012e81a01007387 */ /* 0x0001e80000100a00 */
[----:B0-----:R-:W3:Y:S01]  /*139c30*/  LDL.LU.64 R26, [R1+0x6480] ;  /* 0x00648000011a7983 */ /* 0x001ee20000300a00 */
[----:B------:R-:W-:Y:S02]  /*139c40*/  F2FP.SATFINITE.E4M3.F32.PACK_AB_MERGE_C R19, R19, R18, RZ ;  /* 0x000000121313723e */ /* 0x000fe400048070ff */
[----:B------:R-:W-:-:S03]  /*139c50*/  IADD3 R18, P1, R2, R16, RZ ;  /* 0x0000001002127210 */ /* 0x000fc60007f3e0ff */
[----:B------:R0:W-:Y:S04]  /*139c60*/  STL [R1+0x1b90], R19 ;  /* 0x001b901301007387 */ /* 0x0001e80000100800 */
[----:B------:R-:W-:Y:S01]  /*139c70*/  STL.64 [R1+0x6470], R16 ;  /* 0x0064701001007387 */ /* 0x000fe20000100a00 */
[----:B0-----:R-:W-:-:S03]  /*139c80*/  IMAD.X R19, R29, 0x1, R14, P1 ;  /* 0x000000011d137824 */ /* 0x001fc600008e060e */
[----:B------:R-:W4:Y:S04]  /*139c90*/  LDL.LU R29, [R1+0x6478] ;  /* 0x00647800011d7983 */ /* 0x000f280000300800 */
[----:B------:R-:W2:Y:S04]  /*139ca0*/  LDL.LU R6, [R1+0x1ba8] ;  /* 0x001ba80001067983 */ /* 0x000ea80000300800 */
[----:B------:R-:W-:Y:S04]  /*139cb0*/  STL.64 [R1+0x12e0], R18 ;  /* 0x0012e01201007387 */ /* 0x000fe80000100a00 */
[----:B------:R0:W-:Y:S04]  /*139cc0*/  STL [R1+0x1bd4], R4 ;  /* 0x001bd40401007387 */ /* 0x0001e80000100800 */
[----:B0-----:R-:W2:Y:S04]  /*139cd0*/  LDL.LU R4, [R1+0x1bac] ;  /* 0x001bac0001047983 */ /* 0x001ea80000300800 */
[----:B------:R0:W-:Y:S01]  /*139ce0*/  STL [R1+0x1bd0], R9 ;  /* 0x001bd00901007387 */ /* 0x0001e20000100800 */
[----:B------:R-:W-:-:S03]  /*139cf0*/  F2FP.SATFINITE.E4M3.F32.PACK_AB_MERGE_C R18, R3, R20, RZ ;  /* 0x000000140312723e */ /* 0x000fc600048070ff */
[----:B0-----:R-:W2:Y:S04]  /*139d00*/  LDL.LU R9, [R1+0x1fd0] ;  /* 0x001fd00001097983 */ /* 0x001ea80000300800 */
[----:B------:R-:W2:Y:S01]  /*139d10*/  LDL.LU R10, [R1+0x1fd4] ;  /* 0x001fd400010a7983 */ /* 0x000ea20000300800 */
[----:B------:R-:W-:-:S03]  /*139d20*/  F2FP.SATFINITE.E4M3.F32.PACK_AB_MERGE_C R7, R7, R21, RZ ;  /* 0x000000150707723e */ /* 0x000fc600048070ff */
[----:B------:R0:W-:Y:S04]  /*139d30*/  STL [R1+0x1bc4], R18 ;  /* 0x001bc41201007387 */ /* 0x0001e80000100800 */
[----:B------:R-:W2:Y:S04]  /*139d40*/  LDL.LU R20, [R1+0x1fd8] ;  /* 0x001fd80001147983 */ /* 0x000ea80000300800 */
[----:B------:R-:W2:Y:S01]  /*139d50*/  LDL.LU R21, [R1+0x1fdc] ;  /* 0x001fdc0001157983 */ /* 0x000ea20000300800 */
[----:B------:R-:W-:Y:S01]  /*139d60*/  VIADD R2, R2, UR5 ;  /* 0x0000000502027c36 */ /* 0x000fe20008000000 */
[----:B------:R-:W-:-:S04]  /*139d70*/  ULDC UR5, c[0x0][0x248] ;  /* 0x0000920000057ab9 */ /* 0x000fc80000000800 */
[----:B------:R-:W-:Y:S02]  /*139d80*/  SHF.R.S32.HI R3, RZ, 0x1f, R2 ;  /* 0x0000001fff037819 */ /* 0x000fe40000011402 */
[----:B----4-:R-:W-:-:S05]  /*139d90*/  IADD3 R16, P1, R2, R29, RZ ;  /* 0x0000001d02107210 */ /* 0x010fca0007f3e0ff */
[----:B------:R-:W-:-:S05]  /*139da0*/  IMAD.X R17, R3, 0x1, R28, P1 ;  /* 0x0000000103117824 */ /* 0x000fca00008e061c */
[----:B------:R3:W-:Y:S04]  /*139db0*/  STL.64 [R1+0x12d8], R16 ;  /* 0x0012d81001007387 */ /* 0x0007e80000100a00 */
[----:B------:R1:W-:Y:S04]  /*139dc0*/  STL [R1+0x1bc0], R7 ;  /* 0x001bc00701007387 */ /* 0x0003e80000100800 */
[----:B0-----:R-:W4:Y:S01]  /*139dd0*/  LDL.LU R18, [R1+0x1fc0] ;  /* 0x001fc00001127983 */ /* 0x001f220000300800 */
[----:B---3--:R-:W-:-:S03]  /*139de0*/  IADD3 R16, P1, R2, R27, RZ ;  /* 0x0000001b02107210 */ /* 0x008fc60007f3e0ff */
[----:B------:R-:W4:Y:S01]  /*139df0*/  LDL.LU R19, [R1+0x1fc4] ;  /* 0x001fc40001137983 */ /* 0x000f220000300800 */
[----:B-1----:R-:W-:-:S03]  /*139e00*/  F2FP.SATFINITE.E4M3.F32.PACK_AB_MERGE_C R7, R12, R11, RZ ;  /* 0x0000000b0c07723e */ /* 0x002fc600048070ff */
[----:B------:R-:W3:Y:S01]  /*139e10*/  LDL.LU R11, [R1+0x1b70] ;  /* 0x001b7000010b7983 */ /* 0x000ee20000300800 */
[----:B------:R-:W-:-:S03]  /*139e20*/  IMAD.X R17, R3, 0x1, R26, P1 ;  /* 0x0000000103117824 */ /* 0x000fc600008e061a */
[----:B------:R-:W3:Y:S04]  /*139e30*/  LDL.LU R12, [R1+0x1b74] ;  /* 0x001b7400010c7983 */ /* 0x000ee80000300800 */
[----:B------:R2:W-:Y:S02]  /*139e40*/  STL [R1+0x1bb4], R7 ;  /* 0x001bb40701007387 */ /* 0x0005e40000100800 */
[----:B--2---:R-:W-:Y:S02]  /*139e50*/  F2FP.SATFINITE.E4M3.F32.PACK_AB_MERGE_C R7, R8, R5, RZ ;  /* 0x000000050807723e */ /* 0x004fe400048070ff */
[----:B------:R-:W-:Y:S02]  /*139e60*/  F2FP.SATFINITE.E4M3.F32.PACK_AB_MERGE_C R5, R0, R13, RZ ;  /* 0x0000000d0005723e */ /* 0x000fe400048070ff */
[----:B------:R-:W2:Y:S04]  /*139e70*/  LDL.LU R13, [R1+0x1b78] ;  /* 0x001b7800010d7983 */ /* 0x000ea80000300800 */
[----:B------:R0:W-:Y:S04]  /*139e80*/  STL.64 [R1+0x12d0], R16 ;  /* 0x0012d01001007387 */ /* 0x0001e80000100a00 */
[----:B------:R1:W-:Y:S04]  /*139e90*/  STL [R1+0x1bb0], R7 ;  /* 0x001bb00701007387 */ /* 0x0003e80000100800 */
[----:B------:R-:W2:Y:S01]  /*139ea0*/  LDL.LU R0, [R1+0x1b7c] ;  /* 0x001b7c0001007983 */ /* 0x000ea20000300800 */
[----:B0-----:R-:W-:-:S03]  /*139eb0*/  IADD3 R16, P1, R2, R25, RZ ;  /* 0x0000001902107210 */ /* 0x001fc60007f3e0ff */
[----:B------:R-:W-:Y:S04]  /*139ec0*/  STL [R1+0x1bb8], R5 ;  /* 0x001bb80501007387 */ /* 0x000fe80000100800 */
[----:B-1----:R-:W2:Y:S01]  /*139ed0*/  LDL.LU R7, [R1+0x1fbc] ;  /* 0x001fbc0001077983 */ /* 0x002ea20000300800 */
[----:B------:R-:W-:-:S03]  /*139ee0*/  IMAD.X R17, R3, 0x1, R24, P1 ;  /* 0x0000000103117824 */ /* 0x000fc600008e0618 */
[----:B------:R0:W-:Y:S01]  /*139ef0*/  STL [R1+0x6450], R25 ;  /* 0x0064501901007387 */ /* 0x0001e20000100800 */
[----:B------:R-:W-:-:S03]  /*139f00*/  F2FP.SATFINITE.E4M3.F32.PACK_AB_MERGE_C R6, R4, R6, RZ ;  /* 0x000000060406723e */ /* 0x000fc600048070ff */
[----:B0-----:R-:W2:Y:S04]  /*139f10*/  LDL.LU R25, [R1+0x1fb8] ;  /* 0x001fb80001197983 */ /* 0x001ea80000300800 */
[----:B------:R-:W2:Y:S04]  /*139f20*/  LDL.LU R5, [R1+0x1b50] ;  /* 0x001b500001057983 */ /* 0x000ea80000300800 */
[----:B------:R-:W2:Y:S04]  /*139f30*/  LDL.LU R8, [R1+0x1b54] ;  /* 0x001b540001087983 */ /* 0x000ea80000300800 */
[----:B------:R0:W-:Y:S04]  /*139f40*/  STL [R1+0x6454], R24 ;  /* 0x0064541801007387 */ /* 0x0001e80000100800 */
[----:B------:R1:W-:Y:S01]  /*139f50*/  STL.64 [R1+0x12c8], R16 ;  /* 0x0012c81001007387 */ /* 0x0003e20000100a00 */
[----:B------:R-:W-:-:S03]  /*139f60*/  F2FP.SATFINITE.E4M3.F32.PACK_AB_MERGE_C R4, R10, R9, RZ ;  /* 0x000000090a04723e */ /* 0x000fc600048070ff */
[----:B0-----:R-:W2:Y:S04]  /*139f70*/  LDL.LU R24, [R1+0x1fb4] ;  /* 0x001fb40001187983 */ /* 0x001ea80000300800 */
[----:B------:R-:W2:Y:S01]  /*139f80*/  LDL.LU R9, [R1+0x1b58] ;  /* 0x001b580001097983 */ /* 0x000ea20000300800 */
[----:B-1----:R-:W-:-:S03]  /*139f90*/  IADD3 R16, P1, R2, R23, RZ ;  /* 0x0000001702107210 */ /* 0x002fc60007f3e0ff */
[----:B------:R-:W-:Y:S02]  /*139fa0*/  STL [R1+0x1ba4], R6 ;  /* 0x001ba40601007387 */ /* 0x000fe40000100800 */
[----:B------:R-:W-:Y:S02]  /*139fb0*/  IMAD.X R17, R3, 0x1, R22, P1 ;  /* 0x0000000103117824 */ /* 0x000fe400008e0616 */
[----:B------:R-:W2:Y:S04]  /*139fc0*/  LDL.LU R10, [R1+0x1b5c] ;  /* 0x001b5c00010a7983 */ /* 0x000ea80000300800 */
[----:B------:R-:W-:Y:S01]  /*139fd0*/  STL [R1+0x1c00], R4 ;  /* 0x001c000401007387 */ /* 0x000fe20000100800 */
[----:B------:R-:W-:-:S03]  /*139fe0*/  F2FP.SATFINITE.E4M3.F32.PACK_AB_MERGE_C R21, R21, R20, RZ ;  /* 0x000000141515723e */ /* 0x000fc600048070ff */
[----:B------:R0:W-:Y:S04]  /*139ff0*/  STL.64 [R1+0x12c0], R16 ;  /* 0x0012c01001007387 */ /* 0x0001e80000100a00 */
[----:B0-----:R-:W2:Y:S04]  /*13a000*/  LDL.LU.64 R16, [R1+0x6470] ;  /* 0x0064700001107983 */ /* 0x001ea80000300a00 */
[----:B------:R-:W2:Y:S04]  /*13a010*/  LDL.LU R6, [R1+0x1b40] ;  /* 0x001b400001067983 */ /* 0x000ea80000300800 */
[----:B------:R-:W2:Y:S04]  /*13a020*/  LDL.LU R4, [R1+0x1b44] ;  /* 0x001b440001047983 */ /* 0x000ea80000300800 */
[----:B------:R0:W-:Y:S04]  /*13a030*/  STL.64 [R1+0x6448], R22 ;  /* 0x0064481601007387 */ /* 0x0001e80000100a00 */
[----:B0-----:R-:W2:Y:S04]  /*13a040*/  LDL.LU R22, [R1+0x1fcc] ;  /* 0x001fcc0001167983 */ /* 0x001ea80000300800 */
[----:B------:R-:W2:Y:S04]  /*13a050*/  LDL.LU R23, [R1+0x1fb0] ;  /* 0x001fb00001177983 */ /* 0x000ea80000300800 */
[----:B------:R-:W3:Y:S04]  /*13a060*/  LDL.LU R20, [R1+0x646c] ;  /* 0x00646c0001147983 */ /* 0x000ee80000300800 */
[----:B------:R0:W-:Y:S04]  /*13a070*/  STL [R1+0x1bf8], R21 ;  /* 0x001bf81501007387 */ /* 0x0001e80000100800 */
[----:B0-----:R-:W2:Y:S01]  /*13a080*/  LDL.LU R21, [R1+0x6468] ;  /* 0x0064680001157983 */ /* 0x001ea20000300800 */
[----:B----4-:R-:W-:-:S05]  /*13a090*/  F2FP.SATFINITE.E4M3.F32.PACK_AB_MERGE_C R19, R19, R18, RZ ;  /* 0x000000121313723e */ /* 0x010fca00048070ff */
[----:B------:R3:W-:Y:S01]  /*13a0a0*/  STL [R1+0x1c20], R19 ;  /* 0x001c201301007387 */ /* 0x0007e20000100800 */
[----:B--2---:R-:W-:-:S05]  /*13a0b0*/  IADD3 R18, P1, R2, R21, RZ ;  /* 0x0000001502127210 */ /* 0x004fca0007f3e0ff */
[----:B---3--:R-:W-:-:S05]  /*13a0c0*/  IMAD.X R19, R3, 0x1, R20, P1 ;  /* 0x0000000103137824 */ /* 0x008fca00008e0614 */
        /* <DEDUP_REMOVED lines=8> */
[----:B------:R-:W-:Y:S02]  /*13a150*/  IMAD.X R21, R3, 0x1, R18, P1 ;  /* 0x0000000103157824 */ /* 0x000fe400008e0612 */
[----:B------:R-:W-:Y:S04]  /*13a160*/  STL [R1+0x1c1c], R22 ;  /* 0x001c1c1601007387 */ /* 0x000fe80000100800 */
[----:B------:R0:W-:Y:S04]  /*13a170*/  STL [R1+0x1c3c], R11 ;  /* 0x001c3c0b01007387 */ /* 0x0001e80000100800 */
[----:B0-----:R-:W2:Y:S04]  /*13a180*/  LDL.LU R11, [R1+0x1b48] ;  /* 0x001b4800010b7983 */ /* 0x001ea80000300800 */
[----:B------:R-:W2:Y:S04]  /*13a190*/  LDL.LU R12, [R1+0x1b4c] ;  /* 0x001b4c00010c7983 */ /* 0x000ea80000300800 */
[----:B------:R0:W-:Y:S01]  /*13a1a0*/  STL.64 [R1+0x12b0], R20 ;  /* 0x0012b01401007387 */ /* 0x0001e20000100a00 */
[----:B------:R-:W-:-:S02]  /*13a1b0*/  F2FP.SATFINITE.E4M3.F32.PACK_AB_MERGE_C R22, R24, R23, RZ ;  /* 0x000000171816723e */ /* 0x000fc400048070ff */
[----:B0-----:R-:W-:Y:S02]  /*13a1c0*/  F2FP.SATFINITE.E4M3.F32.PACK_AB_MERGE_C R20, R0, R13, RZ ;  /* 0x0000000d0014723e */ /* 0x001fe400048070ff */
[----:B------:R-:W3:Y:S04]  /*13a1d0*/  LDL.LU R13, [R1+0x1b30] ;  /* 0x001b3000010d7983 */ /* 0x000ee80000300800 */
[----:B------:R-:W3:Y:S04]  /*13a1e0*/  LDL.LU R0, [R1+0x1b34] ;  /* 0x001b340001007983 */ /* 0x000ee80000300800 */
[----:B------:R0:W-:Y:S02]  /*13a1f0*/  STL [R1+0x1c38], R20 ;  /* 0x001c381401007387 */ /* 0x0001e40000100800 */
[----:B0-----:R-:W-:-:S02]  /*13a200*/  IADD3 R20, P1, R2, R17, RZ ;  /* 0x0000001102147210 */ /* 0x001fc40007f3e0ff */
[----:B------:R-:W-:Y:S03]  /*13a210*/  STL [R1+0x1cac], R22 ;  /* 0x001cac1601007387 */ /* 0x000fe60000100800 */
[----:B------:R-:W-:-:S05]  /*13a220*/  IMAD.X R21, R3, 0x1, R15, P1 ;  /* 0x0000000103157824 */ /* 0x000fca00008e060f */
[----:B------:R0:W-:Y:S04]  /*13a230*/  STL.64 [R1+0x12a8], R20 ;  /* 0x0012a81401007387 */ /* 0x0001e80000100a00 */
[----:B------:R-:W-:Y:S04]  /*13a240*/  STL [R1+0x1ca8], R7 ;  /* 0x001ca80701007387 */ /* 0x000fe80000100800 */
[----:B------:R-:W4:Y:S04]  /*13a250*/  LDL.LU R24, [R1+0x1b38] ;  /* 0x001b380001187983 */ /* 0x000f280000300800 */
[----:B------:R-:W4:Y:S01]  /*13a260*/  LDL.LU R25, [R1+0x1b3c] ;  /* 0x001b3c0001197983 */ /* 0x000f220000300800 */
[----:B0-----:R-:W-:-:S05]  /*13a270*/  IADD3 R20, P1, R2, R16, RZ ;  /* 0x0000001002147210 */ /* 0x001fca0007f3e0ff */
[----:B------:R-:W-:Y:S01]  /*13a280*/  IMAD.X R21, R3, 0x1, R14, P1 ;  /* 0x0000000103157824 */ /* 0x000fe200008e060e */
[----:B------:R-:W-:-:S04]  /*13a290*/  F2FP.SATFINITE.E4M3.F32.PACK_AB_MERGE_C R3, R8, R5, RZ ;  /* 0x000000050803723e */ /* 0x000fc800048070ff */
[----:B------:R-:W-:Y:S04]  /*13a2a0*/  STL.64 [R1+0x12a0], R20 ;  /* 0x0012a01401007387 */ /* 0x000fe80000100a00 */
[----:B------:R0:W-:Y:S01]  /*13a2b0*/  STL [R1+0x1d5c], R3 ;  /* 0x001d5c0301007387 */ /* 0x0001e20000100800 */
[----:B------:R-:W-:-:S03]  /*13a2c0*/  F2FP.SATFINITE.E4M3.F32.PACK_AB_MERGE_C R4, R4, R6, RZ ;  /* 0x000000060404723e */ /* 0x000fc600048070ff */
[----:B------:R-:W4:Y:S01]  /*13a2d0*/  LDL.LU R22, [R1+0x1b20] ;  /* 0x001b200001167983 */ /* 0x000f220000300800 */
[----:B------:R-:W-:Y:S01]  /*13a2e0*/  VIADD R2, R2, UR5 ;  /* 0x0000000502027c36 */ /* 0x000fe20008000000 */
[----:B------:R-:W-:Y:S02]  /*13a2f0*/  ULDC UR5, c[0x0][0x248] ;  /* 0x0000920000057ab9 */ /* 0x000fe40000000800 */
[----:B------:R-:W4:Y:S01]  /*13a300*/  LDL.LU R23, [R1+0x1b24] ;  /* 0x001b240001177983 */ /* 0x000f220000300800 */
[----:B0-----:R-:W-:-:S03]  /*13a310*/  F2FP.SATFINITE.E4M3.F32.PACK_AB_MERGE_C R3, R10, R9, RZ ;  /* 0x000000090a03723e */ /* 0x001fc600048070ff */
[----:B------:R-:W4:Y:S04]  /*13a320*/  LDL.LU R9, [R1+0x1b10] ;  /* 0x001b100001097983 */ /* 0x000f280000300800 */
[----:B------:R-:W4:Y:S04]  /*13a330*/  LDL.LU R10, [R1+0x1b14] ;  /* 0x001b1400010a7983 */ /* 0x000f280000300800 */
[----:B------:R0:W-:Y:S01]  /*13a340*/  STL [R1+0x1d58], R3 ;  /* 0x001d580301007387 */ /* 0x0001e20000100800 */
[----:B------:R-:W-:-:S03]  /*13a350*/  IADD3 R20, P1, R2, R29, RZ ;  /* 0x0000001d02147210 */ /* 0x000fc60007f3e0ff */
[----:B------:R-:W4:Y:S04]  /*13a360*/  LDL.LU R7, [R1+0x1b04] ;  /* 0x001b040001077983 */ /* 0x000f280000300800 */
[----:B0-----:R-:W4:Y:S04]  /*13a370*/  LDL.LU R3, [R1+0x1b08] ;  /* 0x001b080001037983 */ /* 0x001f280000300800 */
[----:B------:R0:W-:Y:S04]  /*13a380*/  STL [R1+0x1e18], R4 ;  /* 0x001e180401007387 */ /* 0x0001e80000100800 */
[----:B------:R-:W4:Y:S01]  /*13a390*/  LDL.LU R5, [R1+0x1b0c] ;  /* 0x001b0c0001057983 */ /* 0x000f220000300800 */
[----:B0-----:R-:W-:-:S03]  /*13a3a0*/  SHF.R.S32.HI R4, RZ, 0x1f, R2 ;  /* 0x0000001fff047819 */ /* 0x001fc60000011402 */
[----:B------:R0:W-:Y:S02]  /*13a3b0*/  STL [R1+0x6430], R29 ;  /* 0x0064301d01007387 */ /* 0x0001e40000100800 */
[----:B------:R-:W-:Y:S02]  /*13a3c0*/  IMAD.X R21, R4, 0x1, R28, P1 ;  /* 0x0000000104157824 */ /* 0x000fe400008e061c */
[----:B0-----:R-:W4:Y:S04]  /*13a3d0*/  LDL.LU R29, [R1+0x1b00] ;  /* 0x001b0000011d7983 */ /* 0x001f280000300800 */
[----:B------:R0:W-:Y:S04]  /*13a3e0*/  STL [R1+0x6434], R28 ;  /* 0x0064341c01007387 */ /* 0x0001e80000100800 */
[----:B0-----:R-:W4:Y:S04]  /*13a3f0*/  LDL.LU R28, [R1+0x1b1c] ;  /* 0x001b1c00011c7983 */ /* 0x001f280000300800 */
[----:B------:R0:W-:Y:S04]  /*13a400*/  STL.64 [R1+0x1298], R20 ;  /* 0x0012981401007387 */ /* 0x0001e80000100a00 */
[----:B------:R-:W4:Y:S04]  /*13a410*/  LDL.LU R8, [R1+0x1af0] ;  /* 0x001af00001087983 */ /* 0x000f280000300800 */
[----:B------:R-:W4:Y:S01]  /*13a420*/  LDL.LU R6, [R1+0x1af4] ;  /* 0x001af40001067983 */ /* 0x000f220000300800 */
[----:B0-----:R-:W-:-:S05]  /*13a430*/  IADD3 R20, P1, R2, R27, RZ ;  /* 0x0000001b02147210 */ /* 0x001fca0007f3e0ff */
[----:B------:R-:W-:Y:S01]  /*13a440*/  IMAD.X R21, R4, 0x1, R26, P1 ;  /* 0x0000000104157824 */ /* 0x000fe200008e061a */
[----:B--2---:R-:W-:-:S05]  /*13a450*/  F2FP.SATFINITE.E4M3.F32.PACK_AB_MERGE_C R11, R12, R11, RZ ;  /* 0x0000000b0c0b723e */ /* 0x004fca00048070ff */
[----:B------:R0:W-:Y:S04]  /*13a460*/  STL [R1+0x1e14], R11 ;  /* 0x001e140b01007387 */ /* 0x0001e80000100800 */
[----:B0-----:R-:W2:Y:S04]  /*13a470*/  LDL.LU R11, [R1+0x1af8] ;  /* 0x001af800010b7983 */ /* 0x001ea80000300800 */
[----:B------:R-:W2:Y:S01]  /*13a480*/  LDL.LU R12, [R1+0x1afc] ;  /* 0x001afc00010c7983 */ /* 0x000ea20000300800 */
[----:B---3--:R-:W-:-:S05]  /*13a490*/  F2FP.SATFINITE.E4M3.F32.PACK_AB_MERGE_C R0, R0, R13, RZ ;  /* 0x0000000d0000723e */ /* 0x008fca00048070ff */
[----:B------:R0:W-:Y:S04]  /*13a4a0*/  STL [R1+0x1e38], R0 ;  /* 0x001e380001007387 */ /* 0x0001e80000100800 */
[----:B------:R-:W3:Y:S04]  /*13a4b0*/  LDL.LU R13, [R1+0x1fa0] ;  /* 0x001fa000010d7983 */ /* 0x000ee80000300800 */
[----:B0-----:R-:W3:Y:S04]  /*13a4c0*/  LDL.LU R0, [R1+0x1fa4] ;  /* 0x001fa40001007983 */ /* 0x001ee80000300800 */
[----:B------:R0:W-:Y:S04]  /*13a4d0*/  STL.64 [R1+0x1290], R20 ;  /* 0x0012901401007387 */ /* 0x0001e80000100a00 */
[----:B0-----:R-:W2:Y:S04]  /*13a4e0*/  LDL.LU.64 R20, [R1+0x6458] ;  /* 0x0064580001147983 */ /* 0x001ea80000300a00 */
[----:B------:R0:W-:Y:S01]  /*13a4f0*/  STL.64 [R1+0x6428], R26 ;  /* 0x0064281a01007387 */ /* 0x0001e20000100a00 */
[----:B----4-:R-:W-:-:S03]  /*13a500*/  F2FP.SATFINITE.E4M3.F32.PACK_AB_MERGE_C R25, R25, R24, RZ ;  /* 0x000000181919723e */ /* 0x010fc600048070ff */
[----:B0-----:R-:W4:Y:S04]  /*13a510*/  LDL.LU R26, [R1+0x1b2c] ;  /* 0x001b2c00011a7983 */ /* 0x001f280000300800 */
[----:B------:R-:W3:Y:S04]  /*13a520*/  LDL.LU R27, [R1+0x1b18] ;  /* 0x001b1800011b7983 */ /* 0x000ee80000300800 */
[----:B------:R-:W2:Y:S04]  /*13a530*/  LDL.LU R24, [R1+0x6454] ;  /* 0x0064540001187983 */ /* 0x000ea80000300800 */
[----:B------:R0:W-:Y:S04]  /*13a540*/  STL [R1+0x1e34], R25 ;  /* 0x001e341901007387 */ /* 0x0001e80000100800 */
[----:B0-----:R-:W4:Y:S01]  /*13a550*/  LDL.LU R25, [R1+0x6450] ;  /* 0x0064500001197983 */ /* 0x001f220000300800 */
[----:B------:R-:W-:-:S05]  /*13a560*/  F2FP.SATFINITE.E4M3.F32.PACK_AB_MERGE_C R23, R23, R22, RZ ;  /* 0x000000161717723e */ /* 0x000fca00048070ff */
[----:B------:R2:W-:Y:S01]  /*13a570*/  STL [R1+0x19cc], R23 ;  /* 0x0019cc1701007387 */ /* 0x0005e20000100800 */
[----:B----4-:R-:W-:-:S05]  /*13a580*/  IADD3 R22, P1, R2, R25, RZ ;  /* 0x0000001902167210 */ /* 0x010fca0007f3e0ff */
[----:B--2---:R-:W-:-:S05]  /*13a590*/  IMAD.X R23, R4, 0x1, R24, P1 ;  /* 0x0000000104177824 */ /* 0x004fca00008e0618 */
[----:B------:R0:W-:Y:S04]  /*13a5a0*/  STL.64 [R1+0x1288], R22 ;  /* 0x0012881601007387 */ /* 0x0001e80000100a00 */
[----:B0-----:R-:W2:Y:S04]  /*13a5b0*/  LDL.LU.64 R22, [R1+0x6448] ;  /* 0x0064480001167983 */ /* 0x001ea80000300a00 */
[----:B------:R0:W-:Y:S04]  /*13a5c0*/  STL.64 [R1+0x6420], R24 ;  /* 0x0064201801007387 */ /* 0x0001e80000100a00 */
[----:B0-----:R-:W4:Y:S01]  /*13a5d0*/  LDL.LU R25, [R1+0x1b28] ;  /* 0x001b280001197983 */ /* 0x001f220000300800 */
[----:B------:R-:W-:-:S03]  /*13a5e0*/  F2FP.SATFINITE.E4M3.F32.PACK_AB_MERGE_C R24, R10, R9, RZ ;  /* 0x000000090a18723e */ /* 0x000fc600048070ff */
[----:B------:R-:W3:Y:S01]  /*13a5f0*/  LDL.LU R9, [R1+0x8d0] ;  /* 0x0008d00001097983 */ /* 0x000ee20000300800 */
[----:B------:R-:W-:Y:S02]  /*13a600*/  F2FP.SATFINITE.E4M3.F32.PACK_AB_MERGE_C R7, R7, R29, RZ ;  /* 0x0000001d0707723e */ /* 0x000fe400048070ff */
[----:B------:R-:W-:Y:S02]  /*13a610*/  F2FP.SATFINITE.E4M3.F32.PACK_AB_MERGE_C R3, R5, R3, RZ ;  /* 0x000000030503723e */ /* 0x000fe400048070ff */
[----:B----4-:R-:W-:-:S05]  /*13a620*/  F2FP.SATFINITE.E4M3.F32.PACK_AB_MERGE_C R25, R26, R25, RZ ;  /* 0x000000191a19723e */ /* 0x010fca00048070ff */
[----:B------:R-:W-:Y:S04]  /*13a630*/  STL [R1+0x1e3c], R25 ;  /* 0x001e3c1901007387 */ /* 0x000fe80000100800 */
[----:B------:R-:W4:Y:S04]  /*13a640*/  LDL.LU R10, [R1+0x8d4] ;  /* 0x0008d400010a7983 */ /* 0x000f280000300800 */
[----:B------:R2:W-:Y:S02]  /*13a650*/  STL [R1+0x19b4], R24 ;  /* 0x0019b41801007387 */ /* 0x0005e40000100800 */
[----:B--2---:R-:W-:-:S02]  /*13a660*/  IADD3 R24, P1, R2, R23, RZ ;  /* 0x0000001702187210 */ /* 0x004fc40007f3e0ff */
[----:B------:R3:W-:Y:S03]  /*13a670*/  STL [R1+0x6438], R23 ;  /* 0x0064381701007387 */ /* 0x0007e60000100800 */
[----:B------:R-:W-:-:S05]  /*13a680*/  IMAD.X R25, R4, 0x1, R22, P1 ;  /* 0x0000000104197824 */ /* 0x000fca00008e0616 */
[----:B------:R0:W-:Y:S01]  /*13a690*/  STL.64 [R1+0x1280], R24 ;  /* 0x0012801801007387 */ /* 0x0001e20000100a00 */
[----:B---3--:R-:W-:-:S05]  /*13a6a0*/  F2FP.SATFINITE.E4M3.F32.PACK_AB_MERGE_C R23, R28, R27, RZ ;  /* 0x0000001b1c17723e */ /* 0x008fca00048070ff */
[----:B------:R1:W-:Y:S01]  /*13a6b0*/  STL [R1+0x1e94], R23 ;  /* 0x001e941701007387 */ /* 0x0003e20000100800 */
[----:B0-----:R-:W-:-:S03]  /*13a6c0*/  IADD3 R24, P1, R2, R21, RZ ;  /* 0x0000001502187210 */ /* 0x001fc60007f3e0ff */
[----:B------:R-:W-:Y:S02]  /*13a6d0*/  STL [R1+0x1984], R7 ;  /* 0x0019840701007387 */ /* 0x000fe40000100800 */
[----:B------:R-:W-:Y:S02]  /*13a6e0*/  IMAD.X R25, R4, 0x1, R20, P1 ;  /* 0x0000000104197824 */ /* 0x000fe400008e0614 */
[----:B------:R-:W-:Y:S04]  /*13a6f0*/  STL.64 [R1+0x6440], R20 ;  /* 0x0064401401007387 */ /* 0x000fe80000100a00 */
[----:B-1----:R-:W2:Y:S04]  /*13a700*/  LDL.LU R23, [R1+0x1fa8] ;  /* 0x001fa80001177983 */ /* 0x002ea80000300800 */
[----:B------:R-:W-:Y:S04]  /*13a710*/  STL.64 [R1+0x1278], R24 ;  /* 0x0012781801007387 */ /* 0x000fe80000100a00 */
[----:B------:R-:W2:Y:S04]  /*13a720*/  LDL.LU R28, [R1+0x1fac] ;  /* 0x001fac00011c7983 */ /* 0x000ea80000300800 */
[----:B------:R0:W-:Y:S04]  /*13a730*/  STL [R1+0x1e98], R3 ;  /* 0x001e980301007387 */ /* 0x0001e80000100800 */
[----:B------:R-:W3:Y:S04]  /*13a740*/  LDL.LU R29, [R1+0x1f90] ;  /* 0x001f9000011d7983 */ /* 0x000ee80000300800 */
[----:B------:R-:W3:Y:S01]  /*13a750*/  LDL.LU R26, [R1+0x1f94] ;  /* 0x001f9400011a7983 */ /* 0x000ee20000300800 */
[----:B------:R-:W-:-:S02]  /*13a760*/  F2FP.SATFINITE.E4M3.F32.PACK_AB_MERGE_C R5, R6, R8, RZ ;  /* 0x000000080605723e */ /* 0x000fc400048070ff */
[----:B------:R-:W-:Y:S01]  /*13a770*/  IADD3 R6, P1, R2, R19, RZ ;  /* 0x0000001302067210 */ /* 0x000fe20007f3e0ff */
[----:B------:R-:W3:Y:S04]  /*13a780*/  LDL.LU R27, [R1+0x1f98] ;  /* 0x001f9800011b7983 */ /* 0x000ee80000300800 */
[----:B0-----:R-:W3:Y:S01]  /*13a790*/  LDL.LU R3, [R1+0x1f9c] ;  /* 0x001f9c0001037983 */ /* 0x001ee20000300800 */
[----:B------:R-:W-:-:S03]  /*13a7a0*/  IMAD.X R7, R4, 0x1, R18, P1 ;  /* 0x0000000104077824 */ /* 0x000fc600008e0612 */
[----:B------:R0:W-:Y:S01]  /*13a7b0*/  STL [R1+0x1964], R5 ;  /* 0x0019640501007387 */ /* 0x0001e20000100800 */
[----:B------:R-:W-:-:S03]  /*13a7c0*/  F2FP.SATFINITE.E4M3.F32.PACK_AB_MERGE_C R0, R0, R13, RZ ;  /* 0x0000000d0000723e */ /* 0x000fc600048070ff */
[----:B------:R-:W3:Y:S01]  /*13a7d0*/  LDL.LU R24, [R1+0x1ac0] ;  /* 0x001ac00001187983 */ /* 0x000ee20000300800 */
[----:B0-----:R-:W-:-:S03]  /*13a7e0*/  F2FP.SATFINITE.E4M3.F32.PACK_AB_MERGE_C R5, R12, R11, RZ ;  /* 0x0000000b0c05723e */ /* 0x001fc600048070ff */
[----:B------:R0:W-:Y:S04]  /*13a7f0*/  STL.64 [R1+0x1270], R6 ;  /* 0x0012700601007387 */ /* 0x0001e80000100a00 */
[----:B------:R-:W-:Y:S04]  /*13a800*/  STL [R1+0x1ea8], R5 ;  /* 0x001ea80501007387 */ /* 0x000fe80000100800 */
[----:B------:R-:W3:Y:S01]  /*13a810*/  LDL.LU R25, [R1+0x1ac4] ;  /* 0x001ac40001197983 */ /* 0x000ee20000300800 */
[----:B0-----:R-:W-:-:S03]  /*13a820*/  IADD3 R6, P1, R2, R17, RZ ;  /* 0x0000001102067210 */ /* 0x001fc60007f3e0ff */
[----:B------:R0:W-:Y:S04]  /*13a830*/  STL [R1+0x1808], R0 ;  /* 0x0018080001007387 */ /* 0x0001e80000100800 */
[----:B------:R-:W3:Y:S01]  /*13a840*/  LDL.LU R11, [R1+0x1ac8] ;  /* 0x001ac800010b7983 */ /* 0x000ee20000300800 */
[----:B------:R-:W-:Y:S01]  /*13a850*/  IMAD.X R7, R4, 0x1, R15, P1 ;  /* 0x0000000104077824 */ /* 0x000fe200008e060f */
[----:B------:R-:W-:Y:S02]  /*13a860*/  IADD3 R20, P1, R2, R16, RZ ;  /* 0x0000001002147210 */ /* 0x000fe40007f3e0ff */
[----:B------:R-:W3:Y:S04]  /*13a870*/  LDL.LU R12, [R1+0x1acc] ;  /* 0x001acc00010c7983 */ /* 0x000ee80000300800 */
[----:B------:R-:W3:Y:S04]  /*13a880*/  LDL.LU R13, [R1+0x1f80] ;  /* 0x001f8000010d7983 */ /* 0x000ee80000300800 */
[----:B0-----:R-:W3:Y:S04]  /*13a890*/  LDL.LU R0, [R1+0x1f84] ;  /* 0x001f840001007983 */ /* 0x001ee80000300800 */
[----:B------:R-:W-:Y:S01]  /*13a8a0*/  STL [R1+0x6410], R17 ;  /* 0x0064101101007387 */ /* 0x000fe20000100800 */
[----:B------:R-:W-:-:S03]  /*13a8b0*/  IMAD.X R21, R4, 0x1, R14, P1 ;  /* 0x0000000104157824 */ /* 0x000fc600008e060e */
[----:B------:R0:W-:Y:S04]  /*13a8c0*/  STL [R1+0x6414], R15 ;  /* 0x0064140f01007387 */ /* 0x0001e80000100800 */
[----:B0-----:R-:W3:Y:S04]  /*13a8d0*/  LDL.LU R15, [R1+0x1f8c] ;  /* 0x001f8c00010f7983 */ /* 0x001ee80000300800 */
[----:B------:R0:W-:Y:S04]  /*13a8e0*/  STL.64 [R1+0x1268], R6 ;  /* 0x0012680601007387 */ /* 0x0001e80000100a00 */
[----:B------:R-:W3:Y:S01]  /*13a8f0*/  LDL.LU R17, [R1+0x1aa0] ;  /* 0x001aa00001117983 */ /* 0x000ee20000300800 */
[----:B----4-:R-:W-:-:S05]  /*13a900*/  F2FP.SATFINITE.E4M3.F32.PACK_AB_MERGE_C R5, R10, R9, RZ ;  /* 0x000000090a05723e */ /* 0x010fca00048070ff */
[----:B------:R1:W-:Y:S04]  /*13a910*/  STL [R1+0x1980], R5 ;  /* 0x0019800501007387 */ /* 0x0003e80000100800 */
[----:B0-----:R-:W4:Y:S04]  /*13a920*/  LDL.LU R7, [R1+0x1aa4] ;  /* 0x001aa40001077983 */ /* 0x001f280000300800 */
[----:B-1----:R-:W4:Y:S04]  /*13a930*/  LDL.LU R5, [R1+0x1aa8] ;  /* 0x001aa80001057983 */ /* 0x002f280000300800 */
        /* <DEDUP_REMOVED lines=9> */
[----:B------:R0:W-:Y:S01]  /*13a9d0*/  STL [R1+0x1eb0], R28 ;  /* 0x001eb01c01007387 */ /* 0x0001e20000100800 */
[----:B---3--:R-:W-:-:S03]  /*13a9e0*/  F2FP.SATFINITE.E4M3.F32.PACK_AB_MERGE_C R26, R26, R29, RZ ;  /* 0x0000001d1a1a723e */ /* 0x008fc600048070ff */
[----:B0-----:R-:W3:Y:S04]  /*13a9f0*/  LDL.LU R28, [R1+0x6434] ;  /* 0x00643400011c7983 */ /* 0x001ee80000300800 */
[----:B------:R-:W4:Y:S01]  /*13aa00*/  LDL.LU R29, [R1+0x6430] ;  /* 0x00643000011d7983 */ /* 0x000f220000300800 */
[----:B------:R-:W-:Y:S01]  /*13aa10*/  VIADD R2, R2, UR5 ;  /* 0x0000000502027c36 */ /* 0x000fe20008000000 */
[----:B------:R-:W-:Y:S01]  /*13aa20*/  F2FP.SATFINITE.E4M3.F32.PACK_AB_MERGE_C R27, R3, R27, RZ ;  /* 0x0000001b031b723e */ /* 0x000fe200048070ff */
[----:B------:R-:W-:Y:S01]  /*13aa30*/  ULDC UR5, c[0x0][0x248] ;  /* 0x0000920000057ab9 */ /* 0x000fe20000000800 */
[----:B------:R4:W-:Y:S02]  /*13aa40*/  STL [R1+0x17c0], R26 ;  /* 0x0017c01a01007387 */ /* 0x0009e40000100800 */
[----:B------:R-:W-:-:S02]  /*13aa50*/  SHF.R.S32.HI R3, RZ, 0x1f, R2 ;  /* 0x0000001fff037819 */ /* 0x000fc40000011402 */
[----:B------:R3:W-:Y:S01]  /*13aa60*/  STL [R1+0x1ec4], R27 ;  /* 0x001ec41b01007387 */ /* 0x0007e20000100800 */
[----:B----4-:R-:W-:-:S03]  /*13aa70*/  IADD3 R26, P1, R2, R29, RZ ;  /* 0x0000001d021a7210 */ /* 0x010fc60007f3e0ff */
[----:B------:R0:W-:Y:S02]  /*13aa80*/  STL [R1+0x63f0], R29 ;  /* 0x0063f01d01007387 */ /* 0x0001e40000100800 */
[----:B---3--:R-:W-:Y:S02]  /*13aa90*/  IMAD.X R27, R3, 0x1, R28, P1 ;  /* 0x00000001031b7824 */ /* 0x008fe400008e061c */
[----:B0-----:R-:W3:Y:S04]  /*13aaa0*/  LDL.LU R29, [R1+0x1f88] ;  /* 0x001f8800011d7983 */ /* 0x001ee80000300800 */
[----:B------:R0:W-:Y:S04]  /*13aab0*/  STL.64 [R1+0x1258], R26 ;  /* 0x0012581a01007387 */ /* 0x0001e80000100a00 */
[----:B0-----:R-:W4:Y:S04]  /*13aac0*/  LDL.LU.64 R26, [R1+0x6428] ;  /* 0x00642800011a7983 */ /* 0x001f280000300a00 */
[----:B------:R0:W-:Y:S01]  /*13aad0*/  STL [R1+0x63f4], R28 ;  /* 0x0063f41c01007387 */ /* 0x0001e20000100800 */
[----:B------:R-:W-:-:S02]  /*13aae0*/  F2FP.SATFINITE.E4M3.F32.PACK_AB_MERGE_C R11, R12, R11, RZ ;  /* 0x0000000b0c0b723e */ /* 0x000fc400048070ff */
[----:B0-----:R-:W-:-:S05]  /*13aaf0*/  F2FP.SATFINITE.E4M3.F32.PACK_AB_MERGE_C R28, R25, R24, RZ ;  /* 0x00000018191c723e */ /* 0x001fca00048070ff */
[----:B------:R-:W-:Y:S04]  /*13ab00*/  STL [R1+0x98c], R28 ;  /* 0x00098c1c01007387 */ /* 0x000fe80000100800 */
[----:B------:R-:W-:Y:S01]  /*13ab10*/  STL [R1+0x1ecc], R11 ;  /* 0x001ecc0b01007387 */ /* 0x000fe20000100800 */
[----:B----4-:R-:W-:-:S05]  /*13ab20*/  IADD3 R24, P1, R2, R27, RZ ;  /* 0x0000001b02187210 */ /* 0x010fca0007f3e0ff */
[----:B------:R-:W-:-:S05]  /*13ab30*/  IMAD.X R25, R3, 0x1, R26, P1 ;  /* 0x0000000103197824 */ /* 0x000fca00008e061a */
[----:B------:R0:W-:Y:S04]  /*13ab40*/  STL.64 [R1+0x1250], R24 ;  /* 0x0012501801007387 */ /* 0x0001e80000100a00 */
[----:B0-----:R-:W4:Y:S01]  /*13ab50*/  LDL.LU.64 R24, [R1+0x6420] ;  /* 0x0064200001187983 */ /* 0x001f220000300a00 */
[----:B------:R-:W-:Y:S02]  /*13ab60*/  F2FP.SATFINITE.E4M3.F32.PACK_AB_MERGE_C R0, R0, R13, RZ ;  /* 0x0000000d0000723e */ /* 0x000fe400048070ff */
[----:B---3--:R-:W-:Y:S01]  /*13ab70*/  F2FP.SATFINITE.E4M3.F32.PACK_AB_MERGE_C R15, R15, R29, RZ ;  /* 0x0000001d0f0f723e */ /* 0x008fe200048070ff */
[----:B------:R-:W-:Y:S04]  /*13ab80*/  STL.64 [R1+0x63e8], R26 ;  /* 0x0063e81a01007387 */ /* 0x000fe80000100a00 */
[----:B------:R-:W3:Y:S04]  /*13ab90*/  LDL.LU R11, [R1+0xa0] ;  /* 0x0000a000010b7983 */ /* 0x000ee80000300800 */
[----:B------:R-:W3:Y:S04]  /*13aba0*/  LDL.LU R12, [R1+0xa4] ;  /* 0x0000a400010c7983 */ /* 0x000ee80000300800 */
[----:B------:R0:W-:Y:S04]  /*13abb0*/  STL [R1+0x94c], R0 ;  /* 0x00094c0001007387 */ /* 0x0001e80000100800 */
[----:B------:R-:W3:Y:S01]  /*13abc0*/  LDL.LU R13, [R1+0x1f30] ;  /* 0x001f3000010d7983 */ /* 0x000ee20000300800 */
[----:B------:R-:W-:-:S03]  /*13abd0*/  F2FP.SATFINITE.E4M3.F32.PACK_AB_MERGE_C R7, R7, R17, RZ ;  /* 0x000000110707723e */ /* 0x000fc600048070ff */
[----:B0-----:R-:W3:Y:S04]  /*13abe0*/  LDL.LU R0, [R1+0x1f34] ;  /* 0x001f340001007983 */ /* 0x001ee80000300800 */
[----:B------:R-:W-:Y:S01]  /*13abf0*/  STL [R1+0x1ed8], R15 ;  /* 0x001ed80f01007387 */ /* 0x000fe20000100800 */
[----:B------:R-:W-:Y:S02]  /*13ac00*/  F2FP.SATFINITE.E4M3.F32.PACK_AB_MERGE_C R5, R8, R5, RZ ;  /* 0x000000050805723e */ /* 0x000fe400048070ff */
[C---:B----4-:R-:W-:Y:S01]  /*13ac10*/  IADD3 R26, P1, R2.reuse, R25, RZ ;  /* 0x00000019021a7210 */ /* 0x050fe20007f3e0ff */
[----:B------:R2:W-:Y:S04]  /*13ac20*/  STL.64 [R1+0x63d8], R24 ;  /* 0x0063d81801007387 */ /* 0x0005e80000100a00 */
[----:B------:R-:W-:Y:S01]  /*13ac30*/  IMAD.X R27, R3, 0x1, R24, P1 ;  /* 0x00000001031b7824 */ /* 0x000fe200008e0618 */
[----:B--2---:R-:W-:-:S04]  /*13ac40*/  IADD3 R24, P1, R2, R23, RZ ;  /* 0x0000001702187210 */ /* 0x004fc80007f3e0ff */
[----:B------:R-:W-:Y:S01]  /*13ac50*/  STL.64 [R1+0x1248], R26 ;  /* 0x0012481a01007387 */ /* 0x000fe20000100a00 */
[----:B------:R-:W-:-:S03]  /*13ac60*/  IMAD.X R25, R3, 0x1, R22, P1 ;  /* 0x0000000103197824 */ /* 0x000fc600008e0616 */
[----:B------:R-:W-:Y:S04]  /*13ac70*/  STL [R1+0x894], R7 ;  /* 0x0008940701007387 */ /* 0x000fe80000100800 */
[----:B------:R0:W-:Y:S04]  /*13ac80*/  STL [R1+0x1ee0], R5 ;  /* 0x001ee00501007387 */ /* 0x0001e80000100800 */
[----:B------:R1:W-:Y:S04]  /*13ac90*/  STL.64 [R1+0x63f8], R22 ;  /* 0x0063f81601007387 */ /* 0x0003e80000100a00 */
[----:B------:R-:W-:Y:S04]  /*13aca0*/  STL.64 [R1+0x1240], R24 ;  /* 0x0012401801007387 */ /* 0x000fe80000100a00 */
[----:B------:R-:W2:Y:S01]  /*13acb0*/  LDL.LU R15, [R1+0x1f38] ;  /* 0x001f3800010f7983 */ /* 0x000ea20000300800 */
[----:B0-----:R-:W-:-:S02]  /*13acc0*/  F2FP.SATFINITE.E4M3.F32.PACK_AB_MERGE_C R5, R4, R6, RZ ;  /* 0x000000060405723e */ /* 0x001fc400048070ff */
[----:B------:R-:W-:-:S03]  /*13acd0*/  F2FP.SATFINITE.E4M3.F32.PACK_AB_MERGE_C R4, R10, R9, RZ ;  /* 0x000000090a04723e */ /* 0x000fc600048070ff */
[----:B------:R-:W-:Y:S04]  /*13ace0*/  STL [R1+0x87c], R5 ;  /* 0x00087c0501007387 */ /* 0x000fe80000100800 */
[----:B--2---:R-:W-:Y:S04]  /*13acf0*/  STL.64 [R1+0x6418], R14 ;  /* 0x0064180e01007387 */ /* 0x004fe80000100a00 */
[----:B------:R0:W-:Y:S04]  /*13ad00*/  STL [R1+0x1ee4], R4 ;  /* 0x001ee40401007387 */ /* 0x0001e80000100800 */
[----:B------:R-:W2:Y:S04]  /*13ad10*/  LDL.LU R17, [R1+0x1f3c] ;  /* 0x001f3c0001117983 */ /* 0x000ea80000300800 */
[----:B-1----:R-:W4:Y:S04]  /*13ad20*/  LDL.LU R22, [R1+0x1a78] ;  /* 0x001a780001167983 */ /* 0x002f280000300800 */
[----:B------:R-:W4:Y:S01]  /*13ad30*/  LDL.LU R23, [R1+0x1a7c] ;  /* 0x001a7c0001177983 */ /* 0x000f220000300800 */
[----:B0-----:R-:W-:-:S05]  /*13ad40*/  IADD3 R4, P1, R2, R21, RZ ;  /* 0x0000001502047210 */ /* 0x001fca0007f3e0ff */
[----:B------:R-:W-:Y:S01]  /*13ad50*/  IMAD.X R5, R3, 0x1, R20, P1 ;  /* 0x0000000103057824 */ /* 0x000fe200008e0614 */
[----:B----4-:R0:W-:Y:S04]  /*13ad60*/  STL.64 [R1+0x6408], R22 ;  /* 0x0064081601007387 */ /* 0x0101e80000100a00 */
[----:B0-----:R-:W4:Y:S04]  /*13ad70*/  LDL.LU R22, [R1+0x1a70] ;  /* 0x001a700001167983 */ /* 0x001f280000300800 */
[----:B------:R-:W4:Y:S04]  /*13ad80*/  LDL.LU R23, [R1+0x1a74] ;  /* 0x001a740001177983 */ /* 0x000f280000300800 */
[----:B------:R-:W4:Y:S04]  /*13ad90*/  LDL.LU R28, [R1+0x1a60] ;  /* 0x001a6000011c7983 */ /* 0x000f280000300800 */
[----:B------:R-:W4:Y:S04]  /*13ada0*/  LDL.LU R29, [R1+0x1a64] ;  /* 0x001a6400011d7983 */ /* 0x000f280000300800 */
[----:B------:R-:W4:Y:S04]  /*13adb0*/  LDL.LU R26, [R1+0x1a68] ;  /* 0x001a6800011a7983 */ /* 0x000f280000300800 */
[----:B------:R-:W4:Y:S04]  /*13adc0*/  LDL.LU R27, [R1+0x1a6c] ;  /* 0x001a6c00011b7983 */ /* 0x000f280000300800 */
[----:B------:R0:W-:Y:S04]  /*13add0*/  STL.64 [R1+0x1238], R4 ;  /* 0x0012380401007387 */ /* 0x0001e80000100a00 */
[----:B0-----:R-:W2:Y:S01]  /*13ade0*/  LDL.LU R4, [R1+0x1d90] ;  /* 0x001d900001047983 */ /* 0x001ea20000300800 */
[----:B---3--:R-:W-:-:S02]  /*13adf0*/  F2FP.SATFINITE.E4M3.F32.PACK_AB_MERGE_C R3, R12, R11, RZ ;  /* 0x0000000b0c03723e */ /* 0x008fc400048070ff */
[----:B------:R-:W-:Y:S02]  /*13ae00*/  F2FP.SATFINITE.E4M3.F32.PACK_AB_MERGE_C R0, R0, R13, RZ ;  /* 0x0000000d0000723e */ /* 0x000fe400048070ff */
[----:B------:R-:W-:Y:S01]  /*13ae10*/  IADD3 R14, P1, R2, R19, RZ ;  /* 0x00000013020e7210 */ /* 0x000fe20007f3e0ff */
[----:B--2---:R0:W-:Y:S04]  /*13ae20*/  STL [R1+0x6400], R4 ;  /* 0x0064000401007387 */ /* 0x0041e80000100800 */
[----:B------:R-:W2:Y:S04]  /*13ae30*/  LDL.LU R9, [R1+0x1d94] ;  /* 0x001d940001097983 */ /* 0x000ea80000300800 */
[----:B------:R-:W-:Y:S04]  /*13ae40*/  STL.64 [R1+0x63c0], R20 ;  /* 0x0063c01401007387 */ /* 0x000fe80000100a00 */
[----:B------:R-:W3:Y:S04]  /*13ae50*/  LDL.LU R7, [R1+0x1d98] ;  /* 0x001d980001077983 */ /* 0x000ee80000300800 */
[----:B------:R1:W-:Y:S04]  /*13ae60*/  STL [R1+0x1f18], R3 ;  /* 0x001f180301007387 */ /* 0x0003e80000100800 */
[----:B------:R-:W3:Y:S01]  /*13ae70*/  LDL.LU R13, [R1+0x1d9c] ;  /* 0x001d9c00010d7983 */ /* 0x000ee20000300800 */
[----:B0-----:R-:W-:-:S03]  /*13ae80*/  SHF.R.S32.HI R4, RZ, 0x1f, R2 ;  /* 0x0000001fff047819 */ /* 0x001fc60000011402 */
[----:B------:R0:W-:Y:S04]  /*13ae90*/  STL [R1+0x82c], R0 ;  /* 0x00082c0001007387 */ /* 0x0001e80000100800 */
[----:B------:R-:W2:Y:S04]  /*13aea0*/  LDL.LU R24, [R1+0x1cc0] ;  /* 0x001cc00001187983 */ /* 0x000ea80000300800 */
[----:B------:R-:W2:Y:S04]  /*13aeb0*/  LDL.LU R25, [R1+0x1cc4] ;  /* 0x001cc40001197983 */ /* 0x000ea80000300800 */
[----:B-1----:R-:W2:Y:S04]  /*13aec0*/  LDL.LU R3, [R1+0x1cc8] ;  /* 0x001cc80001037983 */ /* 0x002ea80000300800 */
[----:B0-----:R-:W2:Y:S01]  /*13aed0*/  LDL.LU R0, [R1+0x1ccc] ;  /* 0x001ccc0001007983 */ /* 0x001ea20000300800 */
[----:B------:R-:W-:-:S03]  /*13aee0*/  IMAD.X R15, R4, 0x1, R18, P1 ;  /* 0x00000001040f7824 */ /* 0x000fc600008e0612 */
        /* <DEDUP_REMOVED lines=8> */
[----:B------:R0:W-:Y:S04]  /*13af70*/  STL.64 [R1+0x1228], R14 ;  /* 0x0012280e01007387 */ /* 0x0001e80000100a00 */
[----:B0-----:R-:W4:Y:S02]  /*13af80*/  LDL.LU.64 R14, [R1+0x6418] ;  /* 0x00641800010e7983 */ /* 0x001f240000300a00 */
[----:B----4-:R-:W-:-:S02]  /*13af90*/  F2FP.SATFINITE.E4M3.F32.PACK_AB_MERGE_C R17, R17, R15, RZ ;  /* 0x0000000f1111723e */ /* 0x010fc400048070ff */
[----:B------:R-:W4:Y:S04]  /*13afa0*/  LDL.LU R15, [R1+0x6414] ;  /* 0x00641400010f7983 */ /* 0x000f280000300800 */
[----:B------:R0:W-:Y:S04]  /*13afb0*/  STL [R1+0x1eec], R17 ;  /* 0x001eec1101007387 */ /* 0x0001e80000100800 */
[----:B0-----:R-:W3:Y:S01]  /*13afc0*/  LDL.LU R17, [R1+0x6410] ;  /* 0x0064100001117983 */ /* 0x001ee20000300800 */
[----:B------:R-:W-:-:S05]  /*13afd0*/  F2FP.SATFINITE.E4M3.F32.PACK_AB_MERGE_C R23, R23, R22, RZ ;  /* 0x000000161717723e */ /* 0x000fca00048070ff */
[----:B------:R4:W-:Y:S01]  /*13afe0*/  STL [R1+0x7fc], R23 ;  /* 0x0007fc1701007387 */ /* 0x0009e20000100800 */
[----:B---3--:R-:W-:-:S05]  /*13aff0*/  IADD3 R22, P1, R2, R17, RZ ;  /* 0x0000001102167210 */ /* 0x008fca0007f3e0ff */
[----:B----4-:R-:W-:-:S05]  /*13b000*/  IMAD.X R23, R4, 0x1, R15, P1 ;  /* 0x0000000104177824 */ /* 0x010fca00008e060f */
[----:B------:R0:W-:Y:S04]  /*13b010*/  STL.64 [R1+0x1220], R22 ;  /* 0x0012201601007387 */ /* 0x0001e80000100a00 */
[----:B0-----:R-:W3:Y:S01]  /*13b020*/  LDL.LU.64 R22, [R1+0x6408] ;  /* 0x0064080001167983 */ /* 0x001ee20000300a00 */
[----:B------:R-:W-:Y:S02]  /*13b030*/  F2FP.SATFINITE.E4M3.F32.PACK_AB_MERGE_C R29, R29, R28, RZ ;  /* 0x0000001c1d1d723e */ /* 0x000fe400048070ff */
[----:B---3--:R-:W-:Y:S02]  /*13b040*/  F2FP.SATFINITE.E4M3.F32.PACK_AB_MERGE_C R23, R23, R22, RZ ;  /* 0x000000161717723e */ /* 0x008fe400048070ff */
[----:B------:R-:W-:-:S03]  /*13b050*/  IADD3 R22, P1, R2, R16, RZ ;  /* 0x0000001002167210 */ /* 0x000fc60007f3e0ff */
[----:B------:R0:W-:Y:S02]  /*13b060*/  STL [R1+0x1ef4], R23 ;  /* 0x001ef41701007387 */ /* 0x0001e40000100800 */
[----:B0-----:R-:W-:Y:S02]  /*13b070*/  IMAD.X R23, R4, 0x1, R14, P1 ;  /* 0x0000000104177824 */ /* 0x001fe400008e060e */
[----:B------:R-:W2:Y:S04]  /*13b080*/  LDL.LU R4, [R1+0x6400] ;  /* 0x0064000001047983 */ /* 0x000ea80000300800 */
[----:B------:R0:W-:Y:S04]  /*13b090*/  STL.64 [R1+0x1230], R22 ;  /* 0x0012301601007387 */ /* 0x0001e80000100a00 */
[----:B0-----:R-:W3:Y:S04]  /*13b0a0*/  LDL.LU.64 R22, [R1+0x63f8] ;  /* 0x0063f80001167983 */ /* 0x001ee80000300a00 */
[----:B------:R-:W4:Y:S04]  /*13b0b0*/  LDL.LU R28, [R1+0x63f4] ;  /* 0x0063f400011c7983 */ /* 0x000f280000300800 */
[----:B------:R0:W-:Y:S04]  /*13b0c0*/  STL [R1+0x7c8], R29 ;  /* 0x0007c81d01007387 */ /* 0x0001e80000100800 */
[----:B0-----:R-:W3:Y:S01]  /*13b0d0*/  LDL.LU R29, [R1+0x63f0] ;  /* 0x0063f000011d7983 */ /* 0x001ee20000300800 */
[----:B------:R-:W-:Y:S01]  /*13b0e0*/  F2FP.SATFINITE.E4M3.F32.PACK_AB_MERGE_C R26, R27, R26, RZ ;  /* 0x0000001a1b1a723e */ /* 0x000fe200048070ff */
[----:B------:R-:W-:Y:S01]  /*13b0f0*/  VIADD R2, R2, UR5 ;  /* 0x0000000502027c36 */ /* 0x000fe20008000000 */
[----:B------:R-:W-:Y:S01]  /*13b100*/  F2FP.SATFINITE.E4M3.F32.PACK_AB_MERGE_C R13, R13, R7, RZ ;  /* 0x000000070d0d723e */ /* 0x000fe200048070ff */
[----:B------:R-:W-:-:S02]  /*13b110*/  ULDC UR5, c[0x0][0x248] ;  /* 0x0000920000057ab9 */ /* 0x000fc40000000800 */
[----:B------:R3:W-:Y:S01]  /*13b120*/  STL [R1+0x1ef8], R26 ;  /* 0x001ef81a01007387 */ /* 0x0007e20000100800 */
[----:B--2---:R-:W-:Y:S02]  /*13b130*/  F2FP.SATFINITE.E4M3.F32.PACK_AB_MERGE_C R4, R9, R4, RZ ;  /* 0x000000040904723e */ /* 0x004fe400048070ff */
[----:B------:R-:W-:-:S03]  /*13b140*/  SHF.R.S32.HI R9, RZ, 0x1f, R2 ;  /* 0x0000001fff097819 */ /* 0x000fc60000011402 */
[----:B------:R-:W-:Y:S01]  /*13b150*/  STL [R1+0x7a0], R4 ;  /* 0x0007a00401007387 */ /* 0x000fe20000100800 */
[----:B---3--:R-:W-:-:S05]  /*13b160*/  IADD3 R26, P1, R2, R29, RZ ;  /* 0x0000001d021a7210 */ /* 0x008fca0007f3e0ff */
[----:B----4-:R-:W-:-:S05]  /*13b170*/  IMAD.X R27, R9, 0x1, R28, P1 ;  /* 0x00000001091b7824 */ /* 0x010fca00008e061c */
[----:B------:R0:W-:Y:S04]  /*13b180*/  STL.64 [R1+0x1218], R26 ;  /* 0x0012181a01007387 */ /* 0x0001e80000100a00 */
[----:B0-----:R-:W2:Y:S01]  /*13b190*/  LDL.LU.64 R26, [R1+0x63e8] ;  /* 0x0063e800011a7983 */ /* 0x001ea20000300a00 */
[----:B------:R-:W-:-:S03]  /*13b1a0*/  F2FP.SATFINITE.E4M3.F32.PACK_AB_MERGE_C R25, R25, R24, RZ ;  /* 0x000000181919723e */ /* 0x000fc600048070ff */
[----:B------:R-:W3:Y:S04]  /*13b1b0*/  LDL.LU R4, [R1+0x244] ;  /* 0x0002440001047983 */ /* 0x000ee80000300800 */
[----:B------:R-:W4:Y:S04]  /*13b1c0*/  LDL.LU R7, [R1+0x63e0] ;  /* 0x0063e00001077983 */ /* 0x000f280000300800 */
[----:B------:R0:W-:Y:S04]  /*13b1d0*/  STL [R1+0x1efc], R13 ;  /* 0x001efc0d01007387 */ /* 0x0001e80000100800 */
[----:B0-----:R-:W4:Y:S04]  /*13b1e0*/  LDL.LU R13, [R1+0x160] ;  /* 0x00016000010d7983 */ /* 0x001f280000300800 */
[----:B------:R0:W-:Y:S01]  /*13b1f0*/  STL [R1+0x770], R25 ;  /* 0x0007701901007387 */ /* 0x0001e20000100800 */
[----:B--2---:R-:W-:-:S05]  /*13b200*/  IADD3 R24, P1, R2, R27, RZ ;  /* 0x0000001b02187210 */ /* 0x004fca0007f3e0ff */
[----:B0-----:R-:W-:-:S05]  /*13b210*/  IMAD.X R25, R9, 0x1, R26, P1 ;  /* 0x0000000109197824 */ /* 0x001fca00008e061a */
[----:B------:R0:W-:Y:S04]  /*13b220*/  STL.64 [R1+0x1210], R24 ;  /* 0x0012101801007387 */ /* 0x0001e80000100a00 */
[----:B0-----:R-:W2:Y:S01]  /*13b230*/  LDL.LU.64 R24, [R1+0x63d8] ;  /* 0x0063d80001187983 */ /* 0x001ea20000300a00 */
[----:B------:R-:W-:Y:S02]  /*13b240*/  F2FP.SATFINITE.E4M3.F32.PACK_AB_MERGE_C R0, R0, R3, RZ ;  /* 0x000000030000723e */ /* 0x000fe400048070ff */
[----:B------:R-:W-:Y:S01]  /*13b250*/  F2FP.SATFINITE.E4M3.F32.PACK_AB_MERGE_C R11, R11, R10, RZ ;  /* 0x0000000a0b0b723e */ /* 0x000fe200048070ff */
[----:B------:R-:W4:Y:S04]  /*13b260*/  LDL.LU R3, [R1+0x63d4] ;  /* 0x0063d40001037983 */ /* 0x000f280000300800 */
[----:B------:R0:W-:Y:S04]  /*13b270*/  STL [R1+0x1f00], R0 ;  /* 0x001f000001007387 */ /* 0x0001e80000100800 */
[----:B0-----:R-:W3:Y:S04]  /*13b280*/  LDL.LU R0, [R1+0x63d0] ;  /* 0x0063d00001007983 */ /* 0x001ee80000300800 */
[----:B------:R0:W-:Y:S01]  /*13b290*/  STL [R1+0x1f0c], R11 ;  /* 0x001f0c0b01007387 */ /* 0x0001e20000100800 */
[----:B--2---:R-:W-:-:S05]  /*13b2a0*/  IADD3 R10, P1, R2, R25, RZ ;  /* 0x00000019020a7210 */ /* 0x004fca0007f3e0ff */
[----:B0-----:R-:W-:-:S05]  /*13b2b0*/  IMAD.X R11, R9, 0x1, R24, P1 ;  /* 0x00000001090b7824 */ /* 0x001fca00008e0618 */
[----:B------:R0:W-:Y:S04]  /*13b2c0*/  STL.64 [R1+0x1208], R10 ;  /* 0x0012080a01007387 */ /* 0x0001e80000100a00 */
[----:B0-----:R-:W2:Y:S01]  /*13b2d0*/  LDL.LU.64 R10, [R1+0x63c8] ;  /* 0x0063c800010a7983 */ /* 0x001ea20000300a00 */
[----:B------:R-:W-:Y:S02]  /*13b2e0*/  F2FP.SATFINITE.E4M3.F32.PACK_AB_MERGE_C R20, R21, R20, RZ ;  /* 0x000000141514723e */ /* 0x000fe400048070ff */
[----:B------:R-:W-:-:S03]  /*13b2f0*/  F2FP.SATFINITE.E4M3.F32.PACK_AB_MERGE_C R8, R8, R5, RZ ;  /* 0x000000050808723e */ /* 0x000fc600048070ff */
[----:B------:R-:W-:Y:S01]  /*13b300*/  STL [R1+0x1f08], R20 ;  /* 0x001f081401007387 */ /* 0x000fe20000100800 */
[----:B------:R-:W-:-:S03]  /*13b310*/  LOP3.LUT R6, R6, 0xffff, RZ, 0xc0, !PT ;  /* 0x0000ffff06067812 */ /* 0x000fc600078ec0ff */
[----:B------:R0:W-:Y:S02]  /*13b320*/  STL [R1+0x1f10], R8 ;  /* 0x001f100801007387 */ /* 0x0001e40000100800 */
[----:B0-----:R-:W-:Y:S02]  /*13b330*/  LOP3.LUT R8, R12, 0xffff, RZ, 0xc0, !PT ;  /* 0x0000ffff0c087812 */ /* 0x001fe400078ec0ff */
[----:B--2---:R-:W-:Y:S02]  /*13b340*/  LOP3.LUT R5, R11, 0xffff, RZ, 0xc0, !PT ;  /* 0x0000ffff0b057812 */ /* 0x004fe400078ec0ff */
[----:B------:R-:W-:Y:S02]  /*13b350*/  PRMT R11, R6, 0x3340, R8 ;  /* 0x00003340060b7816 */ /* 0x000fe40000000008 */
[----:B---3--:R-:W-:-:S04]  /*13b360*/  PRMT R12, R5, 0x3340, R0 ;  /* 0x00003340050c7816 */ /* 0x008fc80000000000 */
[----:B------:R-:W-:Y:S02]  /*13b370*/  PRMT R20, R11, 0x5410, R12 ;  /* 0x000054100b147816 */ /* 0x000fe4000000000c */
[----:B------:R-:W2:Y:S04]  /*13b380*/  LDL.LU R11, [R1+0x200] ;  /* 0x00020000010b7983 */ /* 0x000ea80000300800 */
[----:B------:R-:W3:Y:S04]  /*13b390*/  LDL.LU R12, [R1+0x11c] ;  /* 0x00011c00010c7983 */ /* 0x000ee80000300800 */
[----:B------:R0:W-:Y:S02]  /*13b3a0*/  STL [R1+0x2008], R20 ;  /* 0x0020081401007387 */ /* 0x0001e40000100800 */
[----:B0-----:R-:W-:-:S05]  /*13b3b0*/  IADD3 R20, P1, R2, R23, RZ ;  /* 0x0000001702147210 */ /* 0x001fca0007f3e0ff */
[----:B------:R-:W-:-:S05]  /*13b3c0*/  IMAD.X R21, R9, 0x1, R22, P1 ;  /* 0x0000000109157824 */ /* 0x000fca00008e0616 */
[----:B------:R0:W-:Y:S04]  /*13b3d0*/  STL.64 [R1+0x1200], R20 ;  /* 0x0012001401007387 */ /* 0x0001e80000100a00 */
[----:B0-----:R-:W3:Y:S01]  /*13b3e0*/  LDL.LU.64 R20, [R1+0x63c0] ;  /* 0x0063c00001147983 */ /* 0x001ee20000300a00 */
[----:B------:R-:W-:-:S03]  /*13b3f0*/  SHF.R.U32.HI R6, RZ, 0x8, R6 ;  /* 0x00000008ff067819 */ /* 0x000fc60000011606 */
[----:B------:R0:W-:Y:S01]  /*13b400*/  STL.64 [R1+0x63b0], R22 ;  /* 0x0063b01601007387 */ /* 0x0001e20000100a00 */
[----:B------:R-:W-:Y:S02]  /*13b410*/  SHF.R.U32.HI R5, RZ, 0x8, R5 ;  /* 0x00000008ff057819 */ /* 0x000fe40000011605 */
[----:B------:R-:W-:Y:S02]  /*13b420*/  LOP3.LUT R6, R6, 0xffff, RZ, 0xc0, !PT ;  /* 0x0000ffff06067812 */ /* 0x000fe400078ec0ff */
[----:B------:R-:W-:Y:S02]  /*13b430*/  LOP3.LUT R5, R5, 0xffff, RZ, 0xc0, !PT ;  /* 0x0000ffff05057812 */ /* 0x000fe400078ec0ff */
[----:B0-----:R-:W-:Y:S02]  /*13b440*/  SHF.R.U32.HI R22, RZ, 0x8, R8 ;  /* 0x00000008ff167819 */ /* 0x001fe40000011608 */
[----:B------:R-:W3:Y:S02]  /*13b450*/  LDL.LU R8, [R1+0x63b8] ;  /* 0x0063b80001087983 */ /* 0x000ee40000300800 */
[----:B------:R-:W-:-:S04]  /*13b460*/  LOP3.LUT R22, R22, 0xffff, RZ, 0xc0, !PT ;  /* 0x0000ffff16167812 */ /* 0x000fc800078ec0ff */
[----:B------:R-:W-:Y:S02]  /*13b470*/  PRMT R22, R6, 0x3340, R22 ;  /* 0x0000334006167816 */ /* 0x000fe40000000016 */
[----:B------:R-:W-:Y:S02]  /*13b480*/  PRMT R6, R5, 0x3340, R0 ;  /* 0x0000334005067816 */ /* 0x000fe40000000000 */
[----:B------:R-:W-:Y:S01]  /*13b490*/  LOP3.LUT R5, R4, 0xffff, RZ, 0xc0, !PT ;  /* 0x0000ffff04057812 */ /* 0x000fe200078ec0ff */
[----:B------:R-:W-:Y:S01]  /*13b4a0*/  STL [R1+0x9cc], R22 ;  /* 0x0009cc1601007387 */ /* 0x000fe20000100800 */
[----:B------:R-:W-:-:S03]  /*13b4b0*/  LOP3.LUT R4, R10, 0xffff, RZ, 0xc0, !PT ;  /* 0x0000ffff0a047812 */ /* 0x000fc600078ec0ff */
[----:B------:R4:W-:Y:S02]  /*13b4c0*/  STL [R1+0x27c], R6 ;  /* 0x00027c0601007387 */ /* 0x0009e40000100800 */
[----:B----4-:R-:W-:Y:S02]  /*13b4d0*/  LOP3.LUT R6, R13, 0xffff, RZ, 0xc0, !PT ;  /* 0x0000ffff0d067812 */ /* 0x010fe400078ec0ff */
[----:B------:R-:W-:Y:S02]  /*13b4e0*/  PRMT R13, R4, 0x3340, R0 ;  /* 0x00003340040d7816 */ /* 0x000fe40000000000 */
[----:B------:R-:W-:-:S04]  /*13b4f0*/  PRMT R10, R5, 0x3340, R6 ;  /* 0x00003340050a7816 */ /* 0x000fc80000000006 */
[----:B------:R-:W-:Y:S02]  /*13b500*/  PRMT R10, R10, 0x5410, R13 ;  /* 0x000054100a0a7816 */ /* 0x000fe4000000000d */
[----:B------:R-:W4:Y:S04]  /*13b510*/  LDL.LU R13, [R1+0x204] ;  /* 0x00020400010d7983 */ /* 0x000f280000300800 */
[----:B------:R0:W-:Y:S01]  /*13b520*/  STL [R1+0x2004], R10 ;  /* 0x0020040a01007387 */ /* 0x0001e20000100800 */
[----:B------:R-:W-:Y:S02]  /*13b530*/  SHF.R.U32.HI R5, RZ, 0x8, R5 ;  /* 0x00000008ff057819 */ /* 0x000fe40000011605 */
[----:B------:R-:W-:Y:S02]  /*13b540*/  SHF.R.U32.HI R4, RZ, 0x8, R4 ;  /* 0x00000008ff047819 */ /* 0x000fe40000011604 */
[----:B0-----:R-:W-:-:S02]  /*13b550*/  SHF.R.U32.HI R10, RZ, 0x8, R6 ;  /* 0x00000008ff0a7819 */ /* 0x001fc40000011606 */
[----:B------:R-:W4:Y:S01]  /*13b560*/  LDL.LU R6, [R1+0x120] ;  /* 0x0001200001067983 */ /* 0x000f220000300800 */
[----:B------:R-:W-:Y:S02]  /*13b570*/  LOP3.LUT R5, R5, 0xffff, RZ, 0xc0, !PT ;  /* 0x0000ffff05057812 */ /* 0x000fe400078ec0ff */
[----:B------:R-:W-:Y:S02]  /*13b580*/  LOP3.LUT R10, R10, 0xffff, RZ, 0xc0, !PT ;  /* 0x0000ffff0a0a7812 */ /* 0x000fe400078ec0ff */
[----:B------:R-:W-:Y:S02]  /*13b590*/  LOP3.LUT R4, R4, 0xffff, RZ, 0xc0, !PT ;  /* 0x0000ffff04047812 */ /* 0x000fe400078ec0ff */
[----:B------:R-:W-:Y:S02]  /*13b5a0*/  PRMT R5, R5, 0x3340, R10 ;  /* 0x0000334005057816 */ /* 0x000fe4000000000a */
[----:B------:R-:W-:Y:S02]  /*13b5b0*/  PRMT R4, R4, 0x3340, R0 ;  /* 0x0000334004047816 */ /* 0x000fe40000000000 */
[----:B--2---:R-:W-:-:S02]  /*13b5c0*/  LOP3.LUT R10, R11, 0xffff, RZ, 0xc0, !PT ;  /* 0x0000ffff0b0a7812 */ /* 0x004fc400078ec0ff */
[----:B---3--:R-:W-:Y:S02]  /*13b5d0*/  LOP3.LUT R11, R12, 0xffff, RZ, 0xc0, !PT ;  /* 0x0000ffff0c0b7812 */ /* 0x008fe400078ec0ff */
[----:B------:R-:W-:-:S05]  /*13b5e0*/  IADD3 R22, P1, R2, R21, RZ ;  /* 0x0000001502167210 */ /* 0x000fca0007f3e0ff */
[----:B------:R-:W-:-:S05]  /*13b5f0*/  IMAD.X R23, R9, 0x1, R20, P1 ;  /* 0x0000000109177824 */ /* 0x000fca00008e0614 */
[----:B------:R-:W-:Y:S04]  /*13b600*/  STL.64 [R1+0x11f8], R22 ;  /* 0x0011f81601007387 */ /* 0x000fe80000100a00 */
[----:B------:R0:W-:Y:S04]  /*13b610*/  STL [R1+0x9c8], R5 ;  /* 0x0009c80501007387 */ /* 0x0001e80000100800 */
[----:B------:R1:W-:Y:S01]  /*13b620*/  STL [R1+0x278], R4 ;  /* 0x0002780401007387 */ /* 0x0003e20000100800 */
[----:B0-----:R-:W-:-:S03]  /*13b630*/  LOP3.LUT R5, R3, 0xffff, RZ, 0xc0, !PT ;  /* 0x0000ffff03057812 */ /* 0x001fc600078ec0ff */
[----:B-1----:R-:W2:Y:S04]  /*13b640*/  LDL.LU R4, [R1+0x6b4] ;  /* 0x0006b40001047983 */ /* 0x002ea80000300800 */
[----:B------:R-:W3:Y:S04]  /*13b650*/  LDL.LU R3, [R1+0x260] ;  /* 0x0002600001037983 */ /* 0x000ee80000300800 */
[----:B------:R-:W3:Y:S01]  /*13b660*/  LDL.LU R12, [R1+0x26c] ;  /* 0x00026c00010c7983 */ /* 0x000ee20000300800 */
[----:B------:R-:W-:Y:S02]  /*13b670*/  PRMT R23, R5, 0x3340, R0 ;  /* 0x0000334005177816 */ /* 0x000fe40000000000 */
[----:B------:R-:W-:-:S02]  /*13b680*/  PRMT R22, R10, 0x3340, R11 ;  /* 0x000033400a167816 */ /* 0x000fc4000000000b */
[----:B------:R-:W-:Y:S02]  /*13b690*/  SHF.R.U32.HI R10, RZ, 0x8, R10 ;  /* 0x00000008ff0a7819 */ /* 0x000fe4000001160a */
[----:B------:R-:W-:Y:S02]  /*13b6a0*/  SHF.R.U32.HI R11, RZ, 0x8, R11 ;  /* 0x00000008ff0b7819 */ /* 0x000fe4000001160b */
[----:B------:R-:W-:Y:S02]  /*13b6b0*/  PRMT R23, R22, 0x5410, R23 ;  /* 0x0000541016177816 */ /* 0x000fe40000000017 */
[----:B------:R-:W-:Y:S02]  /*13b6c0*/  IADD3 R22, P1, R2, R19, RZ ;  /* 0x0000001302167210 */ /* 0x000fe40007f3e0ff */
[----:B------:R-:W-:Y:S02]  /*13b6d0*/  SHF.R.U32.HI R5, RZ, 0x8, R5 ;  /* 0x00000008ff057819 */ /* 0x000fe40000011605 */
[----:B------:R-:W-:-:S02]  /*13b6e0*/  LOP3.LUT R10, R10, 0xffff, RZ, 0xc0, !PT ;  /* 0x0000ffff0a0a7812 */ /* 0x000fc400078ec0ff */
[----:B------:R-:W-:Y:S01]  /*13b6f0*/  LOP3.LUT R11, R11, 0xffff, RZ, 0xc0, !PT ;  /* 0x0000ffff0b0b7812 */ /* 0x000fe200078ec0ff */
[----:B------:R0:W-:Y:S01]  /*13b700*/  STL [R1+0x2000], R23 ;  /* 0x0020001701007387 */ /* 0x0001e20000100800 */
[----:B------:R-:W-:Y:S02]  /*13b710*/  LOP3.LUT R5, R5, 0xffff, RZ, 0xc0, !PT ;  /* 0x0000ffff05057812 */ /* 0x000fe400078ec0ff */
[----:B------:R-:W-:Y:S02]  /*13b720*/  PRMT R10, R10, 0x3340, R11 ;  /* 0x000033400a0a7816 */ /* 0x000fe4000000000b */
[----:B------:R-:W-:Y:S01]  /*13b730*/  PRMT R11, R5, 0x3340, R0 ;  /* 0x00003340050b7816 */ /* 0x000fe20000000000 */
[----:B0-----:R-:W-:Y:S01]  /*13b740*/  IMAD.X R23, R9, 0x1, R18, P1 ;  /* 0x0000000109177824 */ /* 0x001fe200008e0612 */
[----:B----4-:R-:W-:-:S04]  /*13b750*/  LOP3.LUT R5, R13, 0xffff, RZ, 0xc0, !PT ;  /* 0x0000ffff0d057812 */ /* 0x010fc800078ec0ff */
[----:B------:R-:W-:Y:S01]  /*13b760*/  STL.64 [R1+0x11f0], R22 ;  /* 0x0011f01601007387 */ /* 0x000fe20000100a00 */
[----:B------:R-:W-:-:S03]  /*13b770*/  LOP3.LUT R7, R7, 0xffff, RZ, 0xc0, !PT ;  /* 0x0000ffff07077812 */ /* 0x000fc600078ec0ff */
[----:B------:R0:W-:Y:S01]  /*13b780*/  STL [R1+0xa00], R10 ;  /* 0x000a000a01007387 */ /* 0x0001e20000100800 */
[----:B------:R-:W-:-:S03]  /*13b790*/  LOP3.LUT R6, R6, 0xffff, RZ, 0xc0, !PT ;  /* 0x0000ffff06067812 */ /* 0x000fc600078ec0ff */
[----:B0-----:R-:W4:Y:S04]  /*13b7a0*/  LDL.LU R10, [R1+0x5fc] ;  /* 0x0005fc00010a7983 */ /* 0x001f280000300800 */
[----:B------:R0:W-:Y:S04]  /*13b7b0*/  STL [R1+0x274], R11 ;  /* 0x0002740b01007387 */ /* 0x0001e80000100800 */
[----:B------:R-:W4:Y:S01]  /*13b7c0*/  LDL.LU R13, [R1+0x258] ;  /* 0x00025800010d7983 */ /* 0x000f220000300800 */
[----:B------:R-:W-:-:S03]  /*13b7d0*/  PRMT R22, R7, 0x3340, R0 ;  /* 0x0000334007167816 */ /* 0x000fc60000000000 */
[----:B0-----:R-:W4:Y:S04]  /*13b7e0*/  LDL.LU R11, [R1+0x268] ;  /* 0x00026800010b7983 */ /* 0x001f280000300800 */
[----:B------:R0:W-:Y:S02]  /*13b7f0*/  STL [R1+0x2030], R7 ;  /* 0x0020300701007387 */ /* 0x0001e40000100800 */
[--C-:B0-----:R-:W-:Y:S02]  /*13b800*/  PRMT R7, R5, 0x3340, R6.reuse ;  /* 0x0000334005077816 */ /* 0x101fe40000000006 */
[----:B------:R-:W-:Y:S02]  /*13b810*/  SHF.R.U32.HI R5, RZ, 0x8, R5 ;  /* 0x00000008ff057819 */ /* 0x000fe40000011605 */
[----:B------:R-:W-:-:S02]  /*13b820*/  SHF.R.U32.HI R6, RZ, 0x8, R6 ;  /* 0x00000008ff067819 */ /* 0x000fc40000011606 */
[----:B------:R-:W-:Y:S02]  /*13b830*/  PRMT R7, R7, 0x5410, R22 ;  /* 0x0000541007077816 */ /* 0x000fe40000000016 */
[----:B------:R-:W-:Y:S02]  /*13b840*/  IADD3 R22, P1, R2, R17, RZ ;  /* 0x0000001102167210 */ /* 0x000fe40007f3e0ff */
[----:B------:R-:W-:Y:S02]  /*13b850*/  LOP3.LUT R5, R5, 0xffff, RZ, 0xc0, !PT ;  /* 0x0000ffff05057812 */ /* 0x000fe400078ec0ff */
[----:B------:R-:W-:Y:S01]  /*13b860*/  LOP3.LUT R6, R6, 0xffff, RZ, 0xc0, !PT ;  /* 0x0000ffff06067812 */ /* 0x000fe200078ec0ff */
[----:B------:R-:W-:-:S03]  /*13b870*/  IMAD.X R23, R9, 0x1, R15, P1 ;  /* 0x0000000109177824 */ /* 0x000fc600008e060f */
[----:B------:R-:W-:Y:S01]  /*13b880*/  PRMT R6, R5, 0x3340, R6 ;  /* 0x0000334005067816 */ /* 0x000fe20000000006 */
[----:B------:R3:W-:Y:S04]  /*13b890*/  STL [R1+0x1ffc], R7 ;  /* 0x001ffc0701007387 */ /* 0x0007e80000100800 */
[----:B------:R-:W-:Y:S04]  /*13b8a0*/  STL.64 [R1+0x11e8], R22 ;  /* 0x0011e81601007387 */ /* 0x000fe80000100a00 */
[----:B------:R0:W-:Y:S01]  /*13b8b0*/  STL [R1+0x1f9c], R6 ;  /* 0x001f9c0601007387 */ /* 0x0001e20000100800 */
[----:B--2---:R-:W-:-:S03]  /*13b8c0*/  LOP3.LUT R5, R4, 0xffff, RZ, 0xc0, !PT ;  /* 0x0000ffff04057812 */ /* 0x004fc600078ec0ff */
[----:B------:R-:W2:Y:S01]  /*13b8d0*/  LDL.LU R4, [R1+0x264] ;  /* 0x0002640001047983 */ /* 0x000ea20000300800 */
[----:B---3--:R-:W-:-:S03]  /*13b8e0*/  LOP3.LUT R7, R3, 0xffff, RZ, 0xc0, !PT ;  /* 0x0000ffff03077812 */ /* 0x008fc600078ec0ff */
[----:B------:R-:W3:Y:S01]  /*13b8f0*/  LDL.LU R3, [R1+0x6b8] ;  /* 0x0006b80001037983 */ /* 0x000ee20000300800 */
[----:B0-----:R-:W-:-:S03]  /*13b900*/  LOP3.LUT R6, R12, 0xffff, RZ, 0xc0, !PT ;  /* 0x0000ffff0c067812 */ /* 0x001fc600078ec0ff */
[----:B------:R-:W3:Y:S01]  /*13b910*/  LDL.LU R12, [R1+0x56c] ;  /* 0x00056c00010c7983 */ /* 0x000ee20000300800 */
[----:B------:R-:W-:Y:S02]  /*13b920*/  PRMT R23, R7, 0x3340, R0 ;  /* 0x0000334007177816 */ /* 0x000fe40000000000 */
[--C-:B------:R-:W-:Y:S02]  /*13b930*/  PRMT R22, R5, 0x3340, R6.reuse ;  /* 0x0000334005167816 */ /* 0x100fe40000000006 */
[----:B------:R-:W-:Y:S02]  /*13b940*/  SHF.R.U32.HI R5, RZ, 0x8, R5 ;  /* 0x00000008ff057819 */ /* 0x000fe40000011605 */
[----:B------:R-:W-:Y:S02]  /*13b950*/  SHF.R.U32.HI R6, RZ, 0x8, R6 ;  /* 0x00000008ff067819 */ /* 0x000fe40000011606 */
[----:B------:R-:W-:Y:S02]  /*13b960*/  PRMT R23, R22, 0x5410, R23 ;  /* 0x0000541016177816 */ /* 0x000fe40000000017 */
[----:B------:R-:W-:-:S02]  /*13b970*/  IADD3 R22, P1, R2, R16, RZ ;  /* 0x0000001002167210 */ /* 0x000fc40007f3e0ff */
[----:B------:R-:W-:Y:S02]  /*13b980*/  LOP3.LUT R5, R5, 0xffff, RZ, 0xc0, !PT ;  /* 0x0000ffff05057812 */ /* 0x000fe400078ec0ff */
[----:B------:R-:W-:Y:S01]  /*13b990*/  LOP3.LUT R6, R6, 0xffff, RZ, 0xc0, !PT ;  /* 0x0000ffff06067812 */ /* 0x000fe200078ec0ff */
[----:B------:R0:W-:Y:S03]  /*13b9a0*/  STL [R1+0x1ff4], R23 ;  /* 0x001ff41701007387 */ /* 0x0001e60000100800 */
[----:B------:R-:W-:Y:S01]  /*13b9b0*/  PRMT R6, R5, 0x3340, R6 ;  /* 0x0000334005067816 */ /* 0x000fe20000000006 */
[----:B0-----:R-:W-:-:S05]  /*13b9c0*/  IMAD.X R23, R9, 0x1, R14, P1 ;  /* 0x0000000109177824 */ /* 0x001fca00008e060e */
[----:B------:R-:W-:Y:S04]  /*13b9d0*/  STL.64 [R1+0x11e0], R22 ;  /* 0x0011e01601007387 */ /* 0x000fe80000100a00 */
[----:B------:R0:W-:Y:S01]  /*13b9e0*/  STL [R1+0x9fc], R6 ;  /* 0x0009fc0601007387 */ /* 0x0001e20000100800 */
[----:B------:R-:W-:Y:S02]  /*13b9f0*/  SHF.R.U32.HI R7, RZ, 0x8, R7 ;  /* 0x00000008ff077819 */ /* 0x000fe40000011607 */
[----:B----4-:R-:W-:Y:S02]  /*13ba00*/  LOP3.LUT R5, R10, 0xffff, RZ, 0xc0, !PT ;  /* 0x0000ffff0a057812 */ /* 0x010fe400078ec0ff */
[----:B------:R-:W-:Y:S02]  /*13ba10*/  LOP3.LUT R13, R13, 0xffff, RZ, 0xc0, !PT ;  /* 0x0000ffff0d0d7812 */ /* 0x000fe400078ec0ff */
[----:B0-----:R-:W-:-:S02]  /*13ba20*/  LOP3.LUT R6, R11, 0xffff, RZ, 0xc0, !PT ;  /* 0x0000ffff0b067812 */ /* 0x001fc400078ec0ff */
[----:B------:R-:W-:Y:S02]  /*13ba30*/  PRMT R10, R13, 0x3340, R0 ;  /* 0x000033400d0a7816 */ /* 0x000fe40000000000 */
[----:B------:R-:W-:Y:S02]  /*13ba40*/  PRMT R9, R5, 0x3340, R6 ;  /* 0x0000334005097816 */ /* 0x000fe40000000006 */
[----:B------:R-:W-:Y:S02]  /*13ba50*/  SHF.R.U32.HI R5, RZ, 0x8, R5 ;  /* 0x00000008ff057819 */ /* 0x000fe40000011605 */
[----:B------:R-:W-:Y:S02]  /*13ba60*/  PRMT R9, R9, 0x5410, R10 ;  /* 0x0000541009097816 */ /* 0x000fe4000000000a */
[----:B------:R-:W-:Y:S02]  /*13ba70*/  SHF.R.U32.HI R6, RZ, 0x8, R6 ;  /* 0x00000008ff067819 */ /* 0x000fe40000011606 */
[----:B------:R-:W-:Y:S01]  /*13ba80*/  LOP3.LUT R7, R7, 0xffff, RZ, 0xc0, !PT ;  /* 0x0000ffff07077812 */ /* 0x000fe200078ec0ff */
[----:B------:R0:W-:Y:S01]  /*13ba90*/  STL [R1+0x1ff0], R9 ;  /* 0x001ff00901007387 */ /* 0x0001e20000100800 */
[----:B------:R-:W-:-:S02]  /*13baa0*/  LOP3.LUT R5, R5, 0xffff, RZ, 0xc0, !PT ;  /* 0x0000ffff05057812 */ /* 0x000fc400078ec0ff */
[----:B------:R-:W-:-:S04]  /*13bab0*/  LOP3.LUT R6, R6, 0xffff, RZ, 0xc0, !PT ;  /* 0x0000ffff06067812 */ /* 0x000fc800078ec0ff */
[----:B------:R-:W-:Y:S02]  /*13bac0*/  PRMT R5, R5, 0x3340, R6 ;  /* 0x0000334005057816 */ /* 0x000fe40000000006 */
[----:B0-----:R-:W-:Y:S02]  /*13bad0*/  PRMT R9, R7, 0x3340, R0 ;  /* 0x0000334007097816 */ /* 0x001fe40000000000 */
[----:B------:R-:W4:Y:S04]  /*13bae0*/  LDL.LU R7, [R1+0x248] ;  /* 0x0002480001077983 */ /* 0x000f280000300800 */
[----:B------:R0:W-:Y:S04]  /*13baf0*/  STL [R1+0x270], R9 ;  /* 0x0002700901007387 */ /* 0x0001e80000100800 */
[----:B0-----:R-:W4:Y:S04]  /*13bb00*/  LDL.LU R9, [R1+0xdc] ;  /* 0x0000dc0001097983 */ /* 0x001f280000300800 */
[----:B------:R2:W-:Y:S04]  /*13bb10*/  STL [R1+0x9f8], R5 ;  /* 0x0009f80501007387 */ /* 0x0005e80000100800 */
[----:B------:R-:W4:Y:S04]  /*13bb20*/  LDL.LU R10, [R1+0x174] ;  /* 0x00017400010a7983 */ /* 0x000f280000300800 */
[----:B------:R-:W4:Y:S01]  /*13bb30*/  LDL.LU R11, [R1+0x600] ;  /* 0x00060000010b7983 */ /* 0x000f220000300800 */
[----:B------:R-:W-:-:S04]  /*13bb40*/  SHF.R.U32.HI R13, RZ, 0x8, R13 ;  /* 0x00000008ff0d7819 */ /* 0x000fc8000001160d */
[----:B------:R-:W-:Y:S02]  /*13bb50*/  LOP3.LUT R13, R13, 0xffff, RZ, 0xc0, !PT ;  /* 0x0000ffff0d0d7812 */ /* 0x000fe400078ec0ff */
[----:B--2---:R-:W-:Y:S02]  /*13bb60*/  LOP3.LUT R5, R4, 0xffff, RZ, 0xc0, !PT ;  /* 0x0000ffff04057812 */ /* 0x004fe400078ec0ff */
[----:B------:R-:W2:Y:S01]  /*13bb70*/  LDL.LU R4, [R1+0x51c] ;  /* 0x00051c0001047983 */ /* 0x000ea20000300800 */
[----:B---3--:R-:W-:Y:S01]  /*13bb80*/  LOP3.LUT R6, R3, 0xffff, RZ, 0xc0, !PT ;  /* 0x0000ffff03067812 */ /* 0x008fe200078ec0ff */
[----:B------:R-:W-:Y:S01]  /*13bb90*/  VIADD R3, R2, UR5 ;  /* 0x0000000502037c36 */ /* 0x000fe20008000000 */
[----:B------:R-:W-:Y:S01]  /*13bba0*/  LOP3.LUT R12, R12, 0xffff, RZ, 0xc0, !PT ;  /* 0x0000ffff0c0c7812 */ /* 0x000fe200078ec0ff */
[----:B------:R-:W-:Y:S01]  /*13bbb0*/  ULDC UR5, c[0x0][0x248] ;  /* 0x0000920000057ab9 */ /* 0x000fe20000000800 */
[----:B------:R-:W-:Y:S02]  /*13bbc0*/  PRMT R22, R5, 0x3340, R0 ;  /* 0x0000334005167816 */ /* 0x000fe40000000000 */
[----:B------:R-:W-:-:S04]  /*13bbd0*/  PRMT R2, R6, 0x3340, R12 ;  /* 0x0000334006027816 */ /* 0x000fc8000000000c */
[----:B------:R-:W-:Y:S02]  /*13bbe0*/  PRMT R23, R2, 0x5410, R22 ;  /* 0x0000541002177816 */ /* 0x000fe40000000016 */
[----:B------:R-:W-:Y:S02]  /*13bbf0*/  SHF.R.S32.HI R2, RZ, 0x1f, R3 ;  /* 0x0000001fff027819 */ /* 0x000fe40000011403 */
[----:B------:R-:W-:Y:S01]  /*13bc00*/  IADD3 R22, P1, R3, R29, RZ ;  /* 0x0000001d03167210 */ /* 0x000fe20007f3e0ff */
[----:B------:R0:W-:Y:S01]  /*13bc10*/  STL [R1+0x1fec], R23 ;  /* 0x001fec1701007387 */ /* 0x0001e20000100800 */
[----:B------:R-:W-:-:S03]  /*13bc20*/  SHF.R.U32.HI R12, RZ, 0x8, R12 ;  /* 0x00000008ff0c7819 */ /* 0x000fc6000001160c */
[----:B0-----:R-:W-:-:S05]  /*13bc30*/  IMAD.X R23, R2, 0x1, R28, P1 ;  /* 0x0000000102177824 */ /* 0x001fca00008e061c */
[----:B------:R0:W-:Y:S02]  /*13bc40*/  STL.64 [R1+0x11d0], R22 ;  /* 0x0011d01601007387 */ /* 0x0001e40000100a00 */
[----:B0-----:R-:W-:Y:S02]  /*13bc50*/  LOP3.LUT R22, R12, 0xffff, RZ, 0xc0, !PT ;  /* 0x0000ffff0c167812 */ /* 0x001fe400078ec0ff */
[----:B------:R-:W3:Y:S01]  /*13bc60*/  LDL.LU R12, [R1+0x214] ;  /* 0x00021400010c7983 */ /* 0x000ee20000300800 */
[----:B------:R-:W-:-:S03]  /*13bc70*/  PRMT R23, R13, 0x3340, R0 ;  /* 0x000033400d177816 */ /* 0x000fc60000000000 */
[----:B------:R-:W3:Y:S01]  /*13bc80*/  LDL.LU R13, [R1+0x124] ;  /* 0x00012400010d7983 */ /* 0x000ee20000300800 */
[----:B------:R-:W-:-:S04]  /*13bc90*/  SHF.R.U32.HI R6, RZ, 0x8, R6 ;  /* 0x00000008ff067819 */ /* 0x000fc80000011606 */
[----:B------:R-:W-:-:S04]  /*13bca0*/  LOP3.LUT R6, R6, 0xffff, RZ, 0xc0, !PT ;  /* 0x0000ffff06067812 */ /* 0x000fc800078ec0ff */
[----:B------:R-:W-:Y:S02]  /*13bcb0*/  PRMT R6, R6, 0x3340, R22 ;  /* 0x0000334006067816 */ /* 0x000fe40000000016 */
[----:B------:R-:W-:Y:S01]  /*13bcc0*/  IADD3 R22, P1, R3, R27, RZ ;  /* 0x0000001b03167210 */ /* 0x000fe20007f3e0ff */
[----:B------:R0:W-:Y:S01]  /*13bcd0*/  STL [R1+0x268], R23 ;  /* 0x0002681701007387 */ /* 0x0001e20000100800 */
[----:B------:R-:W-:-:S04]  /*13bce0*/  SHF.R.U32.HI R5, RZ, 0x8, R5 ;  /* 0x00000008ff057819 */ /* 0x000fc80000011605 */
[----:B------:R-:W-:Y:S01]  /*13bcf0*/  LOP3.LUT R5, R5, 0xffff, RZ, 0xc0, !PT ;  /* 0x0000ffff05057812 */ /* 0x000fe200078ec0ff */
[----:B------:R4:W-:Y:S01]  /*13bd00*/  STL [R1+0x56c], R6 ;  /* 0x00056c0601007387 */ /* 0x0009e20000100800 */
[----:B0-----:R-:W-:-:S05]  /*13bd10*/  IMAD.X R23, R2, 0x1, R26, P1 ;  /* 0x0000000102177824 */ /* 0x001fca00008e061a */
[----:B------:R0:W-:Y:S01]  /*13bd20*/  STL.64 [R1+0x11d8], R22 ;  /* 0x0011d81601007387 */ /* 0x0001e20000100a00 */
[----:B----4-:R-:W-:Y:S02]  /*13bd30*/  LOP3.LUT R6, R7, 0xffff, RZ, 0xc0, !PT ;  /* 0x0000ffff07067812 */ /* 0x010fe400078ec0ff */
[--C-:B0-----:R-:W-:Y:S02]  /*13bd40*/  PRMT R22, R5, 0x3340, R0.reuse ;  /* 0x0000334005167816 */ /* 0x101fe40000000000 */
[----:B------:R-:W-:Y:S02]  /*13bd50*/  LOP3.LUT R5, R9, 0xffff, RZ, 0xc0, !PT ;  /* 0x0000ffff09057812 */ /* 0x000fe400078ec0ff */
[----:B------:R-:W-:Y:S02]  /*13bd60*/  LOP3.LUT R7, R10, 0xffff, RZ, 0xc0, !PT ;  /* 0x0000ffff0a077812 */ /* 0x000fe400078ec0ff */
[----:B------:R-:W-:Y:S02]  /*13bd70*/  LOP3.LUT R9, R11, 0xffff, RZ, 0xc0, !PT ;  /* 0x0000ffff0b097812 */ /* 0x000fe400078ec0ff */
[----:B------:R-:W-:-:S02]  /*13bd80*/  PRMT R11, R5, 0x3340, R0 ;  /* 0x00003340050b7816 */ /* 0x000fc40000000000 */
[----:B------:R-:W-:Y:S01]  /*13bd90*/  PRMT R10, R6, 0x3340, R7 ;  /* 0x00003340060a7816 */ /* 0x000fe20000000007 */
[----:B------:R-:W-:Y:S01]  /*13bda0*/  STL [R1+0x26c], R22 ;  /* 0x00026c1601007387 */ /* 0x000fe20000100800 */
[----:B------:R-:W-:Y:S02]  /*13bdb0*/  SHF.R.U32.HI R6, RZ, 0x8, R6 ;  /* 0x00000008ff067819 */ /* 0x000fe40000011606 */
[----:B------:R-:W-:Y:S02]  /*13bdc0*/  PRMT R10, R10, 0x5410, R11 ;  /* 0x000054100a0a7816 */ /* 0x000fe4000000000b */
[----:B------:R-:W-:Y:S02]  /*13bdd0*/  SHF.R.U32.HI R11, RZ, 0x8, R9 ;  /* 0x00000008ff0b7819 */ /* 0x000fe40000011609 */
[----:B------:R-:W-:Y:S02]  /*13bde0*/  SHF.R.U32.HI R7, RZ, 0x8, R7 ;  /* 0x00000008ff077819 */ /* 0x000fe40000011607 */
[----:B------:R-:W-:-:S02]  /*13bdf0*/  LOP3.LUT R11, R11, 0xffff, RZ, 0xc0, !PT ;  /* 0x0000ffff0b0b7812 */ /* 0x000fc400078ec0ff */
[----:B------:R-:W-:Y:S02]  /*13be00*/  LOP3.LUT R6, R6, 0xffff, RZ, 0xc0, !PT ;  /* 0x0000ffff06067812 */ /* 0x000fe400078ec0ff */
[----:B------:R-:W-:Y:S01]  /*13be10*/  LOP3.LUT R7, R7, 0xffff, RZ, 0xc0, !PT ;  /* 0x0000ffff07077812 */ /* 0x000fe200078ec0ff */
[----:B------:R0:W-:Y:S03]  /*13be20*/  STL [R1+0x1edc], R10 ;  /* 0x001edc0a01007387 */ /* 0x0001e60000100800 */
[----:B------:R-:W-:Y:S01]  /*13be30*/  PRMT R7, R6, 0x3340, R7 ;  /* 0x0000334006077816 */ /* 0x000fe20000000007 */
[----:B0-----:R-:W4:Y:S01]  /*13be40*/  LDL.LU R10, [R1+0x24c] ;  /* 0x00024c00010a7983 */ /* 0x001f220000300800 */
[----:B------:R-:W-:Y:S02]  /*13be50*/  LOP3.LUT R8, R8, 0xffff, RZ, 0xc0, !PT ;  /* 0x0000ffff08087812 */ /* 0x000fe400078ec0ff */
[----:B--2---:R-:W-:-:S04]  /*13be60*/  LOP3.LUT R4, R4, 0xffff, RZ, 0xc0, !PT ;  /* 0x0000ffff04047812 */ /* 0x004fc800078ec0ff */
[--C-:B------:R-:W-:Y:S02]  /*13be70*/  SHF.R.U32.HI R22, RZ, 0x8, R4.reuse ;  /* 0x00000008ff167819 */ /* 0x100fe40000011604 */
[----:B------:R-:W-:Y:S02]  /*13be80*/  PRMT R9, R9, 0x3340, R4 ;  /* 0x0000334009097816 */ /* 0x000fe40000000004 */
[----:B------:R-:W-:-:S04]  /*13be90*/  LOP3.LUT R22, R22, 0xffff, RZ, 0xc0, !PT ;  /* 0x0000ffff16167812 */ /* 0x000fc800078ec0ff */
[----:B------:R-:W-:Y:S01]  /*13bea0*/  PRMT R11, R11, 0x3340, R22 ;  /* 0x000033400b0b7816 */ /* 0x000fe20000000016 */
[----:B------:R0:W-:Y:S04]  /*13beb0*/  STL [R1+0x196c], R9 ;  /* 0x00196c0901007387 */ /* 0x0001e80000100800 */
[----:B------:R-:W2:Y:S04]  /*13bec0*/  LDL.LU R4, [R1+0xe0] ;  /* 0x0000e00001047983 */ /* 0x000ea80000300800 */
[----:B0-----:R-:W2:Y:S04]  /*13bed0*/  LDL.LU R9, [R1+0x188] ;  /* 0x0001880001097983 */ /* 0x001ea80000300800 */
[----:B------:R-:W-:Y:S04]  /*13bee0*/  STL [R1+0x1f90], R11 ;  /* 0x001f900b01007387 */ /* 0x000fe80000100800 */
[----:B------:R0:W-:Y:S01]  /*13bef0*/  STL [R1+0x9f4], R7 ;  /* 0x0009f40701007387 */ /* 0x0001e20000100800 */
[----:B------:R-:W-:-:S05]  /*13bf00*/  IADD3 R22, P1, R3, R25, RZ ;  /* 0x0000001903167210 */ /* 0x000fca0007f3e0ff */
[----:B------:R-:W-:Y:S01]  /*13bf10*/  IMAD.X R23, R2, 0x1, R24, P1 ;  /* 0x0000000102177824 */ /* 0x000fe200008e0618 */
[----:B---3--:R-:W-:Y:S02]  /*13bf20*/  LOP3.LUT R6, R12, 0xffff, RZ, 0xc0, !PT ;  /* 0x0000ffff0c067812 */ /* 0x008fe400078ec0ff */
[----:B0-----:R-:W-:Y:S02]  /*13bf30*/  LOP3.LUT R7, R13, 0xffff, RZ, 0xc0, !PT ;  /* 0x0000ffff0d077812 */ /* 0x001fe400078ec0ff */
[----:B------:R-:W-:Y:S02]  /*13bf40*/  PRMT R12, R8, 0x3340, R0 ;  /* 0x00003340080c7816 */ /* 0x000fe40000000000 */
[----:B------:R-:W-:-:S04]  /*13bf50*/  PRMT R11, R6, 0x3340, R7 ;  /* 0x00003340060b7816 */ /* 0x000fc80000000007 */
[----:B------:R-:W-:Y:S02]  /*13bf60*/  PRMT R13, R11, 0x5410, R12 ;  /* 0x000054100b0d7816 */ /* 0x000fe4000000000c */
[----:B------:R-:W3:Y:S04]  /*13bf70*/  LDL.LU R11, [R1+0x6bc] ;  /* 0x0006bc00010b7983 */ /* 0x000ee80000300800 */
[----:B------:R-:W3:Y:S04]  /*13bf80*/  LDL.LU R12, [R1+0x4d8] ;  /* 0x0004d800010c7983 */ /* 0x000ee80000300800 */
[----:B------:R0:W-:Y:S04]  /*13bf90*/  STL [R1+0x1fe4], R13 ;  /* 0x001fe40d01007387 */ /* 0x0001e80000100800 */
[----:B0-----:R-:W3:Y:S04]  /*13bfa0*/  LDL.LU R13, [R1+0x574] ;  /* 0x00057400010d7983 */ /* 0x001ee80000300800 */
[----:B------:R0:W-:Y:S04]  /*13bfb0*/  STL.64 [R1+0x11c8], R22 ;  /* 0x0011c81601007387 */ /* 0x0001e80000100a00 */
[----:B0-----:R-:W3:Y:S04]  /*13bfc0*/  LDL.LU.64 R22, [R1+0x63b0] ;  /* 0x0063b00001167983 */ /* 0x001ee80000300a00 */
[----:B------:R0:W-:Y:S01]  /*13bfd0*/  STL.64 [R1+0x6380], R24 ;  /* 0x0063801801007387 */ /* 0x0001e20000100a00 */
[----:B------:R-:W-:-:S02]  /*13bfe0*/  SHF.R.U32.HI R6, RZ, 0x8, R6 ;  /* 0x00000008ff067819 */ /* 0x000fc40000011606 */
[----:B------:R-:W-:Y:S02]  /*13bff0*/  SHF.R.U32.HI R7, RZ, 0x8, R7 ;  /* 0x00000008ff077819 */ /* 0x000fe40000011607 */
[----:B0-----:R-:W-:Y:S02]  /*13c000*/  SHF.R.U32.HI R25, RZ, 0x8, R5 ;  /* 0x00000008ff197819 */ /* 0x001fe40000011605 */
[----:B------:R-:W-:Y:S01]  /*13c010*/  LOP3.LUT R6, R6, 0xffff, RZ, 0xc0, !PT ;  /* 0x0000ffff06067812 */ /* 0x000fe200078ec0ff */
[----:B------:R-:W3:Y:S01]  /*13c020*/  LDL.LU R5, [R1+0x63a8] ;  /* 0x0063a80001057983 */ /* 0x000ee20000300800 */
[----:B------:R-:W-:Y:S02]  /*13c030*/  LOP3.LUT R24, R25, 0xffff, RZ, 0xc0, !PT ;  /* 0x0000ffff19187812 */ /* 0x000fe400078ec0ff */
[----:B------:R-:W-:Y:S02]  /*13c040*/  LOP3.LUT R7, R7, 0xffff, RZ, 0xc0, !PT ;  /* 0x0000ffff07077812 */ /* 0x000fe400078ec0ff */
[----:B------:R-:W-:-:S02]  /*13c050*/  PRMT R24, R24, 0x3340, R0 ;  /* 0x0000334018187816 */ /* 0x000fc40000000000 */
[----:B------:R-:W-:-:S03]  /*13c060*/  PRMT R6, R6, 0x3340, R7 ;  /* 0x0000334006067816 */ /* 0x000fc60000000007 */
[----:B------:R0:W-:Y:S04]  /*13c070*/  STL [R1+0x9c], R24 ;  /* 0x00009c1801007387 */ /* 0x0001e80000100800 */
[----:B------:R1:W-:Y:S01]  /*13c080*/  STL [R1+0xa20], R6 ;  /* 0x000a200601007387 */ /* 0x0003e20000100800 */
[----:B----4-:R-:W-:Y:S02]  /*13c090*/  LOP3.LUT R10, R10, 0xffff, RZ, 0xc0, !PT ;  /* 0x0000ffff0a0a7812 */ /* 0x010fe400078ec0ff */
[----:B--2---:R-:W-:Y:S02]  /*13c0a0*/  LOP3.LUT R4, R4, 0xffff, RZ, 0xc0, !PT ;  /* 0x0000ffff04047812 */ /* 0x004fe400078ec0ff */
[----:B0-----:R-:W-:Y:S02]  /*13c0b0*/  LOP3.LUT R24, R9, 0xffff, RZ, 0xc0, !PT ;  /* 0x0000ffff09187812 */ /* 0x001fe400078ec0ff */
[----:B------:R-:W-:Y:S01]  /*13c0c0*/  PRMT R7, R4, 0x3340, R0 ;  /* 0x0000334004077816 */ /* 0x000fe20000000000 */
[----:B------:R-:W2:Y:S01]  /*13c0d0*/  LDL.LU R9, [R1+0x21c] ;  /* 0x00021c0001097983 */ /* 0x000ea20000300800 */
[----:B-1----:R-:W-:-:S02]  /*13c0e0*/  PRMT R6, R10, 0x3340, R24 ;  /* 0x000033400a067816 */ /* 0x002fc40000000018 */
[----:B------:R-:W-:Y:S02]  /*13c0f0*/  SHF.R.U32.HI R10, RZ, 0x8, R10 ;  /* 0x00000008ff0a7819 */ /* 0x000fe4000001160a */
[----:B------:R-:W-:Y:S02]  /*13c100*/  PRMT R25, R6, 0x5410, R7 ;  /* 0x0000541006197816 */ /* 0x000fe40000000007 */
[----:B------:R-:W-:Y:S02]  /*13c110*/  SHF.R.U32.HI R24, RZ, 0x8, R24 ;  /* 0x00000008ff187819 */ /* 0x000fe40000011618 */
[----:B------:R-:W-:Y:S02]  /*13c120*/  SHF.R.U32.HI R4, RZ, 0x8, R4 ;  /* 0x00000008ff047819 */ /* 0x000fe40000011604 */
[----:B------:R-:W-:Y:S02]  /*13c130*/  LOP3.LUT R10, R10, 0xffff, RZ, 0xc0, !PT ;  /* 0x0000ffff0a0a7812 */ /* 0x000fe400078ec0ff */
[----:B------:R-:W-:-:S02]  /*13c140*/  LOP3.LUT R24, R24, 0xffff, RZ, 0xc0, !PT ;  /* 0x0000ffff18187812 */ /* 0x000fc400078ec0ff */
[----:B------:R-:W-:Y:S02]  /*13c150*/  LOP3.LUT R4, R4, 0xffff, RZ, 0xc0, !PT ;  /* 0x0000ffff04047812 */ /* 0x000fe400078ec0ff */
[----:B------:R-:W-:Y:S01]  /*13c160*/  PRMT R24, R10, 0x3340, R24 ;  /* 0x000033400a187816 */ /* 0x000fe20000000018 */
[----:B------:R-:W-:Y:S01]  /*13c170*/  STL [R1+0x1ec8], R25 ;  /* 0x001ec81901007387 */ /* 0x000fe20000100800 */
[----:B------:R-:W-:Y:S02]  /*13c180*/  PRMT R10, R4, 0x3340, R0 ;  /* 0x00003340040a7816 */ /* 0x000fe40000000000 */
[----:B---3--:R-:W-:Y:S02]  /*13c190*/  LOP3.LUT R4, R11, 0xffff, RZ, 0xc0, !PT ;  /* 0x0000ffff0b047812 */ /* 0x008fe400078ec0ff */
[----:B------:R-:W-:-:S05]  /*13c1a0*/  IADD3 R6, P1, R3, R23, RZ ;  /* 0x0000001703067210 */ /* 0x000fca0007f3e0ff */
[----:B------:R-:W-:-:S05]  /*13c1b0*/  IMAD.X R7, R2, 0x1, R22, P1 ;  /* 0x0000000102077824 */ /* 0x000fca00008e0616 */
[----:B------:R0:W-:Y:S04]  /*13c1c0*/  STL.64 [R1+0x11c0], R6 ;  /* 0x0011c00601007387 */ /* 0x0001e80000100a00 */
[----:B0-----:R-:W3:Y:S04]  /*13c1d0*/  LDL.LU.64 R6, [R1+0x63a0] ;  /* 0x0063a00001067983 */ /* 0x001ee80000300a00 */
[----:B------:R0:W-:Y:S04]  /*13c1e0*/  STL [R1+0x9f0], R24 ;  /* 0x0009f01801007387 */ /* 0x0001e80000100800 */
[----:B------:R1:W-:Y:S01]  /*13c1f0*/  STL [R1+0xa0], R10 ;  /* 0x0000a00a01007387 */ /* 0x0003e20000100800 */
[----:B0-----:R-:W-:-:S02]  /*13c200*/  LOP3.LUT R24, R12, 0xffff, RZ, 0xc0, !PT ;  /* 0x0000ffff0c187812 */ /* 0x001fc400078ec0ff */
[----:B-1----:R-:W-:Y:S02]  /*13c210*/  LOP3.LUT R10, R13, 0xffff, RZ, 0xc0, !PT ;  /* 0x0000ffff0d0a7812 */ /* 0x002fe400078ec0ff */
[----:B------:R-:W-:Y:S02]  /*13c220*/  PRMT R12, R24, 0x3340, R0 ;  /* 0x00003340180c7816 */ /* 0x000fe40000000000 */
[----:B------:R-:W-:-:S04]  /*13c230*/  PRMT R11, R4, 0x3340, R10 ;  /* 0x00003340040b7816 */ /* 0x000fc8000000000a */
[----:B------:R-:W-:Y:S02]  /*13c240*/  PRMT R11, R11, 0x5410, R12 ;  /* 0x000054100b0b7816 */ /* 0x000fe4000000000c */
[----:B------:R-:W-:-:S05]  /*13c250*/  IADD3 R12, P1, R3, R21, RZ ;  /* 0x00000015030c7210 */ /* 0x000fca0007f3e0ff */
[----:B------:R-:W-:Y:S01]  /*13c260*/  IMAD.X R13, R2, 0x1, R20, P1 ;  /* 0x00000001020d7824 */ /* 0x000fe200008e0614 */
[----:B------:R-:W-:Y:S04]  /*13c270*/  STL [R1+0x1eb8], R11 ;  /* 0x001eb80b01007387 */ /* 0x000fe80000100800 */
[----:B------:R0:W-:Y:S04]  /*13c280*/  STL.64 [R1+0x11b8], R12 ;  /* 0x0011b80c01007387 */ /* 0x0001e80000100a00 */
[----:B0-----:R-:W4:Y:S01]  /*13c290*/  LDL.LU R12, [R1+0x6398] ;  /* 0x00639800010c7983 */ /* 0x001f220000300800 */
[----:B------:R-:W-:-:S03]  /*13c2a0*/  SHF.R.U32.HI R25, RZ, 0x8, R8 ;  /* 0x00000008ff197819 */ /* 0x000fc60000011608 */
[----:B------:R-:W3:Y:S04]  /*13c2b0*/  LDL.LU R11, [R1+0x6c0] ;  /* 0x0006c000010b7983 */ /* 0x000ee80000300800 */
[----:B------:R-:W3:Y:S04]  /*13c2c0*/  LDL.LU R13, [R1+0x4dc] ;  /* 0x0004dc00010d7983 */ /* 0x000ee80000300800 */
[----:B------:R0:W-:Y:S01]  /*13c2d0*/  STL.64 [R1+0x6378], R20 ;  /* 0x0063781401007387 */ /* 0x0001e20000100a00 */
[----:B------:R-:W-:-:S03]  /*13c2e0*/  SHF.R.U32.HI R4, RZ, 0x8, R4 ;  /* 0x00000008ff047819 */ /* 0x000fc60000011604 */
[----:B------:R-:W3:Y:S01]  /*13c2f0*/  LDL.LU R8, [R1+0x57c] ;  /* 0x00057c0001087983 */ /* 0x000ee20000300800 */
[----:B------:R-:W-:Y:S02]  /*13c300*/  LOP3.LUT R4, R4, 0xffff, RZ, 0xc0, !PT ;  /* 0x0000ffff04047812 */ /* 0x000fe400078ec0ff */
[----:B0-----:R-:W-:Y:S02]  /*13c310*/  SHF.R.U32.HI R20, RZ, 0x8, R10 ;  /* 0x00000008ff147819 */ /* 0x001fe4000001160a */
[----:B------:R-:W-:Y:S01]  /*13c320*/  LOP3.LUT R21, R25, 0xffff, RZ, 0xc0, !PT ;  /* 0x0000ffff19157812 */ /* 0x000fe200078ec0ff */
[----:B------:R-:W3:Y:S01]  /*13c330*/  LDL.LU R10, [R1+0x6394] ;  /* 0x00639400010a7983 */ /* 0x000ee20000300800 */
[----:B------:R-:W-:Y:S02]  /*13c340*/  LOP3.LUT R20, R20, 0xffff, RZ, 0xc0, !PT ;  /* 0x0000ffff14147812 */ /* 0x000fe400078ec0ff */
[----:B------:R-:W-:Y:S02]  /*13c350*/  PRMT R25, R21, 0x3340, R0 ;  /* 0x0000334015197816 */ /* 0x000fe40000000000 */
[----:B------:R-:W-:-:S02]  /*13c360*/  PRMT R21, R4, 0x3340, R20 ;  /* 0x0000334004157816 */ /* 0x000fc40000000014 */
[----:B------:R-:W-:Y:S01]  /*13c370*/  LOP3.LUT R20, R5, 0xffff, RZ, 0xc0, !PT ;  /* 0x0000ffff05147812 */ /* 0x000fe200078ec0ff */
[----:B------:R0:W-:Y:S04]  /*13c380*/  STL [R1+0xac], R25 ;  /* 0x0000ac1901007387 */ /* 0x0001e80000100800 */
[----:B------:R1:W-:Y:S01]  /*13c390*/  STL [R1+0xa1c], R21 ;  /* 0x000a1c1501007387 */ /* 0x0003e20000100800 */
[----:B--2---:R-:W-:-:S03]  /*13c3a0*/  LOP3.LUT R4, R9, 0xffff, RZ, 0xc0, !PT ;  /* 0x0000ffff09047812 */ /* 0x004fc600078ec0ff */
[----:B------:R-:W2:Y:S01]  /*13c3b0*/  LDL.LU R9, [R1+0x604] ;  /* 0x0006040001097983 */ /* 0x000ea20000300800 */
[----:B----4-:R-:W-:-:S03]  /*13c3c0*/  LOP3.LUT R5, R12, 0xffff, RZ, 0xc0, !PT ;  /* 0x0000ffff0c057812 */ /* 0x010fc600078ec0ff */
[----:B------:R-:W4:Y:S04]  /*13c3d0*/  LDL.LU R12, [R1+0x25c] ;  /* 0x00025c00010c7983 */ /* 0x000f280000300800 */
[----:B------:R1:W-:Y:S04]  /*13c3e0*/  STL [R1+0x202c], R20 ;  /* 0x00202c1401007387 */ /* 0x0003e80000100800 */
[----:B0-----:R-:W4:Y:S01]  /*13c3f0*/  LDL.LU R25, [R1+0x528] ;  /* 0x0005280001197983 */ /* 0x001f220000300800 */
[----:B-1----:R-:W-:Y:S02]  /*13c400*/  PRMT R21, R20, 0x3340, R0 ;  /* 0x0000334014157816 */ /* 0x002fe40000000000 */
[----:B------:R-:W-:-:S04]  /*13c410*/  PRMT R20, R4, 0x3340, R5 ;  /* 0x0000334004147816 */ /* 0x000fc80000000005 */
[----:B------:R-:W-:Y:S02]  /*13c420*/  PRMT R21, R20, 0x5410, R21 ;  /* 0x0000541014157816 */ /* 0x000fe40000000015 */
[----:B------:R-:W-:-:S03]  /*13c430*/  IADD3 R20, P1, R3, R19, RZ ;  /* 0x0000001303147210 */ /* 0x000fc60007f3e0ff */
[----:B------:R0:W-:Y:S01]  /*13c440*/  STL [R1+0x1fe0], R21 ;  /* 0x001fe01501007387 */ /* 0x0001e20000100800 */
[----:B------:R-:W-:Y:S02]  /*13c450*/  SHF.R.U32.HI R4, RZ, 0x8, R4 ;  /* 0x00000008ff047819 */ /* 0x000fe40000011604 */
[----:B------:R-:W-:Y:S01]  /*13c460*/  SHF.R.U32.HI R5, RZ, 0x8, R5 ;  /* 0x00000008ff057819 */ /* 0x000fe20000011605 */
[----:B0-----:R-:W-:-:S05]  /*13c470*/  IMAD.X R21, R2, 0x1, R18, P1 ;  /* 0x0000000102157824 */ /* 0x001fca00008e0612 */
[----:B------:R0:W-:Y:S01]  /*13c480*/  STL.64 [R1+0x11b0], R20 ;  /* 0x0011b01401007387 */ /* 0x0001e20000100a00 */
[----:B------:R-:W-:Y:S02]  /*13c490*/  LOP3.LUT R4, R4, 0xffff, RZ, 0xc0, !PT ;  /* 0x0000ffff04047812 */ /* 0x000fe400078ec0ff */
[----:B------:R-:W-:Y:S02]  /*13c4a0*/  LOP3.LUT R5, R5, 0xffff, RZ, 0xc0, !PT ;  /* 0x0000ffff05057812 */ /* 0x000fe400078ec0ff */
[----:B0-----:R-:W-:-:S04]  /*13c4b0*/  SHF.R.U32.HI R20, RZ, 0x8, R24 ;  /* 0x00000008ff147819 */ /* 0x001fc80000011618 */
[----:B------:R-:W-:-:S04]  /*13c4c0*/  LOP3.LUT R20, R20, 0xffff, RZ, 0xc0, !PT ;  /* 0x0000ffff14147812 */ /* 0x000fc800078ec0ff */
[--C-:B------:R-:W-:Y:S02]  /*13c4d0*/  PRMT R21, R20, 0x3340, R0.reuse ;  /* 0x0000334014157816 */ /* 0x100fe40000000000 */
[----:B------:R-:W-:Y:S02]  /*13c4e0*/  PRMT R20, R4, 0x3340, R5 ;  /* 0x0000334004147816 */ /* 0x000fe40000000005 */
[----:B---3--:R-:W-:Y:S02]  /*13c4f0*/  LOP3.LUT R5, R11, 0xffff, RZ, 0xc0, !PT ;  /* 0x0000ffff0b057812 */ /* 0x008fe400078ec0ff */
[----:B------:R-:W-:Y:S02]  /*13c500*/  LOP3.LUT R4, R13, 0xffff, RZ, 0xc0, !PT ;  /* 0x0000ffff0d047812 */ /* 0x000fe400078ec0ff */
[----:B------:R-:W-:Y:S01]  /*13c510*/  LOP3.LUT R8, R8, 0xffff, RZ, 0xc0, !PT ;  /* 0x0000ffff08087812 */ /* 0x000fe200078ec0ff */
[----:B------:R0:W-:Y:S04]  /*13c520*/  STL [R1+0xa4], R21 ;  /* 0x0000a41501007387 */ /* 0x0001e80000100800 */
[----:B------:R1:W-:Y:S04]  /*13c530*/  STL [R1+0x1f88], R20 ;  /* 0x001f881401007387 */ /* 0x0003e80000100800 */
[----:B------:R-:W3:Y:S01]  /*13c540*/  LDL.LU R11, [R1+0x608] ;  /* 0x00060800010b7983 */ /* 0x000ee20000300800 */
[----:B0-----:R-:W-:-:S03]  /*13c550*/  PRMT R21, R4, 0x3340, R0 ;  /* 0x0000334004157816 */ /* 0x001fc60000000000 */
[----:B------:R-:W3:Y:S01]  /*13c560*/  LDL.LU R13, [R1+0x52c] ;  /* 0x00052c00010d7983 */ /* 0x000ee20000300800 */
[----:B-1----:R-:W-:-:S04]  /*13c570*/  PRMT R20, R5, 0x3340, R8 ;  /* 0x0000334005147816 */ /* 0x002fc80000000008 */
[----:B------:R-:W-:Y:S02]  /*13c580*/  PRMT R24, R20, 0x5410, R21 ;  /* 0x0000541014187816 */ /* 0x000fe40000000015 */
[----:B------:R-:W-:Y:S02]  /*13c590*/  IADD3 R20, P1, R3, R17, RZ ;  /* 0x0000001103147210 */ /* 0x000fe40007f3e0ff */
[----:B------:R-:W-:Y:S02]  /*13c5a0*/  SHF.R.U32.HI R5, RZ, 0x8, R5 ;  /* 0x00000008ff057819 */ /* 0x000fe40000011605 */
[----:B------:R-:W-:Y:S01]  /*13c5b0*/  SHF.R.U32.HI R8, RZ, 0x8, R8 ;  /* 0x00000008ff087819 */ /* 0x000fe20000011608 */
[----:B------:R-:W-:Y:S01]  /*13c5c0*/  IMAD.X R21, R2, 0x1, R15, P1 ;  /* 0x0000000102157824 */ /* 0x000fe200008e060f */
[----:B------:R-:W-:Y:S02]  /*13c5d0*/  LOP3.LUT R5, R5, 0xffff, RZ, 0xc0, !PT ;  /* 0x0000ffff05057812 */ /* 0x000fe400078ec0ff */
[----:B------:R-:W-:Y:S01]  /*13c5e0*/  LOP3.LUT R8, R8, 0xffff, RZ, 0xc0, !PT ;  /* 0x0000ffff08087812 */ /* 0x000fe200078ec0ff */
[----:B------:R-:W-:Y:S03]  /*13c5f0*/  STL [R1+0x1eac], R24 ;  /* 0x001eac1801007387 */ /* 0x000fe60000100800 */
[----:B------:R-:W-:Y:S01]  /*13c600*/  PRMT R8, R5, 0x3340, R8 ;  /* 0x0000334005087816 */ /* 0x000fe20000000008 */
[----:B------:R-:W-:Y:S04]  /*13c610*/  STL.64 [R1+0x11a0], R20 ;  /* 0x0011a01401007387 */ /* 0x000fe80000100a00 */
[----:B------:R0:W-:Y:S04]  /*13c620*/  STL [R1+0xa54], R8 ;  /* 0x000a540801007387 */ /* 0x0001e80000100800 */
[----:B0-----:R-:W3:Y:S01]  /*13c630*/  LDL.LU R8, [R1+0x250] ;  /* 0x0002500001087983 */ /* 0x001ee20000300800 */
[----:B--2---:R-:W-:-:S02]  /*13c640*/  LOP3.LUT R9, R9, 0xffff, RZ, 0xc0, !PT ;  /* 0x0000ffff09097812 */ /* 0x004fc400078ec0ff */
[----:B----4-:R-:W-:Y:S02]  /*13c650*/  LOP3.LUT R5, R12, 0xffff, RZ, 0xc0, !PT ;  /* 0x0000ffff0c057812 */ /* 0x010fe400078ec0ff */
[----:B------:R-:W2:Y:S02]  /*13c660*/  LDL.LU R12, [R1+0x190] ;  /* 0x00019000010c7983 */ /* 0x000ea40000300800 */
[----:B------:R-:W-:Y:S02]  /*13c670*/  PRMT R24, R5, 0x3340, R0 ;  /* 0x0000334005187816 */ /* 0x000fe40000000000 */
[----:B------:R-:W-:-:S04]  /*13c680*/  LOP3.LUT R20, R25, 0xffff, RZ, 0xc0, !PT ;  /* 0x0000ffff19147812 */ /* 0x000fc800078ec0ff */
[----:B------:R-:W-:-:S04]  /*13c690*/  PRMT R21, R9, 0x3340, R20 ;  /* 0x0000334009157816 */ /* 0x000fc80000000014 */
[----:B------:R-:W-:Y:S02]  /*13c6a0*/  PRMT R21, R21, 0x5410, R24 ;  /* 0x0000541015157816 */ /* 0x000fe40000000018 */
[----:B------:R-:W-:-:S03]  /*13c6b0*/  IADD3 R24, P1, R3, R16, RZ ;  /* 0x0000001003187210 */ /* 0x000fc60007f3e0ff */
[----:B------:R-:W-:Y:S02]  /*13c6c0*/  STL [R1+0x1ea4], R21 ;  /* 0x001ea41501007387 */ /* 0x000fe40000100800 */
[----:B------:R-:W-:Y:S02]  /*13c6d0*/  IMAD.X R25, R2, 0x1, R14, P1 ;  /* 0x0000000102197824 */ /* 0x000fe400008e060e */
[----:B------:R-:W4:Y:S01]  /*13c6e0*/  LDL.LU R2, [R1+0x6390] ;  /* 0x0063900001027983 */ /* 0x000f220000300800 */
[----:B------:R-:W-:Y:S02]  /*13c6f0*/  SHF.R.U32.HI R9, RZ, 0x8, R9 ;  /* 0x00000008ff097819 */ /* 0x000fe40000011609 */
[----:B------:R-:W-:Y:S02]  /*13c700*/  SHF.R.U32.HI R20, RZ, 0x8, R20 ;  /* 0x00000008ff147819 */ /* 0x000fe40000011614 */
[----:B------:R-:W-:Y:S02]  /*13c710*/  SHF.R.U32.HI R5, RZ, 0x8, R5 ;  /* 0x00000008ff057819 */ /* 0x000fe40000011605 */
[----:B------:R-:W-:-:S02]  /*13c720*/  LOP3.LUT R9, R9, 0xffff, RZ, 0xc0, !PT ;  /* 0x0000ffff09097812 */ /* 0x000fc400078ec0ff */
[----:B------:R-:W-:Y:S02]  /*13c730*/  LOP3.LUT R20, R20, 0xffff, RZ, 0xc0, !PT ;  /* 0x0000ffff14147812 */ /* 0x000fe400078ec0ff */
[----:B------:R-:W-:Y:S02]  /*13c740*/  LOP3.LUT R5, R5, 0xffff, RZ, 0xc0, !PT ;  /* 0x0000ffff05057812 */ /* 0x000fe400078ec0ff */
[----:B------:R-:W-:Y:S01]  /*13c750*/  PRMT R20, R9, 0x3340, R20 ;  /* 0x0000334009147816 */ /* 0x000fe20000000014 */
[----:B------:R-:W-:Y:S01]  /*13c760*/  STL.64 [R1+0x11a8], R24 ;  /* 0x0011a81801007387 */ /* 0x000fe20000100a00 */
[----:B------:R-:W-:-:S03]  /*13c770*/  PRMT R9, R5, 0x3340, R0 ;  /* 0x0000334005097816 */ /* 0x000fc60000000000 */
[----:B------:R0:W-:Y:S02]  /*13c780*/  STL [R1+0xa18], R20 ;  /* 0x000a181401007387 */ /* 0x0001e40000100800 */
[----:B0-----:R-:W-:Y:S02]  /*13c790*/  SHF.R.U32.HI R20, RZ, 0x8, R4 ;  /* 0x00000008ff147819 */ /* 0x001fe40000011604 */
[----:B------:R0:W-:Y:S02]  /*13c7a0*/  STL [R1+0xa8], R9 ;  /* 0x0000a80901007387 */ /* 0x0001e40000100800 */
[----:B------:R-:W-:-:S04]  /*13c7b0*/  LOP3.LUT R20, R20, 0xffff, RZ, 0xc0, !PT ;  /* 0x0000ffff14147812 */ /* 0x000fc800078ec0ff */
[----:B------:R-:W-:Y:S01]  /*13c7c0*/  PRMT R20, R20, 0x3340, R0 ;  /* 0x0000334014147816 */ /* 0x000fe20000000000 */
[----:B0-----:R-:W2:Y:S01]  /*13c7d0*/  LDL.LU R9, [R1+0x254] ;  /* 0x0002540001097983 */ /* 0x001ea20000300800 */
[----:B---3--:R-:W-:-:S03]  /*13c7e0*/  LOP3.LUT R21, R11, 0xffff, RZ, 0xc0, !PT ;  /* 0x0000ffff0b157812 */ /* 0x008fc600078ec0ff */
[----:B------:R-:W3:Y:S01]  /*13c7f0*/  LDL.LU R11, [R1+0x194] ;  /* 0x00019400010b7983 */ /* 0x000ee20000300800 */
[----:B------:R-:W-:Y:S02]  /*13c800*/  LOP3.LUT R5, R13, 0xffff, RZ, 0xc0, !PT ;  /* 0x0000ffff0d057812 */ /* 0x000fe400078ec0ff */
[----:B------:R-:W-:Y:S01]  /*13c810*/  SHF.R.U32.HI R4, RZ, 0x8, R21 ;  /* 0x00000008ff047819 */ /* 0x000fe20000011615 */
[----:B------:R-:W3:Y:S01]  /*13c820*/  LDL.LU R13, [R1+0x22c] ;  /* 0x00022c00010d7983 */ /* 0x000ee20000300800 */
[--C-:B------:R-:W-:Y:S02]  /*13c830*/  PRMT R21, R21, 0x3340, R5.reuse ;  /* 0x0000334015157816 */ /* 0x100fe40000000005 */
[----:B------:R-:W-:Y:S02]  /*13c840*/  SHF.R.U32.HI R5, RZ, 0x8, R5 ;  /* 0x00000008ff057819 */ /* 0x000fe40000011605 */
[----:B------:R-:W-:Y:S02]  /*13c850*/  LOP3.LUT R4, R4, 0xffff, RZ, 0xc0, !PT ;  /* 0x0000ffff04047812 */ /* 0x000fe400078ec0ff */
[----:B------:R-:W-:Y:S01]  /*13c860*/  LOP3.LUT R5, R5, 0xffff, RZ, 0xc0, !PT ;  /* 0x0000ffff05057812 */ /* 0x000fe200078ec0ff */
[----:B------:R-:W-:Y:S03]  /*13c870*/  STL [R1+0x194c], R21 ;  /* 0x00194c1501007387 */ /* 0x000fe60000100800 */
[----:B------:R-:W-:Y:S01]  /*13c880*/  PRMT R5, R4, 0x3340, R5 ;  /* 0x0000334004057816 */ /* 0x000fe20000000005 */
[----:B------:R0:W-:Y:S01]  /*13c890*/  STL [R1+0x264], R20 ;  /* 0x0002641401007387 */ /* 0x0001e20000100800 */
[----:B----4-:R-:W-:-:S03]  /*13c8a0*/  LOP3.LUT R4, R2, 0xffff, RZ, 0xc0, !PT ;  /* 0x0000ffff02047812 */ /* 0x010fc600078ec0ff */
[----:B------:R-:W4:Y:S04]  /*13c8b0*/  LDL.LU R2, [R1+0x638c] ;  /* 0x00638c0001027983 */ /* 0x000f280000300800 */
[----:B------:R1:W-:Y:S01]  /*13c8c0*/  STL [R1+0x1f7c], R5 ;  /* 0x001f7c0501007387 */ /* 0x0003e20000100800 */
[----:B0-----:R-:W-:Y:S01]  /*13c8d0*/  PRMT R20, R4, 0x3340, R0 ;  /* 0x0000334004147816 */ /* 0x001fe20000000000 */
[----:B------:R-:W-:Y:S01]  /*13c8e0*/  VIADD R3, R3, UR5 ;  /* 0x0000000503037c36 */ /* 0x000fe20008000000 */
[----:B-1----:R-:W-:Y:S01]  /*13c8f0*/  LOP3.LUT R5, R8, 0xffff, RZ, 0xc0, !PT ;  /* 0x0000ffff08057812 */ /* 0x002fe200078ec0ff */
[----:B------:R-:W-:Y:S01]  /*13c900*/  ULDC UR5, c[0x0][0x248] ;  /* 0x0000920000057ab9 */ /* 0x000fe20000000800 */
[----:B--2---:R-:W-:-:S04]  /*13c910*/  LOP3.LUT R8, R12, 0xffff, RZ, 0xc0, !PT ;  /* 0x0000ffff0c087812 */ /* 0x004fc800078ec0ff */
[--C-:B------:R-:W-:Y:S02]  /*13c920*/  PRMT R12, R5, 0x3340, R8.reuse ;  /* 0x00003340050c7816 */ /* 0x100fe40000000008 */
[----:B------:R-:W-:Y:S02]  /*13c930*/  SHF.R.U32.HI R5, RZ, 0x8, R5 ;  /* 0x00000008ff057819 */ /* 0x000fe40000011605 */
[----:B------:R-:W-:Y:S02]  /*13c940*/  SHF.R.U32.HI R8, RZ, 0x8, R8 ;  /* 0x00000008ff087819 */ /* 0x000fe40000011608 */
[----:B------:R-:W-:Y:S02]  /*13c950*/  PRMT R24, R12, 0x5410, R20 ;  /* 0x000054100c187816 */ /* 0x000fe40000000014 */
[----:B------:R-:W-:Y:S02]  /*13c960*/  SHF.R.U32.HI R4, RZ, 0x8, R4 ;  /* 0x00000008ff047819 */ /* 0x000fe40000011604 */
[----:B------:R-:W-:-:S02]  /*13c970*/  SHF.R.S32.HI R12, RZ, 0x1f, R3 ;  /* 0x0000001fff0c7819 */ /* 0x000fc40000011403 */
[----:B------:R-:W-:Y:S02]  /*13c980*/  IADD3 R20, P1, R3, R29, RZ ;  /* 0x0000001d03147210 */ /* 0x000fe40007f3e0ff */
[----:B------:R-:W-:Y:S02]  /*13c990*/  LOP3.LUT R5, R5, 0xffff, RZ, 0xc0, !PT ;  /* 0x0000ffff05057812 */ /* 0x000fe400078ec0ff */
[----:B------:R-:W-:Y:S02]  /*13c9a0*/  LOP3.LUT R8, R8, 0xffff, RZ, 0xc0, !PT ;  /* 0x0000ffff08087812 */ /* 0x000fe400078ec0ff */
[----:B------:R-:W-:Y:S01]  /*13c9b0*/  LOP3.LUT R4, R4, 0xffff, RZ, 0xc0, !PT ;  /* 0x0000ffff04047812 */ /* 0x000fe200078ec0ff */
[----:B------:R-:W-:Y:S01]  /*13c9c0*/  IMAD.X R21, R12, 0x1, R28, P1 ;  /* 0x000000010c157824 */ /* 0x000fe200008e061c */
[----:B------:R-:W-:Y:S02]  /*13c9d0*/  PRMT R8, R5, 0x3340, R8 ;  /* 0x0000334005087816 */ /* 0x000fe40000000008 */
[----:B------:R-:W-:Y:S01]  /*13c9e0*/  PRMT R5, R4, 0x3340, R0 ;  /* 0x0000334004057816 */ /* 0x000fe20000000000 */
[----:B------:R0:W-:Y:S01]  /*13c9f0*/  STL [R1+0x1e58], R24 ;  /* 0x001e581801007387 */ /* 0x0001e20000100800 */
[----:B------:R-:W-:-:S03]  /*13ca00*/  LOP3.LUT R4, R9, 0xffff, RZ, 0xc0, !PT ;  /* 0x0000ffff09047812 */ /* 0x000fc600078ec0ff */
[----:B------:R-:W-:Y:S01]  /*13ca10*/  STL.64 [R1+0x1198], R20 ;  /* 0x0011981401007387 */ /* 0x000fe20000100a00 */
[----:B------:R-:W-:-:S03]  /*13ca20*/  LOP3.LUT R9, R10, 0xffff, RZ, 0xc0, !PT ;  /* 0x0000ffff0a097812 */ /* 0x000fc600078ec0ff */
[----:B------:R-:W-:Y:S04]  /*13ca30*/  STL [R1+0xa50], R8 ;  /* 0x000a500801007387 */ /* 0x000fe80000100800 */
[----:B------:R3:W-:Y:S01]  /*13ca40*/  STL [R1+0xb0], R5 ;  /* 0x0000b00501007387 */ /* 0x0007e20000100800 */
[----:B0-----:R-:W-:Y:S02]  /*13ca50*/  PRMT R24, R9, 0x3340, R0 ;  /* 0x0000334009187816 */ /* 0x001fe40000000000 */
[----:B------:R-:W-:Y:S02]  /*13ca60*/  LOP3.LUT R7, R7, 0xffff, RZ, 0xc0, !PT ;  /* 0x0000ffff07077812 */ /* 0x000fe400078ec0ff */
[----:B---3--:R-:W-:Y:S02]  /*13ca70*/  LOP3.LUT R5, R11, 0xffff, RZ, 0xc0, !PT ;  /* 0x0000ffff0b057812 */ /* 0x008fe400078ec0ff */
[----:B------:R-:W-:-:S02]  /*13ca80*/  LOP3.LUT R8, R13, 0xffff, RZ, 0xc0, !PT ;  /* 0x0000ffff0d087812 */ /* 0x000fc400078ec0ff */
[----:B------:R-:W-:-:S04]  /*13ca90*/  PRMT R21, R4, 0x3340, R5 ;  /* 0x0000334004157816 */ /* 0x000fc80000000005 */
[----:B------:R-:W-:Y:S02]  /*13caa0*/  PRMT R25, R21, 0x5410, R24 ;  /* 0x0000541015197816 */ /* 0x000fe40000000018 */
[----:B------:R-:W-:Y:S02]  /*13cab0*/  PRMT R24, R7, 0x3340, R0 ;  /* 0x0000334007187816 */ /* 0x000fe40000000000 */
[----:B----4-:R-:W-:Y:S02]  /*13cac0*/  LOP3.LUT R20, R2, 0xffff, RZ, 0xc0, !PT ;  /* 0x0000ffff02147812 */ /* 0x010fe400078ec0ff */
[----:B------:R-:W2:Y:S02]  /*13cad0*/  LDL.LU R2, [R1+0x6388] ;  /* 0x0063880001027983 */ /* 0x000ea40000300800 */
[----:B------:R-:W-:Y:S02]  /*13cae0*/  PRMT R21, R8, 0x3340, R20 ;  /* 0x0000334008157816 */ /* 0x000fe40000000014 */
[----:B------:R-:W3:Y:S02]  /*13caf0*/  LDL.LU R10, [R1+0x6c4] ;  /* 0x0006c400010a7983 */ /* 0x000ee40000300800 */
[----:B------:R-:W-:-:S02]  /*13cb00*/  PRMT R21, R21, 0x5410, R24 ;  /* 0x0000541015157816 */ /* 0x000fc40000000018 */
[----:B------:R-:W-:Y:S01]  /*13cb10*/  IADD3 R24, P1, R3, R27, RZ ;  /* 0x0000001b03187210 */ /* 0x000fe20007f3e0ff */
[----:B------:R-:W4:Y:S04]  /*13cb20*/  LDL.LU R11, [R1+0x4ec] ;  /* 0x0004ec00010b7983 */ /* 0x000f280000300800 */
[----:B------:R-:W2:Y:S04]  /*13cb30*/  LDL.LU R13, [R1+0x598] ;  /* 0x00059800010d7983 */ /* 0x000ea80000300800 */
[----:B------:R0:W-:Y:S04]  /*13cb40*/  STL [R1+0x1e54], R25 ;  /* 0x001e541901007387 */ /* 0x0001e80000100800 */
[----:B------:R-:W-:Y:S01]  /*13cb50*/  STL [R1+0x1e50], R21 ;  /* 0x001e501501007387 */ /* 0x000fe20000100800 */
[----:B0-----:R-:W-:-:S05]  /*13cb60*/  IMAD.X R25, R12, 0x1, R26, P1 ;  /* 0x000000010c197824 */ /* 0x001fca00008e061a */
[----:B------:R0:W-:Y:S04]  /*13cb70*/  STL.64 [R1+0x1190], R24 ;  /* 0x0011901801007387 */ /* 0x0001e80000100a00 */
[----:B0-----:R-:W2:Y:S01]  /*13cb80*/  LDL.LU.64 R24, [R1+0x6380] ;  /* 0x0063800001187983 */ /* 0x001ea20000300a00 */
[----:B------:R-:W-:Y:S02]  /*13cb90*/  SHF.R.U32.HI R8, RZ, 0x8, R8 ;  /* 0x00000008ff087819 */ /* 0x000fe40000011608 */
[----:B------:R-:W-:Y:S02]  /*13cba0*/  SHF.R.U32.HI R20, RZ, 0x8, R20 ;  /* 0x00000008ff147819 */ /* 0x000fe40000011614 */
[----:B------:R-:W-:Y:S02]  /*13cbb0*/  SHF.R.U32.HI R4, RZ, 0x8, R4 ;  /* 0x00000008ff047819 */ /* 0x000fe40000011604 */
[----:B------:R-:W-:-:S02]  /*13cbc0*/  SHF.R.U32.HI R5, RZ, 0x8, R5 ;  /* 0x00000008ff057819 */ /* 0x000fc40000011605 */
[----:B------:R-:W-:Y:S02]  /*13cbd0*/  LOP3.LUT R8, R8, 0xffff, RZ, 0xc0, !PT ;  /* 0x0000ffff08087812 */ /* 0x000fe400078ec0ff */
[----:B------:R-:W-:Y:S02]  /*13cbe0*/  LOP3.LUT R20, R20, 0xffff, RZ, 0xc0, !PT ;  /* 0x0000ffff14147812 */ /* 0x000fe400078ec0ff */
[----:B------:R-:W-:Y:S02]  /*13cbf0*/  LOP3.LUT R4, R4, 0xffff, RZ, 0xc0, !PT ;  /* 0x0000ffff04047812 */ /* 0x000fe400078ec0ff */
[----:B------:R-:W-:Y:S02]  /*13cc00*/  LOP3.LUT R5, R5, 0xffff, RZ, 0xc0, !PT ;  /* 0x0000ffff05057812 */ /* 0x000fe400078ec0ff */
[----:B------:R-:W-:Y:S02]  /*13cc10*/  PRMT R20, R8, 0x3340, R20 ;  /* 0x0000334008147816 */ /* 0x000fe40000000014 */
[----:B------:R-:W-:-:S03]  /*13cc20*/  PRMT R8, R4, 0x3340, R5 ;  /* 0x0000334004087816 */ /* 0x000fc60000000005 */
[----:B------:R0:W-:Y:S01]  /*13cc30*/  STL [R1+0xa6c], R20 ;  /* 0x000a6c1401007387 */ /* 0x0001e20000100800 */
[----:B------:R-:W-:-:S04]  /*13cc40*/  SHF.R.U32.HI R7, RZ, 0x8, R7 ;  /* 0x00000008ff077819 */ /* 0x000fc80000011607 */
[----:B------:R-:W-:Y:S02]  /*13cc50*/  LOP3.LUT R7, R7, 0xffff, RZ, 0xc0, !PT ;  /* 0x0000ffff07077812 */ /* 0x000fe400078ec0ff */
[----:B0-----:R-:W-:Y:S01]  /*13cc60*/  SHF.R.U32.HI R20, RZ, 0x8, R9 ;  /* 0x00000008ff147819 */ /* 0x001fe20000011609 */
[----:B------:R-:W-:Y:S03]  /*13cc70*/  STL [R1+0xa68], R8 ;  /* 0x000a680801007387 */ /* 0x000fe60000100800 */
[----:B------:R-:W-:-:S04]  /*13cc80*/  LOP3.LUT R20, R20, 0xffff, RZ, 0xc0, !PT ;  /* 0x0000ffff14147812 */ /* 0x000fc800078ec0ff */
[--C-:B------:R-:W-:Y:S02]  /*13cc90*/  PRMT R21, R20, 0x3340, R0.reuse ;  /* 0x0000334014157816 */ /* 0x100fe40000000000 */
[----:B------:R-:W-:Y:S02]  /*13cca0*/  PRMT R20, R7, 0x3340, R0 ;  /* 0x0000334007147816 */ /* 0x000fe40000000000 */
[----:B---3--:R-:W-:Y:S02]  /*13ccb0*/  LOP3.LUT R10, R10, 0xffff, RZ, 0xc0, !PT ;  /* 0x0000ffff0a0a7812 */ /* 0x008fe400078ec0ff */
[----:B----4-:R-:W-:Y:S02]  /*13ccc0*/  LOP3.LUT R7, R11, 0xffff, RZ, 0xc0, !PT ;  /* 0x0000ffff0b077812 */ /* 0x010fe400078ec0ff */
[----:B--2---:R-:W-:-:S04]  /*13ccd0*/  LOP3.LUT R11, R13, 0xffff, RZ, 0xc0, !PT ;  /* 0x0000ffff0d0b7812 */ /* 0x004fc800078ec0ff */
[----:B------:R-:W-:Y:S02]  /*13cce0*/  PRMT R13, R10, 0x3340, R11 ;  /* 0x000033400a0d7816 */ /* 0x000fe4000000000b */
[----:B------:R-:W-:-:S05]  /*13ccf0*/  IADD3 R4, P1, R3, R25, RZ ;  /* 0x0000001903047210 */ /* 0x000fca0007f3e0ff */
[----:B------:R-:W-:-:S05]  /*13cd00*/  IMAD.X R5, R12, 0x1, R24, P1 ;  /* 0x000000010c057824 */ /* 0x000fca00008e0618 */
[----:B------:R0:W-:Y:S04]  /*13cd10*/  STL.64 [R1+0x1188], R4 ;  /* 0x0011880401007387 */ /* 0x0001e80000100a00 */
[----:B0-----:R-:W2:Y:S04]  /*13cd20*/  LDL.LU R5, [R1+0x138] ;  /* 0x0001380001057983 */ /* 0x001ea80000300800 */
[----:B------:R-:W3:Y:S04]  /*13cd30*/  LDL.LU R4, [R1+0x60c] ;  /* 0x00060c0001047983 */ /* 0x000ee80000300800 */
[----:B------:R-:W4:Y:S04]  /*13cd40*/  LDL.LU R8, [R1+0x4b0] ;  /* 0x0004b00001087983 */ /* 0x000f280000300800 */
[----:B------:R-:W4:Y:S04]  /*13cd50*/  LDL.LU R9, [R1+0x540] ;  /* 0x0005400001097983 */ /* 0x000f280000300800 */
[----:B------:R-:W-:Y:S04]  /*13cd60*/  STL [R1+0xb4], R21 ;  /* 0x0000b41501007387 */ /* 0x000fe80000100800 */
[----:B------:R0:W-:Y:S02]  /*13cd70*/  STL [R1+0xb8], R20 ;  /* 0x0000b81401007387 */ /* 0x0001e40000100800 */
[----:B0-----:R-:W-:-:S04]  /*13cd80*/  PRMT R20, R7, 0x3340, R0 ;  /* 0x0000334007147816 */ /* 0x001fc80000000000 */
[----:B------:R-:W-:Y:S02]  /*13cd90*/  PRMT R13, R13, 0x5410, R20 ;  /* 0x000054100d0d7816 */ /* 0x000fe40000000014 */
[----:B------:R-:W-:-:S05]  /*13cda0*/  IADD3 R20, P1, R3, R23, RZ ;  /* 0x0000001703147210 */ /* 0x000fca0007f3e0ff */
[----:B------:R-:W-:Y:S01]  /*13cdb0*/  IMAD.X R21, R12, 0x1, R22, P1 ;  /* 0x000000010c157824 */ /* 0x000fe200008e0616 */
[----:B------:R-:W-:Y:S04]  /*13cdc0*/  STL [R1+0x1d98], R13 ;  /* 0x001d980d01007387 */ /* 0x000fe80000100800 */
[----:B------:R0:W-:Y:S01]  /*13cdd0*/  STL.64 [R1+0x1180], R20 ;  /* 0x0011801401007387 */ /* 0x0001e20000100a00 */
[----:B------:R-:W-:Y:S02]  /*13cde0*/  SHF.R.U32.HI R10, RZ, 0x8, R10 ;  /* 0x00000008ff0a7819 */ /* 0x000fe4000001160a */
[----:B------:R-:W-:Y:S01]  /*13cdf0*/  SHF.R.U32.HI R11, RZ, 0x8, R11 ;  /* 0x00000008ff0b7819 */ /* 0x000fe2000001160b */
[----:B0-----:R-:W4:Y:S01]  /*13ce00*/  LDL.LU.64 R20, [R1+0x6378] ;  /* 0x0063780001147983 */ /* 0x001f220000300a00 */
[----:B------:R-:W-:-:S02]  /*13ce10*/  SHF.R.U32.HI R7, RZ, 0x8, R7 ;  /* 0x00000008ff077819 */ /* 0x000fc40000011607 */
[----:B------:R-:W-:Y:S01]  /*13ce20*/  LOP3.LUT R10, R10, 0xffff, RZ, 0xc0, !PT ;  /* 0x0000ffff0a0a7812 */ /* 0x000fe200078ec0ff */
[----:B------:R-:W4:Y:S01]  /*13ce30*/  LDL.LU R13, [R1+0x6c8] ;  /* 0x0006c800010d7983 */ /* 0x000f220000300800 */
[----:B------:R-:W-:Y:S02]  /*13ce40*/  LOP3.LUT R11, R11, 0xffff, RZ, 0xc0, !PT ;  /* 0x0000ffff0b0b7812 */ /* 0x000fe400078ec0ff */
[----:B------:R-:W-:Y:S02]  /*13ce50*/  LOP3.LUT R7, R7, 0xffff, RZ, 0xc0, !PT ;  /* 0x0000ffff07077812 */ /* 0x000fe400078ec0ff */
[----:B------:R-:W-:Y:S02]  /*13ce60*/  PRMT R10, R10, 0x3340, R11 ;  /* 0x000033400a0a7816 */ /* 0x000fe4000000000b */
[----:B------:R-:W-:-:S03]  /*13ce70*/  PRMT R7, R7, 0x3340, R0 ;  /* 0x0000334007077816 */ /* 0x000fc60000000000 */
[----:B------:R0:W-:Y:S04]  /*13ce80*/  STL [R1+0xa98], R10 ;  /* 0x000a980a01007387 */ /* 0x0001e80000100800 */
[----:B0-----:R-:W4:Y:S04]  /*13ce90*/  LDL.LU R10, [R1+0x4f0] ;  /* 0x0004f000010a7983 */ /* 0x001f280000300800 */
[----:B------:R0:W-:Y:S04]  /*13cea0*/  STL [R1+0x260], R7 ;  /* 0x0002600701007387 */ /* 0x0001e80000100800 */
[----:B------:R-:W4:Y:S01]  /*13ceb0*/  LDL.LU R11, [R1+0x5a0] ;  /* 0x0005a000010b7983 */ /* 0x000f220000300800 */
[----:B------:R-:W-:-:S02]  /*13cec0*/  LOP3.LUT R6, R6, 0xffff, RZ, 0xc0, !PT ;  /* 0x0000ffff06067812 */ /* 0x000fc400078ec0ff */
[----:B------:R-:W-:-:S03]  /*13ced0*/  LOP3.LUT R2, R2, 0xffff, RZ, 0xc0, !PT ;  /* 0x0000ffff02027812 */ /* 0x000fc600078ec0ff */
[----:B------:R1:W-:Y:S01]  /*13cee0*/  STL [R1+0x2028], R6 ;  /* 0x0020280601007387 */ /* 0x0003e20000100800 */
[----:B0-----:R-:W-:Y:S02]  /*13cef0*/  PRMT R7, R6, 0x3340, R0 ;  /* 0x0000334006077816 */ /* 0x001fe40000000000 */
[----:B--2---:R-:W-:-:S04]  /*13cf00*/  LOP3.LUT R5, R5, 0xffff, RZ, 0xc0, !PT ;  /* 0x0000ffff05057812 */ /* 0x004fc800078ec0ff */
[----:B-1----:R-:W-:Y:S02]  /*13cf10*/  PRMT R6, R2, 0x3340, R5 ;  /* 0x0000334002067816 */ /* 0x002fe40000000005 */
[----:B---3--:R-:W-:Y:S02]  /*13cf20*/  LOP3.LUT R4, R4, 0xffff, RZ, 0xc0, !PT ;  /* 0x0000ffff04047812 */ /* 0x008fe400078ec0ff */
[----:B------:R-:W-:Y:S02]  /*13cf30*/  PRMT R6, R6, 0x5410, R7 ;  /* 0x0000541006067816 */ /* 0x000fe40000000007 */
[----:B----4-:R-:W-:Y:S02]  /*13cf40*/  LOP3.LUT R8, R8, 0xffff, RZ, 0xc0, !PT ;  /* 0x0000ffff08087812 */ /* 0x010fe400078ec0ff */
[----:B------:R-:W-:Y:S01]  /*13cf50*/  LOP3.LUT R9, R9, 0xffff, RZ, 0xc0, !PT ;  /* 0x0000ffff09097812 */ /* 0x000fe200078ec0ff */
[----:B------:R0:W-:Y:S01]  /*13cf60*/  STL [R1+0x1fd8], R6 ;  /* 0x001fd80601007387 */ /* 0x0001e20000100800 */
[----:B------:R-:W-:-:S02]  /*13cf70*/  PRMT R7, R8, 0x3340, R0 ;  /* 0x0000334008077816 */ /* 0x000fc40000000000 */
[----:B0-----:R-:W-:-:S04]  /*13cf80*/  PRMT R6, R4, 0x3340, R9 ;  /* 0x0000334004067816 */ /* 0x001fc80000000009 */
[----:B------:R-:W-:-:S05]  /*13cf90*/  PRMT R7, R6, 0x5410, R7 ;  /* 0x0000541006077816 */ /* 0x000fca0000000007 */
[----:B------:R0:W-:Y:S01]  /*13cfa0*/  STL [R1+0x1d94], R7 ;  /* 0x001d940701007387 */ /* 0x0001e20000100800 */
[----:B------:R-:W-:Y:S02]  /*13cfb0*/  SHF.R.U32.HI R2, RZ, 0x8, R2 ;  /* 0x00000008ff027819 */ /* 0x000fe40000011602 */
[----:B------:R-:W-:Y:S02]  /*13cfc0*/  SHF.R.U32.HI R5, RZ, 0x8, R5 ;  /* 0x00000008ff057819 */ /* 0x000fe40000011605 */
[----:B------:R-:W-:Y:S02]  /*13cfd0*/  SHF.R.U32.HI R4, RZ, 0x8, R4 ;  /* 0x00000008ff047819 */ /* 0x000fe40000011604 */
[----:B------:R-:W-:Y:S02]  /*13cfe0*/  LOP3.LUT R2, R2, 0xffff, RZ, 0xc0, !PT ;  /* 0x0000ffff02027812 */ /* 0x000fe400078ec0ff */
[----:B------:R-:W-:-:S05]  /*13cff0*/  IADD3 R6, P1, R3, R21, RZ ;  /* 0x0000001503067210 */ /* 0x000fca0007f3e0ff */
[----:B0-----:R-:W-:-:S05]  /*13d000*/  IMAD.X R7, R12, 0x1, R20, P1 ;  /* 0x000000010c077824 */ /* 0x001fca00008e0614 */
[----:B------:R0:W-:Y:S04]  /*13d010*/  STL.64 [R1+0x1170], R6 ;  /* 0x0011700601007387 */ /* 0x0001e80000100a00 */
[----:B0-----:R-:W2:Y:S04]  /*13d020*/  LDL.LU.64 R6, [R1+0x6370] ;  /* 0x0063700001067983 */ /* 0x001ea80000300a00 */
[----:B------:R0:W-:Y:S01]  /*13d030*/  STL.64 [R1+0x6340], R20 ;  /* 0x0063401401007387 */ /* 0x0001e20000100a00 */
[----:B------:R-:W-:Y:S02]  /*13d040*/  LOP3.LUT R13, R13, 0xffff, RZ, 0xc0, !PT ;  /* 0x0000ffff0d0d7812 */ /* 0x000fe400078ec0ff */
[----:B0-----:R-:W-:-:S02]  /*13d050*/  SHF.R.U32.HI R20, RZ, 0x8, R9 ;  /* 0x00000008ff147819 */ /* 0x001fc40000011609 */
[----:B------:R-:W-:Y:S01]  /*13d060*/  LOP3.LUT R21, R5, 0xffff, RZ, 0xc0, !PT ;  /* 0x0000ffff05157812 */ /* 0x000fe200078ec0ff */
[----:B------:R-:W3:Y:S01]  /*13d070*/  LDL.LU R9, [R1+0x33c] ;  /* 0x00033c0001097983 */ /* 0x000ee20000300800 */
[----:B------:R-:W-:Y:S02]  /*13d080*/  LOP3.LUT R5, R4, 0xffff, RZ, 0xc0, !PT ;  /* 0x0000ffff04057812 */ /* 0x000fe400078ec0ff */
[----:B------:R-:W-:Y:S01]  /*13d090*/  LOP3.LUT R20, R20, 0xffff, RZ, 0xc0, !PT ;  /* 0x0000ffff14147812 */ /* 0x000fe200078ec0ff */
[----:B------:R-:W4:Y:S01]  /*13d0a0*/  LDL.LU R4, [R1+0x1c4] ;  /* 0x0001c40001047983 */ /* 0x000f220000300800 */
[----:B------:R-:W-:Y:S02]  /*13d0b0*/  PRMT R2, R2, 0x3340, R21 ;  /* 0x0000334002027816 */ /* 0x000fe40000000015 */
[----:B------:R-:W-:Y:S02]  /*13d0c0*/  PRMT R5, R5, 0x3340, R20 ;  /* 0x0000334005057816 */ /* 0x000fe40000000014 */
[----:B------:R-:W-:Y:S01]  /*13d0d0*/  LOP3.LUT R20, R11, 0xffff, RZ, 0xc0, !PT ;  /* 0x0000ffff0b147812 */ /* 0x000fe200078ec0ff */
[----:B------:R0:W-:Y:S04]  /*13d0e0*/  STL [R1+0x5cec], R2 ;  /* 0x005cec0201007387 */ /* 0x0001e80000100800 */
[----:B------:R1:W-:Y:S01]  /*13d0f0*/  STL [R1+0xa48], R5 ;  /* 0x000a480501007387 */ /* 0x0003e20000100800 */
[----:B0-----:R-:W-:-:S04]  /*13d100*/  LOP3.LUT R2, R10, 0xffff, RZ, 0xc0, !PT ;  /* 0x0000ffff0a027812 */ /* 0x001fc800078ec0ff */
[----:B------:R-:W-:Y:S02]  /*13d110*/  PRMT R10, R2, 0x3340, R0 ;  /* 0x00003340020a7816 */ /* 0x000fe40000000000 */
[----:B-1----:R-:W-:-:S04]  /*13d120*/  PRMT R5, R13, 0x3340, R20 ;  /* 0x000033400d057816 */ /* 0x002fc80000000014 */
[----:B------:R-:W-:Y:S02]  /*13d130*/  PRMT R21, R5, 0x5410, R10 ;  /* 0x0000541005157816 */ /* 0x000fe4000000000a */
[----:B------:R-:W-:Y:S01]  /*13d140*/  IADD3 R10, P1, R3, R19, RZ ;  /* 0x00000013030a7210 */ /* 0x000fe20007f3e0ff */
[----:B------:R-:W2:Y:S04]  /*13d150*/  LDL.LU R5, [R1+0x34c] ;  /* 0x00034c0001057983 */ /* 0x000ea80000300800 */
[----:B------:R-:W-:Y:S01]  /*13d160*/  IMAD.X R11, R12, 0x1, R18, P1 ;  /* 0x000000010c0b7824 */ /* 0x000fe200008e0612 */
[----:B------:R-:W-:Y:S04]  /*13d170*/  STL [R1+0x1d90], R21 ;  /* 0x001d901501007387 */ /* 0x000fe80000100800 */
[----:B------:R0:W-:Y:S04]  /*13d180*/  STL.64 [R1+0x1178], R10 ;  /* 0x0011780a01007387 */ /* 0x0001e80000100a00 */
[----:B0-----:R-:W4:Y:S01]  /*13d190*/  LDL.LU.64 R10, [R1+0x6368] ;  /* 0x00636800010a7983 */ /* 0x001f220000300a00 */
[----:B------:R-:W-:-:S02]  /*13d1a0*/  SHF.R.U32.HI R13, RZ, 0x8, R13 ;  /* 0x00000008ff0d7819 */ /* 0x000fc4000001160d */
[----:B------:R-:W-:Y:S02]  /*13d1b0*/  SHF.R.U32.HI R20, RZ, 0x8, R20 ;  /* 0x00000008ff147819 */ /* 0x000fe40000011614 */
[----:B------:R-:W-:Y:S02]  /*13d1c0*/  SHF.R.U32.HI R2, RZ, 0x8, R2 ;  /* 0x00000008ff027819 */ /* 0x000fe40000011602 */
[----:B------:R-:W-:Y:S02]  /*13d1d0*/  LOP3.LUT R13, R13, 0xffff, RZ, 0xc0, !PT ;  /* 0x0000ffff0d0d7812 */ /* 0x000fe400078ec0ff */
[----:B------:R-:W-:Y:S02]  /*13d1e0*/  LOP3.LUT R20, R20, 0xffff, RZ, 0xc0, !PT ;  /* 0x0000ffff14147812 */ /* 0x000fe400078ec0ff */
[----:B------:R-:W-:Y:S02]  /*13d1f0*/  LOP3.LUT R2, R2, 0xffff, RZ, 0xc0, !PT ;  /* 0x0000ffff02027812 */ /* 0x000fe400078ec0ff */
[----:B------:R-:W-:-:S02]  /*13d200*/  PRMT R13, R13, 0x3340, R20 ;  /* 0x000033400d0d7816 */ /* 0x000fc40000000014 */
[----:B------:R-:W-:Y:S02]  /*13d210*/  PRMT R2, R2, 0x3340, R0 ;  /* 0x0000334002027816 */ /* 0x000fe40000000000 */
[----:B------:R-:W-:Y:S01]  /*13d220*/  IADD3 R20, P1, R3, R17, RZ ;  /* 0x0000001103147210 */ /* 0x000fe20007f3e0ff */
[----:B------:R-:W-:Y:S04]  /*13d230*/  STL [R1+0x9b4], R13 ;  /* 0x0009b40d01007387 */ /* 0x000fe80000100800 */
[----:B------:R0:W-:Y:S01]  /*13d240*/  STL [R1+0x258], R2 ;  /* 0x0002580201007387 */ /* 0x0001e20000100800 */
[----:B------:R-:W-:Y:S01]  /*13d250*/  IMAD.X R21, R12, 0x1, R15, P1 ;  /* 0x000000010c157824 */ /* 0x000fe200008e060f */
[----:B0-----:R-:W-:Y:S02]  /*13d260*/  SHF.R.U32.HI R2, RZ, 0x8, R8 ;  /* 0x00000008ff027819 */ /* 0x001fe40000011608 */
[----:B------:R-:W2:Y:S02]  /*13d270*/  LDL.LU R8, [R1+0x4fc] ;  /* 0x0004fc0001087983 */ /* 0x000ea40000300800 */
[----:B------:R-:W-:-:S02]  /*13d280*/  LOP3.LUT R2, R2, 0xffff, RZ, 0xc0, !PT ;  /* 0x0000ffff02027812 */ /* 0x000fc400078ec0ff */
[----:B------:R0:W-:Y:S04]  /*13d290*/  STL.64 [R1+0x1168], R20 ;  /* 0x0011681401007387 */ /* 0x0001e80000100a00 */
[----:B------:R-:W2:Y:S01]  /*13d2a0*/  LDL.LU R13, [R1+0x6cc] ;  /* 0x0006cc00010d7983 */ /* 0x000ea20000300800 */
[----:B0-----:R-:W-:-:S05]  /*13d2b0*/  PRMT R20, R2, 0x3340, R0 ;  /* 0x0000334002147816 */ /* 0x001fca0000000000 */
[----:B------:R0:W-:Y:S01]  /*13d2c0*/  STL [R1+0x25c], R20 ;  /* 0x00025c1401007387 */ /* 0x0001e20000100800 */
[----:B---3--:R-:W-:Y:S02]  /*13d2d0*/  LOP3.LUT R2, R9, 0xffff, RZ, 0xc0, !PT ;  /* 0x0000ffff09027812 */ /* 0x008fe400078ec0ff */
[----:B----4-:R-:W-:Y:S02]  /*13d2e0*/  LOP3.LUT R9, R10, 0xffff, RZ, 0xc0, !PT ;  /* 0x0000ffff0a097812 */ /* 0x010fe400078ec0ff */
[----:B------:R-:W3:Y:S01]  /*13d2f0*/  LDL.LU R10, [R1+0x6360] ;  /* 0x00636000010a7983 */ /* 0x000ee20000300800 */
[----:B------:R-:W-:Y:S02]  /*13d300*/  LOP3.LUT R4, R4, 0xffff, RZ, 0xc0, !PT ;  /* 0x0000ffff04047812 */ /* 0x000fe400078ec0ff */
[----:B------:R-:W-:Y:S02]  /*13d310*/  PRMT R21, R9, 0x3340, R0 ;  /* 0x0000334009157816 */ /* 0x000fe40000000000 */
[----:B0-----:R-:W-:-:S04]  /*13d320*/  PRMT R20, R2, 0x3340, R4 ;  /* 0x0000334002147816 */ /* 0x001fc80000000004 */
[----:B------:R-:W-:Y:S02]  /*13d330*/  PRMT R21, R20, 0x5410, R21 ;  /* 0x0000541014157816 */ /* 0x000fe40000000015 */
[----:B------:R-:W-:Y:S02]  /*13d340*/  IADD3 R20, P1, R3, R16, RZ ;  /* 0x0000001003147210 */ /* 0x000fe40007f3e0ff */
[----:B------:R-:W-:Y:S01]  /*13d350*/  SHF.R.U32.HI R2, RZ, 0x8, R2 ;  /* 0x00000008ff027819 */ /* 0x000fe20000011602 */
[----:B------:R0:W-:Y:S01]  /*13d360*/  STL [R1+0x1d74], R21 ;  /* 0x001d741501007387 */ /* 0x0001e20000100800 */
[----:B------:R-:W-:Y:S02]  /*13d370*/  SHF.R.U32.HI R4, RZ, 0x8, R4 ;  /* 0x00000008ff047819 */ /* 0x000fe40000011604 */
[----:B------:R-:W-:Y:S02]  /*13d380*/  LOP3.LUT R2, R2, 0xffff, RZ, 0xc0, !PT ;  /* 0x0000ffff02027812 */ /* 0x000fe400078ec0ff */
[----:B------:R-:W-:Y:S01]  /*13d390*/  LOP3.LUT R4, R4, 0xffff, RZ, 0xc0, !PT ;  /* 0x0000ffff04047812 */ /* 0x000fe200078ec0ff */
[----:B0-----:R-:W-:-:S02]  /*13d3a0*/  IMAD.X R21, R12, 0x1, R14, P1 ;  /* 0x000000010c157824 */ /* 0x001fc400008e060e */
[----:B------:R-:W4:Y:S04]  /*13d3b0*/  LDL.LU R12, [R1+0x635c] ;  /* 0x00635c00010c7983 */ /* 0x000f280000300800 */
[----:B------:R0:W-:Y:S02]  /*13d3c0*/  STL.64 [R1+0x1160], R20 ;  /* 0x0011601401007387 */ /* 0x0001e40000100a00 */
[----:B0-----:R-:W-:Y:S02]  /*13d3d0*/  PRMT R20, R2, 0x3340, R4 ;  /* 0x0000334002147816 */ /* 0x001fe40000000004 */
[----:B--2---:R-:W-:-:S03]  /*13d3e0*/  LOP3.LUT R4, R5, 0xffff, RZ, 0xc0, !PT ;  /* 0x0000ffff05047812 */ /* 0x004fc600078ec0ff */
[----:B------:R0:W-:Y:S01]  /*13d3f0*/  STL [R1+0x9b0], R20 ;  /* 0x0009b01401007387 */ /* 0x0001e20000100800 */
[----:B---3--:R-:W-:-:S03]  /*13d400*/  LOP3.LUT R5, R10, 0xffff, RZ, 0xc0, !PT ;  /* 0x0000ffff0a057812 */ /* 0x008fc600078ec0ff */
[----:B------:R-:W2:Y:S01]  /*13d410*/  LDL.LU R10, [R1+0x6358] ;  /* 0x00635800010a7983 */ /* 0x000ea20000300800 */
[----:B------:R-:W-:Y:S02]  /*13d420*/  LOP3.LUT R2, R7, 0xffff, RZ, 0xc0, !PT ;  /* 0x0000ffff07027812 */ /* 0x000fe400078ec0ff */
[--C-:B0-----:R-:W-:Y:S01]  /*13d430*/  PRMT R20, R4, 0x3340, R5.reuse ;  /* 0x0000334004147816 */ /* 0x101fe20000000005 */
[----:B------:R-:W3:Y:S01]  /*13d440*/  LDL.LU R7, [R1+0x234] ;  /* 0x0002340001077983 */ /* 0x000ee20000300800 */
[----:B------:R-:W-:Y:S02]  /*13d450*/  PRMT R21, R2, 0x3340, R0 ;  /* 0x0000334002157816 */ /* 0x000fe40000000000 */
[----:B------:R-:W-:Y:S02]  /*13d460*/  SHF.R.U32.HI R4, RZ, 0x8, R4 ;  /* 0x00000008ff047819 */ /* 0x000fe40000011604 */
[----:B------:R-:W-:Y:S02]  /*13d470*/  SHF.R.U32.HI R5, RZ, 0x8, R5 ;  /* 0x00000008ff057819 */ /* 0x000fe40000011605 */
[----:B------:R-:W-:-:S02]  /*13d480*/  SHF.R.U32.HI R2, RZ, 0x8, R2 ;  /* 0x00000008ff027819 */ /* 0x000fc40000011602 */
[----:B------:R-:W-:Y:S02]  /*13d490*/  PRMT R20, R20, 0x5410, R21 ;  /* 0x0000541014147816 */ /* 0x000fe40000000015 */
[----:B------:R-:W-:Y:S02]  /*13d4a0*/  LOP3.LUT R4, R4, 0xffff, RZ, 0xc0, !PT ;  /* 0x0000ffff04047812 */ /* 0x000fe400078ec0ff */
[----:B------:R-:W-:Y:S02]  /*13d4b0*/  LOP3.LUT R5, R5, 0xffff, RZ, 0xc0, !PT ;  /* 0x0000ffff05057812 */ /* 0x000fe400078ec0ff */
[----:B------:R-:W-:Y:S01]  /*13d4c0*/  LOP3.LUT R2, R2, 0xffff, RZ, 0xc0, !PT ;  /* 0x0000ffff02027812 */ /* 0x000fe200078ec0ff */
[----:B------:R0:W-:Y:S01]  /*13d4d0*/  STL [R1+0x1cc8], R20 ;  /* 0x001cc81401007387 */ /* 0x0001e20000100800 */
[----:B------:R-:W-:Y:S02]  /*13d4e0*/  PRMT R5, R4, 0x3340, R5 ;  /* 0x0000334004057816 */ /* 0x000fe40000000005 */
[----:B------:R-:W-:-:S02]  /*13d4f0*/  PRMT R4, R2, 0x3340, R0 ;  /* 0x0000334002047816 */ /* 0x000fc40000000000 */
[----:B------:R-:W-:Y:S01]  /*13d500*/  LOP3.LUT R2, R13, 0xffff, RZ, 0xc0, !PT ;  /* 0x0000ffff0d027812 */ /* 0x000fe200078ec0ff */
[----:B------:R1:W-:Y:S01]  /*13d510*/  STL [R1+0x9a0], R5 ;  /* 0x0009a00501007387 */ /* 0x0003e20000100800 */
[----:B0-----:R-:W-:-:S03]  /*13d520*/  LOP3.LUT R20, R8, 0xffff, RZ, 0xc0, !PT ;  /* 0x0000ffff08147812 */ /* 0x001fc600078ec0ff */
[----:B------:R0:W-:Y:S01]  /*13d530*/  STL [R1+0x254], R4 ;  /* 0x0002540401007387 */ /* 0x0001e20000100800 */
[----:B------:R-:W-:Y:S01]  /*13d540*/  VIADD R3, R3, UR5 ;  /* 0x0000000503037c36 */ /* 0x000fe20008000000 */
[----:B------:R-:W-:Y:S01]  /*13d550*/  SHF.R.U32.HI R9, RZ, 0x8, R9 ;  /* 0x00000008ff097819 */ /* 0x000fe20000011609 */
[----:B------:R-:W-:Y:S01]  /*13d560*/  ULDC UR5, c[0x0][0x248] ;  /* 0x0000920000057ab9 */ /* 0x000fe20000000800 */
[----:B------:R-:W4:Y:S01]  /*13d570*/  LDL.LU R13, [R1+0x238] ;  /* 0x00023800010d7983 */ /* 0x000f220000300800 */
[----:B-1----:R-:W-:Y:S02]  /*13d580*/  PRMT R5, R20, 0x3340, R0 ;  /* 0x0000334014057816 */ /* 0x002fe40000000000 */
[----:B--2---:R-:W-:-:S04]  /*13d590*/  LOP3.LUT R8, R10, 0xffff, RZ, 0xc0, !PT ;  /* 0x0000ffff0a087812 */ /* 0x004fc800078ec0ff */
[----:B0-----:R-:W-:-:S04]  /*13d5a0*/  PRMT R4, R2, 0x3340, R8 ;  /* 0x0000334002047816 */ /* 0x001fc80000000008 */
[----:B------:R-:W-:Y:S02]  /*13d5b0*/  PRMT R4, R4, 0x5410, R5 ;  /* 0x0000541004047816 */ /* 0x000fe40000000005 */
[----:B------:R-:W-:-:S03]  /*13d5c0*/  SHF.R.S32.HI R10, RZ, 0x1f, R3 ;  /* 0x0000001fff0a7819 */ /* 0x000fc60000011403 */
[----:B------:R0:W-:Y:S02]  /*13d5d0*/  STL [R1+0x1ccc], R4 ;  /* 0x001ccc0401007387 */ /* 0x0001e40000100800 */
[----:B0-----:R-:W-:-:S05]  /*13d5e0*/  IADD3 R4, P1, R3, R29, RZ ;  /* 0x0000001d03047210 */ /* 0x001fca0007f3e0ff */
[----:B------:R-:W-:-:S05]  /*13d5f0*/  IMAD.X R5, R10, 0x1, R28, P1 ;  /* 0x000000010a057824 */ /* 0x000fca00008e061c */
[----:B------:R0:W-:Y:S04]  /*13d600*/  STL.64 [R1+0x1150], R4 ;  /* 0x0011500401007387 */ /* 0x0001e80000100a00 */
[----:B0-----:R-:W2:Y:S01]  /*13d610*/  LDL.LU.64 R4, [R1+0x6350] ;  /* 0x0063500001047983 */ /* 0x001ea20000300a00 */
[----:B------:R-:W-:Y:S02]  /*13d620*/  SHF.R.U32.HI R2, RZ, 0x8, R2 ;  /* 0x00000008ff027819 */ /* 0x000fe40000011602 */
[----:B------:R-:W-:Y:S02]  /*13d630*/  SHF.R.U32.HI R8, RZ, 0x8, R8 ;  /* 0x00000008ff087819 */ /* 0x000fe40000011608 */
[----:B------:R-:W-:Y:S02]  /*13d640*/  LOP3.LUT R9, R9, 0xffff, RZ, 0xc0, !PT ;  /* 0x0000ffff09097812 */ /* 0x000fe400078ec0ff */
[----:B------:R-:W-:-:S02]  /*13d650*/  LOP3.LUT R2, R2, 0xffff, RZ, 0xc0, !PT ;  /* 0x0000ffff02027812 */ /* 0x000fc400078ec0ff */
[----:B------:R-:W-:Y:S02]  /*13d660*/  LOP3.LUT R8, R8, 0xffff, RZ, 0xc0, !PT ;  /* 0x0000ffff08087812 */ /* 0x000fe400078ec0ff */
[----:B------:R-:W-:Y:S02]  /*13d670*/  PRMT R9, R9, 0x3340, R0 ;  /* 0x0000334009097816 */ /* 0x000fe40000000000 */
[----:B------:R-:W-:Y:S02]  /*13d680*/  PRMT R8, R2, 0x3340, R8 ;  /* 0x0000334002087816 */ /* 0x000fe40000000008 */
[----:B---3--:R-:W-:Y:S01]  /*13d690*/  LOP3.LUT R7, R7, 0xffff, RZ, 0xc0, !PT ;  /* 0x0000ffff07077812 */ /* 0x008fe200078ec0ff */
[----:B------:R0:W-:Y:S04]  /*13d6a0*/  STL [R1+0x250], R9 ;  /* 0x0002500901007387 */ /* 0x0001e80000100800 */
[----:B------:R1:W-:Y:S01]  /*13d6b0*/  STL [R1+0x9a4], R8 ;  /* 0x0009a40801007387 */ /* 0x0003e20000100800 */
[----:B--2---:R-:W-:-:S02]  /*13d6c0*/  LOP3.LUT R2, R4, 0xffff, RZ, 0xc0, !PT ;  /* 0x0000ffff04027812 */ /* 0x004fc400078ec0ff */
[----:B----4-:R-:W-:Y:S02]  /*13d6d0*/  LOP3.LUT R4, R12, 0xffff, RZ, 0xc0, !PT ;  /* 0x0000ffff0c047812 */ /* 0x010fe400078ec0ff */
[----:B0-----:R-:W-:Y:S02]  /*13d6e0*/  PRMT R9, R2, 0x3340, R0 ;  /* 0x0000334002097816 */ /* 0x001fe40000000000 */
[----:B-1----:R-:W-:-:S04]  /*13d6f0*/  PRMT R8, R7, 0x3340, R4 ;  /* 0x0000334007087816 */ /* 0x002fc80000000004 */
[----:B------:R-:W-:Y:S02]  /*13d700*/  PRMT R12, R8, 0x5410, R9 ;  /* 0x00005410080c7816 */ /* 0x000fe40000000009 */
[----:B------:R-:W-:Y:S02]  /*13d710*/  IADD3 R8, P1, R3, R27, RZ ;  /* 0x0000001b03087210 */ /* 0x000fe40007f3e0ff */
[----:B------:R-:W-:Y:S02]  /*13d720*/  SHF.R.U32.HI R4, RZ, 0x8, R4 ;  /* 0x00000008ff047819 */ /* 0x000fe40000011604 */
[----:B------:R-:W-:Y:S01]  /*13d730*/  SHF.R.U32.HI R7, RZ, 0x8, R7 ;  /* 0x00000008ff077819 */ /* 0x000fe20000011607 */
[----:B------:R-:W-:Y:S01]  /*13d740*/  IMAD.X R9, R10, 0x1, R26, P1 ;  /* 0x000000010a097824 */ /* 0x000fe200008e061a */
[----:B------:R-:W-:Y:S01]  /*13d750*/  STL [R1+0x1cc4], R12 ;  /* 0x001cc40c01007387 */ /* 0x000fe20000100800 */
[----:B------:R-:W-:Y:S02]  /*13d760*/  LOP3.LUT R4, R4, 0xffff, RZ, 0xc0, !PT ;  /* 0x0000ffff04047812 */ /* 0x000fe400078ec0ff */
[----:B------:R-:W-:Y:S01]  /*13d770*/  LOP3.LUT R7, R7, 0xffff, RZ, 0xc0, !PT ;  /* 0x0000ffff07077812 */ /* 0x000fe200078ec0ff */
[----:B------:R0:W-:Y:S03]  /*13d780*/  STL.64 [R1+0x1158], R8 ;  /* 0x0011580801007387 */ /* 0x0001e60000100a00 */
[----:B------:R-:W-:Y:S01]  /*13d790*/  PRMT R7, R7, 0x3340, R4 ;  /* 0x0000334007077816 */ /* 0x000fe20000000004 */
[----:B0-----:R-:W2:Y:S04]  /*13d7a0*/  LDL.LU R8, [R1+0x634c] ;  /* 0x00634c0001087983 */ /* 0x001ea80000300800 */
[----:B------:R-:W3:Y:S04]  /*13d7b0*/  LDL.LU R21, [R1+0x6d0] ;  /* 0x0006d00001157983 */ /* 0x000ee80000300800 */
[----:B------:R-:W4:Y:S04]  /*13d7c0*/  LDL.LU R9, [R1+0x500] ;  /* 0x0005000001097983 */ /* 0x000f280000300800 */
[----:B------:R-:W2:Y:S04]  /*13d7d0*/  LDL.LU R12, [R1+0x5b4] ;  /* 0x0005b400010c7983 */ /* 0x000ea80000300800 */
[----:B------:R-:W3:Y:S01]  /*13d7e0*/  LDL.LU R4, [R1+0x6348] ;  /* 0x0063480001047983 */ /* 0x000ee20000300800 */
[----:B------:R-:W-:-:S04]  /*13d7f0*/  SHF.R.U32.HI R2, RZ, 0x8, R2 ;  /* 0x00000008ff027819 */ /* 0x000fc80000011602 */
[----:B------:R-:W-:Y:S01]  /*13d800*/  LOP3.LUT R2, R2, 0xffff, RZ, 0xc0, !PT ;  /* 0x0000ffff02027812 */ /* 0x000fe200078ec0ff */
[----:B------:R0:W-:Y:S01]  /*13d810*/  STL [R1+0x33c], R7 ;  /* 0x00033c0701007387 */ /* 0x0001e20000100800 */
[----:B------:R-:W-:Y:S02]  /*13d820*/  LOP3.LUT R6, R6, 0xffff, RZ, 0xc0, !PT ;  /* 0x0000ffff06067812 */ /* 0x000fe400078ec0ff */
[----:B0-----:R-:W-:Y:S02]  /*13d830*/  PRMT R7, R2, 0x3340, R0 ;  /* 0x0000334002077816 */ /* 0x001fe40000000000 */
[----:B------:R-:W-:-:S03]  /*13d840*/  LOP3.LUT R2, R13, 0xffff, RZ, 0xc0, !PT ;  /* 0x0000ffff0d027812 */ /* 0x000fc600078ec0ff */
[----:B------:R0:W-:Y:S04]  /*13d850*/  STL [R1+0x248], R7 ;  /* 0x0002480701007387 */ /* 0x0001e80000100800 */
[----:B------:R1:W-:Y:S01]  /*13d860*/  STL [R1+0x2024], R6 ;  /* 0x0020240601007387 */ /* 0x0003e20000100800 */
[----:B0-----:R-:W-:Y:S02]  /*13d870*/  PRMT R7, R6, 0x3340, R0 ;  /* 0x0000334006077816 */ /* 0x001fe40000000000 */
[----:B------:R-:W-:-:S04]  /*13d880*/  SHF.R.U32.HI R20, RZ, 0x8, R20 ;  /* 0x00000008ff147819 */ /* 0x000fc80000011614 */
[----:B------:R-:W-:-:S04]  /*13d890*/  LOP3.LUT R20, R20, 0xffff, RZ, 0xc0, !PT ;  /* 0x0000ffff14147812 */ /* 0x000fc800078ec0ff */
[----:B------:R-:W-:Y:S02]  /*13d8a0*/  PRMT R20, R20, 0x3340, R0 ;  /* 0x0000334014147816 */ /* 0x000fe40000000000 */
[----:B---3--:R-:W-:-:S04]  /*13d8b0*/  LOP3.LUT R4, R4, 0xffff, RZ, 0xc0, !PT ;  /* 0x0000ffff04047812 */ /* 0x008fc800078ec0ff */
[----:B-1----:R-:W-:Y:S02]  /*13d8c0*/  PRMT R6, R2, 0x3340, R4 ;  /* 0x0000334002067816 */ /* 0x002fe40000000004 */
[----:B------:R-:W-:Y:S02]  /*13d8d0*/  SHF.R.U32.HI R2, RZ, 0x8, R2 ;  /* 0x00000008ff027819 */ /* 0x000fe40000011602 */
[----:B------:R-:W-:Y:S02]  /*13d8e0*/  PRMT R13, R6, 0x5410, R7 ;  /* 0x00005410060d7816 */ /* 0x000fe40000000007 */
[----:B------:R-:W-:Y:S02]  /*13d8f0*/  IADD3 R6, P1, R3, R25, RZ ;  /* 0x0000001903067210 */ /* 0x000fe40007f3e0ff */
[----:B------:R-:W-:Y:S02]  /*13d900*/  SHF.R.U32.HI R4, RZ, 0x8, R4 ;  /* 0x00000008ff047819 */ /* 0x000fe40000011604 */
[----:B------:R-:W-:Y:S01]  /*13d910*/  LOP3.LUT R2, R2, 0xffff, RZ, 0xc0, !PT ;  /* 0x0000ffff02027812 */ /* 0x000fe200078ec0ff */
[----:B------:R-:W-:Y:S01]  /*13d920*/  IMAD.X R7, R10, 0x1, R24, P1 ;  /* 0x000000010a077824 */ /* 0x000fe200008e0618 */
[----:B------:R-:W-:Y:S01]  /*13d930*/  LOP3.LUT R4, R4, 0xffff, RZ, 0xc0, !PT ;  /* 0x0000ffff04047812 */ /* 0x000fe200078ec0ff */
[----:B------:R-:W-:Y:S03]  /*13d940*/  STL [R1+0x1fd0], R13 ;  /* 0x001fd00d01007387 */ /* 0x000fe60000100800 */
[----:B------:R-:W-:Y:S01]  /*13d950*/  PRMT R4, R2, 0x3340, R4 ;  /* 0x0000334002047816 */ /* 0x000fe20000000004 */
[----:B------:R0:W-:Y:S01]  /*13d960*/  STL.64 [R1+0x1148], R6 ;  /* 0x0011480601007387 */ /* 0x0001e20000100a00 */
[----:B----4-:R-:W-:-:S02]  /*13d970*/  LOP3.LUT R2, R9, 0xffff, RZ, 0xc0, !PT ;  /* 0x0000ffff09027812 */ /* 0x010fc400078ec0ff */
[----:B--2---:R-:W-:Y:S01]  /*13d980*/  LOP3.LUT R12, R12, 0xffff, RZ, 0xc0, !PT ;  /* 0x0000ffff0c0c7812 */ /* 0x004fe200078ec0ff */
[----:B0-----:R-:W2:Y:S04]  /*13d990*/  LDL.LU R6, [R1+0x618] ;  /* 0x0006180001067983 */ /* 0x001ea80000300800 */
[----:B------:R-:W3:Y:S04]  /*13d9a0*/  LDL.LU R7, [R1+0x4bc] ;  /* 0x0004bc0001077983 */ /* 0x000ee80000300800 */
[----:B------:R-:W4:Y:S04]  /*13d9b0*/  LDL.LU R13, [R1+0x554] ;  /* 0x00055400010d7983 */ /* 0x000f280000300800 */
[----:B------:R0:W-:Y:S04]  /*13d9c0*/  STL [R1+0x5cf0], R4 ;  /* 0x005cf00401007387 */ /* 0x0001e80000100800 */
[----:B------:R1:W-:Y:S01]  /*13d9d0*/  STL [R1+0x24c], R20 ;  /* 0x00024c1401007387 */ /* 0x0003e20000100800 */
[----:B0-----:R-:W-:-:S02]  /*13d9e0*/  LOP3.LUT R4, R21, 0xffff, RZ, 0xc0, !PT ;  /* 0x0000ffff15047812 */ /* 0x001fc400078ec0ff */
[----:B-1----:R-:W-:Y:S02]  /*13d9f0*/  PRMT R20, R2, 0x3340, R0 ;  /* 0x0000334002147816 */ /* 0x002fe40000000000 */
[----:B------:R-:W-:-:S04]  /*13da00*/  PRMT R9, R4, 0x3340, R12 ;  /* 0x0000334004097816 */ /* 0x000fc8000000000c */
[----:B------:R-:W-:Y:S02]  /*13da10*/  PRMT R21, R9, 0x5410, R20 ;  /* 0x0000541009157816 */ /* 0x000fe40000000014 */
[----:B------:R-:W-:Y:S01]  /*13da20*/  IADD3 R20, P1, R3, R23, RZ ;  /* 0x0000001703147210 */ /* 0x000fe20007f3e0ff */
[----:B------:R-:W4:Y:S04]  /*13da30*/  LDL.LU R9, [R1+0x368] ;  /* 0x0003680001097983 */ /* 0x000f280000300800 */
[----:B------:R0:W-:Y:S02]  /*13da40*/  STL [R1+0x1ca4], R21 ;  /* 0x001ca41501007387 */ /* 0x0001e40000100800 */
[----:B0-----:R-:W-:-:S05]  /*13da50*/  IMAD.X R21, R10, 0x1, R22, P1 ;  /* 0x000000010a157824 */ /* 0x001fca00008e0616 */
[----:B------:R0:W-:Y:S04]  /*13da60*/  STL.64 [R1+0x1138], R20 ;  /* 0x0011381401007387 */ /* 0x0001e80000100a00 */
[----:B0-----:R-:W4:Y:S01]  /*13da70*/  LDL.LU.64 R20, [R1+0x6340] ;  /* 0x0063400001147983 */ /* 0x001f220000300a00 */
[----:B------:R-:W-:-:S03]  /*13da80*/  SHF.R.U32.HI R4, RZ, 0x8, R4 ;  /* 0x00000008ff047819 */ /* 0x000fc60000011604 */
[----:B------:R0:W-:Y:S01]  /*13da90*/  STL.64 [R1+0x6318], R22 ;  /* 0x0063181601007387 */ /* 0x0001e20000100a00 */
[----:B------:R-:W-:Y:S02]  /*13daa0*/  SHF.R.U32.HI R2, RZ, 0x8, R2 ;  /* 0x00000008ff027819 */ /* 0x000fe40000011602 */
[----:B------:R-:W-:Y:S02]  /*13dab0*/  LOP3.LUT R4, R4, 0xffff, RZ, 0xc0, !PT ;  /* 0x0000ffff04047812 */ /* 0x000fe400078ec0ff */
[----:B------:R-:W-:Y:S02]  /*13dac0*/  LOP3.LUT R2, R2, 0xffff, RZ, 0xc0, !PT ;  /* 0x0000ffff02027812 */ /* 0x000fe400078ec0ff */
[----:B0-----:R-:W-:Y:S01]  /*13dad0*/  SHF.R.U32.HI R22, RZ, 0x8, R12 ;  /* 0x00000008ff167819 */ /* 0x001fe2000001160c */
[----:B------:R-:W4:Y:S03]  /*13dae0*/  LDL.LU R23, [R1+0x1e4] ;  /* 0x0001e40001177983 */ /* 0x000f260000300800 */
[----:B------:R-:W-:Y:S01]  /*13daf0*/  LOP3.LUT R22, R22, 0xffff, RZ, 0xc0, !PT ;  /* 0x0000ffff16167812 */ /* 0x000fe200078ec0ff */
[----:B------:R-:W4:Y:S03]  /*13db00*/  LDL.LU R12, [R1+0x6338] ;  /* 0x00633800010c7983 */ /* 0x000f260000300800 */
[----:B------:R-:W-:-:S02]  /*13db10*/  PRMT R4, R4, 0x3340, R22 ;  /* 0x0000334004047816 */ /* 0x000fc40000000016 */
[----:B------:R-:W-:-:S03]  /*13db20*/  PRMT R22, R2, 0x3340, R0 ;  /* 0x0000334002167816 */ /* 0x000fc60000000000 */
[----:B------:R2:W-:Y:S04]  /*13db30*/  STL [R1+0x980], R4 ;  /* 0x0009800401007387 */ /* 0x0005e80000100800 */
[----:B------:R4:W-:Y:S01]  /*13db40*/  STL [R1+0xd8], R22 ;  /* 0x0000d81601007387 */ /* 0x0009e20000100800 */
[----:B--2---:R-:W-:Y:S02]  /*13db50*/  LOP3.LUT R4, R6, 0xffff, RZ, 0xc0, !PT ;  /* 0x0000ffff06047812 */ /* 0x004fe400078ec0ff */
[----:B---3--:R-:W-:Y:S02]  /*13db60*/  LOP3.LUT R2, R7, 0xffff, RZ, 0xc0, !PT ;  /* 0x0000ffff07027812 */ /* 0x008fe400078ec0ff */
[----:B----4-:R-:W-:Y:S02]  /*13db70*/  LOP3.LUT R22, R13, 0xffff, RZ, 0xc0, !PT ;  /* 0x0000ffff0d167812 */ /* 0x010fe400078ec0ff */
[----:B------:R-:W-:Y:S01]  /*13db80*/  PRMT R7, R2, 0x3340, R0 ;  /* 0x0000334002077816 */ /* 0x000fe20000000000 */
[----:B------:R-:W2:Y:S01]  /*13db90*/  LDL.LU R13, [R1+0x23c] ;  /* 0x00023c00010d7983 */ /* 0x000ea20000300800 */
[----:B------:R-:W-:-:S04]  /*13dba0*/  PRMT R6, R4, 0x3340, R22 ;  /* 0x0000334004067816 */ /* 0x000fc80000000016 */
[----:B------:R-:W-:-:S05]  /*13dbb0*/  PRMT R7, R6, 0x5410, R7 ;  /* 0x0000541006077816 */ /* 0x000fca0000000007 */
[----:B------:R0:W-:Y:S01]  /*13dbc0*/  STL [R1+0x1c94], R7 ;  /* 0x001c940701007387 */ /* 0x0001e20000100800 */
[----:B------:R-:W-:Y:S02]  /*13dbd0*/  SHF.R.U32.HI R4, RZ, 0x8, R4 ;  /* 0x00000008ff047819 */ /* 0x000fe40000011604 */
[----:B------:R-:W-:Y:S02]  /*13dbe0*/  SHF.R.U32.HI R2, RZ, 0x8, R2 ;  /* 0x00000008ff027819 */ /* 0x000fe40000011602 */
[----:B------:R-:W-:Y:S02]  /*13dbf0*/  LOP3.LUT R4, R4, 0xffff, RZ, 0xc0, !PT ;  /* 0x0000ffff04047812 */ /* 0x000fe400078ec0ff */
[----:B------:R-:W-:-:S04]  /*13dc00*/  LOP3.LUT R2, R2, 0xffff, RZ, 0xc0, !PT ;  /* 0x0000ffff02027812 */ /* 0x000fc800078ec0ff */
[----:B------:R-:W-:Y:S02]  /*13dc10*/  PRMT R2, R2, 0x3340, R0 ;  /* 0x0000334002027816 */ /* 0x000fe40000000000 */
[----:B------:R-:W-:-:S05]  /*13dc20*/  IADD3 R6, P1, R3, R21, RZ ;  /* 0x0000001503067210 */ /* 0x000fca0007f3e0ff */
[----:B0-----:R-:W-:-:S05]  /*13dc30*/  IMAD.X R7, R10, 0x1, R20, P1 ;  /* 0x000000010a077824 */ /* 0x001fca00008e0614 */
[----:B------:R0:W-:Y:S04]  /*13dc40*/  STL.64 [R1+0x1140], R6 ;  /* 0x0011400601007387 */ /* 0x0001e80000100a00 */
[----:B0-----:R-:W3:Y:S04]  /*13dc50*/  LDL.LU.64 R6, [R1+0x6330] ;  /* 0x0063300001067983 */ /* 0x001ee80000300a00 */
[----:B------:R0:W-:Y:S02]  /*13dc60*/  STL.64 [R1+0x6308], R20 ;  /* 0x0063081401007387 */ /* 0x0001e40000100a00 */
[----:B0-----:R-:W-:-:S04]  /*13dc70*/  SHF.R.U32.HI R20, RZ, 0x8, R22 ;  /* 0x00000008ff147819 */ /* 0x001fc80000011616 */
[----:B------:R-:W-:-:S04]  /*13dc80*/  LOP3.LUT R20, R20, 0xffff, RZ, 0xc0, !PT ;  /* 0x0000ffff14147812 */ /* 0x000fc800078ec0ff */
[----:B------:R-:W-:Y:S02]  /*13dc90*/  PRMT R20, R4, 0x3340, R20 ;  /* 0x0000334004147816 */ /* 0x000fe40000000014 */
[----:B------:R-:W-:-:S03]  /*13dca0*/  LOP3.LUT R4, R9, 0xffff, RZ, 0xc0, !PT ;  /* 0x0000ffff09047812 */ /* 0x000fc600078ec0ff */
[----:B------:R-:W-:Y:S04]  /*13dcb0*/  STL [R1+0x968], R20 ;  /* 0x0009681401007387 */ /* 0x000fe80000100800 */
[----:B------:R-:W4:Y:S04]  /*13dcc0*/  LDL.LU R9, [R1+0x378] ;  /* 0x0003780001097983 */ /* 0x000f280000300800 */
[----:B------:R0:W-:Y:S02]  /*13dcd0*/  STL [R1+0xdc], R2 ;  /* 0x0000dc0201007387 */ /* 0x0001e40000100800 */
[----:B0-----:R-:W-:-:S02]  /*13dce0*/  LOP3.LUT R2, R11, 0xffff, RZ, 0xc0, !PT ;  /* 0x0000ffff0b027812 */ /* 0x001fc400078ec0ff */
[----:B------:R-:W4:Y:S01]  /*13dcf0*/  LDL.LU R11, [R1+0x632c] ;  /* 0x00632c00010b7983 */ /* 0x000f220000300800 */
[----:B------:R-:W-:Y:S02]  /*13dd00*/  LOP3.LUT R20, R23, 0xffff, RZ, 0xc0, !PT ;  /* 0x0000ffff17147812 */ /* 0x000fe400078ec0ff */
[----:B------:R-:W-:Y:S02]  /*13dd10*/  PRMT R22, R2, 0x3340, R0 ;  /* 0x0000334002167816 */ /* 0x000fe40000000000 */
[----:B------:R-:W-:Y:S02]  /*13dd20*/  PRMT R21, R4, 0x3340, R20 ;  /* 0x0000334004157816 */ /* 0x000fe40000000014 */
[----:B------:R-:W-:Y:S02]  /*13dd30*/  SHF.R.U32.HI R4, RZ, 0x8, R4 ;  /* 0x00000008ff047819 */ /* 0x000fe40000011604 */
[----:B------:R-:W-:Y:S02]  /*13dd40*/  SHF.R.U32.HI R20, RZ, 0x8, R20 ;  /* 0x00000008ff147819 */ /* 0x000fe40000011614 */
[----:B------:R-:W-:-:S02]  /*13dd50*/  PRMT R21, R21, 0x5410, R22 ;  /* 0x0000541015157816 */ /* 0x000fc40000000016 */
[----:B------:R-:W-:Y:S02]  /*13dd60*/  SHF.R.U32.HI R2, RZ, 0x8, R2 ;  /* 0x00000008ff027819 */ /* 0x000fe40000011602 */
[----:B------:R-:W-:Y:S02]  /*13dd70*/  IADD3 R22, P1, R3, R19, RZ ;  /* 0x0000001303167210 */ /* 0x000fe40007f3e0ff */
[----:B------:R-:W-:Y:S02]  /*13dd80*/  LOP3.LUT R4, R4, 0xffff, RZ, 0xc0, !PT ;  /* 0x0000ffff04047812 */ /* 0x000fe400078ec0ff */
[----:B------:R-:W-:Y:S02]  /*13dd90*/  LOP3.LUT R20, R20, 0xffff, RZ, 0xc0, !PT ;  /* 0x0000ffff14147812 */ /* 0x000fe400078ec0ff */
[----:B------:R-:W-:Y:S01]  /*13dda0*/  LOP3.LUT R2, R2, 0xffff, RZ, 0xc0, !PT ;  /* 0x0000ffff02027812 */ /* 0x000fe200078ec0ff */
[----:B------:R-:W-:Y:S01]  /*13ddb0*/  IMAD.X R23, R10, 0x1, R18, P1 ;  /* 0x000000010a177824 */ /* 0x000fe200008e0612 */
[----:B------:R0:W-:Y:S04]  /*13ddc0*/  STL [R1+0x1c30], R21 ;  /* 0x001c301501007387 */ /* 0x0001e80000100800 */
[----:B------:R1:W-:Y:S01]  /*13ddd0*/  STL.64 [R1+0x1130], R22 ;  /* 0x0011301601007387 */ /* 0x0003e20000100a00 */
[----:B0-----:R-:W-:-:S02]  /*13dde0*/  PRMT R21, R4, 0x3340, R20 ;  /* 0x0000334004157816 */ /* 0x001fc40000000014 */
[----:B------:R-:W-:-:S03]  /*13ddf0*/  PRMT R20, R2, 0x3340, R0 ;  /* 0x0000334002147816 */ /* 0x000fc60000000000 */
[----:B------:R-:W-:Y:S01]  /*13de00*/  STL [R1+0x95c], R21 ;  /* 0x00095c1501007387 */ /* 0x000fe20000100800 */
[----:B------:R-:W-:-:S03]  /*13de10*/  LOP3.LUT R2, R5, 0xffff, RZ, 0xc0, !PT ;  /* 0x0000ffff05027812 */ /* 0x000fc600078ec0ff */
[----:B------:R3:W-:Y:S01]  /*13de20*/  STL [R1+0xe0], R20 ;  /* 0x0000e01401007387 */ /* 0x0007e20000100800 */
[----:B-1----:R-:W-:Y:S02]  /*13de30*/  PRMT R22, R2, 0x3340, R0 ;  /* 0x0000334002167816 */ /* 0x002fe40000000000 */
[----:B--2---:R-:W-:Y:S02]  /*13de40*/  LOP3.LUT R4, R13, 0xffff, RZ, 0xc0, !PT ;  /* 0x0000ffff0d047812 */ /* 0x004fe400078ec0ff */
[----:B---3--:R-:W-:Y:S02]  /*13de50*/  LOP3.LUT R20, R6, 0xffff, RZ, 0xc0, !PT ;  /* 0x0000ffff06147812 */ /* 0x008fe400078ec0ff */
[----:B------:R-:W2:Y:S02]  /*13de60*/  LDL.LU R6, [R1+0x6328] ;  /* 0x0063280001067983 */ /* 0x000ea40000300800 */
[----:B------:R-:W-:Y:S02]  /*13de70*/  PRMT R21, R4, 0x3340, R20 ;  /* 0x0000334004157816 */ /* 0x000fe40000000014 */
[----:B------:R-:W-:Y:S01]  /*13de80*/  SHF.R.U32.HI R4, RZ, 0x8, R4 ;  /* 0x00000008ff047819 */ /* 0x000fe20000011604 */
[----:B------:R-:W3:Y:S01]  /*13de90*/  LDL.LU R5, [R1+0x50c] ;  /* 0x00050c0001057983 */ /* 0x000ee20000300800 */
[----:B------:R-:W-:-:S02]  /*13dea0*/  SHF.R.U32.HI R20, RZ, 0x8, R20 ;  /* 0x00000008ff147819 */ /* 0x000fc40000011614 */
[----:B------:R-:W-:Y:S01]  /*13deb0*/  PRMT R21, R21, 0x5410, R22 ;  /* 0x0000541015157816 */ /* 0x000fe20000000016 */
[----:B------:R-:W2:Y:S01]  /*13dec0*/  LDL.LU R13, [R1+0x6d4] ;  /* 0x0006d400010d7983 */ /* 0x000ea20000300800 */
[----:B------:R-:W-:Y:S02]  /*13ded0*/  IADD3 R22, P1, R3, R17, RZ ;  /* 0x0000001103167210 */ /* 0x000fe40007f3e0ff */
[----:B------:R-:W-:Y:S02]  /*13dee0*/  LOP3.LUT R4, R4, 0xffff, RZ, 0xc0, !PT ;  /* 0x0000ffff04047812 */ /* 0x000fe400078ec0ff */
[----:B------:R-:W-:Y:S01]  /*13def0*/  LOP3.LUT R20, R20, 0xffff, RZ, 0xc0, !PT ;  /* 0x0000ffff14147812 */ /* 0x000fe200078ec0ff */
[----:B------:R-:W-:-:S03]  /*13df00*/  IMAD.X R23, R10, 0x1, R15, P1 ;  /* 0x000000010a177824 */ /* 0x000fc600008e060f */
[----:B------:R-:W-:Y:S01]  /*13df10*/  PRMT R20, R4, 0x3340, R20 ;  /* 0x0000334004147816 */ /* 0x000fe20000000014 */
[----:B------:R0:W-:Y:S01]  /*13df20*/  STL [R1+0x1c34], R21 ;  /* 0x001c341501007387 */ /* 0x0001e20000100800 */
[----:B------:R-:W-:-:S03]  /*13df30*/  LOP3.LUT R4, R7, 0xffff, RZ, 0xc0, !PT ;  /* 0x0000ffff07047812 */ /* 0x000fc600078ec0ff */
[----:B------:R-:W-:Y:S04]  /*13df40*/  STL.64 [R1+0x1128], R22 ;  /* 0x0011281601007387 */ /* 0x000fe80000100a00 */
[----:B------:R1:W-:Y:S01]  /*13df50*/  STL [R1+0x974], R20 ;  /* 0x0009741401007387 */ /* 0x0003e20000100800 */
[----:B----4-:R-:W-:-:S03]  /*13df60*/  LOP3.LUT R9, R9, 0xffff, RZ, 0xc0, !PT ;  /* 0x0000ffff09097812 */ /* 0x010fc600078ec0ff */
[----:B------:R-:W4:Y:S01]  /*13df70*/  LDL.LU R7, [R1+0x6324] ;  /* 0x0063240001077983 */ /* 0x000f220000300800 */
[----:B0-----:R-:W-:Y:S02]  /*13df80*/  PRMT R21, R4, 0x3340, R0 ;  /* 0x0000334004157816 */ /* 0x001fe40000000000 */
[----:B------:R-:W-:-:S04]  /*13df90*/  LOP3.LUT R11, R11, 0xffff, RZ, 0xc0, !PT ;  /* 0x0000ffff0b0b7812 */ /* 0x000fc800078ec0ff */
[----:B-1----:R-:W-:-:S04]  /*13dfa0*/  PRMT R20, R9, 0x3340, R11 ;  /* 0x0000334009147816 */ /* 0x002fc8000000000b */
[----:B------:R-:W-:Y:S02]  /*13dfb0*/  PRMT R22, R20, 0x5410, R21 ;  /* 0x0000541014167816 */ /* 0x000fe40000000015 */
[----:B------:R-:W-:-:S03]  /*13dfc0*/  IADD3 R20, P1, R3, R16, RZ ;  /* 0x0000001003147210 */ /* 0x000fc60007f3e0ff */
[----:B------:R-:W-:Y:S02]  /*13dfd0*/  STL [R1+0x1c24], R22 ;  /* 0x001c241601007387 */ /* 0x000fe40000100800 */
[----:B------:R-:W-:Y:S02]  /*13dfe0*/  IMAD.X R21, R10, 0x1, R14, P1 ;  /* 0x000000010a157824 */ /* 0x000fe400008e060e */
[----:B------:R-:W4:Y:S01]  /*13dff0*/  LDL.LU R10, [R1+0x6320] ;  /* 0x00632000010a7983 */ /* 0x000f220000300800 */
[----:B------:R-:W-:Y:S02]  /*13e000*/  SHF.R.U32.HI R9, RZ, 0x8, R9 ;  /* 0x00000008ff097819 */ /* 0x000fe40000011609 */
[----:B------:R-:W-:Y:S02]  /*13e010*/  SHF.R.U32.HI R11, RZ, 0x8, R11 ;  /* 0x00000008ff0b7819 */ /* 0x000fe4000001160b */
[----:B------:R-:W-:Y:S02]  /*13e020*/  LOP3.LUT R9, R9, 0xffff, RZ, 0xc0, !PT ;  /* 0x0000ffff09097812 */ /* 0x000fe400078ec0ff */
[----:B------:R-:W-:-:S02]  /*13e030*/  LOP3.LUT R11, R11, 0xffff, RZ, 0xc0, !PT ;  /* 0x0000ffff0b0b7812 */ /* 0x000fc400078ec0ff */
[----:B------:R-:W-:Y:S02]  /*13e040*/  SHF.R.U32.HI R4, RZ, 0x8, R4 ;  /* 0x00000008ff047819 */ /* 0x000fe40000011604 */
[----:B------:R-:W-:Y:S01]  /*13e050*/  PRMT R9, R9, 0x3340, R11 ;  /* 0x0000334009097816 */ /* 0x000fe2000000000b */
[----:B------:R0:W-:Y:S01]  /*13e060*/  STL.64 [R1+0x1120], R20 ;  /* 0x0011201401007387 */ /* 0x0001e20000100a00 */
[----:B------:R-:W-:-:S03]  /*13e070*/  LOP3.LUT R4, R4, 0xffff, RZ, 0xc0, !PT ;  /* 0x0000ffff04047812 */ /* 0x000fc600078ec0ff */
[----:B------:R1:W-:Y:S01]  /*13e080*/  STL [R1+0x958], R9 ;  /* 0x0009580901007387 */ /* 0x0003e20000100800 */
[----:B------:R-:W-:-:S03]  /*13e090*/  SHF.R.U32.HI R2, RZ, 0x8, R2 ;  /* 0x00000008ff027819 */ /* 0x000fc60000011602 */
[----:B------:R-:W4:Y:S01]  /*13e0a0*/  LDL.LU R11, [R1+0x6d8] ;  /* 0x0006d800010b7983 */ /* 0x000f220000300800 */
[----:B0-----:R-:W-:-:S03]  /*13e0b0*/  PRMT R20, R4, 0x3340, R0 ;  /* 0x0000334004147816 */ /* 0x001fc60000000000 */
[----:B------:R-:W4:Y:S01]  /*13e0c0*/  LDL.LU R4, [R1+0x5cc] ;  /* 0x0005cc0001047983 */ /* 0x000f220000300800 */
[----:B------:R-:W-:-:S04]  /*13e0d0*/  LOP3.LUT R2, R2, 0xffff, RZ, 0xc0, !PT ;  /* 0x0000ffff02027812 */ /* 0x000fc800078ec0ff */
[----:B-1----:R-:W-:Y:S01]  /*13e0e0*/  PRMT R9, R2, 0x3340, R0 ;  /* 0x0000334002097816 */ /* 0x002fe20000000000 */
[----:B------:R0:W-:Y:S04]  /*13e0f0*/  STL [R1+0x240], R20 ;  /* 0x0002401401007387 */ /* 0x0001e80000100800 */
[----:B------:R4:W-:Y:S01]  /*13e100*/  STL [R1+0x244], R9 ;  /* 0x0002440901007387 */ /* 0x0009e20000100800 */
[----:B------:R-:W-:Y:S01]  /*13e110*/  VIADD R3, R3, UR5 ;  /* 0x0000000503037c36 */ /* 0x000fe20008000000 */
[----:B------:R-:W-:-:S04]  /*13e120*/  ULDC UR5, c[0x0][0x248] ;  /* 0x0000920000057ab9 */ /* 0x000fc80000000800 */
[----:B0-----:R-:W-:Y:S02]  /*13e130*/  IADD3 R20, P1, R3, R29, RZ ;  /* 0x0000001d03147210 */ /* 0x001fe40007f3e0ff */
[----:B---3--:R-:W-:Y:S02]  /*13e140*/  LOP3.LUT R2, R5, 0xffff, RZ, 0xc0, !PT ;  /* 0x0000ffff05027812 */ /* 0x008fe400078ec0ff */
[----:B--2---:R-:W-:Y:S02]  /*13e150*/  LOP3.LUT R5, R13, 0xffff, RZ, 0xc0, !PT ;  /* 0x0000ffff0d057812 */ /* 0x004fe400078ec0ff */
[----:B------:R-:W-:Y:S02]  /*13e160*/  PRMT R13, R2, 0x3340, R0 ;  /* 0x00003340020d7816 */ /* 0x000fe40000000000 */
[----:B------:R-:W-:-:S04]  /*13e170*/  SHF.R.U32.HI R2, RZ, 0x8, R2 ;  /* 0x00000008ff027819 */ /* 0x000fc80000011602 */
[----:B------:R-:W-:-:S04]  /*13e180*/  LOP3.LUT R2, R2, 0xffff, RZ, 0xc0, !PT ;  /* 0x0000ffff02027812 */ /* 0x000fc800078ec0ff */
[----:B------:R-:W-:Y:S02]  /*13e190*/  PRMT R2, R2, 0x3340, R0 ;  /* 0x0000334002027816 */ /* 0x000fe40000000000 */
[----:B----4-:R-:W-:-:S04]  /*13e1a0*/  LOP3.LUT R9, R10, 0xffff, RZ, 0xc0, !PT ;  /* 0x0000ffff0a097812 */ /* 0x010fc800078ec0ff */
[----:B------:R-:W-:Y:S02]  /*13e1b0*/  PRMT R10, R5, 0x3340, R9 ;  /* 0x00003340050a7816 */ /* 0x000fe40000000009 */
[----:B------:R-:W-:Y:S02]  /*13e1c0*/  SHF.R.U32.HI R5, RZ, 0x8, R5 ;  /* 0x00000008ff057819 */ /* 0x000fe40000011605 */
[----:B------:R-:W-:Y:S02]  /*13e1d0*/  PRMT R10, R10, 0x5410, R13 ;  /* 0x000054100a0a7816 */ /* 0x000fe4000000000d */
[----:B------:R-:W-:Y:S02]  /*13e1e0*/  SHF.R.U32.HI R9, RZ, 0x8, R9 ;  /* 0x00000008ff097819 */ /* 0x000fe40000011609 */
[----:B------:R-:W-:Y:S02]  /*13e1f0*/  SHF.R.S32.HI R13, RZ, 0x1f, R3 ;  /* 0x0000001fff0d7819 */ /* 0x000fe40000011403 */
[----:B------:R-:W-:-:S02]  /*13e200*/  LOP3.LUT R5, R5, 0xffff, RZ, 0xc0, !PT ;  /* 0x0000ffff05057812 */ /* 0x000fc400078ec0ff */
[----:B------:R-:W-:Y:S01]  /*13e210*/  LOP3.LUT R9, R9, 0xffff, RZ, 0xc0, !PT ;  /* 0x0000ffff09097812 */ /* 0x000fe200078ec0ff */
[----:B------:R-:W-:Y:S01]  /*13e220*/  IMAD.X R21, R13, 0x1, R28, P1 ;  /* 0x000000010d157824 */ /* 0x000fe200008e061c */
[----:B------:R0:W-:Y:S02]  /*13e230*/  STL [R1+0x1c14], R10 ;  /* 0x001c140a01007387 */ /* 0x0001e40000100800 */
[----:B------:R-:W-:Y:S02]  /*13e240*/  PRMT R5, R5, 0x3340, R9 ;  /* 0x0000334005057816 */ /* 0x000fe40000000009 */
[----:B------:R-:W-:Y:S04]  /*13e250*/  STL.64 [R1+0x1118], R20 ;  /* 0x0011181401007387 */ /* 0x000fe80000100a00 */
[----:B------:R-:W2:Y:S01]  /*13e260*/  LDL.LU R9, [R1+0x61c] ;  /* 0x00061c0001097983 */ /* 0x000ea20000300800 */
[----:B0-----:R-:W-:-:S03]  /*13e270*/  LOP3.LUT R10, R8, 0xffff, RZ, 0xc0, !PT ;  /* 0x0000ffff080a7812 */ /* 0x001fc600078ec0ff */
[----:B------:R0:W-:Y:S01]  /*13e280*/  STL [R1+0x950], R5 ;  /* 0x0009500501007387 */ /* 0x0001e20000100800 */
[----:B------:R-:W-:-:S03]  /*13e290*/  LOP3.LUT R8, R12, 0xffff, RZ, 0xc0, !PT ;  /* 0x0000ffff0c087812 */ /* 0x000fc600078ec0ff */
[----:B0-----:R-:W3:Y:S04]  /*13e2a0*/  LDL.LU R5, [R1+0x4c8] ;  /* 0x0004c80001057983 */ /* 0x001ee80000300800 */
[----:B------:R0:W-:Y:S04]  /*13e2b0*/  STL [R1+0xec], R2 ;  /* 0x0000ec0201007387 */ /* 0x0001e80000100800 */
[----:B------:R-:W4:Y:S01]  /*13e2c0*/  LDL.LU R12, [R1+0x558] ;  /* 0x00055800010c7983 */ /* 0x000f220000300800 */
[----:B------:R-:W-:Y:S02]  /*13e2d0*/  LOP3.LUT R6, R6, 0xffff, RZ, 0xc0, !PT ;  /* 0x0000ffff06067812 */ /* 0x000fe400078ec0ff */
[----:B------:R-:W-:-:S02]  /*13e2e0*/  PRMT R20, R10, 0x3340, R0 ;  /* 0x000033400a147816 */ /* 0x000fc40000000000 */
[----:B0-----:R-:W-:Y:S02]  /*13e2f0*/  LOP3.LUT R2, R11, 0xffff, RZ, 0xc0, !PT ;  /* 0x0000ffff0b027812 */ /* 0x001fe400078ec0ff */
[----:B------:R-:W-:Y:S02]  /*13e300*/  PRMT R11, R6, 0x3340, R8 ;  /* 0x00003340060b7816 */ /* 0x000fe40000000008 */
[----:B------:R-:W-:Y:S02]  /*13e310*/  LOP3.LUT R7, R7, 0xffff, RZ, 0xc0, !PT ;  /* 0x0000ffff07077812 */ /* 0x000fe400078ec0ff */
[----:B------:R-:W-:Y:S01]  /*13e320*/  LOP3.LUT R4, R4, 0xffff, RZ, 0xc0, !PT ;  /* 0x0000ffff04047812 */ /* 0x000fe200078ec0ff */
[----:B------:R0:W-:Y:S01]  /*13e330*/  STL [R1+0x5f9c], R10 ;  /* 0x005f9c0a01007387 */ /* 0x0001e20000100800 */
[----:B------:R-:W-:Y:S02]  /*13e340*/  PRMT R20, R11, 0x5410, R20 ;  /* 0x000054100b147816 */ /* 0x000fe40000000014 */
[----:B------:R-:W-:-:S03]  /*13e350*/  PRMT R11, R7, 0x3340, R0 ;  /* 0x00003340070b7816 */ /* 0x000fc60000000000 */
[----:B------:R1:W-:Y:S01]  /*13e360*/  STL [R1+0x1fc4], R20 ;  /* 0x001fc41401007387 */ /* 0x0003e20000100800 */
[----:B0-----:R-:W-:-:S04]  /*13e370*/  PRMT R10, R2, 0x3340, R4 ;  /* 0x00003340020a7816 */ /* 0x001fc80000000004 */
[----:B-1----:R-:W-:Y:S02]  /*13e380*/  PRMT R20, R10, 0x5410, R11 ;  /* 0x000054100a147816 */ /* 0x002fe4000000000b */
[----:B------:R-:W-:-:S05]  /*13e390*/  IADD3 R10, P1, R3, R27, RZ ;  /* 0x0000001b030a7210 */ /* 0x000fca0007f3e0ff */
[----:B------:R-:W-:Y:S01]  /*13e3a0*/  IMAD.X R11, R13, 0x1, R26, P1 ;  /* 0x000000010d0b7824 */ /* 0x000fe200008e061a */
[----:B------:R0:W-:Y:S01]  /*13e3b0*/  STL [R1+0x1bfc], R20 ;  /* 0x001bfc1401007387 */ /* 0x0001e20000100800 */
[----:B------:R-:W-:-:S03]  /*13e3c0*/  SHF.R.U32.HI R6, RZ, 0x8, R6 ;  /* 0x00000008ff067819 */ /* 0x000fc60000011606 */
[----:B------:R1:W-:Y:S01]  /*13e3d0*/  STL.64 [R1+0x1110], R10 ;  /* 0x0011100a01007387 */ /* 0x0003e20000100a00 */
[----:B------:R-:W-:Y:S02]  /*13e3e0*/  SHF.R.U32.HI R8, RZ, 0x8, R8 ;  /* 0x00000008ff087819 */ /* 0x000fe40000011608 */
[----:B------:R-:W-:Y:S01]  /*13e3f0*/  SHF.R.U32.HI R2, RZ, 0x8, R2 ;  /* 0x00000008ff027819 */ /* 0x000fe20000011602 */
[----:B0-----:R-:W4:Y:S01]  /*13e400*/  LDL.LU R20, [R1+0x620] ;  /* 0x0006200001147983 */ /* 0x001f220000300800 */
[----:B------:R-:W-:-:S03]  /*13e410*/  SHF.R.U32.HI R4, RZ, 0x8, R4 ;  /* 0x00000008ff047819 */ /* 0x000fc60000011604 */
[----:B-1----:R-:W4:Y:S01]  /*13e420*/  LDL.LU R11, [R1+0x564] ;  /* 0x00056400010b7983 */ /* 0x002f220000300800 */
[----:B------:R-:W-:Y:S02]  /*13e430*/  LOP3.LUT R6, R6, 0xffff, RZ, 0xc0, !PT ;  /* 0x0000ffff06067812 */ /* 0x000fe400078ec0ff */
[----:B------:R-:W-:Y:S02]  /*13e440*/  LOP3.LUT R8, R8, 0xffff, RZ, 0xc0, !PT ;  /* 0x0000ffff08087812 */ /* 0x000fe400078ec0ff */
[----:B------:R-:W-:Y:S02]  /*13e450*/  LOP3.LUT R2, R2, 0xffff, RZ, 0xc0, !PT ;  /* 0x0000ffff02027812 */ /* 0x000fe400078ec0ff */
[----:B------:R-:W-:Y:S02]  /*13e460*/  LOP3.LUT R4, R4, 0xffff, RZ, 0xc0, !PT ;  /* 0x0000ffff04047812 */ /* 0x000fe400078ec0ff */
[----:B------:R-:W-:Y:S02]  /*13e470*/  PRMT R6, R6, 0x3340, R8 ;  /* 0x0000334006067816 */ /* 0x000fe40000000008 */
[----:B------:R-:W-:-:S03]  /*13e480*/  PRMT R2, R2, 0x3340, R4 ;  /* 0x0000334002027816 */ /* 0x000fc60000000004 */
[----:B------:R-:W-:Y:S04]  /*13e490*/  STL [R1+0x5cf4], R6 ;  /* 0x005cf40601007387 */ /* 0x000fe80000100800 */
[----:B------:R0:W-:Y:S04]  /*13e4a0*/  STL [R1+0x940], R2 ;  /* 0x0009400201007387 */ /* 0x0001e80000100800 */
[----:B------:R-:W4:Y:S04]  /*13e4b0*/  LDL.LU R21, [R1+0x390] ;  /* 0x0003900001157983 */ /* 0x000f280000300800 */
[----:B------:R-:W4:Y:S01]  /*13e4c0*/  LDL.LU R4, [R1+0x118] ;  /* 0x0001180001047983 */ /* 0x000f220000300800 */
[----:B--2---:R-:W-:-:S03]  /*13e4d0*/  LOP3.LUT R10, R9, 0xffff, RZ, 0xc0, !PT ;  /* 0x0000ffff090a7812 */ /* 0x004fc600078ec0ff */
[----:B------:R-:W2:Y:S04]  /*13e4e0*/  LDL.LU R9, [R1+0x20c] ;  /* 0x00020c0001097983 */ /* 0x000ea80000300800 */
[----:B------:R-:W2:Y:S04]  /*13e4f0*/  LDL.LU R8, [R1+0x38c] ;  /* 0x00038c0001087983 */ /* 0x000ea80000300800 */
[----:B0-----:R-:W2:Y:S01]  /*13e500*/  LDL.LU R2, [R1+0x114] ;  /* 0x0001140001027983 */ /* 0x001ea20000300800 */
[----:B---3--:R-:W-:-:S04]  /*13e510*/  LOP3.LUT R6, R5, 0xffff, RZ, 0xc0, !PT ;  /* 0x0000ffff05067812 */ /* 0x008fc800078ec0ff */
[----:B------:R-:W-:Y:S02]  /*13e520*/  PRMT R23, R6, 0x3340, R0 ;  /* 0x0000334006177816 */ /* 0x000fe40000000000 */
[----:B----4-:R-:W-:Y:S02]  /*13e530*/  LOP3.LUT R5, R12, 0xffff, RZ, 0xc0, !PT ;  /* 0x0000ffff0c057812 */ /* 0x010fe400078ec0ff */
[----:B------:R-:W3:Y:S02]  /*13e540*/  LDL.LU R12, [R1+0x208] ;  /* 0x00020800010c7983 */ /* 0x000ee40000300800 */
[----:B------:R-:W-:-:S04]  /*13e550*/  PRMT R22, R10, 0x3340, R5 ;  /* 0x000033400a167816 */ /* 0x000fc80000000005 */
[----:B------:R-:W-:Y:S02]  /*13e560*/  PRMT R23, R22, 0x5410, R23 ;  /* 0x0000541016177816 */ /* 0x000fe40000000017 */
[----:B------:R-:W-:-:S03]  /*13e570*/  IADD3 R22, P1, R3, R25, RZ ;  /* 0x0000001903167210 */ /* 0x000fc60007f3e0ff */
[----:B------:R0:W-:Y:S02]  /*13e580*/  STL [R1+0x1c04], R23 ;  /* 0x001c041701007387 */ /* 0x0001e40000100800 */
[----:B0-----:R-:W-:-:S05]  /*13e590*/  IMAD.X R23, R13, 0x1, R24, P1 ;  /* 0x000000010d177824 */ /* 0x001fca00008e0618 */
[----:B------:R0:W-:Y:S04]  /*13e5a0*/  STL.64 [R1+0x1108], R22 ;  /* 0x0011081601007387 */ /* 0x0001e80000100a00 */
[----:B0-----:R-:W4:Y:S01]  /*13e5b0*/  LDL.LU.64 R22, [R1+0x6318] ;  /* 0x0063180001167983 */ /* 0x001f220000300a00 */
[----:B------:R-:W-:Y:S02]  /*13e5c0*/  SHF.R.U32.HI R10, RZ, 0x8, R10 ;  /* 0x00000008ff0a7819 */ /* 0x000fe4000001160a */
[----:B------:R-:W-:Y:S02]  /*13e5d0*/  SHF.R.U32.HI R5, RZ, 0x8, R5 ;  /* 0x00000008ff057819 */ /* 0x000fe40000011605 */
[----:B------:R-:W-:Y:S02]  /*13e5e0*/  SHF.R.U32.HI R6, RZ, 0x8, R6 ;  /* 0x00000008ff067819 */ /* 0x000fe40000011606 */
[----:B------:R-:W-:-:S02]  /*13e5f0*/  LOP3.LUT R10, R10, 0xffff, RZ, 0xc0, !PT ;  /* 0x0000ffff0a0a7812 */ /* 0x000fc400078ec0ff */
[----:B------:R-:W-:Y:S02]  /*13e600*/  LOP3.LUT R5, R5, 0xffff, RZ, 0xc0, !PT ;  /* 0x0000ffff05057812 */ /* 0x000fe400078ec0ff */
[----:B------:R-:W-:Y:S02]  /*13e610*/  LOP3.LUT R6, R6, 0xffff, RZ, 0xc0, !PT ;  /* 0x0000ffff06067812 */ /* 0x000fe400078ec0ff */
[----:B------:R-:W-:Y:S02]  /*13e620*/  PRMT R10, R10, 0x3340, R5 ;  /* 0x000033400a0a7816 */ /* 0x000fe40000000005 */
[----:B------:R-:W4:Y:S01]  /*13e630*/  LDL.LU R5, [R1+0x6310] ;  /* 0x0063100001057983 */ /* 0x000f220000300800 */
[----:B------:R-:W-:Y:S02]  /*13e640*/  PRMT R6, R6, 0x3340, R0 ;  /* 0x0000334006067816 */ /* 0x000fe40000000000 */
[----:B------:R-:W-:Y:S01]  /*13e650*/  LOP3.LUT R11, R11, 0xffff, RZ, 0xc0, !PT ;  /* 0x0000ffff0b0b7812 */ /* 0x000fe200078ec0ff */
[----:B------:R0:W-:Y:S04]  /*13e660*/  STL [R1+0x8d4], R10 ;  /* 0x0008d40a01007387 */ /* 0x0001e80000100800 */
[----:B------:R1:W-:Y:S01]  /*13e670*/  STL [R1+0xf0], R6 ;  /* 0x0000f00601007387 */ /* 0x0003e20000100800 */
[----:B0-----:R-:W-:-:S02]  /*13e680*/  LOP3.LUT R10, R20, 0xffff, RZ, 0xc0, !PT ;  /* 0x0000ffff140a7812 */ /* 0x001fc400078ec0ff */
[----:B------:R-:W-:Y:S02]  /*13e690*/  SHF.R.U32.HI R20, RZ, 0x8, R7 ;  /* 0x00000008ff147819 */ /* 0x000fe40000011607 */
[----:B-1----:R-:W-:Y:S02]  /*13e6a0*/  SHF.R.U32.HI R6, RZ, 0x8, R10 ;  /* 0x00000008ff067819 */ /* 0x002fe4000001160a */
[----:B------:R-:W-:Y:S02]  /*13e6b0*/  SHF.R.U32.HI R7, RZ, 0x8, R11 ;  /* 0x00000008ff077819 */ /* 0x000fe4000001160b */
[----:B------:R-:W-:Y:S02]  /*13e6c0*/  LOP3.LUT R6, R6, 0xffff, RZ, 0xc0, !PT ;  /* 0x0000ffff06067812 */ /* 0x000fe400078ec0ff */
[----:B------:R-:W-:Y:S02]  /*13e6d0*/  LOP3.LUT R7, R7, 0xffff, RZ, 0xc0, !PT ;  /* 0x0000ffff07077812 */ /* 0x000fe400078ec0ff */
[----:B------:R-:W-:-:S02]  /*13e6e0*/  LOP3.LUT R20, R20, 0xffff, RZ, 0xc0, !PT ;  /* 0x0000ffff14147812 */ /* 0x000fc400078ec0ff */
[----:B------:R-:W-:Y:S02]  /*13e6f0*/  PRMT R7, R6, 0x3340, R7 ;  /* 0x0000334006077816 */ /* 0x000fe40000000007 */
[----:B------:R-:W-:Y:S02]  /*13e700*/  PRMT R20, R20, 0x3340, R0 ;  /* 0x0000334014147816 */ /* 0x000fe40000000000 */
[----:B------:R-:W-:Y:S01]  /*13e710*/  LOP3.LUT R6, R21, 0xffff, RZ, 0xc0, !PT ;  /* 0x0000ffff15067812 */ /* 0x000fe200078ec0ff */
[----:B------:R2:W-:Y:S01]  /*13e720*/  STL [R1+0x5cf8], R7 ;  /* 0x005cf80701007387 */ /* 0x0005e20000100800 */
[----:B------:R-:W-:-:S03]  /*13e730*/  LOP3.LUT R4, R4, 0xffff, RZ, 0xc0, !PT ;  /* 0x0000ffff04047812 */ /* 0x000fc600078ec0ff */
[----:B------:R0:W-:Y:S01]  /*13e740*/  STL [R1+0x23c], R20 ;  /* 0x00023c1401007387 */ /* 0x0001e20000100800 */
[----:B------:R-:W-:Y:S02]  /*13e750*/  PRMT R21, R4, 0x3340, R0 ;  /* 0x0000334004157816 */ /* 0x000fe40000000000 */
[----:B--2---:R-:W-:Y:S02]  /*13e760*/  LOP3.LUT R7, R9, 0xffff, RZ, 0xc0, !PT ;  /* 0x0000ffff09077812 */ /* 0x004fe400078ec0ff */
[----:B------:R-:W2:Y:S02]  /*13e770*/  LDL.LU R9, [R1+0x2f4] ;  /* 0x0002f40001097983 */ /* 0x000ea40000300800 */
[----:B0-----:R-:W-:Y:S02]  /*13e780*/  PRMT R20, R6, 0x3340, R7 ;  /* 0x0000334006147816 */ /* 0x001fe40000000007 */
[----:B------:R-:W-:Y:S02]  /*13e790*/  LOP3.LUT R8, R8, 0xffff, RZ, 0xc0, !PT ;  /* 0x0000ffff08087812 */ /* 0x000fe400078ec0ff */
[----:B------:R-:W-:-:S02]  /*13e7a0*/  PRMT R20, R20, 0x5410, R21 ;  /* 0x0000541014147816 */ /* 0x000fc40000000015 */
[----:B------:R-:W-:-:S03]  /*13e7b0*/  LOP3.LUT R2, R2, 0xffff, RZ, 0xc0, !PT ;  /* 0x0000ffff02027812 */ /* 0x000fc600078ec0ff */
[----:B------:R0:W-:Y:S01]  /*13e7c0*/  STL [R1+0x1bac], R20 ;  /* 0x001bac1401007387 */ /* 0x0001e20000100800 */
[----:B------:R-:W-:Y:S02]  /*13e7d0*/  PRMT R21, R2, 0x3340, R0 ;  /* 0x0000334002157816 */ /* 0x000fe40000000000 */
[----:B---3--:R-:W-:-:S04]  /*13e7e0*/  LOP3.LUT R12, R12, 0xffff, RZ, 0xc0, !PT ;  /* 0x0000ffff0c0c7812 */ /* 0x008fc800078ec0ff */
[----:B0-----:R-:W-:-:S04]  /*13e7f0*/  PRMT R20, R8, 0x3340, R12 ;  /* 0x0000334008147816 */ /* 0x001fc8000000000c */
[----:B------:R-:W-:-:S05]  /*13e800*/  PRMT R21, R20, 0x5410, R21 ;  /* 0x0000541014157816 */ /* 0x000fca0000000015 */
[----:B------:R0:W-:Y:S01]  /*13e810*/  STL [R1+0x1bc8], R21 ;  /* 0x001bc81501007387 */ /* 0x0001e20000100800 */
[----:B------:R-:W-:Y:S02]  /*13e820*/  SHF.R.U32.HI R12, RZ, 0x8, R12 ;  /* 0x00000008ff0c7819 */ /* 0x000fe4000001160c */
[----:B------:R-:W-:Y:S02]  /*13e830*/  SHF.R.U32.HI R8, RZ, 0x8, R8 ;  /* 0x00000008ff087819 */ /* 0x000fe40000011608 */
[----:B------:R-:W-:Y:S02]  /*13e840*/  LOP3.LUT R12, R12, 0xffff, RZ, 0xc0, !PT ;  /* 0x0000ffff0c0c7812 */ /* 0x000fe400078ec0ff */
[----:B----4-:R-:W-:-:S05]  /*13e850*/  IADD3 R20, P1, R3, R23, RZ ;  /* 0x0000001703147210 */ /* 0x010fca0007f3e0ff */
[----:B0-----:R-:W-:-:S05]  /*13e860*/  IMAD.X R21, R13, 0x1, R22, P1 ;  /* 0x000000010d157824 */ /* 0x001fca00008e0616 */
[----:B------:R0:W-:Y:S01]  /*13e870*/  STL.64 [R1+0x10f0], R20 ;  /* 0x0010f01401007387 */ /* 0x0001e20000100a00 */
[----:B------:R-:W-:-:S03]  /*13e880*/  LOP3.LUT R8, R8, 0xffff, RZ, 0xc0, !PT ;  /* 0x0000ffff08087812 */ /* 0x000fc600078ec0ff */
[----:B0-----:R-:W3:Y:S01]  /*13e890*/  LDL.LU.64 R20, [R1+0x6308] ;  /* 0x0063080001147983 */ /* 0x001ee20000300a00 */
[----:B------:R-:W-:-:S03]  /*13e8a0*/  PRMT R8, R8, 0x3340, R12 ;  /* 0x0000334008087816 */ /* 0x000fc6000000000c */
[----:B------:R-:W4:Y:S01]  /*13e8b0*/  LDL.LU R12, [R1+0x6304] ;  /* 0x00630400010c7983 */ /* 0x000f220000300800 */
[----:B------:R-:W-:Y:S02]  /*13e8c0*/  SHF.R.U32.HI R6, RZ, 0x8, R6 ;  /* 0x00000008ff067819 */ /* 0x000fe40000011606 */
[----:B------:R-:W-:Y:S02]  /*13e8d0*/  SHF.R.U32.HI R7, RZ, 0x8, R7 ;  /* 0x00000008ff077819 */ /* 0x000fe40000011607 */
[----:B------:R-:W-:Y:S02]  /*13e8e0*/  LOP3.LUT R6, R6, 0xffff, RZ, 0xc0, !PT ;  /* 0x0000ffff06067812 */ /* 0x000fe400078ec0ff */
[----:B------:R-:W-:Y:S01]  /*13e8f0*/  LOP3.LUT R7, R7, 0xffff, RZ, 0xc0, !PT ;  /* 0x0000ffff07077812 */ /* 0x000fe200078ec0ff */
[----:B------:R0:W-:Y:S01]  /*13e900*/  STL [R1+0x8d0], R8 ;  /* 0x0008d00801007387 */ /* 0x0001e20000100800 */
[----:B------:R-:W-:Y:S02]  /*13e910*/  SHF.R.U32.HI R4, RZ, 0x8, R4 ;  /* 0x00000008ff047819 */ /* 0x000fe40000011604 */
[----:B------:R-:W-:-:S02]  /*13e920*/  SHF.R.U32.HI R2, RZ, 0x8, R2 ;  /* 0x00000008ff027819 */ /* 0x000fc40000011602 */
[----:B0-----:R-:W-:Y:S02]  /*13e930*/  PRMT R8, R6, 0x3340, R7 ;  /* 0x0000334006087816 */ /* 0x001fe40000000007 */
[----:B------:R-:W-:Y:S02]  /*13e940*/  LOP3.LUT R4, R4, 0xffff, RZ, 0xc0, !PT ;  /* 0x0000ffff04047812 */ /* 0x000fe400078ec0ff */
[----:B------:R-:W-:Y:S01]  /*13e950*/  LOP3.LUT R2, R2, 0xffff, RZ, 0xc0, !PT ;  /* 0x0000ffff02027812 */ /* 0x000fe200078ec0ff */
[----:B------:R-:W-:Y:S01]  /*13e960*/  STL [R1+0x540], R8 ;  /* 0x0005400801007387 */ /* 0x000fe20000100800 */
[----:B---3--:R-:W-:-:S03]  /*13e970*/  IADD3 R6, P1, R3, R21, RZ ;  /* 0x0000001503067210 */ /* 0x008fc60007f3e0ff */
[----:B------:R0:W-:Y:S02]  /*13e980*/  STL.64 [R1+0x62d8], R20 ;  /* 0x0062d81401007387 */ /* 0x0001e40000100a00 */
[----:B------:R-:W-:-:S05]  /*13e990*/  IMAD.X R7, R13, 0x1, R20, P1 ;  /* 0x000000010d077824 */ /* 0x000fca00008e0614 */
[----:B------:R1:W-:Y:S01]  /*13e9a0*/  STL.64 [R1+0x1100], R6 ;  /* 0x0011000601007387 */ /* 0x0003e20000100a00 */
[----:B0-----:R-:W-:Y:S02]  /*13e9b0*/  LOP3.LUT R20, R5, 0xffff, RZ, 0xc0, !PT ;  /* 0x0000ffff05147812 */ /* 0x001fe400078ec0ff */
[----:B----4-:R-:W-:Y:S02]  /*13e9c0*/  LOP3.LUT R5, R12, 0xffff, RZ, 0xc0, !PT ;  /* 0x0000ffff0c057812 */ /* 0x010fe400078ec0ff */
[--C-:B-1----:R-:W-:Y:S02]  /*13e9d0*/  PRMT R6, R4, 0x3340, R0.reuse ;  /* 0x0000334004067816 */ /* 0x102fe40000000000 */
[--C-:B------:R-:W-:Y:S02]  /*13e9e0*/  PRMT R4, R2, 0x3340, R0.reuse ;  /* 0x0000334002047816 */ /* 0x100fe40000000000 */
[----:B--2---:R-:W-:Y:S02]  /*13e9f0*/  LOP3.LUT R2, R9, 0xffff, RZ, 0xc0, !PT ;  /* 0x0000ffff09027812 */ /* 0x004fe400078ec0ff */
[----:B------:R-:W-:-:S02]  /*13ea00*/  PRMT R9, R20, 0x3340, R0 ;  /* 0x0000334014097816 */ /* 0x000fc40000000000 */
[----:B------:R-:W-:-:S04]  /*13ea10*/  PRMT R8, R2, 0x3340, R5 ;  /* 0x0000334002087816 */ /* 0x000fc80000000005 */
[----:B------:R-:W-:Y:S02]  /*13ea20*/  PRMT R21, R8, 0x5410, R9 ;  /* 0x0000541008157816 */ /* 0x000fe40000000009 */
[----:B------:R-:W-:Y:S01]  /*13ea30*/  IADD3 R8, P1, R3, R19, RZ ;  /* 0x0000001303087210 */ /* 0x000fe20007f3e0ff */
[----:B------:R-:W-:Y:S04]  /*13ea40*/  STL [R1+0xfc], R6 ;  /* 0x0000fc0601007387 */ /* 0x000fe80000100800 */
[----:B------:R0:W-:Y:S01]  /*13ea50*/  STL [R1+0x238], R4 ;  /* 0x0002380401007387 */ /* 0x0001e20000100800 */
[----:B------:R-:W-:-:S03]  /*13ea60*/  IMAD.X R9, R13, 0x1, R18, P1 ;  /* 0x000000010d097824 */ /* 0x000fc600008e0612 */
[----:B------:R-:W2:Y:S04]  /*13ea70*/  LDL.LU R12, [R1+0x6300] ;  /* 0x00630000010c7983 */ /* 0x000ea80000300800 */
[----:B0-----:R-:W3:Y:S04]  /*13ea80*/  LDL.LU R4, [R1+0x6dc] ;  /* 0x0006dc0001047983 */ /* 0x001ee80000300800 */
[----:B------:R-:W4:Y:S04]  /*13ea90*/  LDL.LU R7, [R1+0x520] ;  /* 0x0005200001077983 */ /* 0x000f280000300800 */
[----:B------:R-:W4:Y:S04]  /*13eaa0*/  LDL.LU R6, [R1+0x5d8] ;  /* 0x0005d80001067983 */ /* 0x000f280000300800 */
[----:B------:R-:W-:Y:S04]  /*13eab0*/  STL [R1+0x1ba0], R21 ;  /* 0x001ba01501007387 */ /* 0x000fe80000100800 */
[----:B------:R0:W-:Y:S04]  /*13eac0*/  STL.64 [R1+0x10f8], R8 ;  /* 0x0010f80801007387 */ /* 0x0001e80000100a00 */
[----:B0-----:R-:W3:Y:S01]  /*13ead0*/  LDL.LU.64 R8, [R1+0x62f8] ;  /* 0x0062f80001087983 */ /* 0x001ee20000300a00 */
[----:B------:R-:W-:-:S02]  /*13eae0*/  SHF.R.U32.HI R2, RZ, 0x8, R2 ;  /* 0x00000008ff027819 */ /* 0x000fc40000011602 */
[----:B------:R-:W-:Y:S02]  /*13eaf0*/  SHF.R.U32.HI R5, RZ, 0x8, R5 ;  /* 0x00000008ff057819 */ /* 0x000fe40000011605 */
[----:B------:R-:W-:Y:S02]  /*13eb00*/  LOP3.LUT R2, R2, 0xffff, RZ, 0xc0, !PT ;  /* 0x0000ffff02027812 */ /* 0x000fe400078ec0ff */
[----:B------:R-:W-:Y:S01]  /*13eb10*/  LOP3.LUT R5, R5, 0xffff, RZ, 0xc0, !PT ;  /* 0x0000ffff05057812 */ /* 0x000fe200078ec0ff */
[----:B------:R0:W-:Y:S03]  /*13eb20*/  STL.64 [R1+0x62c8], R18 ;  /* 0x0062c81201007387 */ /* 0x0001e60000100a00 */
[----:B------:R-:W-:-:S05]  /*13eb30*/  PRMT R5, R2, 0x3340, R5 ;  /* 0x0000334002057816 */ /* 0x000fca0000000005 */
[----:B------:R1:W-:Y:S01]  /*13eb40*/  STL [R1+0x6d4], R5 ;  /* 0x0006d40501007387 */ /* 0x0003e20000100800 */
[----:B------:R-:W-:Y:S02]  /*13eb50*/  PRMT R10, R10, 0x3340, R11 ;  /* 0x000033400a0a7816 */ /* 0x000fe4000000000b */
[----:B--2---:R-:W-:Y:S02]  /*13eb60*/  LOP3.LUT R2, R12, 0xffff, RZ, 0xc0, !PT ;  /* 0x0000ffff0c027812 */ /* 0x004fe400078ec0ff */
[----:B------:R-:W2:Y:S02]  /*13eb70*/  LDL.LU R12, [R1+0x6e0] ;  /* 0x0006e000010c7983 */ /* 0x000ea40000300800 */
[----:B0-----:R-:W-:-:S04]  /*13eb80*/  SHF.R.U32.HI R18, RZ, 0x8, R2 ;  /* 0x00000008ff127819 */ /* 0x001fc80000011602 */
[----:B------:R-:W-:Y:S02]  /*13eb90*/  LOP3.LUT R18, R18, 0xffff, RZ, 0xc0, !PT ;  /* 0x0000ffff12127812 */ /* 0x000fe400078ec0ff */
[----:B---3--:R-:W-:-:S04]  /*13eba0*/  LOP3.LUT R19, R8, 0xffff, RZ, 0xc0, !PT ;  /* 0x0000ffff08137812 */ /* 0x008fc800078ec0ff */
[--C-:B-1----:R-:W-:Y:S02]  /*13ebb0*/  PRMT R5, R2, 0x3340, R19.reuse ;  /* 0x0000334002057816 */ /* 0x102fe40000000013 */
[----:B------:R-:W-:Y:S01]  /*13ebc0*/  SHF.R.U32.HI R19, RZ, 0x8, R19 ;  /* 0x00000008ff137819 */ /* 0x000fe20000011613 */
[----:B------:R-:W3:Y:S03]  /*13ebd0*/  LDL.LU R2, [R1+0x524] ;  /* 0x0005240001027983 */ /* 0x000ee60000300800 */
[----:B------:R-:W-:Y:S01]  /*13ebe0*/  LOP3.LUT R19, R19, 0xffff, RZ, 0xc0, !PT ;  /* 0x0000ffff13137812 */ /* 0x000fe200078ec0ff */
[----:B------:R-:W3:Y:S03]  /*13ebf0*/  LDL.LU R8, [R1+0x5dc] ;  /* 0x0005dc0001087983 */ /* 0x000ee60000300800 */
[----:B------:R-:W-:-:S02]  /*13ec00*/  PRMT R19, R18, 0x3340, R19 ;  /* 0x0000334012137816 */ /* 0x000fc40000000013 */
[----:B------:R-:W-:Y:S02]  /*13ec10*/  LOP3.LUT R18, R9, 0xffff, RZ, 0xc0, !PT ;  /* 0x0000ffff09127812 */ /* 0x000fe400078ec0ff */
[----:B------:R-:W3:Y:S04]  /*13ec20*/  LDL.LU R9, [R1+0x62f0] ;  /* 0x0062f00001097983 */ /* 0x000ee80000300800 */
[----:B------:R0:W-:Y:S02]  /*13ec30*/  STL [R1+0x6c8], R19 ;  /* 0x0006c81301007387 */ /* 0x0001e40000100800 */
[----:B0-----:R-:W-:Y:S02]  /*13ec40*/  SHF.R.U32.HI R19, RZ, 0x8, R20 ;  /* 0x00000008ff137819 */ /* 0x001fe40000011614 */
[----:B------:R-:W-:-:S02]  /*13ec50*/  SHF.R.U32.HI R20, RZ, 0x8, R18 ;  /* 0x00000008ff147819 */ /* 0x000fc40000011612 */
[----:B------:R-:W-:Y:S02]  /*13ec60*/  LOP3.LUT R19, R19, 0xffff, RZ, 0xc0, !PT ;  /* 0x0000ffff13137812 */ /* 0x000fe400078ec0ff */
[----:B------:R-:W-:Y:S02]  /*13ec70*/  LOP3.LUT R20, R20, 0xffff, RZ, 0xc0, !PT ;  /* 0x0000ffff14147812 */ /* 0x000fe400078ec0ff */
[--C-:B------:R-:W-:Y:S02]  /*13ec80*/  PRMT R19, R19, 0x3340, R0.reuse ;  /* 0x0000334013137816 */ /* 0x100fe40000000000 */
[----:B------:R-:W-:Y:S02]  /*13ec90*/  PRMT R20, R20, 0x3340, R0 ;  /* 0x0000334014147816 */ /* 0x000fe40000000000 */
[----:B------:R-:W-:Y:S02]  /*13eca0*/  LOP3.LUT R4, R4, 0xffff, RZ, 0xc0, !PT ;  /* 0x0000ffff04047812 */ /* 0x000fe400078ec0ff */
[----:B----4-:R-:W-:-:S02]  /*13ecb0*/  LOP3.LUT R7, R7, 0xffff, RZ, 0xc0, !PT ;  /* 0x0000ffff07077812 */ /* 0x010fc400078ec0ff */
[----:B------:R-:W-:Y:S01]  /*13ecc0*/  LOP3.LUT R6, R6, 0xffff, RZ, 0xc0, !PT ;  /* 0x0000ffff06067812 */ /* 0x000fe200078ec0ff */
[----:B------:R0:W-:Y:S04]  /*13ecd0*/  STL [R1+0x100], R20 ;  /* 0x0001001401007387 */ /* 0x0001e80000100800 */
[----:B------:R1:W-:Y:S01]  /*13ece0*/  STL [R1+0x234], R19 ;  /* 0x0002341301007387 */ /* 0x0003e20000100800 */
[----:B0-----:R-:W-:Y:S02]  /*13ecf0*/  PRMT R20, R7, 0x3340, R0 ;  /* 0x0000334007147816 */ /* 0x001fe40000000000 */
[----:B-1----:R-:W-:-:S04]  /*13ed00*/  PRMT R19, R4, 0x3340, R6 ;  /* 0x0000334004137816 */ /* 0x002fc80000000006 */
[----:B------:R-:W-:Y:S02]  /*13ed10*/  PRMT R19, R19, 0x5410, R20 ;  /* 0x0000541013137816 */ /* 0x000fe40000000014 */
[----:B------:R-:W-:-:S05]  /*13ed20*/  IADD3 R20, P1, R3, R17, RZ ;  /* 0x0000001103147210 */ /* 0x000fca0007f3e0ff */
[----:B------:R-:W-:Y:S01]  /*13ed30*/  IMAD.X R21, R13, 0x1, R15, P1 ;  /* 0x000000010d157824 */ /* 0x000fe200008e060f */
[----:B------:R-:W-:Y:S04]  /*13ed40*/  STL [R1+0x1b78], R19 ;  /* 0x001b781301007387 */ /* 0x000fe80000100800 */
[----:B------:R0:W-:Y:S02]  /*13ed50*/  STL.64 [R1+0x10e8], R20 ;  /* 0x0010e81401007387 */ /* 0x0001e40000100a00 */
[----:B0-----:R-:W-:-:S05]  /*13ed60*/  IADD3 R20, P1, R3, R16, RZ ;  /* 0x0000001003147210 */ /* 0x001fca0007f3e0ff */
[----:B------:R-:W-:Y:S02]  /*13ed70*/  IMAD.X R21, R13, 0x1, R14, P1 ;  /* 0x000000010d157824 */ /* 0x000fe400008e060e */
[----:B------:R-:W4:Y:S04]  /*13ed80*/  LDL.LU R13, [R1+0x62ec] ;  /* 0x0062ec00010d7983 */ /* 0x000f280000300800 */
[----:B------:R-:W-:Y:S04]  /*13ed90*/  STL.64 [R1+0x10e0], R20 ;  /* 0x0010e01401007387 */ /* 0x000fe80000100a00 */
[----:B------:R-:W4:Y:S01]  /*13eda0*/  LDL.LU R11, [R1+0x62e8] ;  /* 0x0062e800010b7983 */ /* 0x000f220000300800 */
[----:B------:R-:W-:-:S02]  /*13edb0*/  SHF.R.U32.HI R4, RZ, 0x8, R4 ;  /* 0x00000008ff047819 */ /* 0x000fc40000011604 */
[----:B------:R-:W-:Y:S02]  /*13edc0*/  SHF.R.U32.HI R6, RZ, 0x8, R6 ;  /* 0x00000008ff067819 */ /* 0x000fe40000011606 */
[----:B------:R-:W-:Y:S02]  /*13edd0*/  LOP3.LUT R4, R4, 0xffff, RZ, 0xc0, !PT ;  /* 0x0000ffff04047812 */ /* 0x000fe400078ec0ff */
[----:B------:R-:W-:Y:S02]  /*13ede0*/  LOP3.LUT R6, R6, 0xffff, RZ, 0xc0, !PT ;  /* 0x0000ffff06067812 */ /* 0x000fe400078ec0ff */
[----:B------:R-:W-:Y:S02]  /*13edf0*/  PRMT R19, R18, 0x3340, R0 ;  /* 0x0000334012137816 */ /* 0x000fe40000000000 */
[----:B------:R-:W-:Y:S01]  /*13ee00*/  PRMT R4, R4, 0x3340, R6 ;  /* 0x0000334004047816 */ /* 0x000fe20000000006 */
[----:B------:R-:W-:Y:S01]  /*13ee10*/  VIADD R3, R3, UR5 ;  /* 0x0000000503037c36 */ /* 0x000fe20008000000 */
[----:B--2---:R-:W-:-:S03]  /*13ee20*/  LOP3.LUT R12, R12, 0xffff, RZ, 0xc0, !PT ;  /* 0x0000ffff0c0c7812 */ /* 0x004fc600078ec0ff */
[----:B------:R0:W-:Y:S01]  /*13ee30*/  STL [R1+0x6cc], R4 ;  /* 0x0006cc0401007387 */ /* 0x0001e20000100800 */
[----:B------:R-:W-:Y:S01]  /*13ee40*/  SHF.R.U32.HI R7, RZ, 0x8, R7 ;  /* 0x00000008ff077819 */ /* 0x000fe20000011607 */
[----:B------:R-:W-:Y:S02]  /*13ee50*/  ULDC UR5, c[0x0][0x248] ;  /* 0x0000920000057ab9 */ /* 0x000fe40000000800 */
[----:B0-----:R-:W2:Y:S01]  /*13ee60*/  LDL.LU R4, [R1+0x624] ;  /* 0x0006240001047983 */ /* 0x001ea20000300800 */
[----:B---3--:R-:W-:-:S03]  /*13ee70*/  LOP3.LUT R18, R2, 0xffff, RZ, 0xc0, !PT ;  /* 0x0000ffff02127812 */ /* 0x008fc600078ec0ff */
[----:B------:R-:W3:Y:S01]  /*13ee80*/  LDL.LU R2, [R1+0x4e0] ;  /* 0x0004e00001027983 */ /* 0x000ee20000300800 */
[----:B------:R-:W-:Y:S02]  /*13ee90*/  LOP3.LUT R20, R8, 0xffff, RZ, 0xc0, !PT ;  /* 0x0000ffff08147812 */ /* 0x000fe400078ec0ff */
[----:B------:R-:W-:Y:S01]  /*13eea0*/  PRMT R8, R18, 0x3340, R0 ;  /* 0x0000334012087816 */ /* 0x000fe20000000000 */
[----:B------:R-:W3:Y:S01]  /*13eeb0*/  LDL.LU R6, [R1+0x588] ;  /* 0x0005880001067983 */ /* 0x000ee20000300800 */
[----:B------:R-:W-:Y:S02]  /*13eec0*/  PRMT R21, R12, 0x3340, R20 ;  /* 0x000033400c157816 */ /* 0x000fe40000000014 */
[----:B------:R-:W-:Y:S02]  /*13eed0*/  SHF.R.U32.HI R12, RZ, 0x8, R12 ;  /* 0x00000008ff0c7819 */ /* 0x000fe4000001160c */
[----:B------:R-:W-:Y:S02]  /*13eee0*/  SHF.R.U32.HI R20, RZ, 0x8, R20 ;  /* 0x00000008ff147819 */ /* 0x000fe40000011614 */
[----:B------:R-:W-:-:S02]  /*13eef0*/  PRMT R21, R21, 0x5410, R8 ;  /* 0x0000541015157816 */ /* 0x000fc40000000008 */
[----:B------:R-:W-:Y:S01]  /*13ef00*/  LOP3.LUT R12, R12, 0xffff, RZ, 0xc0, !PT ;  /* 0x0000ffff0c0c7812 */ /* 0x000fe200078ec0ff */
[----:B------:R-:W3:Y:S01]  /*13ef10*/  LDL.LU R8, [R1+0x62e4] ;  /* 0x0062e40001087983 */ /* 0x000ee20000300800 */
[----:B------:R-:W-:-:S03]  /*13ef20*/  LOP3.LUT R20, R20, 0xffff, RZ, 0xc0, !PT ;  /* 0x0000ffff14147812 */ /* 0x000fc600078ec0ff */
[----:B------:R0:W-:Y:S02]  /*13ef30*/  STL [R1+0x1b70], R21 ;  /* 0x001b701501007387 */ /* 0x0001e40000100800 */
[----:B0-----:R-:W-:Y:S02]  /*13ef40*/  PRMT R21, R12, 0x3340, R20 ;  /* 0x000033400c157816 */ /* 0x001fe40000000014 */
[----:B------:R-:W-:Y:S02]  /*13ef50*/  SHF.R.S32.HI R12, RZ, 0x1f, R3 ;  /* 0x0000001fff0c7819 */ /* 0x000fe40000011403 */
[----:B------:R-:W-:Y:S01]  /*13ef60*/  IADD3 R20, P1, R3, R29, RZ ;  /* 0x0000001d03147210 */ /* 0x000fe20007f3e0ff */
[----:B------:R0:W-:Y:S04]  /*13ef70*/  STL [R1+0x5a0], R21 ;  /* 0x0005a01501007387 */ /* 0x0001e80000100800 */
[----:B0-----:R-:W-:Y:S01]  /*13ef80*/  IMAD.X R21, R12, 0x1, R28, P1 ;  /* 0x000000010c157824 */ /* 0x001fe200008e061c */
[----:B----4-:R-:W-:-:S05]  /*13ef90*/  LOP3.LUT R11, R11, 0xffff, RZ, 0xc0, !PT ;  /* 0x0000ffff0b0b7812 */ /* 0x010fca00078ec0ff */
[----:B------:R0:W-:Y:S04]  /*13efa0*/  STL [R1+0x201c], R11 ;  /* 0x00201c0b01007387 */ /* 0x0001e80000100800 */
[----:B------:R1:W-:Y:S01]  /*13efb0*/  STL.64 [R1+0x10d8], R20 ;  /* 0x0010d81401007387 */ /* 0x0003e20000100a00 */
[----:B0-----:R-:W-:Y:S02]  /*13efc0*/  PRMT R11, R11, 0x3340, R0 ;  /* 0x000033400b0b7816 */ /* 0x001fe40000000000 */
[----:B-1----:R-:W-:Y:S02]  /*13efd0*/  PRMT R20, R5, 0x5410, R19 ;  /* 0x0000541005147816 */ /* 0x002fe40000000013 */
[----:B------:R-:W4:Y:S01]  /*13efe0*/  LDL.LU R5, [R1+0x3ac] ;  /* 0x0003ac0001057983 */ /* 0x000f220000300800 */
[----:B------:R-:W-:-:S03]  /*13eff0*/  PRMT R19, R10, 0x5410, R11 ;  /* 0x000054100a137816 */ /* 0x000fc6000000000b */
[----:B------:R0:W-:Y:S04]  /*13f000*/  STL [R1+0x1fb4], R20 ;  /* 0x001fb41401007387 */ /* 0x0001e80000100800 */
[----:B------:R-:W4:Y:S04]  /*13f010*/  LDL.LU R10, [R1+0x224] ;  /* 0x00022400010a7983 */ /* 0x000f280000300800 */
[----:B------:R-:W4:Y:S01]  /*13f020*/  LDL.LU R11, [R1+0x628] ;  /* 0x00062800010b7983 */ /* 0x000f220000300800 */
[----:B0-----:R-:W-:-:S05]  /*13f030*/  IADD3 R20, P1, R3, R27, RZ ;  /* 0x0000001b03147210 */ /* 0x001fca0007f3e0ff */
[----:B------:R-:W-:Y:S01]  /*13f040*/  IMAD.X R21, R12, 0x1, R26, P1 ;  /* 0x000000010c157824 */ /* 0x000fe200008e061a */
[----:B------:R-:W-:Y:S04]  /*13f050*/  STL [R1+0x1fb8], R19 ;  /* 0x001fb81301007387 */ /* 0x000fe80000100800 */
[----:B------:R0:W-:Y:S04]  /*13f060*/  STL.64 [R1+0x10d0], R20 ;  /* 0x0010d01401007387 */ /* 0x0001e80000100a00 */
[----:B0-----:R-:W4:Y:S01]  /*13f070*/  LDL.LU R21, [R1+0x590] ;  /* 0x0005900001157983 */ /* 0x001f220000300800 */
[----:B------:R-:W-:-:S02]  /*13f080*/  SHF.R.U32.HI R18, RZ, 0x8, R18 ;  /* 0x00000008ff127819 */ /* 0x000fc40000011612 */
[----:B------:R-:W-:Y:S02]  /*13f090*/  LOP3.LUT R7, R7, 0xffff, RZ, 0xc0, !PT ;  /* 0x0000ffff07077812 */ /* 0x000fe400078ec0ff */
[----:B------:R-:W-:Y:S02]  /*13f0a0*/  LOP3.LUT R18, R18, 0xffff, RZ, 0xc0, !PT ;  /* 0x0000ffff12127812 */ /* 0x000fe400078ec0ff */
[--C-:B------:R-:W-:Y:S02]  /*13f0b0*/  PRMT R7, R7, 0x3340, R0.reuse ;  /* 0x0000334007077816 */ /* 0x100fe40000000000 */
[----:B------:R-:W-:-:S05]  /*13f0c0*/  PRMT R18, R18, 0x3340, R0 ;  /* 0x0000334012127816 */ /* 0x000fca0000000000 */
[----:B------:R0:W-:Y:S04]  /*13f0d0*/  STL [R1+0x10c], R18 ;  /* 0x00010c1201007387 */ /* 0x0001e80000100800 */
[----:B------:R1:W-:Y:S01]  /*13f0e0*/  STL [R1+0x230], R7 ;  /* 0x0002300701007387 */ /* 0x0003e20000100800 */
[----:B--2---:R-:W-:Y:S02]  /*13f0f0*/  LOP3.LUT R4, R4, 0xffff, RZ, 0xc0, !PT ;  /* 0x0000ffff04047812 */ /* 0x004fe400078ec0ff */
[----:B---3--:R-:W-:Y:S02]  /*13f100*/  LOP3.LUT R2, R2, 0xffff, RZ, 0xc0, !PT ;  /* 0x0000ffff02027812 */ /* 0x008fe400078ec0ff */
[----:B------:R-:W-:Y:S02]  /*13f110*/  LOP3.LUT R6, R6, 0xffff, RZ, 0xc0, !PT ;  /* 0x0000ffff06067812 */ /* 0x000fe400078ec0ff */
[----:B0-----:R-:W-:-:S02]  /*13f120*/  PRMT R18, R2, 0x3340, R0 ;  /* 0x0000334002127816 */ /* 0x001fc40000000000 */
[----:B-1----:R-:W-:Y:S02]  /*13f130*/  PRMT R7, R4, 0x3340, R6 ;  /* 0x0000334004077816 */ /* 0x002fe40000000006 */
[----:B------:R-:W-:Y:S02]  /*13f140*/  SHF.R.U32.HI R4, RZ, 0x8, R4 ;  /* 0x00000008ff047819 */ /* 0x000fe40000011604 */
[----:B------:R-:W-:Y:S02]  /*13f150*/  PRMT R7, R7, 0x5410, R18 ;  /* 0x0000541007077816 */ /* 0x000fe40000000012 */
[----:B------:R-:W-:Y:S02]  /*13f160*/  SHF.R.U32.HI R6, RZ, 0x8, R6 ;  /* 0x00000008ff067819 */ /* 0x000fe40000011606 */
[----:B------:R-:W-:Y:S02]  /*13f170*/  IADD3 R18, P1, R3, R25, RZ ;  /* 0x0000001903127210 */ /* 0x000fe40007f3e0ff */
[----:B------:R-:W-:-:S02]  /*13f180*/  SHF.R.U32.HI R2, RZ, 0x8, R2 ;  /* 0x00000008ff027819 */ /* 0x000fc40000011602 */
[----:B------:R-:W-:Y:S02]  /*13f190*/  LOP3.LUT R4, R4, 0xffff, RZ, 0xc0, !PT ;  /* 0x0000ffff04047812 */ /* 0x000fe400078ec0ff */
[----:B------:R-:W-:Y:S01]  /*13f1a0*/  LOP3.LUT R6, R6, 0xffff, RZ, 0xc0, !PT ;  /* 0x0000ffff06067812 */ /* 0x000fe200078ec0ff */
[----:B------:R-:W-:Y:S01]  /*13f1b0*/  IMAD.X R19, R12, 0x1, R24, P1 ;  /* 0x000000010c137824 */ /* 0x000fe200008e0618 */
[----:B------:R-:W-:Y:S02]  /*13f1c0*/  LOP3.LUT R2, R2, 0xffff, RZ, 0xc0, !PT ;  /* 0x0000ffff02027812 */ /* 0x000fe400078ec0ff */
[----:B------:R-:W-:Y:S01]  /*13f1d0*/  PRMT R4, R4, 0x3340, R6 ;  /* 0x0000334004047816 */ /* 0x000fe20000000006 */
[----:B------:R0:W-:Y:S01]  /*13f1e0*/  STL [R1+0x1b54], R7 ;  /* 0x001b540701007387 */ /* 0x0001e20000100800 */
[----:B------:R-:W-:-:S03]  /*13f1f0*/  PRMT R2, R2, 0x3340, R0 ;  /* 0x0000334002027816 */ /* 0x000fc60000000000 */
[----:B------:R-:W-:Y:S04]  /*13f200*/  STL.64 [R1+0x10c8], R18 ;  /* 0x0010c81201007387 */ /* 0x000fe80000100a00 */
[----:B0-----:R-:W2:Y:S04]  /*13f210*/  LDL.LU R7, [R1+0x3b4] ;  /* 0x0003b40001077983 */ /* 0x001ea80000300800 */
[----:B------:R0:W-:Y:S01]  /*13f220*/  STL [R1+0x6bc], R4 ;  /* 0x0006bc0401007387 */ /* 0x0001e20000100800 */
[----:B------:R-:W-:-:S03]  /*13f230*/  LOP3.LUT R8, R8, 0xffff, RZ, 0xc0, !PT ;  /* 0x0000ffff08087812 */ /* 0x000fc600078ec0ff */
[----:B0-----:R-:W3:Y:S04]  /*13f240*/  LDL.LU R4, [R1+0x228] ;  /* 0x0002280001047983 */ /* 0x001ee80000300800 */
[----:B------:R0:W-:Y:S02]  /*13f250*/  STL [R1+0x114], R2 ;  /* 0x0001140201007387 */ /* 0x0001e40000100800 */
[----:B0-----:R-:W-:Y:S02]  /*13f260*/  LOP3.LUT R2, R13, 0xffff, RZ, 0xc0, !PT ;  /* 0x0000ffff0d027812 */ /* 0x001fe400078ec0ff */
[----:B------:R-:W3:Y:S01]  /*13f270*/  LDL.LU R13, [R1+0x62e0] ;  /* 0x0062e000010d7983 */ /* 0x000ee20000300800 */
[----:B------:R-:W-:-:S03]  /*13f280*/  IADD3 R20, P1, R3, R23, RZ ;  /* 0x0000001703147210 */ /* 0x000fc60007f3e0ff */
[----:B------:R-:W-:Y:S01]  /*13f290*/  STL [R1+0x5fa0], R8 ;  /* 0x005fa00801007387 */ /* 0x000fe20000100800 */
[----:B----4-:R-:W-:Y:S02]  /*13f2a0*/  LOP3.LUT R5, R5, 0xffff, RZ, 0xc0, !PT ;  /* 0x0000ffff05057812 */ /* 0x010fe400078ec0ff */
[----:B------:R-:W-:Y:S02]  /*13f2b0*/  LOP3.LUT R18, R10, 0xffff, RZ, 0xc0, !PT ;  /* 0x0000ffff0a127812 */ /* 0x000fe400078ec0ff */
[----:B------:R-:W-:Y:S02]  /*13f2c0*/  LOP3.LUT R10, R11, 0xffff, RZ, 0xc0, !PT ;  /* 0x0000ffff0b0a7812 */ /* 0x000fe400078ec0ff */
[----:B------:R-:W-:Y:S02]  /*13f2d0*/  PRMT R11, R2, 0x3340, R0 ;  /* 0x00003340020b7816 */ /* 0x000fe40000000000 */
[----:B------:R-:W-:-:S04]  /*13f2e0*/  PRMT R6, R5, 0x3340, R18 ;  /* 0x0000334005067816 */ /* 0x000fc80000000012 */
[----:B------:R-:W-:Y:S02]  /*13f2f0*/  PRMT R6, R6, 0x5410, R11 ;  /* 0x0000541006067816 */ /* 0x000fe4000000000b */
[----:B------:R-:W-:-:S03]  /*13f300*/  PRMT R11, R8, 0x3340, R0 ;  /* 0x00003340080b7816 */ /* 0x000fc60000000000 */
[----:B------:R0:W-:Y:S01]  /*13f310*/  STL [R1+0x1b58], R6 ;  /* 0x001b580601007387 */ /* 0x0001e20000100800 */
[----:B------:R-:W-:-:S04]  /*13f320*/  LOP3.LUT R19, R21, 0xffff, RZ, 0xc0, !PT ;  /* 0x0000ffff15137812 */ /* 0x000fc800078ec0ff */
[----:B0-----:R-:W-:Y:S01]  /*13f330*/  PRMT R6, R10, 0x3340, R19 ;  /* 0x000033400a067816 */ /* 0x001fe20000000013 */
[----:B------:R-:W-:-:S03]  /*13f340*/  IMAD.X R21, R12, 0x1, R22, P1 ;  /* 0x000000010c157824 */ /* 0x000fc600008e0616 */
[----:B------:R-:W-:-:S05]  /*13f350*/  PRMT R6, R6, 0x5410, R11 ;  /* 0x0000541006067816 */ /* 0x000fca000000000b */
[----:B------:R-:W-:Y:S04]  /*13f360*/  STL [R1+0x1fb0], R6 ;  /* 0x001fb00601007387 */ /* 0x000fe80000100800 */
[----:B------:R0:W-:Y:S04]  /*13f370*/  STL.64 [R1+0x10b8], R20 ;  /* 0x0010b81401007387 */ /* 0x0001e80000100a00 */
[----:B0-----:R-:W4:Y:S01]  /*13f380*/  LDL.LU.64 R20, [R1+0x62d8] ;  /* 0x0062d80001147983 */ /* 0x001f220000300a00 */
[----:B------:R-:W-:Y:S02]  /*13f390*/  SHF.R.U32.HI R11, RZ, 0x8, R10 ;  /* 0x00000008ff0b7819 */ /* 0x000fe4000001160a */
[----:B------:R-:W-:Y:S01]  /*13f3a0*/  SHF.R.U32.HI R19, RZ, 0x8, R19 ;  /* 0x00000008ff137819 */ /* 0x000fe20000011613 */
[----:B------:R-:W4:Y:S01]  /*13f3b0*/  LDL.LU R6, [R1+0x328] ;  /* 0x0003280001067983 */ /* 0x000f220000300800 */
[----:B------:R-:W-:-:S02]  /*13f3c0*/  LOP3.LUT R11, R11, 0xffff, RZ, 0xc0, !PT ;  /* 0x0000ffff0b0b7812 */ /* 0x000fc400078ec0ff */
[----:B------:R-:W-:Y:S01]  /*13f3d0*/  LOP3.LUT R19, R19, 0xffff, RZ, 0xc0, !PT ;  /* 0x0000ffff13137812 */ /* 0x000fe200078ec0ff */
[----:B------:R-:W4:Y:S01]  /*13f3e0*/  LDL.LU R10, [R1+0x198] ;  /* 0x00019800010a7983 */ /* 0x000f220000300800 */
[----:B------:R-:W-:Y:S02]  /*13f3f0*/  SHF.R.U32.HI R8, RZ, 0x8, R5 ;  /* 0x00000008ff087819 */ /* 0x000fe40000011605 */
[----:B------:R-:W-:Y:S01]  /*13f400*/  SHF.R.U32.HI R18, RZ, 0x8, R18 ;  /* 0x00000008ff127819 */ /* 0x000fe20000011612 */
[----:B------:R-:W4:Y:S01]  /*13f410*/  LDL.LU R5, [R1+0x62d4] ;  /* 0x0062d40001057983 */ /* 0x000f220000300800 */
[----:B------:R-:W-:Y:S02]  /*13f420*/  PRMT R11, R11, 0x3340, R19 ;  /* 0x000033400b0b7816 */ /* 0x000fe40000000013 */
[----:B------:R-:W-:Y:S02]  /*13f430*/  LOP3.LUT R8, R8, 0xffff, RZ, 0xc0, !PT ;  /* 0x0000ffff08087812 */ /* 0x000fe400078ec0ff */
[----:B------:R-:W-:Y:S01]  /*13f440*/  LOP3.LUT R18, R18, 0xffff, RZ, 0xc0, !PT ;  /* 0x0000ffff12127812 */ /* 0x000fe200078ec0ff */
[----:B------:R0:W-:Y:S03]  /*13f450*/  STL [R1+0x5cfc], R11 ;  /* 0x005cfc0b01007387 */ /* 0x0001e60000100800 */
[----:B0-----:R-:W-:-:S05]  /*13f460*/  PRMT R11, R8, 0x3340, R18 ;  /* 0x00003340080b7816 */ /* 0x001fca0000000012 */
[----:B------:R3:W-:Y:S01]  /*13f470*/  STL [R1+0x6b8], R11 ;  /* 0x0006b80b01007387 */ /* 0x0007e20000100800 */
[----:B--2---:R-:W-:Y:S02]  /*13f480*/  LOP3.LUT R8, R7, 0xffff, RZ, 0xc0, !PT ;  /* 0x0000ffff07087812 */ /* 0x004fe400078ec0ff */
[----:B---3--:R-:W-:-:S04]  /*13f490*/  LOP3.LUT R11, R4, 0xffff, RZ, 0xc0, !PT ;  /* 0x0000ffff040b7812 */ /* 0x008fc800078ec0ff */
[----:B------:R-:W-:Y:S02]  /*13f4a0*/  PRMT R4, R8, 0x3340, R11 ;  /* 0x0000334008047816 */ /* 0x000fe4000000000b */
[----:B------:R-:W-:Y:S02]  /*13f4b0*/  LOP3.LUT R7, R13, 0xffff, RZ, 0xc0, !PT ;  /* 0x0000ffff0d077812 */ /* 0x000fe400078ec0ff */
[----:B------:R-:W2:Y:S02]  /*13f4c0*/  LDL.LU R13, [R1+0x62d0] ;  /* 0x0062d000010d7983 */ /* 0x000ea40000300800 */
[----:B------:R-:W-:-:S04]  /*13f4d0*/  PRMT R18, R7, 0x3340, R0 ;  /* 0x0000334007127816 */ /* 0x000fc80000000000 */
[----:B------:R-:W-:Y:S02]  /*13f4e0*/  PRMT R19, R4, 0x5410, R18 ;  /* 0x0000541004137816 */ /* 0x000fe40000000012 */
[----:B------:R-:W3:Y:S04]  /*13f4f0*/  LDL.LU R4, [R1+0x334] ;  /* 0x0003340001047983 */ /* 0x000ee80000300800 */
[----:B------:R0:W-:Y:S01]  /*13f500*/  STL [R1+0x1b48], R19 ;  /* 0x001b481301007387 */ /* 0x0001e20000100800 */
[----:B----4-:R-:W-:-:S05]  /*13f510*/  IADD3 R18, P1, R3, R21, RZ ;  /* 0x0000001503127210 */ /* 0x010fca0007f3e0ff */
        /* <DEDUP_REMOVED lines=10> */
[----:B------:R-:W-:Y:S01]  /*13f5c0*/  PRMT R7, R7, 0x3340, R0 ;  /* 0x0000334007077816 */ /* 0x000fe20000000000 */
[----:B------:R-:W-:Y:S01]  /*13f5d0*/  STL.64 [R1+0x62b0], R20 ;  /* 0x0062b01401007387 */ /* 0x000fe20000100a00 */
[----:B------:R-:W-:Y:S02]  /*13f5e0*/  LOP3.LUT R8, R6, 0xffff, RZ, 0xc0, !PT ;  /* 0x0000ffff06087812 */ /* 0x000fe400078ec0ff */
[----:B------:R-:W-:-:S02]  /*13f5f0*/  LOP3.LUT R5, R5, 0xffff, RZ, 0xc0, !PT ;  /* 0x0000ffff05057812 */ /* 0x000fc400078ec0ff */
[----:B------:R-:W-:Y:S01]  /*13f600*/  LOP3.LUT R10, R10, 0xffff, RZ, 0xc0, !PT ;  /* 0x0000ffff0a0a7812 */ /* 0x000fe200078ec0ff */
[----:B------:R-:W-:Y:S03]  /*13f610*/  STL [R1+0x5d8], R11 ;  /* 0x0005d80b01007387 */ /* 0x000fe60000100800 */
[----:B------:R-:W-:Y:S01]  /*13f620*/  PRMT R6, R8, 0x3340, R10 ;  /* 0x0000334008067816 */ /* 0x000fe2000000000a */
[----:B------:R0:W-:Y:S02]  /*13f630*/  STL [R1+0x110], R7 ;  /* 0x0001100701007387 */ /* 0x0001e40000100800 */
[----:B0-----:R-:W-:-:S04]  /*13f640*/  PRMT R7, R5, 0x3340, R0 ;  /* 0x0000334005077816 */ /* 0x001fc80000000000 */
[----:B------:R-:W-:-:S05]  /*13f650*/  PRMT R11, R6, 0x5410, R7 ;  /* 0x00005410060b7816 */ /* 0x000fca0000000007 */
[----:B------:R0:W-:Y:S02]  /*13f660*/  STL [R1+0x1b40], R11 ;  /* 0x001b400b01007387 */ /* 0x0001e40000100800 */
[----:B0-----:R-:W-:Y:S02]  /*13f670*/  SHF.R.U32.HI R11, RZ, 0x8, R2 ;  /* 0x00000008ff0b7819 */ /* 0x001fe40000011602 */
[----:B----4-:R-:W-:Y:S01]  /*13f680*/  IADD3 R6, P1, R3, R19, RZ ;  /* 0x0000001303067210 */ /* 0x010fe20007f3e0ff */
[----:B------:R-:W-:Y:S04]  /*13f690*/  STL.64 [R1+0x62a0], R18 ;  /* 0x0062a01201007387 */ /* 0x000fe80000100a00 */
[----:B------:R-:W-:-:S05]  /*13f6a0*/  IMAD.X R7, R12, 0x1, R18, P1 ;  /* 0x000000010c077824 */ /* 0x000fca00008e0612 */
[----:B------:R0:W-:Y:S04]  /*13f6b0*/  STL.64 [R1+0x10b0], R6 ;  /* 0x0010b00601007387 */ /* 0x0001e80000100a00 */
[----:B0-----:R-:W4:Y:S04]  /*13f6c0*/  LDL.LU R6, [R1+0x6e4] ;  /* 0x0006e40001067983 */ /* 0x001f280000300800 */
[----:B------:R-:W4:Y:S04]  /*13f6d0*/  LDL.LU R7, [R1+0x538] ;  /* 0x0005380001077983 */ /* 0x000f280000300800 */
[----:B------:R-:W4:Y:S01]  /*13f6e0*/  LDL.LU R2, [R1+0x5e8] ;  /* 0x0005e80001027983 */ /* 0x000f220000300800 */
[----:B------:R-:W-:-:S02]  /*13f6f0*/  SHF.R.U32.HI R8, RZ, 0x8, R8 ;  /* 0x00000008ff087819 */ /* 0x000fc40000011608 */
[----:B------:R-:W-:Y:S02]  /*13f700*/  SHF.R.U32.HI R10, RZ, 0x8, R10 ;  /* 0x00000008ff0a7819 */ /* 0x000fe4000001160a */
[----:B------:R-:W-:Y:S02]  /*13f710*/  LOP3.LUT R11, R11, 0xffff, RZ, 0xc0, !PT ;  /* 0x0000ffff0b0b7812 */ /* 0x000fe400078ec0ff */
[----:B------:R-:W-:Y:S02]  /*13f720*/  LOP3.LUT R8, R8, 0xffff, RZ, 0xc0, !PT ;  /* 0x0000ffff08087812 */ /* 0x000fe400078ec0ff */
[----:B------:R-:W-:Y:S02]  /*13f730*/  LOP3.LUT R10, R10, 0xffff, RZ, 0xc0, !PT ;  /* 0x0000ffff0a0a7812 */ /* 0x000fe400078ec0ff */
[----:B------:R-:W-:Y:S02]  /*13f740*/  PRMT R18, R11, 0x3340, R0 ;  /* 0x000033400b127816 */ /* 0x000fe40000000000 */
[----:B------:R-:W-:-:S02]  /*13f750*/  PRMT R10, R8, 0x3340, R10 ;  /* 0x00003340080a7816 */ /* 0x000fc4000000000a */
[----:B---3--:R-:W-:Y:S01]  /*13f760*/  LOP3.LUT R11, R4, 0xffff, RZ, 0xc0, !PT ;  /* 0x0000ffff040b7812 */ /* 0x008fe200078ec0ff */
[----:B------:R2:W-:Y:S01]  /*13f770*/  STL [R1+0x22c], R18 ;  /* 0x00022c1201007387 */ /* 0x0005e20000100800 */
[----:B------:R-:W-:-:S03]  /*13f780*/  LOP3.LUT R8, R9, 0xffff, RZ, 0xc0, !PT ;  /* 0x0000ffff09087812 */ /* 0x000fc600078ec0ff */
[----:B------:R0:W-:Y:S01]  /*13f790*/  STL [R1+0x6b4], R10 ;  /* 0x0006b40a01007387 */ /* 0x0001e20000100800 */
[----:B------:R-:W-:-:S03]  /*13f7a0*/  IADD3 R20, P1, R3, R17, RZ ;  /* 0x0000001103147210 */ /* 0x000fc60007f3e0ff */
[----:B------:R-:W3:Y:S01]  /*13f7b0*/  LDL.LU R9, [R1+0x62c0] ;  /* 0x0062c00001097983 */ /* 0x000ee20000300800 */
[----:B--2---:R-:W-:Y:S02]  /*13f7c0*/  LOP3.LUT R18, R13, 0xffff, RZ, 0xc0, !PT ;  /* 0x0000ffff0d127812 */ /* 0x004fe400078ec0ff */
[----:B0-----:R-:W-:Y:S02]  /*13f7d0*/  PRMT R10, R8, 0x3340, R0 ;  /* 0x00003340080a7816 */ /* 0x001fe40000000000 */
[--C-:B------:R-:W-:Y:S02]  /*13f7e0*/  PRMT R4, R11, 0x3340, R18.reuse ;  /* 0x000033400b047816 */ /* 0x100fe40000000012 */
[----:B------:R-:W-:Y:S02]  /*13f7f0*/  SHF.R.U32.HI R11, RZ, 0x8, R11 ;  /* 0x00000008ff0b7819 */ /* 0x000fe4000001160b */
[----:B------:R-:W-:Y:S02]  /*13f800*/  SHF.R.U32.HI R18, RZ, 0x8, R18 ;  /* 0x00000008ff127819 */ /* 0x000fe40000011612 */
[----:B------:R-:W-:-:S02]  /*13f810*/  PRMT R13, R4, 0x5410, R10 ;  /* 0x00005410040d7816 */ /* 0x000fc4000000000a */
[----:B------:R-:W-:Y:S01]  /*13f820*/  LOP3.LUT R11, R11, 0xffff, RZ, 0xc0, !PT ;  /* 0x0000ffff0b0b7812 */ /* 0x000fe200078ec0ff */
[----:B------:R-:W2:Y:S01]  /*13f830*/  LDL.LU R4, [R1+0x53c] ;  /* 0x00053c0001047983 */ /* 0x000ea20000300800 */
[----:B------:R-:W-:Y:S01]  /*13f840*/  LOP3.LUT R18, R18, 0xffff, RZ, 0xc0, !PT ;  /* 0x0000ffff12127812 */ /* 0x000fe200078ec0ff */
[----:B------:R-:W-:Y:S02]  /*13f850*/  IMAD.X R21, R12, 0x1, R15, P1 ;  /* 0x000000010c157824 */ /* 0x000fe400008e060f */
[----:B------:R-:W3:Y:S01]  /*13f860*/  LDL.LU R10, [R1+0x6e8] ;  /* 0x0006e800010a7983 */ /* 0x000ee20000300800 */
[----:B------:R-:W-:-:S03]  /*13f870*/  PRMT R11, R11, 0x3340, R18 ;  /* 0x000033400b0b7816 */ /* 0x000fc60000000012 */
[----:B------:R0:W-:Y:S01]  /*13f880*/  STL [R1+0x1fa8], R13 ;  /* 0x001fa80d01007387 */ /* 0x0001e20000100800 */
[----:B------:R-:W-:Y:S02]  /*13f890*/  IADD3 R18, P1, R3, R16, RZ ;  /* 0x0000001003127210 */ /* 0x000fe40007f3e0ff */
[----:B------:R-:W-:Y:S01]  /*13f8a0*/  SHF.R.U32.HI R8, RZ, 0x8, R8 ;  /* 0x00000008ff087819 */ /* 0x000fe20000011608 */
[----:B0-----:R-:W3:Y:S02]  /*13f8b0*/  LDL.LU R13, [R1+0x5ec] ;  /* 0x0005ec00010d7983 */ /* 0x001ee40000300800 */
[----:B------:R-:W-:Y:S01]  /*13f8c0*/  IMAD.X R19, R12, 0x1, R14, P1 ;  /* 0x000000010c137824 */ /* 0x000fe200008e060e */
[----:B------:R-:W-:Y:S01]  /*13f8d0*/  LOP3.LUT R8, R8, 0xffff, RZ, 0xc0, !PT ;  /* 0x0000ffff08087812 */ /* 0x000fe200078ec0ff */
[----:B------:R-:W-:Y:S03]  /*13f8e0*/  STL.64 [R1+0x10a8], R20 ;  /* 0x0010a81401007387 */ /* 0x000fe60000100a00 */
[----:B------:R-:W-:Y:S01]  /*13f8f0*/  PRMT R8, R8, 0x3340, R0 ;  /* 0x0000334008087816 */ /* 0x000fe20000000000 */
[----:B------:R-:W-:Y:S04]  /*13f900*/  STL [R1+0x328], R11 ;  /* 0x0003280b01007387 */ /* 0x000fe80000100800 */
[----:B------:R-:W3:Y:S04]  /*13f910*/  LDL.LU R12, [R1+0x62bc] ;  /* 0x0062bc00010c7983 */ /* 0x000ee80000300800 */
[----:B------:R0:W-:Y:S04]  /*13f920*/  STL.64 [R1+0x10a0], R18 ;  /* 0x0010a01201007387 */ /* 0x0001e80000100a00 */
[----:B------:R1:W-:Y:S01]  /*13f930*/  STL [R1+0x118], R8 ;  /* 0x0001180801007387 */ /* 0x0003e20000100800 */
[----:B----4-:R-:W-:-:S02]  /*13f940*/  LOP3.LUT R6, R6, 0xffff, RZ, 0xc0, !PT ;  /* 0x0000ffff06067812 */ /* 0x010fc400078ec0ff */
[----:B0-----:R-:W-:Y:S02]  /*13f950*/  LOP3.LUT R18, R7, 0xffff, RZ, 0xc0, !PT ;  /* 0x0000ffff07127812 */ /* 0x001fe400078ec0ff */
[----:B------:R-:W-:Y:S02]  /*13f960*/  LOP3.LUT R7, R2, 0xffff, RZ, 0xc0, !PT ;  /* 0x0000ffff02077812 */ /* 0x000fe400078ec0ff */
[----:B-1----:R-:W-:Y:S02]  /*13f970*/  PRMT R8, R18, 0x3340, R0 ;  /* 0x0000334012087816 */ /* 0x002fe40000000000 */
[----:B------:R-:W-:-:S04]  /*13f980*/  PRMT R2, R6, 0x3340, R7 ;  /* 0x0000334006027816 */ /* 0x000fc80000000007 */
[----:B------:R-:W-:Y:S02]  /*13f990*/  PRMT R11, R2, 0x5410, R8 ;  /* 0x00005410020b7816 */ /* 0x000fe40000000008 */
[----:B------:R-:W4:Y:S01]  /*13f9a0*/  LDL.LU R2, [R1+0x630] ;  /* 0x0006300001027983 */ /* 0x000f220000300800 */
[----:B------:R-:W-:-:S03]  /*13f9b0*/  SHF.R.U32.HI R8, RZ, 0x8, R5 ;  /* 0x00000008ff087819 */ /* 0x000fc60000011605 */
[----:B------:R-:W-:Y:S04]  /*13f9c0*/  STL [R1+0x1b3c], R11 ;  /* 0x001b3c0b01007387 */ /* 0x000fe80000100800 */
[----:B------:R-:W4:Y:S01]  /*13f9d0*/  LDL.LU R5, [R1+0x5a4] ;  /* 0x0005a40001057983 */ /* 0x000f220000300800 */
[----:B------:R-:W-:Y:S02]  /*13f9e0*/  SHF.R.U32.HI R6, RZ, 0x8, R6 ;  /* 0x00000008ff067819 */ /* 0x000fe40000011606 */
[----:B------:R-:W-:Y:S02]  /*13f9f0*/  SHF.R.U32.HI R7, RZ, 0x8, R7 ;  /* 0x00000008ff077819 */ /* 0x000fe40000011607 */
[----:B------:R-:W-:Y:S02]  /*13fa00*/  LOP3.LUT R8, R8, 0xffff, RZ, 0xc0, !PT ;  /* 0x0000ffff08087812 */ /* 0x000fe400078ec0ff */
[----:B------:R-:W-:-:S02]  /*13fa10*/  LOP3.LUT R6, R6, 0xffff, RZ, 0xc0, !PT ;  /* 0x0000ffff06067812 */ /* 0x000fc400078ec0ff */
[----:B------:R-:W-:Y:S02]  /*13fa20*/  LOP3.LUT R7, R7, 0xffff, RZ, 0xc0, !PT ;  /* 0x0000ffff07077812 */ /* 0x000fe400078ec0ff */
[----:B------:R-:W-:Y:S02]  /*13fa30*/  PRMT R8, R8, 0x3340, R0 ;  /* 0x0000334008087816 */ /* 0x000fe40000000000 */
[----:B------:R-:W-:-:S03]  /*13fa40*/  PRMT R6, R6, 0x3340, R7 ;  /* 0x0000334006067816 */ /* 0x000fc60000000007 */
[----:B------:R0:W-:Y:S01]  /*13fa50*/  STL [R1+0x19c], R8 ;  /* 0x00019c0801007387 */ /* 0x0001e20000100800 */
[----:B------:R-:W-:Y:S01]  /*13fa60*/  VIADD R3, R3, UR5 ;  /* 0x0000000503037c36 */ /* 0x000fe20008000000 */
[----:B--2---:R-:W-:Y:S02]  /*13fa70*/  LOP3.LUT R4, R4, 0xffff, RZ, 0xc0, !PT ;  /* 0x0000ffff04047812 */ /* 0x004fe400078ec0ff */
[----:B------:R1:W-:Y:S01]  /*13fa80*/  STL [R1+0x5cc], R6 ;  /* 0x0005cc0601007387 */ /* 0x0003e20000100800 */
[----:B---3--:R-:W-:Y:S01]  /*13fa90*/  LOP3.LUT R7, R10, 0xffff, RZ, 0xc0, !PT ;  /* 0x0000ffff0a077812 */ /* 0x008fe200078ec0ff */
[----:B------:R-:W-:Y:S01]  /*13faa0*/  ULDC UR5, c[0x0][0x248] ;  /* 0x0000920000057ab9 */ /* 0x000fe20000000800 */
[----:B------:R-:W-:Y:S02]  /*13fab0*/  PRMT R10, R4, 0x3340, R0 ;  /* 0x00003340040a7816 */ /* 0x000fe40000000000 */
[----:B------:R-:W-:Y:S02]  /*13fac0*/  SHF.R.U32.HI R4, RZ, 0x8, R4 ;  /* 0x00000008ff047819 */ /* 0x000fe40000011604 */
[----:B------:R-:W-:-:S02]  /*13fad0*/  IADD3 R20, P1, R3, R29, RZ ;  /* 0x0000001d03147210 */ /* 0x000fc40007f3e0ff */
[----:B0-----:R-:W-:-:S04]  /*13fae0*/  LOP3.LUT R8, R13, 0xffff, RZ, 0xc0, !PT ;  /* 0x0000ffff0d087812 */ /* 0x001fc800078ec0ff */
[--C-:B-1----:R-:W-:Y:S02]  /*13faf0*/  PRMT R6, R7, 0x3340, R8.reuse ;  /* 0x0000334007067816 */ /* 0x102fe40000000008 */
[----:B------:R-:W-:Y:S02]  /*13fb00*/  SHF.R.U32.HI R7, RZ, 0x8, R7 ;  /* 0x00000008ff077819 */ /* 0x000fe40000011607 */
[----:B------:R-:W-:Y:S02]  /*13fb10*/  SHF.R.U32.HI R8, RZ, 0x8, R8 ;  /* 0x00000008ff087819 */ /* 0x000fe40000011608 */
[----:B------:R-:W-:Y:S02]  /*13fb20*/  SHF.R.S32.HI R13, RZ, 0x1f, R3 ;  /* 0x0000001fff0d7819 */ /* 0x000fe40000011403 */
[----:B------:R-:W-:Y:S02]  /*13fb30*/  LOP3.LUT R7, R7, 0xffff, RZ, 0xc0, !PT ;  /* 0x0000ffff07077812 */ /* 0x000fe400078ec0ff */
[----:B------:R-:W-:-:S02]  /*13fb40*/  LOP3.LUT R8, R8, 0xffff, RZ, 0xc0, !PT ;  /* 0x0000ffff08087812 */ /* 0x000fc400078ec0ff */
[----:B------:R-:W-:Y:S01]  /*13fb50*/  LOP3.LUT R4, R4, 0xffff, RZ, 0xc0, !PT ;  /* 0x0000ffff04047812 */ /* 0x000fe200078ec0ff */
[----:B------:R-:W-:Y:S01]  /*13fb60*/  IMAD.X R21, R13, 0x1, R28, P1 ;  /* 0x000000010d157824 */ /* 0x000fe200008e061c */
[----:B------:R-:W-:Y:S02]  /*13fb70*/  PRMT R11, R6, 0x5410, R10 ;  /* 0x00005410060b7816 */ /* 0x000fe4000000000a */
[----:B------:R-:W-:Y:S01]  /*13fb80*/  PRMT R7, R7, 0x3340, R8 ;  /* 0x0000334007077816 */ /* 0x000fe20000000008 */
[----:B------:R-:W2:Y:S01]  /*13fb90*/  LDL.LU R6, [R1+0x638] ;  /* 0x0006380001067983 */ /* 0x000ea20000300800 */
[----:B------:R-:W-:-:S03]  /*13fba0*/  PRMT R4, R4, 0x3340, R0 ;  /* 0x0000334004047816 */ /* 0x000fc60000000000 */
[----:B------:R-:W3:Y:S04]  /*13fbb0*/  LDL.LU R10, [R1+0x4f8] ;  /* 0x0004f800010a7983 */ /* 0x000ee80000300800 */
[----:B------:R-:W-:Y:S04]  /*13fbc0*/  STL [R1+0x1b28], R11 ;  /* 0x001b280b01007387 */ /* 0x000fe80000100800 */
[----:B------:R-:W-:Y:S04]  /*13fbd0*/  STL.64 [R1+0x1098], R20 ;  /* 0x0010981401007387 */ /* 0x000fe80000100a00 */
[----:B------:R0:W-:Y:S04]  /*13fbe0*/  STL [R1+0x52c], R7 ;  /* 0x00052c0701007387 */ /* 0x0001e80000100800 */
[----:B------:R1:W-:Y:S01]  /*13fbf0*/  STL [R1+0x11c], R4 ;  /* 0x00011c0401007387 */ /* 0x0003e20000100800 */
[----:B0-----:R-:W-:-:S03]  /*13fc00*/  LOP3.LUT R7, R12, 0xffff, RZ, 0xc0, !PT ;  /* 0x0000ffff0c077812 */ /* 0x001fc600078ec0ff */
[----:B------:R-:W3:Y:S01]  /*13fc10*/  LDL.LU R12, [R1+0x62b8] ;  /* 0x0062b800010c7983 */ /* 0x000ee20000300800 */
[----:B-1----:R-:W-:Y:S02]  /*13fc20*/  PRMT R4, R7, 0x3340, R0 ;  /* 0x0000334007047816 */ /* 0x002fe40000000000 */
[----:B----4-:R-:W-:Y:S02]  /*13fc30*/  LOP3.LUT R8, R2, 0xffff, RZ, 0xc0, !PT ;  /* 0x0000ffff02087812 */ /* 0x010fe400078ec0ff */
[----:B------:R-:W-:-:S04]  /*13fc40*/  LOP3.LUT R11, R5, 0xffff, RZ, 0xc0, !PT ;  /* 0x0000ffff050b7812 */ /* 0x000fc800078ec0ff */
[----:B------:R-:W-:-:S04]  /*13fc50*/  PRMT R2, R8, 0x3340, R11 ;  /* 0x0000334008027816 */ /* 0x000fc8000000000b */
[----:B------:R-:W-:Y:S02]  /*13fc60*/  PRMT R2, R2, 0x5410, R4 ;  /* 0x0000541002027816 */ /* 0x000fe40000000004 */
[----:B------:R-:W-:-:S05]  /*13fc70*/  IADD3 R4, P1, R3, R27, RZ ;  /* 0x0000001b03047210 */ /* 0x000fca0007f3e0ff */
[----:B------:R-:W-:Y:S01]  /*13fc80*/  IMAD.X R5, R13, 0x1, R26, P1 ;  /* 0x000000010d057824 */ /* 0x000fe200008e061a */
[----:B------:R-:W-:Y:S04]  /*13fc90*/  STL [R1+0x1b30], R2 ;  /* 0x001b300201007387 */ /* 0x000fe80000100800 */
[----:B------:R0:W-:Y:S04]  /*13fca0*/  STL.64 [R1+0x1090], R4 ;  /* 0x0010900401007387 */ /* 0x0001e80000100a00 */
[----:B0-----:R-:W4:Y:S04]  /*13fcb0*/  LDL.LU R4, [R1+0x3d0] ;  /* 0x0003d00001047983 */ /* 0x001f280000300800 */
[----:B------:R-:W4:Y:S04]  /*13fcc0*/  LDL.LU R2, [R1+0x13c] ;  /* 0x00013c0001027983 */ /* 0x000f280000300800 */
[----:B------:R-:W4:Y:S01]  /*13fcd0*/  LDL.LU R5, [R1+0x2ac] ;  /* 0x0002ac0001057983 */ /* 0x000f220000300800 */
[----:B------:R-:W-:-:S02]  /*13fce0*/  SHF.R.U32.HI R18, RZ, 0x8, R18 ;  /* 0x00000008ff127819 */ /* 0x000fc40000011612 */
[----:B------:R-:W-:Y:S02]  /*13fcf0*/  SHF.R.U32.HI R8, RZ, 0x8, R8 ;  /* 0x00000008ff087819 */ /* 0x000fe40000011608 */
[----:B------:R-:W-:Y:S02]  /*13fd00*/  SHF.R.U32.HI R11, RZ, 0x8, R11 ;  /* 0x00000008ff0b7819 */ /* 0x000fe4000001160b */
[----:B------:R-:W-:Y:S02]  /*13fd10*/  LOP3.LUT R18, R18, 0xffff, RZ, 0xc0, !PT ;  /* 0x0000ffff12127812 */ /* 0x000fe400078ec0ff */
[----:B------:R-:W-:Y:S02]  /*13fd20*/  LOP3.LUT R8, R8, 0xffff, RZ, 0xc0, !PT ;  /* 0x0000ffff08087812 */ /* 0x000fe400078ec0ff */
[----:B------:R-:W-:Y:S02]  /*13fd30*/  LOP3.LUT R11, R11, 0xffff, RZ, 0xc0, !PT ;  /* 0x0000ffff0b0b7812 */ /* 0x000fe400078ec0ff */
[----:B------:R-:W-:-:S02]  /*13fd40*/  PRMT R18, R18, 0x3340, R0 ;  /* 0x0000334012127816 */ /* 0x000fc40000000000 */
[----:B------:R-:W-:-:S03]  /*13fd50*/  PRMT R8, R8, 0x3340, R11 ;  /* 0x0000334008087816 */ /* 0x000fc6000000000b */
[----:B------:R-:W-:Y:S04]  /*13fd60*/  STL [R1+0x120], R18 ;  /* 0x0001201201007387 */ /* 0x000fe80000100800 */
[----:B------:R0:W-:Y:S01]  /*13fd70*/  STL [R1+0x5ac], R8 ;  /* 0x0005ac0801007387 */ /* 0x0001e20000100800 */
[----:B--2---:R-:W-:Y:S02]  /*13fd80*/  LOP3.LUT R6, R6, 0xffff, RZ, 0xc0, !PT ;  /* 0x0000ffff06067812 */ /* 0x004fe400078ec0ff */
[----:B---3--:R-:W-:-:S05]  /*13fd90*/  LOP3.LUT R10, R10, 0xffff, RZ, 0xc0, !PT ;  /* 0x0000ffff0a0a7812 */ /* 0x008fca00078ec0ff */
[----:B------:R1:W-:Y:S01]  /*13fda0*/  STL [R1+0x5fa4], R10 ;  /* 0x005fa40a01007387 */ /* 0x0003e20000100800 */
[----:B0-----:R-:W-:Y:S02]  /*13fdb0*/  LOP3.LUT R8, R12, 0xffff, RZ, 0xc0, !PT ;  /* 0x0000ffff0c087812 */ /* 0x001fe400078ec0ff */
[----:B------:R-:W-:Y:S02]  /*13fdc0*/  PRMT R12, R10, 0x3340, R0 ;  /* 0x000033400a0c7816 */ /* 0x000fe40000000000 */
[----:B------:R-:W-:Y:S02]  /*13fdd0*/  PRMT R11, R6, 0x3340, R8 ;  /* 0x00003340060b7816 */ /* 0x000fe40000000008 */
[----:B-1----:R-:W-:Y:S02]  /*13fde0*/  IADD3 R10, P1, R3, R25, RZ ;  /* 0x00000019030a7210 */ /* 0x002fe40007f3e0ff */
[----:B------:R-:W-:-:S03]  /*13fdf0*/  PRMT R12, R11, 0x5410, R12 ;  /* 0x000054100b0c7816 */ /* 0x000fc6000000000c */
[----:B------:R-:W-:Y:S01]  /*13fe00*/  IMAD.X R11, R13, 0x1, R24, P1 ;  /* 0x000000010d0b7824 */ /* 0x000fe200008e0618 */
[----:B------:R-:W-:Y:S01]  /*13fe10*/  SHF.R.U32.HI R6, RZ, 0x8, R6 ;  /* 0x00000008ff067819 */ /* 0x000fe20000011606 */
[----:B------:R-:W-:Y:S01]  /*13fe20*/  STL [R1+0x1fa0], R12 ;  /* 0x001fa00c01007387 */ /* 0x000fe20000100800 */
[----:B------:R-:W-:-:S03]  /*13fe30*/  SHF.R.U32.HI R8, RZ, 0x8, R8 ;  /* 0x00000008ff087819 */ /* 0x000fc60000011608 */
[----:B------:R0:W-:Y:S01]  /*13fe40*/  STL.64 [R1+0x1088], R10 ;  /* 0x0010880a01007387 */ /* 0x0001e20000100a00 */
[----:B------:R-:W-:Y:S02]  /*13fe50*/  LOP3.LUT R6, R6, 0xffff, RZ, 0xc0, !PT ;  /* 0x0000ffff06067812 */ /* 0x000fe400078ec0ff */
[----:B------:R-:W-:Y:S02]  /*13fe60*/  LOP3.LUT R8, R8, 0xffff, RZ, 0xc0, !PT ;  /* 0x0000ffff08087812 */ /* 0x000fe400078ec0ff */
[----:B0-----:R-:W-:Y:S02]  /*13fe70*/  SHF.R.U32.HI R10, RZ, 0x8, R7 ;  /* 0x00000008ff0a7819 */ /* 0x001fe40000011607 */
[----:B------:R-:W-:Y:S01]  /*13fe80*/  PRMT R12, R6, 0x3340, R8 ;  /* 0x00003340060c7816 */ /* 0x000fe20000000008 */
[----:B------:R-:W2:Y:S01]  /*13fe90*/  LDL.LU R7, [R1+0x3f4] ;  /* 0x0003f40001077983 */ /* 0x000ea20000300800 */
[----:B------:R-:W-:-:S03]  /*13fea0*/  LOP3.LUT R10, R10, 0xffff, RZ, 0xc0, !PT ;  /* 0x0000ffff0a0a7812 */ /* 0x000fc600078ec0ff */
[----:B------:R-:W3:Y:S01]  /*13feb0*/  LDL.LU R11, [R1+0x2b4] ;  /* 0x0002b400010b7983 */ /* 0x000ee20000300800 */
[----:B------:R-:W-:-:S03]  /*13fec0*/  PRMT R10, R10, 0x3340, R0 ;  /* 0x000033400a0a7816 */ /* 0x000fc60000000000 */
[----:B------:R-:W-:Y:S04]  /*13fed0*/  STL [R1+0x5d00], R12 ;  /* 0x005d000c01007387 */ /* 0x000fe80000100800 */
[----:B------:R0:W-:Y:S01]  /*13fee0*/  STL [R1+0x124], R10 ;  /* 0x0001240a01007387 */ /* 0x0001e20000100800 */
[----:B------:R-:W-:-:S05]  /*13fef0*/  IADD3 R20, P1, R3, R23, RZ ;  /* 0x0000001703147210 */ /* 0x000fca0007f3e0ff */
[----:B------:R-:W-:Y:S01]  /*13ff00*/  IMAD.X R21, R13, 0x1, R22, P1 ;  /* 0x000000010d157824 */ /* 0x000fe200008e0616 */
[----:B----4-:R-:W-:Y:S02]  /*13ff10*/  LOP3.LUT R18, R4, 0xffff, RZ, 0xc0, !PT ;  /* 0x0000ffff04127812 */ /* 0x010fe400078ec0ff */
[----:B------:R-:W-:Y:S02]  /*13ff20*/  LOP3.LUT R8, R2, 0xffff, RZ, 0xc0, !PT ;  /* 0x0000ffff02087812 */ /* 0x000fe400078ec0ff */
[----:B0-----:R-:W-:Y:S02]  /*13ff30*/  LOP3.LUT R10, R5, 0xffff, RZ, 0xc0, !PT ;  /* 0x0000ffff050a7812 */ /* 0x001fe400078ec0ff */
[----:B------:R-:W-:Y:S01]  /*13ff40*/  PRMT R4, R8, 0x3340, R0 ;  /* 0x0000334008047816 */ /* 0x000fe20000000000 */
[----:B------:R-:W4:Y:S01]  /*13ff50*/  LDL.LU R5, [R1+0x35c] ;  /* 0x00035c0001057983 */ /* 0x000f220000300800 */
[----:B------:R-:W-:-:S03]  /*13ff60*/  PRMT R2, R18, 0x3340, R10 ;  /* 0x0000334012027816 */ /* 0x000fc6000000000a */
[----:B------:R-:W4:Y:S01]  /*13ff70*/  LDL.LU R6, [R1+0xf8] ;  /* 0x0000f80001067983 */ /* 0x000f220000300800 */
[----:B------:R-:W-:-:S05]  /*13ff80*/  PRMT R2, R2, 0x5410, R4 ;  /* 0x0000541002027816 */ /* 0x000fca0000000004 */
[----:B------:R0:W-:Y:S04]  /*13ff90*/  STL [R1+0x1b20], R2 ;  /* 0x001b200201007387 */ /* 0x0001e80000100800 */
[----:B0-----:R-:W4:Y:S04]  /*13ffa0*/  LDL.LU R2, [R1+0x1dc] ;  /* 0x0001dc0001027983 */ /* 0x001f280000300800 */
[----:B------:R-:W4:Y:S04]  /*13ffb0*/  LDL.LU R4, [R1+0x350] ;  /* 0x0003500001047983 */ /* 0x000f280000300800 */
[----:B------:R0:W-:Y:S04]  /*13ffc0*/  STL.64 [R1+0x1080], R20 ;  /* 0x0010801401007387 */ /* 0x0001e80000100a00 */
[----:B0-----:R-:W4:Y:S01]  /*13ffd0*/  LDL.LU.64 R20, [R1+0x62b0] ;  /* 0x0062b00001147983 */ /* 0x001f220000300a00 */
[----:B------:R-:W-:-:S02]  /*13ffe0*/  SHF.R.U32.HI R12, RZ, 0x8, R18 ;  /* 0x00000008ff0c7819 */ /* 0x000fc40000011612 */
[----:B------:R-:W-:Y:S02]  /*13fff0*/  SHF.R.U32.HI R18, RZ, 0x8, R10 ;  /* 0x00000008ff127819 */ /* 0x000fe4000001160a */
[----:B------:R-:W-:Y:S01]  /*140000*/  SHF.R.U32.HI R8, RZ, 0x8, R8 ;  /* 0x00000008ff087819 */ /* 0x000fe20000011608 */
[----:B------:R-:W4:Y:S01]  /*140010*/  LDL.LU R10, [R1+0xf4] ;  /* 0x0000f400010a7983 */ /* 0x000f220000300800 */
[----:B------:R-:W-:Y:S02]  /*140020*/  LOP3.LUT R12, R12, 0xffff, RZ, 0xc0, !PT ;  /* 0x0000ffff0c0c7812 */ /* 0x000fe400078ec0ff */
[----:B------:R-:W-:Y:S02]  /*140030*/  LOP3.LUT R18, R18, 0xffff, RZ, 0xc0, !PT ;  /* 0x0000ffff12127812 */ /* 0x000fe400078ec0ff */
[----:B------:R-:W-:Y:S02]  /*140040*/  LOP3.LUT R8, R8, 0xffff, RZ, 0xc0, !PT ;  /* 0x0000ffff08087812 */ /* 0x000fe400078ec0ff */
[----:B------:R-:W-:-:S02]  /*140050*/  PRMT R18, R12, 0x3340, R18 ;  /* 0x000033400c127816 */ /* 0x000fc40000000012 */
[----:B------:R-:W-:-:S03]  /*140060*/  PRMT R12, R8, 0x3340, R0 ;  /* 0x00003340080c7816 */ /* 0x000fc60000000000 */
[----:B------:R0:W-:Y:S04]  /*140070*/  STL [R1+0x57c], R18 ;  /* 0x00057c1201007387 */ /* 0x0001e80000100800 */
[----:B------:R1:W-:Y:S01]  /*140080*/  STL [R1+0x128], R12 ;  /* 0x0001280c01007387 */ /* 0x0003e20000100800 */
[----:B--2---:R-:W-:Y:S02]  /*140090*/  LOP3.LUT R8, R7, 0xffff, RZ, 0xc0, !PT ;  /* 0x0000ffff07087812 */ /* 0x004fe400078ec0ff */
[----:B------:R-:W-:Y:S02]  /*1400a0*/  LOP3.LUT R7, R9, 0xffff, RZ, 0xc0, !PT ;  /* 0x0000ffff09077812 */ /* 0x000fe400078ec0ff */
[----:B---3--:R-:W-:Y:S01]  /*1400b0*/  LOP3.LUT R11, R11, 0xffff, RZ, 0xc0, !PT ;  /* 0x0000ffff0b0b7812 */ /* 0x008fe200078ec0ff */
[----:B------:R-:W2:Y:S01]  /*1400c0*/  LDL.LU R9, [R1+0x62a8] ;  /* 0x0062a80001097983 */ /* 0x000ea20000300800 */
[----:B0-----:R-:W-:-:S02]  /*1400d0*/  PRMT R18, R7, 0x3340, R0 ;  /* 0x0000334007127816 */ /* 0x001fc40000000000 */
[----:B-1----:R-:W-:-:S04]  /*1400e0*/  PRMT R12, R8, 0x3340, R11 ;  /* 0x00003340080c7816 */ /* 0x002fc8000000000b */
[----:B------:R-:W-:-:S05]  /*1400f0*/  PRMT R12, R12, 0x5410, R18 ;  /* 0x000054100c0c7816 */ /* 0x000fca0000000012 */
[----:B------:R-:W-:Y:S01]  /*140100*/  STL [R1+0x1b1c], R12 ;  /* 0x001b1c0c01007387 */ /* 0x000fe20000100800 */
[----:B----4-:R-:W-:-:S05]  /*140110*/  IADD3 R18, P1, R3, R21, RZ ;  /* 0x0000001503127210 */ /* 0x010fca0007f3e0ff */
[----:B------:R-:W-:-:S05]  /*140120*/  IMAD.X R19, R13, 0x1, R20, P1 ;  /* 0x000000010d137824 */ /* 0x000fca00008e0614 */
[----:B------:R0:W-:Y:S04]  /*140130*/  STL.64 [R1+0x1078], R18 ;  /* 0x0010781201007387 */ /* 0x0001e80000100a00 */
[----:B0-----:R-:W3:Y:S01]  /*140140*/  LDL.LU.64 R18, [R1+0x62a0] ;  /* 0x0062a00001127983 */ /* 0x001ee20000300a00 */
        /* <DEDUP_REMOVED lines=9> */
[----:B------:R-:W-:-:S03]  /*1401e0*/  LOP3.LUT R11, R4, 0xffff, RZ, 0xc0, !PT ;  /* 0x0000ffff040b7812 */ /* 0x000fc600078ec0ff */
[----:B------:R0:W-:Y:S04]  /*1401f0*/  STL [R1+0x5a8], R8 ;  /* 0x0005a80801007387 */ /* 0x0001e80000100800 */
[----:B------:R1:W-:Y:S04]  /*140200*/  STL [R1+0x12c], R7 ;  /* 0x00012c0701007387 */ /* 0x0003e80000100800 */
[----:B------:R-:W4:Y:S01]  /*140210*/  LDL.LU R4, [R1+0x6ec] ;  /* 0x0006ec0001047983 */ /* 0x000f220000300800 */
[----:B0-----:R-:W-:-:S03]  /*140220*/  LOP3.LUT R8, R6, 0xffff, RZ, 0xc0, !PT ;  /* 0x0000ffff06087812 */ /* 0x001fc600078ec0ff */
[----:B-1----:R-:W4:Y:S04]  /*140230*/  LDL.LU R7, [R1+0x548] ;  /* 0x0005480001077983 */ /* 0x002f280000300800 */
[----:B------:R-:W4:Y:S01]  /*140240*/  LDL.LU R6, [R1+0x5f4] ;  /* 0x0005f40001067983 */ /* 0x000f220000300800 */
[----:B------:R-:W-:Y:S02]  /*140250*/  LOP3.LUT R5, R5, 0xffff, RZ, 0xc0, !PT ;  /* 0x0000ffff05057812 */ /* 0x000fe400078ec0ff */
[----:B------:R-:W-:Y:S02]  /*140260*/  LOP3.LUT R2, R2, 0xffff, RZ, 0xc0, !PT ;  /* 0x0000ffff02027812 */ /* 0x000fe400078ec0ff */
[----:B------:R-:W-:Y:S02]  /*140270*/  PRMT R20, R8, 0x3340, R0 ;  /* 0x0000334008147816 */ /* 0x000fe40000000000 */
[----:B------:R-:W-:-:S02]  /*140280*/  PRMT R12, R5, 0x3340, R2 ;  /* 0x00003340050c7816 */ /* 0x000fc40000000002 */
[----:B------:R-:W-:Y:S02]  /*140290*/  LOP3.LUT R10, R10, 0xffff, RZ, 0xc0, !PT ;  /* 0x0000ffff0a0a7812 */ /* 0x000fe400078ec0ff */
[----:B--2---:R-:W-:Y:S02]  /*1402a0*/  LOP3.LUT R9, R9, 0xffff, RZ, 0xc0, !PT ;  /* 0x0000ffff09097812 */ /* 0x004fe400078ec0ff */
[----:B------:R-:W-:Y:S02]  /*1402b0*/  PRMT R21, R12, 0x5410, R20 ;  /* 0x000054100c157816 */ /* 0x000fe40000000014 */
[----:B------:R-:W-:Y:S02]  /*1402c0*/  PRMT R20, R10, 0x3340, R0 ;  /* 0x000033400a147816 */ /* 0x000fe40000000000 */
[----:B------:R-:W-:-:S04]  /*1402d0*/  PRMT R12, R11, 0x3340, R9 ;  /* 0x000033400b0c7816 */ /* 0x000fc80000000009 */
[----:B------:R-:W-:Y:S01]  /*1402e0*/  PRMT R12, R12, 0x5410, R20 ;  /* 0x000054100c0c7816 */ /* 0x000fe20000000014 */
[----:B------:R-:W-:Y:S01]  /*1402f0*/  STL [R1+0x1b14], R21 ;  /* 0x001b141501007387 */ /* 0x000fe20000100800 */
[----:B------:R-:W-:Y:S02]  /*140300*/  SHF.R.U32.HI R2, RZ, 0x8, R2 ;  /* 0x00000008ff027819 */ /* 0x000fe40000011602 */
[----:B------:R-:W-:Y:S01]  /*140310*/  SHF.R.U32.HI R5, RZ, 0x8, R5 ;  /* 0x00000008ff057819 */ /* 0x000fe20000011605 */
[----:B------:R0:W-:Y:S02]  /*140320*/  STL [R1+0x1f98], R12 ;  /* 0x001f980c01007387 */ /* 0x0001e40000100800 */
[----:B0-----:R-:W-:Y:S02]  /*140330*/  SHF.R.U32.HI R12, RZ, 0x8, R9 ;  /* 0x00000008ff0c7819 */ /* 0x001fe40000011609 */
[----:B---3--:R-:W-:-:S05]  /*140340*/  IADD3 R20, P1, R3, R19, RZ ;  /* 0x0000001303147210 */ /* 0x008fca0007f3e0ff */
[----:B------:R-:W-:-:S05]  /*140350*/  IMAD.X R21, R13, 0x1, R18, P1 ;  /* 0x000000010d157824 */ /* 0x000fca00008e0612 */
[----:B------:R0:W-:Y:S02]  /*140360*/  STL.64 [R1+0x1068], R20 ;  /* 0x0010681401007387 */ /* 0x0001e40000100a00 */
[----:B0-----:R-:W-:Y:S02]  /*140370*/  LOP3.LUT R21, R2, 0xffff, RZ, 0xc0, !PT ;  /* 0x0000ffff02157812 */ /* 0x001fe400078ec0ff */
[----:B------:R-:W-:Y:S01]  /*140380*/  LOP3.LUT R20, R5, 0xffff, RZ, 0xc0, !PT ;  /* 0x0000ffff05147812 */ /* 0x000fe200078ec0ff */
[----:B------:R-:W2:Y:S04]  /*140390*/  LDL.LU R2, [R1+0x6f0] ;  /* 0x0006f00001027983 */ /* 0x000ea80000300800 */
[----:B------:R-:W3:Y:S04]  /*1403a0*/  LDL.LU R5, [R1+0x54c] ;  /* 0x00054c0001057983 */ /* 0x000ee80000300800 */
[----:B------:R-:W3:Y:S01]  /*1403b0*/  LDL.LU R9, [R1+0x5f8] ;  /* 0x0005f80001097983 */ /* 0x000ee20000300800 */
[----:B------:R-:W-:-:S02]  /*1403c0*/  SHF.R.U32.HI R11, RZ, 0x8, R11 ;  /* 0x00000008ff0b7819 */ /* 0x000fc4000001160b */
[----:B------:R-:W-:Y:S02]  /*1403d0*/  SHF.R.U32.HI R10, RZ, 0x8, R10 ;  /* 0x00000008ff0a7819 */ /* 0x000fe4000001160a */
[----:B------:R-:W-:Y:S02]  /*1403e0*/  PRMT R21, R20, 0x3340, R21 ;  /* 0x0000334014157816 */ /* 0x000fe40000000015 */
[----:B------:R-:W-:Y:S02]  /*1403f0*/  LOP3.LUT R11, R11, 0xffff, RZ, 0xc0, !PT ;  /* 0x0000ffff0b0b7812 */ /* 0x000fe400078ec0ff */
[----:B------:R-:W-:Y:S02]  /*140400*/  LOP3.LUT R12, R12, 0xffff, RZ, 0xc0, !PT ;  /* 0x0000ffff0c0c7812 */ /* 0x000fe400078ec0ff */
[----:B------:R-:W-:Y:S02]  /*140410*/  IADD3 R20, P1, R3, R17, RZ ;  /* 0x0000001103147210 */ /* 0x000fe40007f3e0ff */
[----:B------:R-:W-:Y:S01]  /*140420*/  LOP3.LUT R10, R10, 0xffff, RZ, 0xc0, !PT ;  /* 0x0000ffff0a0a7812 */ /* 0x000fe200078ec0ff */
[----:B------:R0:W-:Y:S01]  /*140430*/  STL [R1+0x598], R21 ;  /* 0x0005981501007387 */ /* 0x0001e20000100800 */
[----:B------:R-:W-:-:S02]  /*140440*/  PRMT R11, R11, 0x3340, R12 ;  /* 0x000033400b0b7816 */ /* 0x000fc4000000000c */
[----:B------:R-:W-:Y:S02]  /*140450*/  PRMT R10, R10, 0x3340, R0 ;  /* 0x000033400a0a7816 */ /* 0x000fe40000000000 */
[----:B----4-:R-:W-:Y:S01]  /*140460*/  LOP3.LUT R4, R4, 0xffff, RZ, 0xc0, !PT ;  /* 0x0000ffff04047812 */ /* 0x010fe200078ec0ff */
[----:B------:R1:W-:Y:S01]  /*140470*/  STL [R1+0x520], R11 ;  /* 0x0005200b01007387 */ /* 0x0003e20000100800 */
[----:B------:R-:W-:Y:S01]  /*140480*/  LOP3.LUT R7, R7, 0xffff, RZ, 0xc0, !PT ;  /* 0x0000ffff07077812 */ /* 0x000fe200078ec0ff */
[----:B0-----:R-:W-:Y:S01]  /*140490*/  IMAD.X R21, R13, 0x1, R15, P1 ;  /* 0x000000010d157824 */ /* 0x001fe200008e060f */
[----:B------:R-:W-:-:S04]  /*1404a0*/  LOP3.LUT R6, R6, 0xffff, RZ, 0xc0, !PT ;  /* 0x0000ffff06067812 */ /* 0x000fc800078ec0ff */
[----:B------:R-:W-:Y:S01]  /*1404b0*/  STL.64 [R1+0x1070], R20 ;  /* 0x0010701401007387 */ /* 0x000fe20000100a00 */
[----:B-1----:R-:W-:-:S03]  /*1404c0*/  PRMT R11, R7, 0x3340, R0 ;  /* 0x00003340070b7816 */ /* 0x002fc60000000000 */
[----:B------:R0:W-:Y:S02]  /*1404d0*/  STL [R1+0x134], R10 ;  /* 0x0001340a01007387 */ /* 0x0001e40000100800 */
[----:B0-----:R-:W-:-:S04]  /*1404e0*/  PRMT R10, R4, 0x3340, R6 ;  /* 0x00003340040a7816 */ /* 0x001fc80000000006 */
[----:B------:R-:W-:Y:S02]  /*1404f0*/  PRMT R12, R10, 0x5410, R11 ;  /* 0x000054100a0c7816 */ /* 0x000fe4000000000b */
[----:B------:R-:W-:Y:S01]  /*140500*/  IADD3 R10, P1, R3, R16, RZ ;  /* 0x00000010030a7210 */ /* 0x000fe20007f3e0ff */
[----:B------:R-:W-:Y:S01]  /*140510*/  STL.64 [R1+0x6288], R16 ;  /* 0x0062881001007387 */ /* 0x000fe20000100a00 */
[----:B------:R-:W-:-:S03]  /*140520*/  SHF.R.U32.HI R8, RZ, 0x8, R8 ;  /* 0x00000008ff087819 */ /* 0x000fc60000011608 */
[----:B------:R-:W-:Y:S01]  /*140530*/  IMAD.X R11, R13, 0x1, R14, P1 ;  /* 0x000000010d0b7824 */ /* 0x000fe200008e060e */
[----:B------:R-:W-:Y:S01]  /*140540*/  SHF.R.U32.HI R6, RZ, 0x8, R6 ;  /* 0x00000008ff067819 */ /* 0x000fe20000011606 */
[----:B------:R-:W-:Y:S04]  /*140550*/  STL [R1+0x1b0c], R12 ;  /* 0x001b0c0c01007387 */ /* 0x000fe80000100800 */
[----:B------:R-:W4:Y:S04]  /*140560*/  LDL.LU R13, [R1+0x629c] ;  /* 0x00629c00010d7983 */ /* 0x000f280000300800 */
[----:B------:R0:W-:Y:S01]  /*140570*/  STL.64 [R1+0x1060], R10 ;  /* 0x0010600a01007387 */ /* 0x0001e20000100a00 */
[----:B------:R-:W-:-:S02]  /*140580*/  SHF.R.U32.HI R4, RZ, 0x8, R4 ;  /* 0x00000008ff047819 */ /* 0x000fc40000011604 */
[----:B0-----:R-:W-:Y:S02]  /*140590*/  LOP3.LUT R10, R8, 0xffff, RZ, 0xc0, !PT ;  /* 0x0000ffff080a7812 */ /* 0x001fe400078ec0ff */
[----:B------:R-:W-:Y:S02]  /*1405a0*/  LOP3.LUT R8, R6, 0xffff, RZ, 0xc0, !PT ;  /* 0x0000ffff06087812 */ /* 0x000fe400078ec0ff */
[----:B------:R-:W4:Y:S01]  /*1405b0*/  LDL.LU R6, [R1+0x648] ;  /* 0x0006480001067983 */ /* 0x000f220000300800 */
[----:B------:R-:W-:Y:S02]  /*1405c0*/  LOP3.LUT R4, R4, 0xffff, RZ, 0xc0, !PT ;  /* 0x0000ffff04047812 */ /* 0x000fe400078ec0ff */
[----:B------:R-:W-:Y:S02]  /*1405d0*/  PRMT R11, R10, 0x3340, R0 ;  /* 0x000033400a0b7816 */ /* 0x000fe40000000000 */
[----:B------:R-:W4:Y:S01]  /*1405e0*/  LDL.LU R10, [R1+0x5bc] ;  /* 0x0005bc00010a7983 */ /* 0x000f220000300800 */
[----:B------:R-:W-:-:S03]  /*1405f0*/  PRMT R4, R4, 0x3340, R8 ;  /* 0x0000334004047816 */ /* 0x000fc60000000008 */
[----:B------:R-:W-:Y:S04]  /*140600*/  STL [R1+0x130], R11 ;  /* 0x0001300b01007387 */ /* 0x000fe80000100800 */
[----:B------:R0:W-:Y:S01]  /*140610*/  STL [R1+0x590], R4 ;  /* 0x0005900401007387 */ /* 0x0001e20000100800 */
[----:B--2---:R-:W-:Y:S02]  /*140620*/  LOP3.LUT R2, R2, 0xffff, RZ, 0xc0, !PT ;  /* 0x0000ffff02027812 */ /* 0x004fe400078ec0ff */
[----:B---3--:R-:W-:Y:S02]  /*140630*/  LOP3.LUT R12, R5, 0xffff, RZ, 0xc0, !PT ;  /* 0x0000ffff050c7812 */ /* 0x008fe400078ec0ff */
[----:B0-----:R-:W-:Y:S02]  /*140640*/  LOP3.LUT R4, R9, 0xffff, RZ, 0xc0, !PT ;  /* 0x0000ffff09047812 */ /* 0x001fe400078ec0ff */
[----:B------:R-:W-:-:S02]  /*140650*/  PRMT R8, R12, 0x3340, R0 ;  /* 0x000033400c087816 */ /* 0x000fc40000000000 */
[----:B------:R-:W-:-:S04]  /*140660*/  PRMT R5, R2, 0x3340, R4 ;  /* 0x0000334002057816 */ /* 0x000fc80000000004 */
[----:B------:R-:W-:-:S05]  /*140670*/  PRMT R5, R5, 0x5410, R8 ;  /* 0x0000541005057816 */ /* 0x000fca0000000008 */
[----:B------:R0:W-:Y:S04]  /*140680*/  STL [R1+0x1b08], R5 ;  /* 0x001b080501007387 */ /* 0x0001e80000100800 */
[----:B0-----:R-:W2:Y:S01]  /*140690*/  LDL.LU R5, [R1+0x40c] ;  /* 0x00040c0001057983 */ /* 0x001ea20000300800 */
[----:B------:R-:W-:Y:S01]  /*1406a0*/  SHF.R.U32.HI R2, RZ, 0x8, R2 ;  /* 0x00000008ff027819 */ /* 0x000fe20000011602 */
[----:B------:R-:W-:Y:S01]  /*1406b0*/  VIADD R3, R3, UR5 ;  /* 0x0000000503037c36 */ /* 0x000fe20008000000 */
[----:B------:R-:W-:Y:S01]  /*1406c0*/  SHF.R.U32.HI R4, RZ, 0x8, R4 ;  /* 0x00000008ff047819 */ /* 0x000fe20000011604 */
[----:B------:R-:W3:Y:S01]  /*1406d0*/  LDL.LU R11, [R1+0x14c] ;  /* 0x00014c00010b7983 */ /* 0x000ee20000300800 */
[----:B------:R-:W-:Y:S01]  /*1406e0*/  LOP3.LUT R2, R2, 0xffff, RZ, 0xc0, !PT ;  /* 0x0000ffff02027812 */ /* 0x000fe200078ec0ff */
[----:B------:R-:W-:Y:S01]  /*1406f0*/  ULDC UR5, c[0x0][0x248] ;  /* 0x0000920000057ab9 */ /* 0x000fe20000000800 */
[----:B------:R-:W-:Y:S01]  /*140700*/  LOP3.LUT R4, R4, 0xffff, RZ, 0xc0, !PT ;  /* 0x0000ffff04047812 */ /* 0x000fe200078ec0ff */
[----:B------:R-:W3:Y:S01]  /*140710*/  LDL.LU R8, [R1+0x2cc] ;  /* 0x0002cc0001087983 */ /* 0x000ee20000300800 */
[----:B------:R-:W-:-:S02]  /*140720*/  SHF.R.S32.HI R9, RZ, 0x1f, R3 ;  /* 0x0000001fff097819 */ /* 0x000fc40000011403 */
[----:B------:R-:W-:Y:S02]  /*140730*/  IADD3 R16, P1, R3, R29, RZ ;  /* 0x0000001d03107210 */ /* 0x000fe40007f3e0ff */
[----:B------:R-:W-:Y:S02]  /*140740*/  PRMT R2, R2, 0x3340, R4 ;  /* 0x0000334002027816 */ /* 0x000fe40000000004 */
[----:B------:R-:W-:Y:S01]  /*140750*/  SHF.R.U32.HI R12, RZ, 0x8, R12 ;  /* 0x00000008ff0c7819 */ /* 0x000fe2000001160c */
[----:B------:R-:W-:Y:S01]  /*140760*/  IMAD.X R17, R9, 0x1, R28, P1 ;  /* 0x0000000109117824 */ /* 0x000fe200008e061c */
[----:B------:R-:W-:Y:S01]  /*140770*/  SHF.R.U32.HI R7, RZ, 0x8, R7 ;  /* 0x00000008ff077819 */ /* 0x000fe20000011607 */
[----:B------:R0:W-:Y:S01]  /*140780*/  STL [R1+0x588], R2 ;  /* 0x0005880201007387 */ /* 0x0001e20000100800 */
[----:B------:R-:W-:Y:S02]  /*140790*/  LOP3.LUT R12, R12, 0xffff, RZ, 0xc0, !PT ;  /* 0x0000ffff0c0c7812 */ /* 0x000fe400078ec0ff */
[----:B------:R-:W-:Y:S01]  /*1407a0*/  LOP3.LUT R7, R7, 0xffff, RZ, 0xc0, !PT ;  /* 0x0000ffff07077812 */ /* 0x000fe200078ec0ff */
[----:B------:R-:W3:Y:S04]  /*1407b0*/  LDL.LU R4, [R1+0x64c] ;  /* 0x00064c0001047983 */ /* 0x000ee80000300800 */
[----:B0-----:R-:W3:Y:S04]  /*1407c0*/  LDL.LU R2, [R1+0x508] ;  /* 0x0005080001027983 */ /* 0x001ee80000300800 */
[----:B------:R0:W-:Y:S02]  /*1407d0*/  STL.64 [R1+0x1058], R16 ;  /* 0x0010581001007387 */ /* 0x0001e40000100a00 */
[----:B0-----:R-:W-:-:S02]  /*1407e0*/  PRMT R16, R12, 0x3340, R0 ;  /* 0x000033400c107816 */ /* 0x001fc40000000000 */
[----:B------:R-:W-:-:S03]  /*1407f0*/  PRMT R12, R7, 0x3340, R0 ;  /* 0x00003340070c7816 */ /* 0x000fc60000000000 */
[----:B------:R0:W-:Y:S04]  /*140800*/  STL [R1+0x138], R16 ;  /* 0x0001381001007387 */ /* 0x0001e80000100800 */
[----:B------:R1:W-:Y:S01]  /*140810*/  STL [R1+0x13c], R12 ;  /* 0x00013c0c01007387 */ /* 0x0003e20000100800 */
[----:B----4-:R-:W-:Y:S02]  /*140820*/  LOP3.LUT R7, R6, 0xffff, RZ, 0xc0, !PT ;  /* 0x0000ffff06077812 */ /* 0x010fe400078ec0ff */
[----:B------:R-:W-:Y:S02]  /*140830*/  LOP3.LUT R6, R13, 0xffff, RZ, 0xc0, !PT ;  /* 0x0000ffff0d067812 */ /* 0x000fe400078ec0ff */
[----:B------:R-:W4:Y:S01]  /*140840*/  LDL.LU R13, [R1+0x6298] ;  /* 0x00629800010d7983 */ /* 0x000f220000300800 */
[----:B------:R-:W-:-:S02]  /*140850*/  LOP3.LUT R10, R10, 0xffff, RZ, 0xc0, !PT ;  /* 0x0000ffff0a0a7812 */ /* 0x000fc400078ec0ff */
[----:B0-----:R-:W-:Y:S02]  /*140860*/  PRMT R16, R6, 0x3340, R0 ;  /* 0x0000334006107816 */ /* 0x001fe40000000000 */
[--C-:B-1----:R-:W-:Y:S02]  /*140870*/  PRMT R12, R7, 0x3340, R10.reuse ;  /* 0x00003340070c7816 */ /* 0x102fe4000000000a */
[----:B------:R-:W-:Y:S02]  /*140880*/  SHF.R.U32.HI R7, RZ, 0x8, R7 ;  /* 0x00000008ff077819 */ /* 0x000fe40000011607 */
[----:B------:R-:W-:Y:S02]  /*140890*/  SHF.R.U32.HI R10, RZ, 0x8, R10 ;  /* 0x00000008ff0a7819 */ /* 0x000fe4000001160a */
[----:B------:R-:W-:Y:S02]  /*1408a0*/  PRMT R12, R12, 0x5410, R16 ;  /* 0x000054100c0c7816 */ /* 0x000fe40000000010 */
[----:B------:R-:W-:-:S02]  /*1408b0*/  IADD3 R16, P1, R3, R27, RZ ;  /* 0x0000001b03107210 */ /* 0x000fc40007f3e0ff */
[----:B------:R-:W-:Y:S02]  /*1408c0*/  SHF.R.U32.HI R6, RZ, 0x8, R6 ;  /* 0x00000008ff067819 */ /* 0x000fe40000011606 */
[----:B------:R-:W-:Y:S02]  /*1408d0*/  LOP3.LUT R7, R7, 0xffff, RZ, 0xc0, !PT ;  /* 0x0000ffff07077812 */ /* 0x000fe400078ec0ff */
[----:B------:R-:W-:Y:S01]  /*1408e0*/  LOP3.LUT R10, R10, 0xffff, RZ, 0xc0, !PT ;  /* 0x0000ffff0a0a7812 */ /* 0x000fe200078ec0ff */
[----:B------:R-:W-:Y:S01]  /*1408f0*/  IMAD.X R17, R9, 0x1, R26, P1 ;  /* 0x0000000109117824 */ /* 0x000fe200008e061a */
[----:B------:R-:W-:Y:S02]  /*140900*/  LOP3.LUT R6, R6, 0xffff, RZ, 0xc0, !PT ;  /* 0x0000ffff06067812 */ /* 0x000fe400078ec0ff */
[----:B------:R-:W-:Y:S01]  /*140910*/  PRMT R7, R7, 0x3340, R10 ;  /* 0x0000334007077816 */ /* 0x000fe2000000000a */
[----:B------:R-:W-:Y:S01]  /*140920*/  STL [R1+0x1b04], R12 ;  /* 0x001b040c01007387 */ /* 0x000fe20000100800 */
[----:B------:R-:W-:-:S03]  /*140930*/  PRMT R6, R6, 0x3340, R0 ;  /* 0x0000334006067816 */ /* 0x000fc60000000000 */
[----:B------:R-:W-:Y:S04]  /*140940*/  STL.64 [R1+0x1050], R16 ;  /* 0x0010501001007387 */ /* 0x000fe80000100a00 */
[----:B------:R0:W-:Y:S04]  /*140950*/  STL [R1+0x558], R7 ;  /* 0x0005580701007387 */ /* 0x0001e80000100800 */
[----:B0-----:R-:W4:Y:S04]  /*140960*/  LDL.LU R7, [R1+0x418] ;  /* 0x0004180001077983 */ /* 0x001f280000300800 */
[----:B------:R0:W-:Y:S04]  /*140970*/  STL [R1+0x198], R6 ;  /* 0x0001980601007387 */ /* 0x0001e80000100800 */
[----:B0-----:R-:W4:Y:S01]  /*140980*/  LDL.LU R6, [R1+0x154] ;  /* 0x0001540001067983 */ /* 0x001f220000300800 */
[----:B--2---:R-:W-:-:S03]  /*140990*/  LOP3.LUT R17, R5, 0xffff, RZ, 0xc0, !PT ;  /* 0x0000ffff05117812 */ /* 0x004fc600078ec0ff */
[----:B------:R-:W2:Y:S01]  /*1409a0*/  LDL.LU R5, [R1+0x2d8] ;  /* 0x0002d80001057983 */ /* 0x000ea20000300800 */
[----:B---3--:R-:W-:Y:S02]  /*1409b0*/  LOP3.LUT R16, R11, 0xffff, RZ, 0xc0, !PT ;  /* 0x0000ffff0b107812 */ /* 0x008fe400078ec0ff */
[----:B------:R-:W-:Y:S02]  /*1409c0*/  LOP3.LUT R8, R8, 0xffff, RZ, 0xc0, !PT ;  /* 0x0000ffff08087812 */ /* 0x000fe400078ec0ff */
[----:B------:R-:W-:Y:S02]  /*1409d0*/  PRMT R12, R16, 0x3340, R0 ;  /* 0x00003340100c7816 */ /* 0x000fe40000000000 */
[----:B------:R-:W-:-:S04]  /*1409e0*/  PRMT R11, R17, 0x3340, R8 ;  /* 0x00003340110b7816 */ /* 0x000fc80000000008 */
[----:B------:R-:W-:Y:S02]  /*1409f0*/  PRMT R11, R11, 0x5410, R12 ;  /* 0x000054100b0b7816 */ /* 0x000fe4000000000c */
[----:B------:R-:W-:Y:S02]  /*140a00*/  LOP3.LUT R10, R4, 0xffff, RZ, 0xc0, !PT ;  /* 0x0000ffff040a7812 */ /* 0x000fe400078ec0ff */
[----:B------:R-:W-:-:S05]  /*140a10*/  LOP3.LUT R4, R2, 0xffff, RZ, 0xc0, !PT ;  /* 0x0000ffff02047812 */ /* 0x000fca00078ec0ff */
[----:B------:R-:W-:Y:S01]  /*140a20*/  STL [R1+0x5fa8], R4 ;  /* 0x005fa80401007387 */ /* 0x000fe20000100800 */
[----:B------:R-:W-:-:S03]  /*140a30*/  PRMT R12, R4, 0x3340, R0 ;  /* 0x00003340040c7816 */ /* 0x000fc60000000000 */
[----:B------:R0:W-:Y:S01]  /*140a40*/  STL [R1+0x1afc], R11 ;  /* 0x001afc0b01007387 */ /* 0x0001e20000100800 */
[----:B------:R-:W-:Y:S02]  /*140a50*/  SHF.R.U32.HI R8, RZ, 0x8, R8 ;  /* 0x00000008ff087819 */ /* 0x000fe40000011608 */
[----:B----4-:R-:W-:-:S04]  /*140a60*/  LOP3.LUT R2, R13, 0xffff, RZ, 0xc0, !PT ;  /* 0x0000ffff0d027812 */ /* 0x010fc800078ec0ff */
[----:B0-----:R-:W-:-:S04]  /*140a70*/  PRMT R11, R10, 0x3340, R2 ;  /* 0x000033400a0b7816 */ /* 0x001fc80000000002 */
[----:B------:R-:W-:Y:S02]  /*140a80*/  PRMT R4, R11, 0x5410, R12 ;  /* 0x000054100b047816 */ /* 0x000fe4000000000c */
[----:B------:R-:W-:-:S05]  /*140a90*/  IADD3 R12, P1, R3, R25, RZ ;  /* 0x00000019030c7210 */ /* 0x000fca0007f3e0ff */
[----:B------:R-:W-:Y:S01]  /*140aa0*/  IMAD.X R13, R9, 0x1, R24, P1 ;  /* 0x00000001090d7824 */ /* 0x000fe200008e0618 */
[----:B------:R0:W-:Y:S04]  /*140ab0*/  STL [R1+0x1f8c], R4 ;  /* 0x001f8c0401007387 */ /* 0x0001e80000100800 */
[----:B------:R1:W-:Y:S01]  /*140ac0*/  STL.64 [R1+0x1048], R12 ;  /* 0x0010480c01007387 */ /* 0x0003e20000100a00 */
[----:B------:R-:W-:Y:S02]  /*140ad0*/  LOP3.LUT R8, R8, 0xffff, RZ, 0xc0, !PT ;  /* 0x0000ffff08087812 */ /* 0x000fe400078ec0ff */
[----:B0-----:R-:W-:Y:S02]  /*140ae0*/  SHF.R.U32.HI R4, RZ, 0x8, R17 ;  /* 0x00000008ff047819 */ /* 0x001fe40000011611 */
[----:B-1----:R-:W-:-:S02]  /*140af0*/  SHF.R.U32.HI R12, RZ, 0x8, R10 ;  /* 0x00000008ff0c7819 */ /* 0x002fc4000001160a */
[----:B------:R-:W-:Y:S02]  /*140b00*/  SHF.R.U32.HI R13, RZ, 0x8, R2 ;  /* 0x00000008ff0d7819 */ /* 0x000fe40000011602 */
[----:B------:R-:W-:Y:S01]  /*140b10*/  LOP3.LUT R12, R12, 0xffff, RZ, 0xc0, !PT ;  /* 0x0000ffff0c0c7812 */ /* 0x000fe200078ec0ff */
[----:B------:R-:W3:Y:S01]  /*140b20*/  LDL.LU R2, [R1+0x380] ;  /* 0x0003800001027983 */ /* 0x000ee20000300800 */
[----:B------:R-:W-:Y:S02]  /*140b30*/  LOP3.LUT R13, R13, 0xffff, RZ, 0xc0, !PT ;  /* 0x0000ffff0d0d7812 */ /* 0x000fe400078ec0ff */
[----:B------:R-:W-:Y:S01]  /*140b40*/  LOP3.LUT R4, R4, 0xffff, RZ, 0xc0, !PT ;  /* 0x0000ffff04047812 */ /* 0x000fe200078ec0ff */
[----:B------:R-:W4:Y:S01]  /*140b50*/  LDL.LU R10, [R1+0x104] ;  /* 0x00010400010a7983 */ /* 0x000f220000300800 */
[----:B------:R-:W-:Y:S02]  /*140b60*/  PRMT R13, R12, 0x3340, R13 ;  /* 0x000033400c0d7816 */ /* 0x000fe4000000000d */
[----:B------:R-:W-:Y:S01]  /*140b70*/  PRMT R8, R4, 0x3340, R8 ;  /* 0x0000334004087816 */ /* 0x000fe20000000008 */
[----:B------:R-:W4:Y:S01]  /*140b80*/  LDL.LU R11, [R1+0x1f8] ;  /* 0x0001f800010b7983 */ /* 0x000f220000300800 */
[----:B------:R-:W-:-:S02]  /*140b90*/  LOP3.LUT R4, R7, 0xffff, RZ, 0xc0, !PT ;  /* 0x0000ffff07047812 */ /* 0x000fc400078ec0ff */
[----:B------:R-:W-:Y:S02]  /*140ba0*/  IADD3 R20, P1, R3, R23, RZ ;  /* 0x0000001703147210 */ /* 0x000fe40007f3e0ff */
[----:B------:R-:W-:-:S04]  /*140bb0*/  LOP3.LUT R6, R6, 0xffff, RZ, 0xc0, !PT ;  /* 0x0000ffff06067812 */ /* 0x000fc800078ec0ff */
[----:B------:R-:W-:Y:S01]  /*140bc0*/  PRMT R7, R6, 0x3340, R0 ;  /* 0x0000334006077816 */ /* 0x000fe20000000000 */
[----:B------:R-:W-:Y:S01]  /*140bd0*/  STL [R1+0x5d04], R13 ;  /* 0x005d040d01007387 */ /* 0x000fe20000100800 */
[----:B------:R-:W-:-:S03]  /*140be0*/  IMAD.X R21, R9, 0x1, R22, P1 ;  /* 0x0000000109157824 */ /* 0x000fc600008e0616 */
[----:B------:R0:W-:Y:S01]  /*140bf0*/  STL [R1+0x554], R8 ;  /* 0x0005540801007387 */ /* 0x0001e20000100800 */
[----:B--2---:R-:W-:-:S04]  /*140c00*/  LOP3.LUT R12, R5, 0xffff, RZ, 0xc0, !PT ;  /* 0x0000ffff050c7812 */ /* 0x004fc800078ec0ff */
[----:B------:R-:W-:-:S04]  /*140c10*/  PRMT R5, R4, 0x3340, R12 ;  /* 0x0000334004057816 */ /* 0x000fc8000000000c */
[----:B------:R-:W-:Y:S02]  /*140c20*/  PRMT R7, R5, 0x5410, R7 ;  /* 0x0000541005077816 */ /* 0x000fe40000000007 */
[----:B------:R-:W2:Y:S04]  /*140c30*/  LDL.LU R5, [R1+0x388] ;  /* 0x0003880001057983 */ /* 0x000ea80000300800 */
[----:B0-----:R-:W2:Y:S04]  /*140c40*/  LDL.LU R8, [R1+0x108] ;  /* 0x0001080001087983 */ /* 0x001ea80000300800 */
[----:B------:R0:W-:Y:S04]  /*140c50*/  STL [R1+0x1af0], R7 ;  /* 0x001af00701007387 */ /* 0x0001e80000100800 */
[----:B0-----:R-:W2:Y:S04]  /*140c60*/  LDL.LU R7, [R1+0x1fc] ;  /* 0x0001fc0001077983 */ /* 0x001ea80000300800 */
[----:B------:R0:W-:Y:S04]  /*140c70*/  STL.64 [R1+0x1040], R20 ;  /* 0x0010401401007387 */ /* 0x0001e80000100a00 */
[----:B0-----:R-:W2:Y:S01]  /*140c80*/  LDL.LU.64 R20, [R1+0x6290] ;  /* 0x0062900001147983 */ /* 0x001ea20000300a00 */
        /* <DEDUP_REMOVED lines=8> */
[----:B------:R4:W-:Y:S04]  /*140d10*/  STL [R1+0x144], R13 ;  /* 0x0001440d01007387 */ /* 0x0009e80000100800 */
[----:B------:R0:W-:Y:S01]  /*140d20*/  STL [R1+0x538], R4 ;  /* 0x0005380401007387 */ /* 0x0001e20000100800 */
[----:B------:R-:W-:Y:S02]  /*140d30*/  SHF.R.U32.HI R6, RZ, 0x8, R6 ;  /* 0x00000008ff067819 */ /* 0x000fe40000011606 */
[----:B---3--:R-:W-:Y:S02]  /*140d40*/  LOP3.LUT R2, R2, 0xffff, RZ, 0xc0, !PT ;  /* 0x0000ffff02027812 */ /* 0x008fe400078ec0ff */
[----:B----4-:R-:W-:Y:S02]  /*140d50*/  LOP3.LUT R13, R10, 0xffff, RZ, 0xc0, !PT ;  /* 0x0000ffff0a0d7812 */ /* 0x010fe400078ec0ff */
[----:B0-----:R-:W-:-:S02]  /*140d60*/  LOP3.LUT R4, R11, 0xffff, RZ, 0xc0, !PT ;  /* 0x0000ffff0b047812 */ /* 0x001fc400078ec0ff */
[----:B------:R-:W-:Y:S02]  /*140d70*/  PRMT R11, R13, 0x3340, R0 ;  /* 0x000033400d0b7816 */ /* 0x000fe40000000000 */
[----:B------:R-:W-:-:S04]  /*140d80*/  PRMT R10, R2, 0x3340, R4 ;  /* 0x00003340020a7816 */ /* 0x000fc80000000004 */
[----:B------:R-:W-:Y:S02]  /*140d90*/  PRMT R12, R10, 0x5410, R11 ;  /* 0x000054100a0c7816 */ /* 0x000fe4000000000b */
[----:B------:R-:W-:Y:S02]  /*140da0*/  SHF.R.U32.HI R2, RZ, 0x8, R2 ;  /* 0x00000008ff027819 */ /* 0x000fe40000011602 */
[----:B------:R-:W-:Y:S01]  /*140db0*/  SHF.R.U32.HI R4, RZ, 0x8, R4 ;  /* 0x00000008ff047819 */ /* 0x000fe20000011604 */
[----:B------:R-:W-:Y:S01]  /*140dc0*/  STL [R1+0x1aec], R12 ;  /* 0x001aec0c01007387 */ /* 0x000fe20000100800 */
[----:B------:R-:W-:Y:S02]  /*140dd0*/  LOP3.LUT R2, R2, 0xffff, RZ, 0xc0, !PT ;  /* 0x0000ffff02027812 */ /* 0x000fe400078ec0ff */
[----:B------:R-:W-:-:S04]  /*140de0*/  LOP3.LUT R4, R4, 0xffff, RZ, 0xc0, !PT ;  /* 0x0000ffff04047812 */ /* 0x000fc800078ec0ff */
[----:B------:R-:W-:Y:S02]  /*140df0*/  PRMT R4, R2, 0x3340, R4 ;  /* 0x0000334002047816 */ /* 0x000fe40000000004 */
[----:B--2---:R-:W-:Y:S02]  /*140e00*/  LOP3.LUT R5, R5, 0xffff, RZ, 0xc0, !PT ;  /* 0x0000ffff05057812 */ /* 0x004fe400078ec0ff */
[----:B------:R-:W-:-:S05]  /*140e10*/  IADD3 R10, P1, R3, R21, RZ ;  /* 0x00000015030a7210 */ /* 0x000fca0007f3e0ff */
[----:B------:R-:W-:-:S05]  /*140e20*/  IMAD.X R11, R9, 0x1, R20, P1 ;  /* 0x00000001090b7824 */ /* 0x000fca00008e0614 */
[----:B------:R0:W-:Y:S02]  /*140e30*/  STL.64 [R1+0x1038], R10 ;  /* 0x0010380a01007387 */ /* 0x0001e40000100a00 */
[----:B0-----:R-:W-:Y:S02]  /*140e40*/  LOP3.LUT R10, R6, 0xffff, RZ, 0xc0, !PT ;  /* 0x0000ffff060a7812 */ /* 0x001fe400078ec0ff */
[----:B------:R-:W2:Y:S02]  /*140e50*/  LDL.LU R6, [R1+0x6f4] ;  /* 0x0006f40001067983 */ /* 0x000ea40000300800 */
[----:B------:R-:W-:Y:S02]  /*140e60*/  PRMT R10, R10, 0x3340, R0 ;  /* 0x000033400a0a7816 */ /* 0x000fe40000000000 */
[----:B------:R-:W3:Y:S01]  /*140e70*/  LDL.LU R2, [R1+0x55c] ;  /* 0x00055c0001027983 */ /* 0x000ee20000300800 */
[----:B------:R-:W-:-:S03]  /*140e80*/  LOP3.LUT R11, R7, 0xffff, RZ, 0xc0, !PT ;  /* 0x0000ffff070b7812 */ /* 0x000fc600078ec0ff */
[----:B------:R-:W-:Y:S04]  /*140e90*/  STL [R1+0x140], R10 ;  /* 0x0001400a01007387 */ /* 0x000fe80000100800 */
[----:B------:R-:W4:Y:S04]  /*140ea0*/  LDL.LU R12, [R1+0x610] ;  /* 0x00061000010c7983 */ /* 0x000f280000300800 */
[----:B------:R0:W-:Y:S01]  /*140eb0*/  STL [R1+0x528], R4 ;  /* 0x0005280401007387 */ /* 0x0001e20000100800 */
[----:B------:R-:W-:Y:S02]  /*140ec0*/  PRMT R7, R5, 0x3340, R11 ;  /* 0x0000334005077816 */ /* 0x000fe4000000000b */
[----:B------:R-:W-:-:S02]  /*140ed0*/  IADD3 R16, P1, R3, R19, RZ ;  /* 0x0000001303107210 */ /* 0x000fc40007f3e0ff */
[----:B0-----:R-:W-:-:S04]  /*140ee0*/  LOP3.LUT R4, R8, 0xffff, RZ, 0xc0, !PT ;  /* 0x0000ffff08047812 */ /* 0x001fc800078ec0ff */
[----:B------:R-:W-:Y:S01]  /*140ef0*/  PRMT R8, R4, 0x3340, R0 ;  /* 0x0000334004087816 */ /* 0x000fe20000000000 */
[----:B------:R-:W-:-:S03]  /*140f00*/  IMAD.X R17, R9, 0x1, R18, P1 ;  /* 0x0000000109117824 */ /* 0x000fc600008e0612 */
[----:B------:R-:W-:-:S05]  /*140f10*/  PRMT R7, R7, 0x5410, R8 ;  /* 0x0000541007077816 */ /* 0x000fca0000000008 */
[----:B------:R-:W-:Y:S04]  /*140f20*/  STL [R1+0x1f84], R7 ;  /* 0x001f840701007387 */ /* 0x000fe80000100800 */
[----:B------:R0:W-:Y:S04]  /*140f30*/  STL.64 [R1+0x1028], R16 ;  /* 0x0010281001007387 */ /* 0x0001e80000100a00 */
[----:B0-----:R-:W4:Y:S01]  /*140f40*/  LDL.LU.64 R16, [R1+0x6288] ;  /* 0x0062880001107983 */ /* 0x001f220000300a00 */
[----:B------:R-:W-:-:S03]  /*140f50*/  SHF.R.U32.HI R7, RZ, 0x8, R5 ;  /* 0x00000008ff077819 */ /* 0x000fc60000011605 */
[----:B------:R-:W-:Y:S04]  /*140f60*/  STL.64 [R1+0x6278], R18 ;  /* 0x0062781201007387 */ /* 0x000fe80000100a00 */
[----:B------:R-:W4:Y:S04]  /*140f70*/  LDL.LU R10, [R1+0x6fc] ;  /* 0x0006fc00010a7983 */ /* 0x000f280000300800 */
[----:B------:R-:W4:Y:S04]  /*140f80*/  LDL.LU R8, [R1+0x560] ;  /* 0x0005600001087983 */ /* 0x000f280000300800 */
[----:B------:R-:W4:Y:S01]  /*140f90*/  LDL.LU R5, [R1+0x614] ;  /* 0x0006140001057983 */ /* 0x000f220000300800 */
[----:B------:R-:W-:-:S02]  /*140fa0*/  SHF.R.U32.HI R13, RZ, 0x8, R13 ;  /* 0x00000008ff0d7819 */ /* 0x000fc4000001160d */
[----:B------:R-:W-:Y:S02]  /*140fb0*/  SHF.R.U32.HI R11, RZ, 0x8, R11 ;  /* 0x00000008ff0b7819 */ /* 0x000fe4000001160b */
[----:B------:R-:W-:Y:S02]  /*140fc0*/  LOP3.LUT R13, R13, 0xffff, RZ, 0xc0, !PT ;  /* 0x0000ffff0d0d7812 */ /* 0x000fe400078ec0ff */
[----:B------:R-:W-:Y:S02]  /*140fd0*/  LOP3.LUT R7, R7, 0xffff, RZ, 0xc0, !PT ;  /* 0x0000ffff07077812 */ /* 0x000fe400078ec0ff */
[----:B------:R-:W-:Y:S02]  /*140fe0*/  LOP3.LUT R11, R11, 0xffff, RZ, 0xc0, !PT ;  /* 0x0000ffff0b0b7812 */ /* 0x000fe400078ec0ff */
[----:B------:R-:W-:Y:S02]  /*140ff0*/  SHF.R.U32.HI R4, RZ, 0x8, R4 ;  /* 0x00000008ff047819 */ /* 0x000fe40000011604 */
[----:B------:R-:W-:-:S02]  /*141000*/  PRMT R13, R13, 0x3340, R0 ;  /* 0x000033400d0d7816 */ /* 0x000fc40000000000 */
[----:B------:R-:W-:Y:S02]  /*141010*/  PRMT R7, R7, 0x3340, R11 ;  /* 0x0000334007077816 */ /* 0x000fe4000000000b */
[----:B------:R-:W-:Y:S01]  /*141020*/  LOP3.LUT R4, R4, 0xffff, RZ, 0xc0, !PT ;  /* 0x0000ffff04047812 */ /* 0x000fe200078ec0ff */
[----:B------:R-:W-:Y:S04]  /*141030*/  STL [R1+0x148], R13 ;  /* 0x0001480d01007387 */ /* 0x000fe80000100800 */
[----:B------:R0:W-:Y:S02]  /*141040*/  STL [R1+0x51c], R7 ;  /* 0x00051c0701007387 */ /* 0x0001e40000100800 */
[----:B0-----:R-:W-:Y:S02]  /*141050*/  PRMT R7, R4, 0x3340, R0 ;  /* 0x0000334004077816 */ /* 0x001fe40000000000 */
[----:B--2---:R-:W-:-:S02]  /*141060*/  LOP3.LUT R4, R6, 0xffff, RZ, 0xc0, !PT ;  /* 0x0000ffff06047812 */ /* 0x004fc400078ec0ff */
[----:B---3--:R-:W-:Y:S02]  /*141070*/  LOP3.LUT R2, R2, 0xffff, RZ, 0xc0, !PT ;  /* 0x0000ffff02027812 */ /* 0x008fe400078ec0ff */
[----:B----4-:R-:W-:-:S04]  /*141080*/  LOP3.LUT R12, R12, 0xffff, RZ, 0xc0, !PT ;  /* 0x0000ffff0c0c7812 */ /* 0x010fc800078ec0ff */
[----:B------:R-:W-:Y:S02]  /*141090*/  PRMT R13, R4, 0x3340, R12 ;  /* 0x00003340040d7816 */ /* 0x000fe4000000000c */
[----:B------:R-:W-:Y:S02]  /*1410a0*/  SHF.R.U32.HI R4, RZ, 0x8, R4 ;  /* 0x00000008ff047819 */ /* 0x000fe40000011604 */
[----:B------:R-:W-:Y:S02]  /*1410b0*/  SHF.R.U32.HI R12, RZ, 0x8, R12 ;  /* 0x00000008ff0c7819 */ /* 0x000fe4000001160c */
[----:B------:R-:W-:Y:S02]  /*1410c0*/  LOP3.LUT R4, R4, 0xffff, RZ, 0xc0, !PT ;  /* 0x0000ffff04047812 */ /* 0x000fe400078ec0ff */
[----:B------:R-:W-:Y:S02]  /*1410d0*/  LOP3.LUT R12, R12, 0xffff, RZ, 0xc0, !PT ;  /* 0x0000ffff0c0c7812 */ /* 0x000fe400078ec0ff */
[----:B------:R-:W-:-:S05]  /*1410e0*/  IADD3 R18, P1, R3, R17, RZ ;  /* 0x0000001103127210 */ /* 0x000fca0007f3e0ff */
[----:B------:R-:W-:-:S05]  /*1410f0*/  IMAD.X R19, R9, 0x1, R15, P1 ;  /* 0x0000000109137824 */ /* 0x000fca00008e060f */
[----:B------:R0:W-:Y:S04]  /*141100*/  STL.64 [R1+0x1020], R18 ;  /* 0x0010201201007387 */ /* 0x0001e80000100a00 */
[----:B------:R-:W2:Y:S04]  /*141110*/  LDL.LU R6, [R1+0x514] ;  /* 0x0005140001067983 */ /* 0x000ea80000300800 */
[----:B------:R1:W-:Y:S04]  /*141120*/  STL [R1+0x158], R7 ;  /* 0x0001580701007387 */ /* 0x0003e80000100800 */
[----:B------:R-:W3:Y:S01]  /*141130*/  LDL.LU R11, [R1+0x66c] ;  /* 0x00066c00010b7983 */ /* 0x000ee20000300800 */
[----:B0-----:R-:W-:-:S03]  /*141140*/  PRMT R18, R2, 0x3340, R0 ;  /* 0x0000334002127816 */ /* 0x001fc60000000000 */
[----:B-1----:R-:W4:Y:S01]  /*141150*/  LDL.LU R7, [R1+0x5d0] ;  /* 0x0005d00001077983 */ /* 0x002f220000300800 */
[----:B------:R-:W-:Y:S02]  /*141160*/  PRMT R13, R13, 0x5410, R18 ;  /* 0x000054100d0d7816 */ /* 0x000fe40000000012 */
[----:B------:R-:W-:Y:S02]  /*141170*/  IADD3 R18, P1, R3, R16, RZ ;  /* 0x0000001003127210 */ /* 0x000fe40007f3e0ff */
[----:B------:R-:W-:-:S03]  /*141180*/  PRMT R12, R4, 0x3340, R12 ;  /* 0x00003340040c7816 */ /* 0x000fc6000000000c */
[----:B------:R-:W-:Y:S01]  /*141190*/  IMAD.X R19, R9, 0x1, R14, P1 ;  /* 0x0000000109137824 */ /* 0x000fe200008e060e */
[----:B------:R-:W-:Y:S01]  /*1411a0*/  LOP3.LUT R4, R10, 0xffff, RZ, 0xc0, !PT ;  /* 0x0000ffff0a047812 */ /* 0x000fe200078ec0ff */
[----:B------:R-:W-:Y:S01]  /*1411b0*/  STL [R1+0x1adc], R13 ;  /* 0x001adc0d01007387 */ /* 0x000fe20000100800 */
[----:B------:R-:W-:Y:S02]  /*1411c0*/  LOP3.LUT R8, R8, 0xffff, RZ, 0xc0, !PT ;  /* 0x0000ffff08087812 */ /* 0x000fe400078ec0ff */
[----:B------:R-:W-:Y:S01]  /*1411d0*/  LOP3.LUT R10, R5, 0xffff, RZ, 0xc0, !PT ;  /* 0x0000ffff050a7812 */ /* 0x000fe200078ec0ff */
[----:B------:R-:W4:Y:S04]  /*1411e0*/  LDL.LU R9, [R1+0x6280] ;  /* 0x0062800001097983 */ /* 0x000f280000300800 */
[----:B------:R-:W-:Y:S01]  /*1411f0*/  STL.64 [R1+0x1030], R18 ;  /* 0x0010301201007387 */ /* 0x000fe20000100a00 */
[----:B------:R-:W-:-:S03]  /*141200*/  PRMT R5, R4, 0x3340, R10 ;  /* 0x0000334004057816 */ /* 0x000fc6000000000a */
[----:B------:R0:W-:Y:S02]  /*141210*/  STL [R1+0x524], R12 ;  /* 0x0005240c01007387 */ /* 0x0001e40000100800 */
[----:B0-----:R-:W-:-:S04]  /*141220*/  PRMT R12, R8, 0x3340, R0 ;  /* 0x00003340080c7816 */ /* 0x001fc80000000000 */
[----:B------:R-:W-:Y:S02]  /*141230*/  PRMT R5, R5, 0x5410, R12 ;  /* 0x0000541005057816 */ /* 0x000fe4000000000c */
[----:B------:R-:W-:Y:S02]  /*141240*/  SHF.R.U32.HI R12, RZ, 0x8, R2 ;  /* 0x00000008ff0c7819 */ /* 0x000fe40000011602 */
[----:B------:R-:W4:Y:S04]  /*141250*/  LDL.LU R2, [R1+0x67c] ;  /* 0x00067c0001027983 */ /* 0x000f280000300800 */
[----:B------:R0:W-:Y:S04]  /*141260*/  STL [R1+0x1ad4], R5 ;  /* 0x001ad40501007387 */ /* 0x0001e80000100800 */
[----:B0-----:R-:W4:Y:S01]  /*141270*/  LDL.LU R5, [R1+0x5d4] ;  /* 0x0005d40001057983 */ /* 0x001f220000300800 */
[----:B------:R-:W-:-:S02]  /*141280*/  SHF.R.U32.HI R4, RZ, 0x8, R4 ;  /* 0x00000008ff047819 */ /* 0x000fc40000011604 */
[----:B------:R-:W-:Y:S02]  /*141290*/  SHF.R.U32.HI R10, RZ, 0x8, R10 ;  /* 0x00000008ff0a7819 */ /* 0x000fe4000001160a */
[----:B------:R-:W-:Y:S02]  /*1412a0*/  LOP3.LUT R12, R12, 0xffff, RZ, 0xc0, !PT ;  /* 0x0000ffff0c0c7812 */ /* 0x000fe400078ec0ff */
[----:B------:R-:W-:Y:S02]  /*1412b0*/  LOP3.LUT R4, R4, 0xffff, RZ, 0xc0, !PT ;  /* 0x0000ffff04047812 */ /* 0x000fe400078ec0ff */
[----:B------:R-:W-:Y:S02]  /*1412c0*/  LOP3.LUT R10, R10, 0xffff, RZ, 0xc0, !PT ;  /* 0x0000ffff0a0a7812 */ /* 0x000fe400078ec0ff */
[----:B------:R-:W-:Y:S02]  /*1412d0*/  PRMT R12, R12, 0x3340, R0 ;  /* 0x000033400c0c7816 */ /* 0x000fe40000000000 */
[----:B------:R-:W-:Y:S01]  /*1412e0*/  PRMT R10, R4, 0x3340, R10 ;  /* 0x00003340040a7816 */ /* 0x000fe2000000000a */
[----:B------:R-:W-:Y:S01]  /*1412f0*/  VIADD R3, R3, UR5 ;  /* 0x0000000503037c36 */ /* 0x000fe20008000000 */
[----:B------:R-:W-:Y:S01]  /*141300*/  SHF.R.U32.HI R18, RZ, 0x8, R8 ;  /* 0x00000008ff127819 */ /* 0x000fe20000011608 */
[----:B------:R-:W-:Y:S01]  /*141310*/  STL [R1+0x14c], R12 ;  /* 0x00014c0c01007387 */ /* 0x000fe20000100800 */
[----:B------:R-:W-:-:S03]  /*141320*/  ULDC UR5, c[0x0][0x248] ;  /* 0x0000920000057ab9 */ /* 0x000fc60000000800 */
[----:B------:R0:W-:Y:S01]  /*141330*/  STL [R1+0x510], R10 ;  /* 0x0005100a01007387 */ /* 0x0001e20000100800 */
[----:B------:R-:W-:Y:S02]  /*141340*/  SHF.R.S32.HI R13, RZ, 0x1f, R3 ;  /* 0x0000001fff0d7819 */ /* 0x000fe40000011403 */
[----:B--2---:R-:W-:Y:S02]  /*141350*/  LOP3.LUT R6, R6, 0xffff, RZ, 0xc0, !PT ;  /* 0x0000ffff06067812 */ /* 0x004fe400078ec0ff */
[----:B---3--:R-:W-:Y:S02]  /*141360*/  LOP3.LUT R4, R11, 0xffff, RZ, 0xc0, !PT ;  /* 0x0000ffff0b047812 */ /* 0x008fe400078ec0ff */
[----:B------:R-:W-:Y:S02]  /*141370*/  PRMT R11, R6, 0x3340, R0 ;  /* 0x00003340060b7816 */ /* 0x000fe40000000000 */
[----:B----4-:R-:W-:-:S04]  /*141380*/  LOP3.LUT R7, R7, 0xffff, RZ, 0xc0, !PT ;  /* 0x0000ffff07077812 */ /* 0x010fc800078ec0ff */
[----:B0-----:R-:W-:-:S04]  /*141390*/  PRMT R10, R4, 0x3340, R7 ;  /* 0x00003340040a7816 */ /* 0x001fc80000000007 */
[----:B------:R-:W-:Y:S02]  /*1413a0*/  PRMT R12, R10, 0x5410, R11 ;  /* 0x000054100a0c7816 */ /* 0x000fe4000000000b */
[----:B------:R-:W-:-:S05]  /*1413b0*/  IADD3 R10, P1, R3, R29, RZ ;  /* 0x0000001d030a7210 */ /* 0x000fca0007f3e0ff */
[----:B------:R-:W-:Y:S01]  /*1413c0*/  IMAD.X R11, R13, 0x1, R28, P1 ;  /* 0x000000010d0b7824 */ /* 0x000fe200008e061c */
[----:B------:R-:W-:Y:S01]  /*1413d0*/  STL [R1+0x1acc], R12 ;  /* 0x001acc0c01007387 */ /* 0x000fe20000100800 */
[----:B------:R-:W-:-:S03]  /*1413e0*/  SHF.R.U32.HI R4, RZ, 0x8, R4 ;  /* 0x00000008ff047819 */ /* 0x000fc60000011604 */
[----:B------:R0:W-:Y:S01]  /*1413f0*/  STL.64 [R1+0x1018], R10 ;  /* 0x0010180a01007387 */ /* 0x0001e20000100a00 */
[----:B------:R-:W-:-:S04]  /*141400*/  SHF.R.U32.HI R6, RZ, 0x8, R6 ;  /* 0x00000008ff067819 */ /* 0x000fc80000011606 */
[----:B------:R-:W-:Y:S02]  /*141410*/  LOP3.LUT R6, R6, 0xffff, RZ, 0xc0, !PT ;  /* 0x0000ffff06067812 */ /* 0x000fe400078ec0ff */
[----:B0-----:R-:W-:Y:S02]  /*141420*/  SHF.R.U32.HI R10, RZ, 0x8, R7 ;  /* 0x00000008ff0a7819 */ /* 0x001fe40000011607 */
[----:B------:R-:W-:Y:S02]  /*141430*/  LOP3.LUT R7, R4, 0xffff, RZ, 0xc0, !PT ;  /* 0x0000ffff04077812 */ /* 0x000fe400078ec0ff */
[----:B------:R-:W-:Y:S01]  /*141440*/  LOP3.LUT R10, R10, 0xffff, RZ, 0xc0, !PT ;  /* 0x0000ffff0a0a7812 */ /* 0x000fe200078ec0ff */
[----:B------:R-:W2:Y:S01]  /*141450*/  LDL.LU R4, [R1+0x434] ;  /* 0x0004340001047983 */ /* 0x000ea20000300800 */
[----:B------:R-:W-:Y:S02]  /*141460*/  PRMT R6, R6, 0x3340, R0 ;  /* 0x0000334006067816 */ /* 0x000fe40000000000 */
[----:B------:R-:W-:Y:S01]  /*141470*/  PRMT R7, R7, 0x3340, R10 ;  /* 0x0000334007077816 */ /* 0x000fe2000000000a */
[----:B------:R-:W3:Y:S01]  /*141480*/  LDL.LU R19, [R1+0x17c] ;  /* 0x00017c0001137983 */ /* 0x000ee20000300800 */
[----:B------:R-:W-:-:S03]  /*141490*/  LOP3.LUT R9, R9, 0xffff, RZ, 0xc0, !PT ;  /* 0x0000ffff09097812 */ /* 0x000fc600078ec0ff */
[----:B------:R-:W4:Y:S04]  /*1414a0*/  LDL.LU R12, [R1+0x300] ;  /* 0x00030000010c7983 */ /* 0x000f280000300800 */
[----:B------:R-:W-:Y:S01]  /*1414b0*/  STL [R1+0x50c], R7 ;  /* 0x00050c0701007387 */ /* 0x000fe20000100800 */
[----:B------:R-:W-:-:S03]  /*1414c0*/  LOP3.LUT R5, R5, 0xffff, RZ, 0xc0, !PT ;  /* 0x0000ffff05057812 */ /* 0x000fc600078ec0ff */
[----:B------:R0:W-:Y:S01]  /*1414d0*/  STL [R1+0x154], R6 ;  /* 0x0001540601007387 */ /* 0x0001e20000100800 */
[----:B------:R-:W-:-:S03]  /*1414e0*/  LOP3.LUT R2, R2, 0xffff, RZ, 0xc0, !PT ;  /* 0x0000ffff02027812 */ /* 0x000fc600078ec0ff */
[----:B------:R1:W-:Y:S01]  /*1414f0*/  STL [R1+0x5fac], R9 ;  /* 0x005fac0901007387 */ /* 0x0003e20000100800 */
[----:B0-----:R-:W-:Y:S01]  /*141500*/  PRMT R6, R9, 0x3340, R0 ;  /* 0x0000334009067816 */ /* 0x001fe20000000000 */
[----:B-1----:R-:W-:-:S05]  /*141510*/  IMAD.MOV.U32 R9, RZ, RZ, R5 ;  /* 0x000000ffff097224 */ /* 0x002fca00078e0005 */
[----:B------:R-:W-:-:S04]  /*141520*/  PRMT R5, R2, 0x3340, R9 ;  /* 0x0000334002057816 */ /* 0x000fc80000000009 */
[----:B------:R-:W-:Y:S02]  /*141530*/  PRMT R5, R5, 0x5410, R6 ;  /* 0x0000541005057816 */ /* 0x000fe40000000006 */
[----:B------:R-:W-:-:S03]  /*141540*/  IADD3 R6, P1, R3, R27, RZ ;  /* 0x0000001b03067210 */ /* 0x000fc60007f3e0ff */
[----:B------:R0:W-:Y:S02]  /*141550*/  STL [R1+0x1f78], R5 ;  /* 0x001f780501007387 */ /* 0x0001e40000100800 */
[----:B------:R-:W-:Y:S02]  /*141560*/  IMAD.X R7, R13, 0x1, R26, P1 ;  /* 0x000000010d077824 */ /* 0x000fe400008e061a */
[----:B0-----:R-:W4:Y:S04]  /*141570*/  LDL.LU R5, [R1+0x438] ;  /* 0x0004380001057983 */ /* 0x001f280000300800 */
[----:B------:R-:W4:Y:S04]  /*141580*/  LDL.LU R10, [R1+0x184] ;  /* 0x00018400010a7983 */ /* 0x000f280000300800 */
[----:B------:R0:W-:Y:S04]  /*141590*/  STL.64 [R1+0x1010], R6 ;  /* 0x0010100601007387 */ /* 0x0001e80000100a00 */
[----:B0-----:R-:W4:Y:S04]  /*1415a0*/  LDL.LU R6, [R1+0x304] ;  /* 0x0003040001067983 */ /* 0x001f280000300800 */
        /* <DEDUP_REMOVED lines=9> */
[----:B------:R-:W-:-:S03]  /*141640*/  PRMT R18, R18, 0x3340, R0 ;  /* 0x0000334012127816 */ /* 0x000fc60000000000 */
[----:B------:R3:W-:Y:S04]  /*141650*/  STL [R1+0x5d08], R2 ;  /* 0x005d080201007387 */ /* 0x0007e80000100800 */
[----:B------:R0:W-:Y:S01]  /*141660*/  STL [R1+0x150], R18 ;  /* 0x0001501201007387 */ /* 0x0001e20000100800 */
[----:B--2---:R-:W-:Y:S02]  /*141670*/  LOP3.LUT R4, R4, 0xffff, RZ, 0xc0, !PT ;  /* 0x0000ffff04047812 */ /* 0x004fe400078ec0ff */
[----:B---3--:R-:W-:Y:S02]  /*141680*/  LOP3.LUT R2, R19, 0xffff, RZ, 0xc0, !PT ;  /* 0x0000ffff13027812 */ /* 0x008fe400078ec0ff */
[----:B----4-:R-:W-:Y:S02]  /*141690*/  LOP3.LUT R9, R12, 0xffff, RZ, 0xc0, !PT ;  /* 0x0000ffff0c097812 */ /* 0x010fe400078ec0ff */
[----:B0-----:R-:W-:-:S02]  /*1416a0*/  PRMT R18, R2, 0x3340, R0 ;  /* 0x0000334002127816 */ /* 0x001fc40000000000 */
[--C-:B------:R-:W-:Y:S02]  /*1416b0*/  PRMT R12, R4, 0x3340, R9.reuse ;  /* 0x00003340040c7816 */ /* 0x100fe40000000009 */
[----:B------:R-:W-:Y:S02]  /*1416c0*/  SHF.R.U32.HI R4, RZ, 0x8, R4 ;  /* 0x00000008ff047819 */ /* 0x000fe40000011604 */
[----:B------:R-:W-:Y:S02]  /*1416d0*/  SHF.R.U32.HI R9, RZ, 0x8, R9 ;  /* 0x00000008ff097819 */ /* 0x000fe40000011609 */
[----:B------:R-:W-:Y:S02]  /*1416e0*/  PRMT R12, R12, 0x5410, R18 ;  /* 0x000054100c0c7816 */ /* 0x000fe40000000012 */
[----:B------:R-:W-:Y:S02]  /*1416f0*/  IADD3 R18, P1, R3, R25, RZ ;  /* 0x0000001903127210 */ /* 0x000fe40007f3e0ff */
[----:B------:R-:W-:-:S02]  /*141700*/  LOP3.LUT R4, R4, 0xffff, RZ, 0xc0, !PT ;  /* 0x0000ffff04047812 */ /* 0x000fc400078ec0ff */
[----:B------:R-:W-:Y:S02]  /*141710*/  LOP3.LUT R9, R9, 0xffff, RZ, 0xc0, !PT ;  /* 0x0000ffff09097812 */ /* 0x000fe400078ec0ff */
[----:B------:R-:W-:Y:S01]  /*141720*/  SHF.R.U32.HI R2, RZ, 0x8, R2 ;  /* 0x00000008ff027819 */ /* 0x000fe20000011602 */
[----:B------:R-:W-:Y:S01]  /*141730*/  IMAD.X R19, R13, 0x1, R24, P1 ;  /* 0x000000010d137824 */ /* 0x000fe200008e0618 */
[----:B------:R-:W-:Y:S02]  /*141740*/  PRMT R4, R4, 0x3340, R9 ;  /* 0x0000334004047816 */ /* 0x000fe40000000009 */
[----:B------:R-:W-:Y:S01]  /*141750*/  LOP3.LUT R2, R2, 0xffff, RZ, 0xc0, !PT ;  /* 0x0000ffff02027812 */ /* 0x000fe200078ec0ff */
[----:B------:R-:W-:Y:S03]  /*141760*/  STL [R1+0x1ac4], R12 ;  /* 0x001ac40c01007387 */ /* 0x000fe60000100800 */
[----:B------:R-:W-:Y:S01]  /*141770*/  PRMT R2, R2, 0x3340, R0 ;  /* 0x0000334002027816 */ /* 0x000fe20000000000 */
[----:B------:R-:W-:Y:S04]  /*141780*/  STL.64 [R1+0x1008], R18 ;  /* 0x0010081201007387 */ /* 0x000fe80000100a00 */
[----:B------:R0:W-:Y:S04]  /*141790*/  STL [R1+0x508], R4 ;  /* 0x0005080401007387 */ /* 0x0001e80000100800 */
[----:B------:R1:W-:Y:S01]  /*1417a0*/  STL [R1+0x16c], R2 ;  /* 0x00016c0201007387 */ /* 0x0003e20000100800 */
[----:B------:R-:W-:-:S02]  /*1417b0*/  LOP3.LUT R5, R5, 0xffff, RZ, 0xc0, !PT ;  /* 0x0000ffff05057812 */ /* 0x000fc400078ec0ff */
[----:B0-----:R-:W-:Y:S02]  /*1417c0*/  LOP3.LUT R4, R10, 0xffff, RZ, 0xc0, !PT ;  /* 0x0000ffff0a047812 */ /* 0x001fe400078ec0ff */
[----:B------:R-:W2:Y:S02]  /*1417d0*/  LDL.LU R10, [R1+0x740] ;  /* 0x00074000010a7983 */ /* 0x000ea40000300800 */
[----:B------:R-:W-:Y:S02]  /*1417e0*/  PRMT R18, R4, 0x3340, R0 ;  /* 0x0000334004127816 */ /* 0x000fe40000000000 */
[----:B------:R-:W-:-:S04]  /*1417f0*/  LOP3.LUT R6, R6, 0xffff, RZ, 0xc0, !PT ;  /* 0x0000ffff06067812 */ /* 0x000fc800078ec0ff */
[----:B------:R-:W-:Y:S02]  /*141800*/  PRMT R12, R5, 0x3340, R6 ;  /* 0x00003340050c7816 */ /* 0x000fe40000000006 */
[----:B------:R-:W-:Y:S02]  /*141810*/  LOP3.LUT R7, R7, 0xffff, RZ, 0xc0, !PT ;  /* 0x0000ffff07077812 */ /* 0x000fe400078ec0ff */
[----:B-1----:R-:W-:Y:S02]  /*141820*/  LOP3.LUT R2, R11, 0xffff, RZ, 0xc0, !PT ;  /* 0x0000ffff0b027812 */ /* 0x002fe400078ec0ff */
[----:B------:R-:W-:Y:S01]  /*141830*/  LOP3.LUT R9, R8, 0xffff, RZ, 0xc0, !PT ;  /* 0x0000ffff08097812 */ /* 0x000fe200078ec0ff */
[----:B------:R-:W3:Y:S01]  /*141840*/  LDL.LU R11, [R1+0x578] ;  /* 0x00057800010b7983 */ /* 0x000ee20000300800 */
[----:B------:R-:W-:Y:S02]  /*141850*/  PRMT R19, R12, 0x5410, R18 ;  /* 0x000054100c137816 */ /* 0x000fe40000000012 */
[----:B------:R-:W-:Y:S01]  /*141860*/  PRMT R18, R2, 0x3340, R0 ;  /* 0x0000334002127816 */ /* 0x000fe20000000000 */
[----:B------:R-:W4:Y:S01]  /*141870*/  LDL.LU R8, [R1+0x634] ;  /* 0x0006340001087983 */ /* 0x000f220000300800 */
[----:B------:R-:W-:-:S04]  /*141880*/  PRMT R12, R7, 0x3340, R9 ;  /* 0x00003340070c7816 */ /* 0x000fc80000000009 */
[----:B------:R-:W-:Y:S02]  /*141890*/  PRMT R12, R12, 0x5410, R18 ;  /* 0x000054100c0c7816 */ /* 0x000fe40000000012 */
[----:B------:R-:W-:Y:S01]  /*1418a0*/  IADD3 R18, P1, R3, R23, RZ ;  /* 0x0000001703127210 */ /* 0x000fe20007f3e0ff */
[----:B------:R0:W-:Y:S01]  /*1418b0*/  STL [R1+0x1aac], R19 ;  /* 0x001aac1301007387 */ /* 0x0001e20000100800 */
[----:B------:R-:W-:Y:S02]  /*1418c0*/  SHF.R.U32.HI R7, RZ, 0x8, R7 ;  /* 0x00000008ff077819 */ /* 0x000fe40000011607 */
[----:B------:R-:W-:Y:S02]  /*1418d0*/  SHF.R.U32.HI R9, RZ, 0x8, R9 ;  /* 0x00000008ff097819 */ /* 0x000fe40000011609 */
[----:B------:R-:W-:Y:S02]  /*1418e0*/  SHF.R.U32.HI R5, RZ, 0x8, R5 ;  /* 0x00000008ff057819 */ /* 0x000fe40000011605 */
[----:B------:R-:W-:Y:S01]  /*1418f0*/  SHF.R.U32.HI R6, RZ, 0x8, R6 ;  /* 0x00000008ff067819 */ /* 0x000fe20000011606 */
[----:B0-----:R-:W-:Y:S01]  /*141900*/  IMAD.X R19, R13, 0x1, R22, P1 ;  /* 0x000000010d137824 */ /* 0x001fe200008e0616 */
[----:B------:R-:W-:Y:S01]  /*141910*/  LOP3.LUT R7, R7, 0xffff, RZ, 0xc0, !PT ;  /* 0x0000ffff07077812 */ /* 0x000fe200078ec0ff */
[----:B------:R-:W-:Y:S01]  /*141920*/  STL [R1+0x1abc], R12 ;  /* 0x001abc0c01007387 */ /* 0x000fe20000100800 */
[----:B------:R-:W-:-:S02]  /*141930*/  LOP3.LUT R9, R9, 0xffff, RZ, 0xc0, !PT ;  /* 0x0000ffff09097812 */ /* 0x000fc400078ec0ff */
[----:B------:R-:W-:Y:S01]  /*141940*/  LOP3.LUT R5, R5, 0xffff, RZ, 0xc0, !PT ;  /* 0x0000ffff05057812 */ /* 0x000fe200078ec0ff */
[----:B------:R0:W-:Y:S01]  /*141950*/  STL.64 [R1+0x1000], R18 ;  /* 0x0010001201007387 */ /* 0x0001e20000100a00 */
[----:B------:R-:W-:Y:S02]  /*141960*/  LOP3.LUT R6, R6, 0xffff, RZ, 0xc0, !PT ;  /* 0x0000ffff06067812 */ /* 0x000fe400078ec0ff */
[----:B------:R-:W-:Y:S02]  /*141970*/  PRMT R9, R7, 0x3340, R9 ;  /* 0x0000334007097816 */ /* 0x000fe40000000009 */
[----:B------:R-:W-:Y:S01]  /*141980*/  PRMT R5, R5, 0x3340, R6 ;  /* 0x0000334005057816 */ /* 0x000fe20000000006 */
[----:B------:R-:W4:Y:S01]  /*141990*/  LDL.LU R7, [R1+0x3a8] ;  /* 0x0003a80001077983 */ /* 0x000f220000300800 */
[----:B0-----:R-:W-:-:S03]  /*1419a0*/  IADD3 R18, P1, R3, R21, RZ ;  /* 0x0000001503127210 */ /* 0x001fc60007f3e0ff */
[----:B------:R-:W-:Y:S02]  /*1419b0*/  STL [R1+0x504], R9 ;  /* 0x0005040901007387 */ /* 0x000fe40000100800 */
[----:B------:R-:W-:Y:S02]  /*1419c0*/  IMAD.X R19, R13, 0x1, R20, P1 ;  /* 0x000000010d137824 */ /* 0x000fe400008e0614 */
[----:B------:R-:W4:Y:S04]  /*1419d0*/  LDL.LU R6, [R1+0x168] ;  /* 0x0001680001067983 */ /* 0x000f280000300800 */
[----:B------:R0:W-:Y:S04]  /*1419e0*/  STL [R1+0x500], R5 ;  /* 0x0005000501007387 */ /* 0x0001e80000100800 */
[----:B0-----:R-:W4:Y:S04]  /*1419f0*/  LDL.LU R5, [R1+0x220] ;  /* 0x0002200001057983 */ /* 0x001f280000300800 */
[----:B------:R0:W-:Y:S04]  /*141a00*/  STL.64 [R1+0xff8], R18 ;  /* 0x000ff81201007387 */ /* 0x0001e80000100a00 */
[----:B0-----:R-:W4:Y:S01]  /*141a10*/  LDL.LU.64 R18, [R1+0x6278] ;  /* 0x0062780001127983 */ /* 0x001f220000300a00 */
[----:B------:R-:W-:-:S02]  /*141a20*/  SHF.R.U32.HI R4, RZ, 0x8, R4 ;  /* 0x00000008ff047819 */ /* 0x000fc40000011604 */
[----:B------:R-:W-:Y:S02]  /*141a30*/  SHF.R.U32.HI R2, RZ, 0x8, R2 ;  /* 0x00000008ff027819 */ /* 0x000fe40000011602 */
[----:B------:R-:W-:Y:S02]  /*141a40*/  LOP3.LUT R4, R4, 0xffff, RZ, 0xc0, !PT ;  /* 0x0000ffff04047812 */ /* 0x000fe400078ec0ff */
[----:B------:R-:W-:Y:S02]  /*141a50*/  LOP3.LUT R2, R2, 0xffff, RZ, 0xc0, !PT ;  /* 0x0000ffff02027812 */ /* 0x000fe400078ec0ff */
[--C-:B------:R-:W-:Y:S02]  /*141a60*/  PRMT R12, R4, 0x3340, R0.reuse ;  /* 0x00003340040c7816 */ /* 0x100fe40000000000 */
[----:B------:R-:W-:Y:S01]  /*141a70*/  PRMT R9, R2, 0x3340, R0 ;  /* 0x0000334002097816 */ /* 0x000fe20000000000 */
[----:B------:R-:W-:Y:S04]  /*141a80*/  STL.64 [R1+0x6270], R20 ;  /* 0x0062701401007387 */ /* 0x000fe80000100a00 */
[----:B------:R0:W-:Y:S04]  /*141a90*/  STL [R1+0x15c], R12 ;  /* 0x00015c0c01007387 */ /* 0x0001e80000100800 */
[----:B------:R1:W-:Y:S04]  /*141aa0*/  STL [R1+0x160], R9 ;  /* 0x0001600901007387 */ /* 0x0003e80000100800 */
[----:B0-----:R-:W4:Y:S01]  /*141ab0*/  LDL.LU R12, [R1+0x758] ;  /* 0x00075800010c7983 */ /* 0x001f220000300800 */
[----:B--2---:R-:W-:-:S02]  /*141ac0*/  LOP3.LUT R4, R10, 0xffff, RZ, 0xc0, !PT ;  /* 0x0000ffff0a047812 */ /* 0x004fc400078ec0ff */
[----:B---3--:R-:W-:Y:S02]  /*141ad0*/  LOP3.LUT R2, R11, 0xffff, RZ, 0xc0, !PT ;  /* 0x0000ffff0b027812 */ /* 0x008fe400078ec0ff */
[----:B------:R-:W2:Y:S01]  /*141ae0*/  LDL.LU R11, [R1+0x580] ;  /* 0x00058000010b7983 */ /* 0x000ea20000300800 */
[----:B----4-:R-:W-:Y:S02]  /*141af0*/  LOP3.LUT R8, R8, 0xffff, RZ, 0xc0, !PT ;  /* 0x0000ffff08087812 */ /* 0x010fe400078ec0ff */
[----:B------:R-:W-:Y:S02]  /*141b00*/  PRMT R10, R2, 0x3340, R0 ;  /* 0x00003340020a7816 */ /* 0x000fe40000000000 */
[----:B-1----:R-:W-:-:S04]  /*141b10*/  PRMT R9, R4, 0x3340, R8 ;  /* 0x0000334004097816 */ /* 0x002fc80000000008 */
[----:B------:R-:W-:-:S05]  /*141b20*/  PRMT R9, R9, 0x5410, R10 ;  /* 0x0000541009097816 */ /* 0x000fca000000000a */
[----:B------:R0:W-:Y:S01]  /*141b30*/  STL [R1+0x1aa8], R9 ;  /* 0x001aa80901007387 */ /* 0x0001e20000100800 */
[----:B------:R-:W-:Y:S02]  /*141b40*/  SHF.R.U32.HI R4, RZ, 0x8, R4 ;  /* 0x00000008ff047819 */ /* 0x000fe40000011604 */
[----:B------:R-:W-:Y:S02]  /*141b50*/  SHF.R.U32.HI R8, RZ, 0x8, R8 ;  /* 0x00000008ff087819 */ /* 0x000fe40000011608 */
[----:B------:R-:W-:Y:S01]  /*141b60*/  SHF.R.U32.HI R2, RZ, 0x8, R2 ;  /* 0x00000008ff027819 */ /* 0x000fe20000011602 */
[----:B0-----:R-:W3:Y:S01]  /*141b70*/  LDL.LU R9, [R1+0x63c] ;  /* 0x00063c0001097983 */ /* 0x001ee20000300800 */
[----:B------:R-:W-:Y:S02]  /*141b80*/  LOP3.LUT R4, R4, 0xffff, RZ, 0xc0, !PT ;  /* 0x0000ffff04047812 */ /* 0x000fe400078ec0ff */
[----:B------:R-:W-:Y:S02]  /*141b90*/  LOP3.LUT R8, R8, 0xffff, RZ, 0xc0, !PT ;  /* 0x0000ffff08087812 */ /* 0x000fe400078ec0ff */
[----:B------:R-:W-:-:S02]  /*141ba0*/  LOP3.LUT R2, R2, 0xffff, RZ, 0xc0, !PT ;  /* 0x0000ffff02027812 */ /* 0x000fc400078ec0ff */
[----:B------:R-:W-:Y:S02]  /*141bb0*/  PRMT R8, R4, 0x3340, R8 ;  /* 0x0000334004087816 */ /* 0x000fe40000000008 */
[----:B------:R-:W-:Y:S02]  /*141bc0*/  PRMT R4, R2, 0x3340, R0 ;  /* 0x0000334002047816 */ /* 0x000fe40000000000 */
[----:B------:R-:W-:-:S05]  /*141bd0*/  IADD3 R20, P1, R3, R19, RZ ;  /* 0x0000001303147210 */ /* 0x000fca0007f3e0ff */
[----:B------:R-:W-:-:S05]  /*141be0*/  IMAD.X R21, R13, 0x1, R18, P1 ;  /* 0x000000010d157824 */ /* 0x000fca00008e0612 */
[----:B------:R-:W-:Y:S04]  /*141bf0*/  STL.64 [R1+0xff0], R20 ;  /* 0x000ff01401007387 */ /* 0x000fe80000100a00 */
[----:B------:R-:W-:Y:S04]  /*141c00*/  STL [R1+0x4fc], R8 ;  /* 0x0004fc0801007387 */ /* 0x000fe80000100800 */
[----:B------:R0:W-:Y:S02]  /*141c10*/  STL [R1+0x164], R4 ;  /* 0x0001640401007387 */ /* 0x0001e40000100800 */
[----:B0-----:R-:W-:-:S02]  /*141c20*/  LOP3.LUT R4, R5, 0xffff, RZ, 0xc0, !PT ;  /* 0x0000ffff05047812 */ /* 0x001fc400078ec0ff */
[----:B------:R-:W4:Y:S04]  /*141c30*/  LDL.LU R5, [R1+0x6f8] ;  /* 0x0006f80001057983 */ /* 0x000f280000300800 */
[----:B------:R-:W4:Y:S04]  /*141c40*/  LDL.LU R10, [R1+0x534] ;  /* 0x00053400010a7983 */ /* 0x000f280000300800 */
[----:B------:R-:W4:Y:S01]  /*141c50*/  LDL.LU R8, [R1+0x5e4] ;  /* 0x0005e40001087983 */ /* 0x000f220000300800 */
[----:B------:R-:W-:Y:S02]  /*141c60*/  LOP3.LUT R2, R7, 0xffff, RZ, 0xc0, !PT ;  /* 0x0000ffff07027812 */ /* 0x000fe400078ec0ff */
[----:B------:R-:W-:-:S02]  /*141c70*/  LOP3.LUT R7, R6, 0xffff, RZ, 0xc0, !PT ;  /* 0x0000ffff06077812 */ /* 0x000fc400078ec0ff */
[----:B------:R-:W-:Y:S02]  /*141c80*/  PRMT R6, R2, 0x3340, R4 ;  /* 0x0000334002067816 */ /* 0x000fe40000000004 */
[----:B------:R-:W-:-:S04]  /*141c90*/  PRMT R20, R7, 0x3340, R0 ;  /* 0x0000334007147816 */ /* 0x000fc80000000000 */
[----:B------:R-:W-:Y:S02]  /*141ca0*/  PRMT R20, R6, 0x5410, R20 ;  /* 0x0000541006147816 */ /* 0x000fe40000000014 */
[----:B------:R-:W-:Y:S01]  /*141cb0*/  IADD3 R6, P1, R3, R17, RZ ;  /* 0x0000001103067210 */ /* 0x000fe20007f3e0ff */
[----:B------:R0:W-:Y:S01]  /*141cc0*/  STL [R1+0x5fb0], R7 ;  /* 0x005fb00701007387 */ /* 0x0001e20000100800 */
[----:B------:R-:W-:Y:S02]  /*141cd0*/  SHF.R.U32.HI R2, RZ, 0x8, R2 ;  /* 0x00000008ff027819 */ /* 0x000fe40000011602 */
[----:B------:R-:W-:Y:S02]  /*141ce0*/  SHF.R.U32.HI R4, RZ, 0x8, R4 ;  /* 0x00000008ff047819 */ /* 0x000fe40000011604 */
[----:B------:R-:W-:Y:S02]  /*141cf0*/  LOP3.LUT R2, R2, 0xffff, RZ, 0xc0, !PT ;  /* 0x0000ffff02027812 */ /* 0x000fe400078ec0ff */
[----:B------:R-:W-:Y:S01]  /*141d00*/  LOP3.LUT R4, R4, 0xffff, RZ, 0xc0, !PT ;  /* 0x0000ffff04047812 */ /* 0x000fe200078ec0ff */
[----:B0-----:R-:W-:Y:S01]  /*141d10*/  IMAD.X R7, R13, 0x1, R15, P1 ;  /* 0x000000010d077824 */ /* 0x001fe200008e060f */
[----:B------:R-:W-:Y:S04]  /*141d20*/  STL [R1+0x1f6c], R20 ;  /* 0x001f6c1401007387 */ /* 0x000fe80000100800 */
[----:B------:R0:W-:Y:S02]  /*141d30*/  STL.64 [R1+0xfe8], R6 ;  /* 0x000fe80601007387 */ /* 0x0001e40000100a00 */
[----:B0-----:R-:W-:-:S02]  /*141d40*/  PRMT R6, R2, 0x3340, R4 ;  /* 0x0000334002067816 */ /* 0x001fc40000000004 */
[----:B------:R-:W-:-:S03]  /*141d50*/  LOP3.LUT R2, R12, 0xffff, RZ, 0xc0, !PT ;  /* 0x0000ffff0c027812 */ /* 0x000fc600078ec0ff */
[----:B------:R3:W-:Y:S04]  /*141d60*/  STL [R1+0x5d0c], R6 ;  /* 0x005d0c0601007387 */ /* 0x0007e80000100800 */
[----:B------:R-:W4:Y:S04]  /*141d70*/  LDL.LU R12, [R1+0x530] ;  /* 0x00053000010c7983 */ /* 0x000f280000300800 */
[----:B------:R-:W4:Y:S01]  /*141d80*/  LDL.LU R4, [R1+0x704] ;  /* 0x0007040001047983 */ /* 0x000f220000300800 */
[----:B--2---:R-:W-:-:S03]  /*141d90*/  LOP3.LUT R7, R11, 0xffff, RZ, 0xc0, !PT ;  /* 0x0000ffff0b077812 */ /* 0x004fc600078ec0ff */
[----:B------:R-:W2:Y:S01]  /*141da0*/  LDL.LU R11, [R1+0x5e0] ;  /* 0x0005e000010b7983 */ /* 0x000ea20000300800 */
[----:B------:R-:W-:Y:S02]  /*141db0*/  PRMT R20, R7, 0x3340, R0 ;  /* 0x0000334007147816 */ /* 0x000fe40000000000 */
[----:B---3--:R-:W-:-:S04]  /*141dc0*/  LOP3.LUT R6, R9, 0xffff, RZ, 0xc0, !PT ;  /* 0x0000ffff09067812 */ /* 0x008fc800078ec0ff */
[----:B------:R-:W-:Y:S02]  /*141dd0*/  PRMT R9, R2, 0x3340, R6 ;  /* 0x0000334002097816 */ /* 0x000fe40000000006 */
[----:B------:R-:W-:Y:S02]  /*141de0*/  SHF.R.U32.HI R2, RZ, 0x8, R2 ;  /* 0x00000008ff027819 */ /* 0x000fe40000011602 */
[----:B------:R-:W-:Y:S02]  /*141df0*/  SHF.R.U32.HI R6, RZ, 0x8, R6 ;  /* 0x00000008ff067819 */ /* 0x000fe40000011606 */
[----:B------:R-:W-:Y:S02]  /*141e00*/  PRMT R9, R9, 0x5410, R20 ;  /* 0x0000541009097816 */ /* 0x000fe40000000014 */
[----:B------:R-:W-:Y:S02]  /*141e10*/  IADD3 R20, P1, R3, R16, RZ ;  /* 0x0000001003147210 */ /* 0x000fe40007f3e0ff */
[----:B------:R-:W-:-:S02]  /*141e20*/  LOP3.LUT R2, R2, 0xffff, RZ, 0xc0, !PT ;  /* 0x0000ffff02027812 */ /* 0x000fc400078ec0ff */
[----:B------:R-:W-:Y:S01]  /*141e30*/  LOP3.LUT R6, R6, 0xffff, RZ, 0xc0, !PT ;  /* 0x0000ffff06067812 */ /* 0x000fe200078ec0ff */
[----:B------:R-:W-:-:S03]  /*141e40*/  IMAD.X R21, R13, 0x1, R14, P1 ;  /* 0x000000010d157824 */ /* 0x000fc600008e060e */
[----:B------:R-:W-:Y:S01]  /*141e50*/  PRMT R6, R2, 0x3340, R6 ;  /* 0x0000334002067816 */ /* 0x000fe20000000006 */
[----:B------:R-:W-:Y:S04]  /*141e60*/  STL [R1+0x1aa0], R9 ;  /* 0x001aa00901007387 */ /* 0x000fe80000100800 */
[----:B------:R-:W-:Y:S04]  /*141e70*/  STL.64 [R1+0xfe0], R20 ;  /* 0x000fe01401007387 */ /* 0x000fe80000100a00 */
[----:B------:R0:W-:Y:S01]  /*141e80*/  STL [R1+0x4f8], R6 ;  /* 0x0004f80601007387 */ /* 0x0001e20000100800 */
[----:B----4-:R-:W-:-:S02]  /*141e90*/  LOP3.LUT R5, R5, 0xffff, RZ, 0xc0, !PT ;  /* 0x0000ffff05057812 */ /* 0x010fc400078ec0ff */
[----:B------:R-:W-:Y:S02]  /*141ea0*/  LOP3.LUT R2, R10, 0xffff, RZ, 0xc0, !PT ;  /* 0x0000ffff0a027812 */ /* 0x000fe400078ec0ff */
[----:B0-----:R-:W-:Y:S02]  /*141eb0*/  LOP3.LUT R6, R8, 0xffff, RZ, 0xc0, !PT ;  /* 0x0000ffff08067812 */ /* 0x001fe400078ec0ff */
[----:B------:R-:W-:Y:S02]  /*141ec0*/  PRMT R9, R2, 0x3340, R0 ;  /* 0x0000334002097816 */ /* 0x000fe40000000000 */
[----:B------:R-:W-:Y:S02]  /*141ed0*/  PRMT R8, R5, 0x3340, R6 ;  /* 0x0000334005087816 */ /* 0x000fe40000000006 */
[----:B------:R-:W-:Y:S02]  /*141ee0*/  SHF.R.U32.HI R5, RZ, 0x8, R5 ;  /* 0x00000008ff057819 */ /* 0x000fe40000011605 */
[----:B------:R-:W-:-:S02]  /*141ef0*/  PRMT R8, R8, 0x5410, R9 ;  /* 0x0000541008087816 */ /* 0x000fc40000000009 */
[----:B------:R-:W-:-:S03]  /*141f00*/  SHF.R.U32.HI R9, RZ, 0x8, R6 ;  /* 0x00000008ff097819 */ /* 0x000fc60000011606 */
[----:B------:R0:W-:Y:S01]  /*141f10*/  STL [R1+0x1a94], R8 ;  /* 0x001a940801007387 */ /* 0x0001e20000100800 */
[----:B------:R-:W-:-:S03]  /*141f20*/  LOP3.LUT R6, R5, 0xffff, RZ, 0xc0, !PT ;  /* 0x0000ffff05067812 */ /* 0x000fc600078ec0ff */
[----:B------:R-:W3:Y:S04]  /*141f30*/  LDL.LU R10, [R1+0x454] ;  /* 0x00045400010a7983 */ /* 0x000ee80000300800 */
[----:B0-----:R-:W4:Y:S04]  /*141f40*/  LDL.LU R8, [R1+0x1b4] ;  /* 0x0001b40001087983 */ /* 0x001f280000300800 */
[----:B------:R-:W4:Y:S01]  /*141f50*/  LDL.LU R5, [R1+0x324] ;  /* 0x0003240001057983 */ /* 0x000f220000300800 */
[----:B------:R-:W-:Y:S02]  /*141f60*/  SHF.R.U32.HI R2, RZ, 0x8, R2 ;  /* 0x00000008ff027819 */ /* 0x000fe40000011602 */
[----:B------:R-:W-:-:S02]  /*141f70*/  LOP3.LUT R9, R9, 0xffff, RZ, 0xc0, !PT ;  /* 0x0000ffff09097812 */ /* 0x000fc400078ec0ff */
[----:B------:R-:W-:Y:S02]  /*141f80*/  LOP3.LUT R2, R2, 0xffff, RZ, 0xc0, !PT ;  /* 0x0000ffff02027812 */ /* 0x000fe400078ec0ff */
[----:B------:R-:W-:Y:S02]  /*141f90*/  PRMT R9, R6, 0x3340, R9 ;  /* 0x0000334006097816 */ /* 0x000fe40000000009 */
[----:B------:R-:W-:-:S03]  /*141fa0*/  PRMT R6, R2, 0x3340, R0 ;  /* 0x0000334002067816 */ /* 0x000fc60000000000 */
[----:B------:R0:W-:Y:S04]  /*141fb0*/  STL [R1+0x4f4], R9 ;  /* 0x0004f40901007387 */ /* 0x0001e80000100800 */
[----:B------:R-:W-:Y:S01]  /*141fc0*/  STL [R1+0x168], R6 ;  /* 0x0001680601007387 */ /* 0x000fe20000100800 */
[----:B------:R-:W-:Y:S02]  /*141fd0*/  LOP3.LUT R12, R12, 0xffff, RZ, 0xc0, !PT ;  /* 0x0000ffff0c0c7812 */ /* 0x000fe400078ec0ff */
[----:B------:R-:W-:Y:S01]  /*141fe0*/  LOP3.LUT R2, R4, 0xffff, RZ, 0xc0, !PT ;  /* 0x0000ffff04027812 */ /* 0x000fe200078ec0ff */
[----:B------:R-:W-:Y:S01]  /*141ff0*/  VIADD R4, R3, UR5 ;  /* 0x0000000503047c36 */ /* 0x000fe20008000000 */
[----:B0-----:R-:W-:Y:S01]  /*142000*/  PRMT R9, R12, 0x3340, R0 ;  /* 0x000033400c097816 */ /* 0x001fe20000000000 */
[----:B------:R0:W-:Y:S01]  /*142010*/  STL [R1+0x5fb4], R12 ;  /* 0x005fb40c01007387 */ /* 0x0001e20000100800 */
[----:B------:R-:W-:Y:S01]  /*142020*/  SHF.R.U32.HI R7, RZ, 0x8, R7 ;  /* 0x00000008ff077819 */ /* 0x000fe20000011607 */
[----:B------:R-:W-:Y:S01]  /*142030*/  ULDC UR5, c[0x0][0x248] ;  /* 0x0000920000057ab9 */ /* 0x000fe20000000800 */
[----:B0-----:R-:W-:-:S02]  /*142040*/  IADD3 R12, P1, R4, R29, RZ ;  /* 0x0000001d040c7210 */ /* 0x001fc40007f3e0ff */
[----:B--2---:R-:W-:-:S04]  /*142050*/  LOP3.LUT R6, R11, 0xffff, RZ, 0xc0, !PT ;  /* 0x0000ffff0b067812 */ /* 0x004fc800078ec0ff */
[----:B------:R-:W-:-:S04]  /*142060*/  PRMT R3, R2, 0x3340, R6 ;  /* 0x0000334002037816 */ /* 0x000fc80000000006 */
[----:B------:R-:W-:Y:S02]  /*142070*/  PRMT R9, R3, 0x5410, R9 ;  /* 0x0000541003097816 */ /* 0x000fe40000000009 */
[----:B------:R-:W-:Y:S02]  /*142080*/  SHF.R.S32.HI R3, RZ, 0x1f, R4 ;  /* 0x0000001fff037819 */ /* 0x000fe40000011404 */
[----:B------:R-:W-:Y:S02]  /*142090*/  SHF.R.U32.HI R2, RZ, 0x8, R2 ;  /* 0x00000008ff027819 */ /* 0x000fe40000011602 */
[----:B------:R-:W-:Y:S01]  /*1420a0*/  SHF.R.U32.HI R6, RZ, 0x8, R6 ;  /* 0x00000008ff067819 */ /* 0x000fe20000011606 */
[----:B------:R-:W-:Y:S01]  /*1420b0*/  IMAD.X R13, R3, 0x1, R28, P1 ;  /* 0x00000001030d7824 */ /* 0x000fe200008e061c */
[----:B------:R-:W-:Y:S01]  /*1420c0*/  LOP3.LUT R2, R2, 0xffff, RZ, 0xc0, !PT ;  /* 0x0000ffff02027812 */ /* 0x000fe200078ec0ff */
[----:B------:R0:W-:Y:S01]  /*1420d0*/  STL [R1+0x1f60], R9 ;  /* 0x001f600901007387 */ /* 0x0001e20000100800 */
[----:B------:R-:W-:-:S03]  /*1420e0*/  LOP3.LUT R6, R6, 0xffff, RZ, 0xc0, !PT ;  /* 0x0000ffff06067812 */ /* 0x000fc600078ec0ff */
[----:B------:R3:W-:Y:S01]  /*1420f0*/  STL.64 [R1+0xfd0], R12 ;  /* 0x000fd00c01007387 */ /* 0x0007e20000100a00 */
[----:B------:R-:W-:Y:S02]  /*142100*/  PRMT R11, R2, 0x3340, R6 ;  /* 0x00003340020b7816 */ /* 0x000fe40000000006 */
[----:B0-----:R-:W-:Y:S02]  /*142110*/  LOP3.LUT R9, R7, 0xffff, RZ, 0xc0, !PT ;  /* 0x0000ffff07097812 */ /* 0x001fe400078ec0ff */
[----:B------:R-:W2:Y:S04]  /*142120*/  LDL.LU R7, [R1+0x458] ;  /* 0x0004580001077983 */ /* 0x000ea80000300800 */
[----:B------:R-:W2:Y:S04]  /*142130*/  LDL.LU R20, [R1+0x1bc] ;  /* 0x0001bc0001147983 */ /* 0x000ea80000300800 */
[----:B------:R-:W2:Y:S01]  /*142140*/  LDL.LU R21, [R1+0x330] ;  /* 0x0003300001157983 */ /* 0x000ea20000300800 */
[----:B------:R-:W-:-:S03]  /*142150*/  PRMT R9, R9, 0x3340, R0 ;  /* 0x0000334009097816 */ /* 0x000fc60000000000 */
[----:B------:R0:W-:Y:S04]  /*142160*/  STL [R1+0x5d10], R11 ;  /* 0x005d100b01007387 */ /* 0x0001e80000100800 */
[----:B------:R-:W-:Y:S01]  /*142170*/  STL [R1+0x188], R9 ;  /* 0x0001880901007387 */ /* 0x000fe20000100800 */
[----:B---3--:R-:W-:Y:S02]  /*142180*/  LOP3.LUT R12, R10, 0xffff, RZ, 0xc0, !PT ;  /* 0x0000ffff0a0c7812 */ /* 0x008fe400078ec0ff */
[----:B----4-:R-:W-:Y:S02]  /*142190*/  LOP3.LUT R6, R8, 0xffff, RZ, 0xc0, !PT ;  /* 0x0000ffff08067812 */ /* 0x010fe400078ec0ff */
[----:B------:R-:W-:Y:S02]  /*1421a0*/  LOP3.LUT R8, R5, 0xffff, RZ, 0xc0, !PT ;  /* 0x0000ffff05087812 */ /* 0x000fe400078ec0ff */
[----:B------:R-:W-:-:S02]  /*1421b0*/  PRMT R5, R6, 0x3340, R0 ;  /* 0x0000334006057816 */ /* 0x000fc40000000000 */
[----:B------:R-:W-:Y:S02]  /*1421c0*/  PRMT R2, R12, 0x3340, R8 ;  /* 0x000033400c027816 */ /* 0x000fe40000000008 */
[----:B------:R-:W-:Y:S02]  /*1421d0*/  IADD3 R10, P1, R4, R27, RZ ;  /* 0x0000001b040a7210 */ /* 0x000fe40007f3e0ff */
[----:B------:R-:W-:-:S03]  /*1421e0*/  PRMT R2, R2, 0x5410, R5 ;  /* 0x0000541002027816 */ /* 0x000fc60000000005 */
[----:B0-----:R-:W-:Y:S02]  /*1421f0*/  IMAD.X R11, R3, 0x1, R26, P1 ;  /* 0x00000001030b7824 */ /* 0x001fe400008e061a */
[----:B------:R-:W-:Y:S04]  /*142200*/  STL [R1+0x1a78], R2 ;  /* 0x001a780201007387 */ /* 0x000fe80000100800 */
[----:B------:R0:W-:Y:S04]  /*142210*/  STL.64 [R1+0xfd8], R10 ;  /* 0x000fd80a01007387 */ /* 0x0001e80000100a00 */
[----:B0-----:R-:W3:Y:S01]  /*142220*/  LDL.LU R10, [R1+0x3c4] ;  /* 0x0003c400010a7983 */ /* 0x001ee20000300800 */
[----:B------:R-:W-:-:S03]  /*142230*/  SHF.R.U32.HI R11, RZ, 0x8, R12 ;  /* 0x00000008ff0b7819 */ /* 0x000fc6000001160c */
[----:B------:R-:W4:Y:S01]  /*142240*/  LDL.LU R9, [R1+0x178] ;  /* 0x0001780001097983 */ /* 0x000f220000300800 */
[----:B------:R-:W-:-:S03]  /*142250*/  SHF.R.U32.HI R12, RZ, 0x8, R8 ;  /* 0x00000008ff0c7819 */ /* 0x000fc60000011608 */
[----:B------:R-:W4:Y:S04]  /*142260*/  LDL.LU R2, [R1+0x2a0] ;  /* 0x0002a00001027983 */ /* 0x000f280000300800 */
[----:B------:R-:W4:Y:S04]  /*142270*/  LDL.LU R13, [R1+0x788] ;  /* 0x00078800010d7983 */ /* 0x000f280000300800 */
[----:B------:R-:W4:Y:S04]  /*142280*/  LDL.LU R5, [R1+0x594] ;  /* 0x0005940001057983 */ /* 0x000f280000300800 */
[----:B------:R-:W-:Y:S04]  /*142290*/  STL.64 [R1+0x6260], R26 ;  /* 0x0062601a01007387 */ /* 0x000fe80000100a00 */
[----:B------:R-:W4:Y:S01]  /*1422a0*/  LDL.LU R8, [R1+0x644] ;  /* 0x0006440001087983 */ /* 0x000f220000300800 */
[----:B------:R-:W-:-:S02]  /*1422b0*/  SHF.R.U32.HI R6, RZ, 0x8, R6 ;  /* 0x00000008ff067819 */ /* 0x000fc40000011606 */
[----:B------:R-:W-:Y:S02]  /*1422c0*/  LOP3.LUT R11, R11, 0xffff, RZ, 0xc0, !PT ;  /* 0x0000ffff0b0b7812 */ /* 0x000fe400078ec0ff */
[----:B------:R-:W-:Y:S02]  /*1422d0*/  LOP3.LUT R12, R12, 0xffff, RZ, 0xc0, !PT ;  /* 0x0000ffff0c0c7812 */ /* 0x000fe400078ec0ff */
[----:B------:R-:W-:Y:S02]  /*1422e0*/  LOP3.LUT R6, R6, 0xffff, RZ, 0xc0, !PT ;  /* 0x0000ffff06067812 */ /* 0x000fe400078ec0ff */
[----:B------:R-:W-:Y:S02]  /*1422f0*/  PRMT R12, R11, 0x3340, R12 ;  /* 0x000033400b0c7816 */ /* 0x000fe4000000000c */
[----:B------:R-:W-:-:S03]  /*142300*/  PRMT R11, R6, 0x3340, R0 ;  /* 0x00003340060b7816 */ /* 0x000fc60000000000 */
[----:B------:R-:W-:Y:S04]  /*142310*/  STL [R1+0x4f0], R12 ;  /* 0x0004f00c01007387 */ /* 0x000fe80000100800 */
[----:B------:R0:W-:Y:S01]  /*142320*/  STL [R1+0x170], R11 ;  /* 0x0001700b01007387 */ /* 0x0001e20000100800 */
[----:B--2---:R-:W-:Y:S02]  /*142330*/  LOP3.LUT R7, R7, 0xffff, RZ, 0xc0, !PT ;  /* 0x0000ffff07077812 */ /* 0x004fe400078ec0ff */
[----:B------:R-:W-:Y:S02]  /*142340*/  LOP3.LUT R6, R20, 0xffff, RZ, 0xc0, !PT ;  /* 0x0000ffff14067812 */ /* 0x000fe400078ec0ff */
[----:B0-----:R-:W-:Y:S02]  /*142350*/  LOP3.LUT R11, R21, 0xffff, RZ, 0xc0, !PT ;  /* 0x0000ffff150b7812 */ /* 0x001fe400078ec0ff */
[----:B------:R-:W-:-:S02]  /*142360*/  PRMT R20, R6, 0x3340, R0 ;  /* 0x0000334006147816 */ /* 0x000fc40000000000 */
[----:B------:R-:W-:Y:S02]  /*142370*/  PRMT R12, R7, 0x3340, R11 ;  /* 0x00003340070c7816 */ /* 0x000fe4000000000b */
[----:B------:R-:W-:Y:S02]  /*142380*/  SHF.R.U32.HI R7, RZ, 0x8, R7 ;  /* 0x00000008ff077819 */ /* 0x000fe40000011607 */
[----:B------:R-:W-:Y:S02]  /*142390*/  SHF.R.U32.HI R11, RZ, 0x8, R11 ;  /* 0x00000008ff0b7819 */ /* 0x000fe4000001160b */
[----:B------:R-:W-:Y:S02]  /*1423a0*/  PRMT R12, R12, 0x5410, R20 ;  /* 0x000054100c0c7816 */ /* 0x000fe40000000014 */
[----:B------:R-:W-:Y:S02]  /*1423b0*/  SHF.R.U32.HI R6, RZ, 0x8, R6 ;  /* 0x00000008ff067819 */ /* 0x000fe40000011606 */
[----:B------:R-:W-:-:S02]  /*1423c0*/  IADD3 R20, P1, R4, R25, RZ ;  /* 0x0000001904147210 */ /* 0x000fc40007f3e0ff */
[----:B------:R-:W-:Y:S02]  /*1423d0*/  LOP3.LUT R7, R7, 0xffff, RZ, 0xc0, !PT ;  /* 0x0000ffff07077812 */ /* 0x000fe400078ec0ff */
[----:B------:R-:W-:Y:S02]  /*1423e0*/  LOP3.LUT R11, R11, 0xffff, RZ, 0xc0, !PT ;  /* 0x0000ffff0b0b7812 */ /* 0x000fe400078ec0ff */
[----:B------:R-:W-:Y:S01]  /*1423f0*/  LOP3.LUT R6, R6, 0xffff, RZ, 0xc0, !PT ;  /* 0x0000ffff06067812 */ /* 0x000fe200078ec0ff */
[----:B------:R-:W-:Y:S01]  /*142400*/  IMAD.X R21, R3, 0x1, R24, P1 ;  /* 0x0000000103157824 */ /* 0x000fe200008e0618 */
[----:B------:R-:W-:Y:S01]  /*142410*/  PRMT R7, R7, 0x3340, R11 ;  /* 0x0000334007077816 */ /* 0x000fe2000000000b */
[----:B------:R0:W-:Y:S01]  /*142420*/  STL [R1+0x1a6c], R12 ;  /* 0x001a6c0c01007387 */ /* 0x0001e20000100800 */
[----:B------:R-:W-:-:S03]  /*142430*/  PRMT R6, R6, 0x3340, R0 ;  /* 0x0000334006067816 */ /* 0x000fc60000000000 */
[----:B------:R-:W-:Y:S04]  /*142440*/  STL.64 [R1+0xfc8], R20 ;  /* 0x000fc81401007387 */ /* 0x000fe80000100a00 */
[----:B------:R1:W-:Y:S04]  /*142450*/  STL [R1+0x4ec], R7 ;  /* 0x0004ec0701007387 */ /* 0x0003e80000100800 */
[----:B------:R2:W-:Y:S01]  /*142460*/  STL [R1+0x174], R6 ;  /* 0x0001740601007387 */ /* 0x0005e20000100800 */
[----:B---3--:R-:W-:Y:S02]  /*142470*/  LOP3.LUT R10, R10, 0xffff, RZ, 0xc0, !PT ;  /* 0x0000ffff0a0a7812 */ /* 0x008fe400078ec0ff */
[----:B----4-:R-:W-:-:S02]  /*142480*/  LOP3.LUT R9, R9, 0xffff, RZ, 0xc0, !PT ;  /* 0x0000ffff09097812 */ /* 0x010fc400078ec0ff */
[----:B0-----:R-:W-:Y:S02]  /*142490*/  LOP3.LUT R12, R2, 0xffff, RZ, 0xc0, !PT ;  /* 0x0000ffff020c7812 */ /* 0x001fe400078ec0ff */
[----:B-1----:R-:W-:Y:S02]  /*1424a0*/  PRMT R7, R9, 0x3340, R0 ;  /* 0x0000334009077816 */ /* 0x002fe40000000000 */
[----:B------:R-:W-:Y:S02]  /*1424b0*/  LOP3.LUT R26, R13, 0xffff, RZ, 0xc0, !PT ;  /* 0x0000ffff0d1a7812 */ /* 0x000fe400078ec0ff */
[----:B------:R-:W-:Y:S02]  /*1424c0*/  PRMT R2, R10, 0x3340, R12 ;  /* 0x000033400a027816 */ /* 0x000fe4000000000c */
[----:B--2---:R-:W-:Y:S02]  /*1424d0*/  LOP3.LUT R6, R5, 0xffff, RZ, 0xc0, !PT ;  /* 0x0000ffff05067812 */ /* 0x004fe400078ec0ff */
[----:B------:R-:W-:Y:S01]  /*1424e0*/  PRMT R7, R2, 0x5410, R7 ;  /* 0x0000541002077816 */ /* 0x000fe20000000007 */
[----:B------:R-:W2:Y:S01]  /*1424f0*/  LDL.LU R5, [R1+0x3c8] ;  /* 0x0003c80001057983 */ /* 0x000ea20000300800 */
[----:B------:R-:W-:-:S03]  /*142500*/  PRMT R20, R6, 0x3340, R0 ;  /* 0x0000334006147816 */ /* 0x000fc60000000000 */
[----:B------:R-:W3:Y:S01]  /*142510*/  LDL.LU R2, [R1+0x180] ;  /* 0x0001800001027983 */ /* 0x000ee20000300800 */
[----:B------:R-:W-:-:S03]  /*142520*/  LOP3.LUT R27, R8, 0xffff, RZ, 0xc0, !PT ;  /* 0x0000ffff081b7812 */ /* 0x000fc600078ec0ff */
[----:B------:R-:W4:Y:S01]  /*142530*/  LDL.LU R8, [R1+0x2a4] ;  /* 0x0002a40001087983 */ /* 0x000f220000300800 */
[----:B------:R-:W-:-:S03]  /*142540*/  PRMT R11, R26, 0x3340, R27 ;  /* 0x000033401a0b7816 */ /* 0x000fc6000000001b */
[----:B------:R0:W-:Y:S01]  /*142550*/  STL [R1+0x1a74], R7 ;  /* 0x001a740701007387 */ /* 0x0001e20000100800 */
[----:B------:R-:W-:Y:S02]  /*142560*/  PRMT R21, R11, 0x5410, R20 ;  /* 0x000054100b157816 */ /* 0x000fe40000000014 */
[----:B------:R-:W-:Y:S01]  /*142570*/  IADD3 R20, P1, R4, R23, RZ ;  /* 0x0000001704147210 */ /* 0x000fe20007f3e0ff */
[----:B0-----:R-:W4:Y:S04]  /*142580*/  LDL.LU R7, [R1+0x7b0] ;  /* 0x0007b00001077983 */ /* 0x001f280000300800 */
[----:B------:R-:W4:Y:S04]  /*142590*/  LDL.LU R13, [R1+0x59c] ;  /* 0x00059c00010d7983 */ /* 0x000f280000300800 */
[----:B------:R-:W4:Y:S04]  /*1425a0*/  LDL.LU R11, [R1+0x65c] ;  /* 0x00065c00010b7983 */ /* 0x000f280000300800 */
[----:B------:R0:W-:Y:S02]  /*1425b0*/  STL [R1+0x1a70], R21 ;  /* 0x001a701501007387 */ /* 0x0001e40000100800 */
[----:B0-----:R-:W-:-:S05]  /*1425c0*/  IMAD.X R21, R3, 0x1, R22, P1 ;  /* 0x0000000103157824 */ /* 0x001fca00008e0616 */
[----:B------:R0:W-:Y:S04]  /*1425d0*/  STL.64 [R1+0xfb8], R20 ;  /* 0x000fb81401007387 */ /* 0x0001e80000100a00 */
[----:B0-----:R-:W3:Y:S01]  /*1425e0*/  LDL.LU.64 R20, [R1+0x6270] ;  /* 0x0062700001147983 */ /* 0x001ee20000300a00 */
        /* <DEDUP_REMOVED lines=8> */
[----:B------:R-:W-:Y:S02]  /*142670*/  SHF.R.U32.HI R9, RZ, 0x8, R9 ;  /* 0x00000008ff097819 */ /* 0x000fe40000011609 */
[----:B------:R-:W-:-:S02]  /*142680*/  PRMT R27, R26, 0x3340, R27 ;  /* 0x000033401a1b7816 */ /* 0x000fc4000000001b */
[----:B------:R-:W-:Y:S02]  /*142690*/  PRMT R10, R10, 0x3340, R12 ;  /* 0x000033400a0a7816 */ /* 0x000fe4000000000c */
[----:B------:R-:W-:Y:S02]  /*1426a0*/  SHF.R.U32.HI R6, RZ, 0x8, R6 ;  /* 0x00000008ff067819 */ /* 0x000fe40000011606 */
[----:B------:R-:W-:Y:S01]  /*1426b0*/  LOP3.LUT R9, R9, 0xffff, RZ, 0xc0, !PT ;  /* 0x0000ffff09097812 */ /* 0x000fe200078ec0ff */
[----:B------:R-:W-:Y:S01]  /*1426c0*/  STL [R1+0x4e4], R27 ;  /* 0x0004e41b01007387 */ /* 0x000fe20000100800 */
[----:B------:R-:W-:-:S03]  /*1426d0*/  LOP3.LUT R6, R6, 0xffff, RZ, 0xc0, !PT ;  /* 0x0000ffff06067812 */ /* 0x000fc600078ec0ff */
[----:B------:R0:W-:Y:S01]  /*1426e0*/  STL [R1+0x4e0], R10 ;  /* 0x0004e00a01007387 */ /* 0x0001e20000100800 */
[--C-:B------:R-:W-:Y:S02]  /*1426f0*/  PRMT R6, R6, 0x3340, R0.reuse ;  /* 0x0000334006067816 */ /* 0x100fe40000000000 */
[----:B0-----:R-:W-:Y:S02]  /*142700*/  PRMT R10, R9, 0x3340, R0 ;  /* 0x00003340090a7816 */ /* 0x001fe40000000000 */
[----:B--2---:R-:W-:Y:S02]  /*142710*/  LOP3.LUT R9, R5, 0xffff, RZ, 0xc0, !PT ;  /* 0x0000ffff05097812 */ /* 0x004fe400078ec0ff */
[----:B---3--:R-:W-:-:S05]  /*142720*/  IADD3 R26, P1, R4, R21, RZ ;  /* 0x00000015041a7210 */ /* 0x008fca0007f3e0ff */
[----:B------:R-:W-:-:S05]  /*142730*/  IMAD.X R27, R3, 0x1, R20, P1 ;  /* 0x00000001031b7824 */ /* 0x000fca00008e0614 */
[----:B------:R-:W-:Y:S04]  /*142740*/  STL.64 [R1+0xfc0], R26 ;  /* 0x000fc01a01007387 */ /* 0x000fe80000100a00 */
[----:B------:R0:W-:Y:S04]  /*142750*/  STL [R1+0x178], R10 ;  /* 0x0001780a01007387 */ /* 0x0001e80000100800 */
[----:B------:R-:W2:Y:S04]  /*142760*/  LDL.LU R12, [R1+0x750] ;  /* 0x00075000010c7983 */ /* 0x000ea80000300800 */
[----:B------:R1:W-:Y:S04]  /*142770*/  STL [R1+0x17c], R6 ;  /* 0x00017c0601007387 */ /* 0x0003e80000100800 */
[----:B0-----:R-:W3:Y:S04]  /*142780*/  LDL.LU R10, [R1+0x544] ;  /* 0x00054400010a7983 */ /* 0x001ee80000300800 */
[----:B------:R-:W3:Y:S01]  /*142790*/  LDL.LU R5, [R1+0x5f0] ;  /* 0x0005f00001057983 */ /* 0x000ee20000300800 */
[----:B------:R-:W-:-:S02]  /*1427a0*/  LOP3.LUT R2, R2, 0xffff, RZ, 0xc0, !PT ;  /* 0x0000ffff02027812 */ /* 0x000fc400078ec0ff */
[----:B----4-:R-:W-:Y:S02]  /*1427b0*/  LOP3.LUT R8, R8, 0xffff, RZ, 0xc0, !PT ;  /* 0x0000ffff08087812 */ /* 0x010fe400078ec0ff */
[----:B-1----:R-:W-:Y:S02]  /*1427c0*/  LOP3.LUT R6, R13, 0xffff, RZ, 0xc0, !PT ;  /* 0x0000ffff0d067812 */ /* 0x002fe400078ec0ff */
[----:B------:R-:W-:Y:S02]  /*1427d0*/  PRMT R26, R2, 0x3340, R0 ;  /* 0x00003340021a7816 */ /* 0x000fe40000000000 */
[----:B------:R-:W-:Y:S02]  /*1427e0*/  PRMT R13, R9, 0x3340, R8 ;  /* 0x00003340090d7816 */ /* 0x000fe40000000008 */
[----:B------:R-:W-:Y:S02]  /*1427f0*/  LOP3.LUT R7, R7, 0xffff, RZ, 0xc0, !PT ;  /* 0x0000ffff07077812 */ /* 0x000fe400078ec0ff */
[----:B------:R-:W-:-:S02]  /*142800*/  LOP3.LUT R11, R11, 0xffff, RZ, 0xc0, !PT ;  /* 0x0000ffff0b0b7812 */ /* 0x000fc400078ec0ff */
[----:B------:R-:W-:Y:S01]  /*142810*/  PRMT R26, R13, 0x5410, R26 ;  /* 0x000054100d1a7816 */ /* 0x000fe2000000001a */
[----:B------:R0:W-:Y:S01]  /*142820*/  STL [R1+0x5fb8], R2 ;  /* 0x005fb80201007387 */ /* 0x0001e20000100800 */
[----:B------:R-:W-:-:S03]  /*142830*/  PRMT R13, R6, 0x3340, R0 ;  /* 0x00003340060d7816 */ /* 0x000fc60000000000 */
[----:B------:R1:W-:Y:S01]  /*142840*/  STL [R1+0x1f58], R26 ;  /* 0x001f581a01007387 */ /* 0x0003e20000100800 */
[----:B0-----:R-:W-:Y:S02]  /*142850*/  PRMT R2, R7, 0x3340, R11 ;  /* 0x0000334007027816 */ /* 0x001fe4000000000b */
[----:B-1----:R-:W-:Y:S02]  /*142860*/  IADD3 R26, P1, R4, R19, RZ ;  /* 0x00000013041a7210 */ /* 0x002fe40007f3e0ff */
[----:B------:R-:W-:-:S03]  /*142870*/  PRMT R2, R2, 0x5410, R13 ;  /* 0x0000541002027816 */ /* 0x000fc6000000000d */
[----:B------:R-:W-:Y:S02]  /*142880*/  IMAD.X R27, R3, 0x1, R18, P1 ;  /* 0x00000001031b7824 */ /* 0x000fe400008e0612 */
[----:B------:R0:W-:Y:S01]  /*142890*/  STL [R1+0x1a68], R2 ;  /* 0x001a680201007387 */ /* 0x0001e20000100800 */
[----:B------:R-:W-:-:S03]  /*1428a0*/  SHF.R.U32.HI R13, RZ, 0x8, R9 ;  /* 0x00000008ff0d7819 */ /* 0x000fc60000011609 */
[----:B------:R1:W-:Y:S01]  /*1428b0*/  STL.64 [R1+0xfa8], R26 ;  /* 0x000fa81a01007387 */ /* 0x0003e20000100a00 */
[----:B------:R-:W-:Y:S02]  /*1428c0*/  LOP3.LUT R13, R13, 0xffff, RZ, 0xc0, !PT ;  /* 0x0000ffff0d0d7812 */ /* 0x000fe400078ec0ff */
[----:B------:R-:W-:Y:S02]  /*1428d0*/  SHF.R.U32.HI R11, RZ, 0x8, R11 ;  /* 0x00000008ff0b7819 */ /* 0x000fe4000001160b */
[----:B0-----:R-:W-:Y:S02]  /*1428e0*/  SHF.R.U32.HI R2, RZ, 0x8, R7 ;  /* 0x00000008ff027819 */ /* 0x001fe40000011607 */
[----:B-1----:R-:W-:Y:S01]  /*1428f0*/  SHF.R.U32.HI R26, RZ, 0x8, R8 ;  /* 0x00000008ff1a7819 */ /* 0x002fe20000011608 */
[----:B------:R-:W4:Y:S01]  /*142900*/  LDL.LU R7, [R1+0x468] ;  /* 0x0004680001077983 */ /* 0x000f220000300800 */
[----:B------:R-:W-:Y:S02]  /*142910*/  LOP3.LUT R2, R2, 0xffff, RZ, 0xc0, !PT ;  /* 0x0000ffff02027812 */ /* 0x000fe400078ec0ff */
[----:B------:R-:W-:-:S02]  /*142920*/  LOP3.LUT R11, R11, 0xffff, RZ, 0xc0, !PT ;  /* 0x0000ffff0b0b7812 */ /* 0x000fc400078ec0ff */
[----:B------:R-:W-:Y:S01]  /*142930*/  LOP3.LUT R26, R26, 0xffff, RZ, 0xc0, !PT ;  /* 0x0000ffff1a1a7812 */ /* 0x000fe200078ec0ff */
[----:B------:R-:W4:Y:S04]  /*142940*/  LDL.LU R9, [R1+0x1c8] ;  /* 0x0001c80001097983 */ /* 0x000f280000300800 */
[----:B------:R-:W4:Y:S01]  /*142950*/  LDL.LU R8, [R1+0x348] ;  /* 0x0003480001087983 */ /* 0x000f220000300800 */
[----:B------:R-:W-:-:S05]  /*142960*/  PRMT R13, R13, 0x3340, R26 ;  /* 0x000033400d0d7816 */ /* 0x000fca000000001a */
[----:B------:R0:W-:Y:S02]  /*142970*/  STL [R1+0x5d14], R13 ;  /* 0x005d140d01007387 */ /* 0x0001e40000100800 */
[----:B0-----:R-:W-:Y:S02]  /*142980*/  PRMT R13, R2, 0x3340, R11 ;  /* 0x00003340020d7816 */ /* 0x001fe4000000000b */
[----:B------:R-:W-:-:S03]  /*142990*/  IADD3 R26, P1, R4, R17, RZ ;  /* 0x00000011041a7210 */ /* 0x000fc60007f3e0ff */
[----:B------:R0:W-:Y:S02]  /*1429a0*/  STL [R1+0x4dc], R13 ;  /* 0x0004dc0d01007387 */ /* 0x0001e40000100800 */
[----:B------:R-:W-:Y:S01]  /*1429b0*/  IMAD.X R27, R3, 0x1, R15, P1 ;  /* 0x00000001031b7824 */ /* 0x000fe200008e060f */
[----:B--2---:R-:W-:Y:S02]  /*1429c0*/  LOP3.LUT R11, R12, 0xffff, RZ, 0xc0, !PT ;  /* 0x0000ffff0c0b7812 */ /* 0x004fe400078ec0ff */
[----:B---3--:R-:W-:Y:S02]  /*1429d0*/  LOP3.LUT R12, R5, 0xffff, RZ, 0xc0, !PT ;  /* 0x0000ffff050c7812 */ /* 0x008fe400078ec0ff */
[----:B------:R-:W-:Y:S02]  /*1429e0*/  LOP3.LUT R2, R10, 0xffff, RZ, 0xc0, !PT ;  /* 0x0000ffff0a027812 */ /* 0x000fe400078ec0ff */
[----:B------:R-:W-:Y:S02]  /*1429f0*/  PRMT R5, R11, 0x3340, R12 ;  /* 0x000033400b057816 */ /* 0x000fe4000000000c */
[----:B------:R-:W-:-:S02]  /*142a00*/  SHF.R.U32.HI R11, RZ, 0x8, R11 ;  /* 0x00000008ff0b7819 */ /* 0x000fc4000001160b */
[----:B------:R-:W-:Y:S02]  /*142a10*/  SHF.R.U32.HI R12, RZ, 0x8, R12 ;  /* 0x00000008ff0c7819 */ /* 0x000fe4000001160c */
[----:B------:R-:W-:Y:S02]  /*142a20*/  PRMT R10, R2, 0x3340, R0 ;  /* 0x00003340020a7816 */ /* 0x000fe40000000000 */
[----:B------:R-:W-:Y:S02]  /*142a30*/  LOP3.LUT R11, R11, 0xffff, RZ, 0xc0, !PT ;  /* 0x0000ffff0b0b7812 */ /* 0x000fe400078ec0ff */
[----:B------:R-:W-:Y:S02]  /*142a40*/  LOP3.LUT R12, R12, 0xffff, RZ, 0xc0, !PT ;  /* 0x0000ffff0c0c7812 */ /* 0x000fe400078ec0ff */
[----:B0-----:R-:W-:Y:S02]  /*142a50*/  PRMT R13, R5, 0x5410, R10 ;  /* 0x00005410050d7816 */ /* 0x001fe4000000000a */
[----:B------:R-:W2:Y:S01]  /*142a60*/  LDL.LU R10, [R1+0x3f8] ;  /* 0x0003f800010a7983 */ /* 0x000ea20000300800 */
[----:B------:R-:W-:-:S02]  /*142a70*/  PRMT R11, R11, 0x3340, R12 ;  /* 0x000033400b0b7816 */ /* 0x000fc4000000000c */
[----:B------:R-:W-:Y:S01]  /*142a80*/  IADD3 R12, P1, R4, R16, RZ ;  /* 0x00000010040c7210 */ /* 0x000fe20007f3e0ff */
[----:B------:R-:W3:Y:S04]  /*142a90*/  LDL.LU R5, [R1+0x2b8] ;  /* 0x0002b80001057983 */ /* 0x000ee80000300800 */
[----:B------:R0:W-:Y:S04]  /*142aa0*/  STL [R1+0x1a58], R13 ;  /* 0x001a580d01007387 */ /* 0x0001e80000100800 */
[----:B------:R-:W-:Y:S04]  /*142ab0*/  STL.64 [R1+0xfa0], R26 ;  /* 0x000fa01a01007387 */ /* 0x000fe80000100a00 */
[----:B------:R1:W-:Y:S01]  /*142ac0*/  STL [R1+0x4d8], R11 ;  /* 0x0004d80b01007387 */ /* 0x0003e20000100800 */
[----:B0-----:R-:W-:-:S03]  /*142ad0*/  IMAD.X R13, R3, 0x1, R14, P1 ;  /* 0x00000001030d7824 */ /* 0x001fc600008e060e */
[----:B------:R-:W2:Y:S01]  /*142ae0*/  LDL.LU R3, [R1+0x6268] ;  /* 0x0062680001037983 */ /* 0x000ea20000300800 */
[----:B------:R-:W-:-:S04]  /*142af0*/  SHF.R.U32.HI R2, RZ, 0x8, R2 ;  /* 0x00000008ff027819 */ /* 0x000fc80000011602 */
[----:B------:R-:W-:Y:S01]  /*142b00*/  LOP3.LUT R2, R2, 0xffff, RZ, 0xc0, !PT ;  /* 0x0000ffff02027812 */ /* 0x000fe200078ec0ff */
[----:B------:R0:W-:Y:S03]  /*142b10*/  STL.64 [R1+0xfb0], R12 ;  /* 0x000fb00c01007387 */ /* 0x0001e60000100a00 */
[----:B-1----:R-:W-:-:S05]  /*142b20*/  PRMT R11, R2, 0x3340, R0 ;  /* 0x00003340020b7816 */ /* 0x002fca0000000000 */
[----:B------:R1:W-:Y:S01]  /*142b30*/  STL [R1+0x98], R11 ;  /* 0x0000980b01007387 */ /* 0x0003e20000100800 */
[----:B----4-:R-:W-:Y:S02]  /*142b40*/  LOP3.LUT R2, R7, 0xffff, RZ, 0xc0, !PT ;  /* 0x0000ffff07027812 */ /* 0x010fe400078ec0ff */
[----:B0-----:R-:W-:Y:S02]  /*142b50*/  LOP3.LUT R13, R9, 0xffff, RZ, 0xc0, !PT ;  /* 0x0000ffff090d7812 */ /* 0x001fe400078ec0ff */
[----:B------:R-:W-:Y:S02]  /*142b60*/  LOP3.LUT R9, R8, 0xffff, RZ, 0xc0, !PT ;  /* 0x0000ffff08097812 */ /* 0x000fe400078ec0ff */
[----:B-1----:R-:W-:Y:S02]  /*142b70*/  SHF.R.U32.HI R11, RZ, 0x8, R6 ;  /* 0x00000008ff0b7819 */ /* 0x002fe40000011606 */
[----:B------:R-:W-:Y:S02]  /*142b80*/  PRMT R8, R13, 0x3340, R0 ;  /* 0x000033400d087816 */ /* 0x000fe40000000000 */
[----:B------:R-:W-:-:S02]  /*142b90*/  PRMT R7, R2, 0x3340, R9 ;  /* 0x0000334002077816 */ /* 0x000fc40000000009 */
[----:B------:R-:W-:Y:S02]  /*142ba0*/  SHF.R.U32.HI R2, RZ, 0x8, R2 ;  /* 0x00000008ff027819 */ /* 0x000fe40000011602 */
[----:B------:R-:W-:Y:S02]  /*142bb0*/  SHF.R.U32.HI R9, RZ, 0x8, R9 ;  /* 0x00000008ff097819 */ /* 0x000fe40000011609 */
[----:B------:R-:W-:Y:S02]  /*142bc0*/  LOP3.LUT R11, R11, 0xffff, RZ, 0xc0, !PT ;  /* 0x0000ffff0b0b7812 */ /* 0x000fe400078ec0ff */
[----:B------:R-:W-:Y:S02]  /*142bd0*/  PRMT R7, R7, 0x5410, R8 ;  /* 0x0000541007077816 */ /* 0x000fe40000000008 */
[----:B------:R-:W-:Y:S02]  /*142be0*/  LOP3.LUT R2, R2, 0xffff, RZ, 0xc0, !PT ;  /* 0x0000ffff02027812 */ /* 0x000fe400078ec0ff */
[----:B------:R-:W-:-:S02]  /*142bf0*/  LOP3.LUT R9, R9, 0xffff, RZ, 0xc0, !PT ;  /* 0x0000ffff09097812 */ /* 0x000fc400078ec0ff */
[----:B------:R-:W-:Y:S01]  /*142c00*/  PRMT R11, R11, 0x3340, R0 ;  /* 0x000033400b0b7816 */ /* 0x000fe20000000000 */
[----:B------:R0:W-:Y:S01]  /*142c10*/  STL [R1+0x1a54], R7 ;  /* 0x001a540701007387 */ /* 0x0001e20000100800 */
[----:B------:R-:W-:-:S03]  /*142c20*/  PRMT R2, R2, 0x3340, R9 ;  /* 0x0000334002027816 */ /* 0x000fc60000000009 */
[----:B0-----:R-:W4:Y:S04]  /*142c30*/  LDL.LU R7, [R1+0x46c] ;  /* 0x00046c0001077983 */ /* 0x001f280000300800 */
[----:B------:R-:W4:Y:S04]  /*142c40*/  LDL.LU R6, [R1+0x1d0] ;  /* 0x0001d00001067983 */ /* 0x000f280000300800 */
[----:B------:R-:W4:Y:S04]  /*142c50*/  LDL.LU R8, [R1+0x354] ;  /* 0x0003540001087983 */ /* 0x000f280000300800 */
[----:B------:R-:W-:Y:S04]  /*142c60*/  STL [R1+0x184], R11 ;  /* 0x0001840b01007387 */ /* 0x000fe80000100800 */
[----:B------:R0:W-:Y:S02]  /*142c70*/  STL [R1+0x4c8], R2 ;  /* 0x0004c80201007387 */ /* 0x0001e40000100800 */
[----:B0-----:R-:W-:Y:S01]  /*142c80*/  VIADD R2, R4, UR5 ;  /* 0x0000000504027c36 */ /* 0x001fe20008000000 */
[----:B---3--:R-:W-:-:S02]  /*142c90*/  LOP3.LUT R12, R5, 0xffff, RZ, 0xc0, !PT ;  /* 0x0000ffff050c7812 */ /* 0x008fc400078ec0ff */
[----:B--2---:R-:W-:Y:S02]  /*142ca0*/  LOP3.LUT R11, R10, 0xffff, RZ, 0xc0, !PT ;  /* 0x0000ffff0a0b7812 */ /* 0x004fe400078ec0ff */
[----:B------:R-:W-:Y:S02]  /*142cb0*/  LOP3.LUT R3, R3, 0xffff, RZ, 0xc0, !PT ;  /* 0x0000ffff03037812 */ /* 0x000fe400078ec0ff */
[----:B------:R-:W-:Y:S02]  /*142cc0*/  PRMT R4, R11, 0x3340, R12 ;  /* 0x000033400b047816 */ /* 0x000fe4000000000c */
[----:B------:R-:W-:Y:S01]  /*142cd0*/  SHF.R.U32.HI R13, RZ, 0x8, R13 ;  /* 0x00000008ff0d7819 */ /* 0x000fe2000001160d */
[----:B------:R-:W-:Y:S01]  /*142ce0*/  ULDC UR5, c[0x0][0x248] ;  /* 0x0000920000057ab9 */ /* 0x000fe20000000800 */
[----:B------:R-:W-:Y:S02]  /*142cf0*/  PRMT R5, R3, 0x3340, R0 ;  /* 0x0000334003057816 */ /* 0x000fe40000000000 */
[----:B------:R-:W-:-:S02]  /*142d00*/  IADD3 R26, P1, R2, R29, RZ ;  /* 0x0000001d021a7210 */ /* 0x000fc40007f3e0ff */
[----:B------:R-:W-:Y:S02]  /*142d10*/  PRMT R4, R4, 0x5410, R5 ;  /* 0x0000541004047816 */ /* 0x000fe40000000005 */
[----:B------:R-:W-:-:S05]  /*142d20*/  SHF.R.S32.HI R5, RZ, 0x1f, R2 ;  /* 0x0000001fff057819 */ /* 0x000fca0000011402 */
[----:B------:R-:W-:Y:S01]  /*142d30*/  IMAD.X R27, R5, 0x1, R28, P1 ;  /* 0x00000001051b7824 */ /* 0x000fe200008e061c */
[----:B------:R-:W-:Y:S04]  /*142d40*/  STL [R1+0x1a3c], R4 ;  /* 0x001a3c0401007387 */ /* 0x000fe80000100800 */
[----:B------:R0:W-:Y:S04]  /*142d50*/  STL.64 [R1+0xf98], R26 ;  /* 0x000f981a01007387 */ /* 0x0001e80000100a00 */
[----:B0-----:R-:W2:Y:S04]  /*142d60*/  LDL.LU.64 R26, [R1+0x6260] ;  /* 0x00626000011a7983 */ /* 0x001ea80000300a00 */
[----:B------:R-:W3:Y:S04]  /*142d70*/  LDL.LU R9, [R1+0x7e8] ;  /* 0x0007e80001097983 */ /* 0x000ee80000300800 */
[----:B------:R-:W3:Y:S04]  /*142d80*/  LDL.LU R4, [R1+0x5b0] ;  /* 0x0005b00001047983 */ /* 0x000ee80000300800 */
[----:B------:R-:W3:Y:S01]  /*142d90*/  LDL.LU R10, [R1+0x694] ;  /* 0x00069400010a7983 */ /* 0x000ee20000300800 */
[----:B------:R-:W-:-:S02]  /*142da0*/  SHF.R.U32.HI R11, RZ, 0x8, R11 ;  /* 0x00000008ff0b7819 */ /* 0x000fc4000001160b */
[----:B------:R-:W-:Y:S02]  /*142db0*/  SHF.R.U32.HI R12, RZ, 0x8, R12 ;  /* 0x00000008ff0c7819 */ /* 0x000fe4000001160c */
[----:B------:R-:W-:Y:S02]  /*142dc0*/  LOP3.LUT R13, R13, 0xffff, RZ, 0xc0, !PT ;  /* 0x0000ffff0d0d7812 */ /* 0x000fe400078ec0ff */
[----:B------:R-:W-:Y:S02]  /*142dd0*/  LOP3.LUT R11, R11, 0xffff, RZ, 0xc0, !PT ;  /* 0x0000ffff0b0b7812 */ /* 0x000fe400078ec0ff */
[----:B------:R-:W-:Y:S02]  /*142de0*/  LOP3.LUT R12, R12, 0xffff, RZ, 0xc0, !PT ;  /* 0x0000ffff0c0c7812 */ /* 0x000fe400078ec0ff */
[----:B------:R-:W-:Y:S02]  /*142df0*/  PRMT R13, R13, 0x3340, R0 ;  /* 0x000033400d0d7816 */ /* 0x000fe40000000000 */
[----:B------:R-:W-:-:S02]  /*142e00*/  PRMT R11, R11, 0x3340, R12 ;  /* 0x000033400b0b7816 */ /* 0x000fc4000000000c */
[----:B----4-:R-:W-:Y:S02]  /*142e10*/  LOP3.LUT R7, R7, 0xffff, RZ, 0xc0, !PT ;  /* 0x0000ffff07077812 */ /* 0x010fe400078ec0ff */
[----:B------:R-:W-:Y:S02]  /*142e20*/  LOP3.LUT R6, R6, 0xffff, RZ, 0xc0, !PT ;  /* 0x0000ffff06067812 */ /* 0x000fe400078ec0ff */
[----:B------:R-:W-:Y:S01]  /*142e30*/  LOP3.LUT R8, R8, 0xffff, RZ, 0xc0, !PT ;  /* 0x0000ffff08087812 */ /* 0x000fe200078ec0ff */
[----:B------:R-:W-:Y:S04]  /*142e40*/  STL [R1+0x18c], R13 ;  /* 0x00018c0d01007387 */ /* 0x000fe80000100800 */
[----:B------:R0:W-:Y:S01]  /*142e50*/  STL [R1+0x4d4], R11 ;  /* 0x0004d40b01007387 */ /* 0x0001e20000100800 */
[----:B------:R-:W-:-:S02]  /*142e60*/  PRMT R12, R6, 0x3340, R0 ;  /* 0x00003340060c7816 */ /* 0x000fc40000000000 */
[----:B0-----:R-:W-:-:S04]  /*142e70*/  PRMT R11, R7, 0x3340, R8 ;  /* 0x00003340070b7816 */ /* 0x001fc80000000008 */
[----:B------:R-:W-:Y:S02]  /*142e80*/  PRMT R11, R11, 0x5410, R12 ;  /* 0x000054100b0b7816 */ /* 0x000fe4000000000c */
[----:B------:R-:W-:-:S03]  /*142e90*/  SHF.R.U32.HI R7, RZ, 0x8, R7 ;  /* 0x00000008ff077819 */ /* 0x000fc60000011607 */
[----:B------:R-:W-:Y:S01]  /*142ea0*/  STL [R1+0x1a30], R11 ;  /* 0x001a300b01007387 */ /* 0x000fe20000100800 */
[----:B------:R-:W-:Y:S02]  /*142eb0*/  SHF.R.U32.HI R6, RZ, 0x8, R6 ;  /* 0x00000008ff067819 */ /* 0x000fe40000011606 */
[----:B------:R-:W-:Y:S02]  /*142ec0*/  LOP3.LUT R7, R7, 0xffff, RZ, 0xc0, !PT ;  /* 0x0000ffff07077812 */ /* 0x000fe400078ec0ff */
[----:B------:R-:W-:-:S04]  /*142ed0*/  LOP3.LUT R6, R6, 0xffff, RZ, 0xc0, !PT ;  /* 0x0000ffff06067812 */ /* 0x000fc800078ec0ff */
[----:B------:R-:W-:Y:S02]  /*142ee0*/  PRMT R6, R6, 0x3340, R0 ;  /* 0x0000334006067816 */ /* 0x000fe40000000000 */
[----:B--2---:R-:W-:Y:S01]  /*142ef0*/  IADD3 R12, P1, R2, R27, RZ ;  /* 0x0000001b020c7210 */ /* 0x004fe20007f3e0ff */
[----:B------:R-:W-:Y:S04]  /*142f00*/  STL.64 [R1+0x6250], R26 ;  /* 0x0062501a01007387 */ /* 0x000fe80000100a00 */
[----:B------:R-:W-:-:S05]  /*142f10*/  IMAD.X R13, R5, 0x1, R26, P1 ;  /* 0x00000001050d7824 */ /* 0x000fca00008e061a */
[----:B------:R0:W-:Y:S02]  /*142f20*/  STL.64 [R1+0xf90], R12 ;  /* 0x000f900c01007387 */ /* 0x0001e40000100a00 */
[----:B0-----:R-:W-:Y:S02]  /*142f30*/  SHF.R.U32.HI R12, RZ, 0x8, R8 ;  /* 0x00000008ff0c7819 */ /* 0x001fe40000011608 */
[----:B------:R-:W2:Y:S04]  /*142f40*/  LDL.LU R13, [R1+0x404] ;  /* 0x00040400010d7983 */ /* 0x000ea80000300800 */
[----:B------:R-:W4:Y:S04]  /*142f50*/  LDL.LU R8, [R1+0x1a0] ;  /* 0x0001a00001087983 */ /* 0x000f280000300800 */
[----:B------:R-:W4:Y:S01]  /*142f60*/  LDL.LU R11, [R1+0x2c4] ;  /* 0x0002c400010b7983 */ /* 0x000f220000300800 */
[----:B------:R-:W-:-:S02]  /*142f70*/  LOP3.LUT R12, R12, 0xffff, RZ, 0xc0, !PT ;  /* 0x0000ffff0c0c7812 */ /* 0x000fc400078ec0ff */
[----:B---3--:R-:W-:Y:S02]  /*142f80*/  LOP3.LUT R27, R9, 0xffff, RZ, 0xc0, !PT ;  /* 0x0000ffff091b7812 */ /* 0x008fe400078ec0ff */
[----:B------:R-:W-:Y:S02]  /*142f90*/  PRMT R7, R7, 0x3340, R12 ;  /* 0x0000334007077816 */ /* 0x000fe4000000000c */
[----:B------:R-:W-:Y:S02]  /*142fa0*/  LOP3.LUT R12, R4, 0xffff, RZ, 0xc0, !PT ;  /* 0x0000ffff040c7812 */ /* 0x000fe400078ec0ff */
[----:B------:R-:W-:Y:S01]  /*142fb0*/  LOP3.LUT R9, R10, 0xffff, RZ, 0xc0, !PT ;  /* 0x0000ffff0a097812 */ /* 0x000fe200078ec0ff */
[----:B------:R-:W-:Y:S04]  /*142fc0*/  STL [R1+0x4bc], R7 ;  /* 0x0004bc0701007387 */ /* 0x000fe80000100800 */
[----:B------:R0:W-:Y:S01]  /*142fd0*/  STL [R1+0x194], R6 ;  /* 0x0001940601007387 */ /* 0x0001e20000100800 */
[----:B------:R-:W-:-:S02]  /*142fe0*/  PRMT R4, R27, 0x3340, R9 ;  /* 0x000033401b047816 */ /* 0x000fc40000000009 */
[----:B0-----:R-:W-:-:S04]  /*142ff0*/  PRMT R6, R12, 0x3340, R0 ;  /* 0x000033400c067816 */ /* 0x001fc80000000000 */
[----:B------:R-:W-:Y:S02]  /*143000*/  PRMT R4, R4, 0x5410, R6 ;  /* 0x0000541004047816 */ /* 0x000fe40000000006 */
[----:B------:R-:W-:-:S05]  /*143010*/  IADD3 R6, P1, R2, R25, RZ ;  /* 0x0000001902067210 */ /* 0x000fca0007f3e0ff */
[----:B------:R-:W-:Y:S01]  /*143020*/  IMAD.X R7, R5, 0x1, R24, P1 ;  /* 0x0000000105077824 */ /* 0x000fe200008e0618 */
[----:B------:R-:W-:Y:S04]  /*143030*/  STL [R1+0x1a34], R4 ;  /* 0x001a340401007387 */ /* 0x000fe80000100800 */
[----:B------:R-:W-:Y:S04]  /*143040*/  STL.64 [R1+0x6248], R24 ;  /* 0x0062481801007387 */ /* 0x000fe80000100a00 */
[----:B------:R0:W-:Y:S01]  /*143050*/  STL.64 [R1+0xf88], R6 ;  /* 0x000f880601007387 */ /* 0x0001e20000100a00 */
[----:B------:R-:W-:-:S03]  /*143060*/  SHF.R.U32.HI R26, RZ, 0x8, R3 ;  /* 0x00000008ff1a7819 */ /* 0x000fc60000011603 */
[----:B0-----:R-:W3:Y:S04]  /*143070*/  LDL.LU R6, [R1+0x810] ;  /* 0x0008100001067983 */ /* 0x001ee80000300800 */
[----:B------:R-:W3:Y:S04]  /*143080*/  LDL.LU R7, [R1+0x5b8] ;  /* 0x0005b80001077983 */ /* 0x000ee80000300800 */
        /* <DEDUP_REMOVED lines=8> */
[----:B------:R-:W-:Y:S01]  /*143110*/  PRMT R26, R26, 0x3340, R0 ;  /* 0x000033401a1a7816 */ /* 0x000fe20000000000 */
[----:B------:R-:W3:Y:S01]  /*143120*/  LDL.LU R9, [R1+0x640] ;  /* 0x0006400001097983 */ /* 0x000ee20000300800 */
[----:B------:R-:W-:-:S03]  /*143130*/  PRMT R24, R24, 0x3340, R25 ;  /* 0x0000334018187816 */ /* 0x000fc60000000019 */
[----:B------:R-:W-:Y:S04]  /*143140*/  STL [R1+0x190], R26 ;  /* 0x0001901a01007387 */ /* 0x000fe80000100800 */
[----:B------:R0:W-:Y:S01]  /*143150*/  STL [R1+0x4b0], R24 ;  /* 0x0004b01801007387 */ /* 0x0001e20000100800 */
[----:B------:R-:W-:-:S04]  /*143160*/  SHF.R.U32.HI R12, RZ, 0x8, R12 ;  /* 0x00000008ff0c7819 */ /* 0x000fc8000001160c */
[----:B------:R-:W-:-:S04]  /*143170*/  LOP3.LUT R12, R12, 0xffff, RZ, 0xc0, !PT ;  /* 0x0000ffff0c0c7812 */ /* 0x000fc800078ec0ff */
[--C-:B------:R-:W-:Y:S02]  /*143180*/  PRMT R12, R12, 0x3340, R0.reuse ;  /* 0x000033400c0c7816 */ /* 0x100fe40000000000 */
[----:B--2---:R-:W-:Y:S02]  /*143190*/  LOP3.LUT R13, R13, 0xffff, RZ, 0xc0, !PT ;  /* 0x0000ffff0d0d7812 */ /* 0x004fe400078ec0ff */
[----:B----4-:R-:W-:Y:S02]  /*1431a0*/  LOP3.LUT R8, R8, 0xffff, RZ, 0xc0, !PT ;  /* 0x0000ffff08087812 */ /* 0x010fe400078ec0ff */
[----:B------:R-:W-:Y:S02]  /*1431b0*/  LOP3.LUT R11, R11, 0xffff, RZ, 0xc0, !PT ;  /* 0x0000ffff0b0b7812 */ /* 0x000fe400078ec0ff */
[----:B------:R-:W-:Y:S02]  /*1431c0*/  PRMT R25, R8, 0x3340, R0 ;  /* 0x0000334008197816 */ /* 0x000fe40000000000 */
[--C-:B0-----:R-:W-:Y:S01]  /*1431d0*/  PRMT R24, R13, 0x3340, R11.reuse ;  /* 0x000033400d187816 */ /* 0x101fe2000000000b */
[----:B------:R0:W-:Y:S01]  /*1431e0*/  STL [R1+0x5fbc], R8 ;  /* 0x005fbc0801007387 */ /* 0x0001e20000100800 */
[----:B------:R-:W-:-:S02]  /*1431f0*/  SHF.R.U32.HI R11, RZ, 0x8, R11 ;  /* 0x00000008ff0b7819 */ /* 0x000fc4000001160b */
[----:B0-----:R-:W-:Y:S02]  /*143200*/  PRMT R8, R24, 0x5410, R25 ;  /* 0x0000541018087816 */ /* 0x001fe40000000019 */
[----:B------:R-:W-:-:S03]  /*143210*/  IADD3 R24, P1, R2, R23, RZ ;  /* 0x0000001702187210 */ /* 0x000fc60007f3e0ff */
[----:B------:R0:W-:Y:S01]  /*143220*/  STL [R1+0x1f48], R8 ;  /* 0x001f480801007387 */ /* 0x0001e20000100800 */
[----:B------:R-:W-:Y:S01]  /*143230*/  LOP3.LUT R11, R11, 0xffff, RZ, 0xc0, !PT ;  /* 0x0000ffff0b0b7812 */ /* 0x000fe200078ec0ff */
[----:B------:R-:W-:Y:S01]  /*143240*/  IMAD.X R25, R5, 0x1, R22, P1 ;  /* 0x0000000105197824 */ /* 0x000fe200008e0616 */
[----:B0-----:R-:W-:-:S04]  /*143250*/  SHF.R.U32.HI R8, RZ, 0x8, R13 ;  /* 0x00000008ff087819 */ /* 0x001fc8000001160d */
[----:B------:R-:W-:-:S04]  /*143260*/  LOP3.LUT R8, R8, 0xffff, RZ, 0xc0, !PT ;  /* 0x0000ffff08087812 */ /* 0x000fc800078ec0ff */
[----:B------:R-:W-:Y:S01]  /*143270*/  PRMT R13, R8, 0x3340, R11 ;  /* 0x00003340080d7816 */ /* 0x000fe2000000000b */
[----:B------:R-:W-:Y:S04]  /*143280*/  STL.64 [R1+0xf80], R24 ;  /* 0x000f801801007387 */ /* 0x000fe80000100a00 */
[----:B------:R-:W-:Y:S04]  /*143290*/  STL [R1+0x5d1c], R13 ;  /* 0x005d1c0d01007387 */ /* 0x000fe80000100800 */
[----:B------:R0:W-:Y:S01]  /*1432a0*/  STL [R1+0x20c], R12 ;  /* 0x00020c0c01007387 */ /* 0x0001e20000100800 */
[----:B---3--:R-:W-:-:S02]  /*1432b0*/  LOP3.LUT R11, R6, 0xffff, RZ, 0xc0, !PT ;  /* 0x0000ffff060b7812 */ /* 0x008fc400078ec0ff */
[----:B------:R-:W-:Y:S02]  /*1432c0*/  LOP3.LUT R6, R7, 0xffff, RZ, 0xc0, !PT ;  /* 0x0000ffff07067812 */ /* 0x000fe400078ec0ff */
[----:B------:R-:W-:Y:S02]  /*1432d0*/  LOP3.LUT R8, R10, 0xffff, RZ, 0xc0, !PT ;  /* 0x0000ffff0a087812 */ /* 0x000fe400078ec0ff */
[----:B------:R-:W-:Y:S02]  /*1432e0*/  LOP3.LUT R7, R3, 0xffff, RZ, 0xc0, !PT ;  /* 0x0000ffff03077812 */ /* 0x000fe400078ec0ff */
[----:B0-----:R-:W-:Y:S02]  /*1432f0*/  LOP3.LUT R12, R4, 0xffff, RZ, 0xc0, !PT ;  /* 0x0000ffff040c7812 */ /* 0x001fe400078ec0ff */
[----:B------:R-:W2:Y:S04]  /*143300*/  LDL.LU R4, [R1+0x480] ;  /* 0x0004800001047983 */ /* 0x000ea80000300800 */
[----:B------:R-:W3:Y:S04]  /*143310*/  LDL.LU R10, [R1+0x1ec] ;  /* 0x0001ec00010a7983 */ /* 0x000ee80000300800 */
[----:B------:R-:W4:Y:S01]  /*143320*/  LDL.LU R3, [R1+0x370] ;  /* 0x0003700001037983 */ /* 0x000f220000300800 */
[----:B------:R-:W-:-:S02]  /*143330*/  PRMT R24, R6, 0x3340, R0 ;  /* 0x0000334006187816 */ /* 0x000fc40000000000 */
[----:B------:R-:W-:Y:S02]  /*143340*/  PRMT R13, R11, 0x3340, R12 ;  /* 0x000033400b0d7816 */ /* 0x000fe4000000000c */
[----:B------:R-:W-:Y:S02]  /*143350*/  LOP3.LUT R9, R9, 0xffff, RZ, 0xc0, !PT ;  /* 0x0000ffff09097812 */ /* 0x000fe400078ec0ff */
[----:B------:R-:W-:Y:S02]  /*143360*/  SHF.R.U32.HI R11, RZ, 0x8, R11 ;  /* 0x00000008ff0b7819 */ /* 0x000fe4000001160b */
[----:B------:R-:W-:Y:S02]  /*143370*/  PRMT R25, R13, 0x5410, R24 ;  /* 0x000054100d197816 */ /* 0x000fe40000000018 */
[----:B------:R-:W-:Y:S02]  /*143380*/  PRMT R24, R7, 0x3340, R0 ;  /* 0x0000334007187816 */ /* 0x000fe40000000000 */
[----:B------:R-:W-:-:S02]  /*143390*/  PRMT R13, R8, 0x3340, R9 ;  /* 0x00003340080d7816 */ /* 0x000fc40000000009 */
[----:B------:R-:W-:Y:S02]  /*1433a0*/  SHF.R.U32.HI R12, RZ, 0x8, R12 ;  /* 0x00000008ff0c7819 */ /* 0x000fe4000001160c */
[----:B------:R-:W-:Y:S02]  /*1433b0*/  SHF.R.U32.HI R8, RZ, 0x8, R8 ;  /* 0x00000008ff087819 */ /* 0x000fe40000011608 */
[----:B------:R-:W-:Y:S02]  /*1433c0*/  SHF.R.U32.HI R9, RZ, 0x8, R9 ;  /* 0x00000008ff097819 */ /* 0x000fe40000011609 */
[----:B------:R-:W-:Y:S02]  /*1433d0*/  PRMT R13, R13, 0x5410, R24 ;  /* 0x000054100d0d7816 */ /* 0x000fe40000000018 */
[----:B------:R-:W-:Y:S02]  /*1433e0*/  IADD3 R24, P1, R2, R21, RZ ;  /* 0x0000001502187210 */ /* 0x000fe40007f3e0ff */
[----:B------:R-:W-:-:S02]  /*1433f0*/  LOP3.LUT R11, R11, 0xffff, RZ, 0xc0, !PT ;  /* 0x0000ffff0b0b7812 */ /* 0x000fc400078ec0ff */
[----:B------:R-:W-:Y:S02]  /*143400*/  LOP3.LUT R12, R12, 0xffff, RZ, 0xc0, !PT ;  /* 0x0000ffff0c0c7812 */ /* 0x000fe400078ec0ff */
[----:B------:R-:W-:Y:S02]  /*143410*/  LOP3.LUT R8, R8, 0xffff, RZ, 0xc0, !PT ;  /* 0x0000ffff08087812 */ /* 0x000fe400078ec0ff */
[----:B------:R-:W-:Y:S01]  /*143420*/  LOP3.LUT R9, R9, 0xffff, RZ, 0xc0, !PT ;  /* 0x0000ffff09097812 */ /* 0x000fe200078ec0ff */
[----:B------:R0:W-:Y:S01]  /*143430*/  STL [R1+0x1a1c], R25 ;  /* 0x001a1c1901007387 */ /* 0x0001e20000100800 */
[----:B------:R-:W-:Y:S02]  /*143440*/  PRMT R12, R11, 0x3340, R12 ;  /* 0x000033400b0c7816 */ /* 0x000fe4000000000c */
[----:B------:R-:W-:Y:S01]  /*143450*/  PRMT R11, R8, 0x3340, R9 ;  /* 0x00003340080b7816 */ /* 0x000fe20000000009 */
[----:B------:R-:W-:Y:S01]  /*143460*/  STL [R1+0x1a24], R13 ;  /* 0x001a240d01007387 */ /* 0x000fe20000100800 */
[----:B0-----:R-:W-:Y:S01]  /*143470*/  IMAD.X R25, R5, 0x1, R20, P1 ;  /* 0x0000000105197824 */ /* 0x001fe200008e0614 */
[----:B------:R-:W-:-:S02]  /*143480*/  IADD3 R8, P1, R2, R19, RZ ;  /* 0x0000001302087210 */ /* 0x000fc40007f3e0ff */
[----:B------:R-:W-:Y:S02]  /*143490*/  SHF.R.U32.HI R7, RZ, 0x8, R7 ;  /* 0x00000008ff077819 */ /* 0x000fe40000011607 */
[----:B------:R-:W-:Y:S01]  /*1434a0*/  SHF.R.U32.HI R6, RZ, 0x8, R6 ;  /* 0x00000008ff067819 */ /* 0x000fe20000011606 */
[----:B------:R-:W-:Y:S01]  /*1434b0*/  STL.64 [R1+0xf70], R24 ;  /* 0x000f701801007387 */ /* 0x000fe20000100a00 */
[----:B------:R-:W-:-:S03]  /*1434c0*/  IMAD.X R9, R5, 0x1, R18, P1 ;  /* 0x0000000105097824 */ /* 0x000fc600008e0612 */
[----:B------:R-:W-:Y:S04]  /*1434d0*/  STL [R1+0x468], R12 ;  /* 0x0004680c01007387 */ /* 0x000fe80000100800 */
[----:B------:R0:W-:Y:S01]  /*1434e0*/  STL [R1+0x458], R11 ;  /* 0x0004580b01007387 */ /* 0x0001e20000100800 */
[----:B------:R-:W-:Y:S02]  /*1434f0*/  LOP3.LUT R7, R7, 0xffff, RZ, 0xc0, !PT ;  /* 0x0000ffff07077812 */ /* 0x000fe400078ec0ff */
[----:B------:R-:W-:Y:S02]  /*143500*/  LOP3.LUT R6, R6, 0xffff, RZ, 0xc0, !PT ;  /* 0x0000ffff06067812 */ /* 0x000fe400078ec0ff */
[--C-:B------:R-:W-:Y:S01]  /*143510*/  PRMT R7, R7, 0x3340, R0.reuse ;  /* 0x0000334007077816 */ /* 0x100fe20000000000 */
[----:B0-----:R-:W4:Y:S04]  /*143520*/  LDL.LU R11, [R1+0x488] ;  /* 0x00048800010b7983 */ /* 0x001f280000300800 */
[----:B------:R3:W-:Y:S04]  /*143530*/  STL.64 [R1+0xf78], R8 ;  /* 0x000f780801007387 */ /* 0x0007e80000100a00 */
[----:B------:R-:W4:Y:S04]  /*143540*/  LDL.LU R27, [R1+0x1f4] ;  /* 0x0001f400011b7983 */ /* 0x000f280000300800 */
[----:B------:R-:W4:Y:S01]  /*143550*/  LDL.LU R12, [R1+0x37c] ;  /* 0x00037c00010c7983 */ /* 0x000f220000300800 */
[----:B------:R-:W-:-:S03]  /*143560*/  PRMT R6, R6, 0x3340, R0 ;  /* 0x0000334006067816 */ /* 0x000fc60000000000 */
[----:B------:R0:W-:Y:S04]  /*143570*/  STL [R1+0x1a0], R7 ;  /* 0x0001a00701007387 */ /* 0x0001e80000100800 */
[----:B------:R1:W-:Y:S01]  /*143580*/  STL [R1+0x208], R6 ;  /* 0x0002080601007387 */ /* 0x0003e20000100800 */
[----:B------:R-:W-:-:S05]  /*143590*/  IADD3 R24, P1, R2, R17, RZ ;  /* 0x0000001102187210 */ /* 0x000fca0007f3e0ff */
[----:B------:R-:W-:Y:S01]  /*1435a0*/  IMAD.X R25, R5, 0x1, R15, P1 ;  /* 0x0000000105197824 */ /* 0x000fe200008e060f */
[----:B--2---:R-:W-:Y:S02]  /*1435b0*/  LOP3.LUT R4, R4, 0xffff, RZ, 0xc0, !PT ;  /* 0x0000ffff04047812 */ /* 0x004fe400078ec0ff */
[----:B---3--:R-:W-:Y:S02]  /*1435c0*/  LOP3.LUT R8, R10, 0xffff, RZ, 0xc0, !PT ;  /* 0x0000ffff0a087812 */ /* 0x008fe400078ec0ff */
[----:B----4-:R-:W-:Y:S02]  /*1435d0*/  LOP3.LUT R3, R3, 0xffff, RZ, 0xc0, !PT ;  /* 0x0000ffff03037812 */ /* 0x010fe400078ec0ff */
[----:B0-----:R-:W-:Y:S02]  /*1435e0*/  PRMT R7, R8, 0x3340, R0 ;  /* 0x0000334008077816 */ /* 0x001fe40000000000 */
[----:B-1----:R-:W-:-:S04]  /*1435f0*/  PRMT R6, R4, 0x3340, R3 ;  /* 0x0000334004067816 */ /* 0x002fc80000000003 */
[----:B------:R-:W-:Y:S02]  /*143600*/  PRMT R9, R6, 0x5410, R7 ;  /* 0x0000541006097816 */ /* 0x000fe40000000007 */
[----:B------:R-:W2:Y:S04]  /*143610*/  LDL.LU R6, [R1+0x41c] ;  /* 0x00041c0001067983 */ /* 0x000ea80000300800 */
[----:B------:R-:W3:Y:S04]  /*143620*/  LDL.LU R7, [R1+0x1a4] ;  /* 0x0001a40001077983 */ /* 0x000ee80000300800 */
[----:B------:R0:W-:Y:S01]  /*143630*/  STL [R1+0x1a14], R9 ;  /* 0x001a140901007387 */ /* 0x0001e20000100800 */
[----:B------:R-:W-:-:S03]  /*143640*/  SHF.R.U32.HI R13, RZ, 0x8, R4 ;  /* 0x00000008ff0d7819 */ /* 0x000fc60000011604 */
[----:B0-----:R-:W4:Y:S04]  /*143650*/  LDL.LU R9, [R1+0x2dc] ;  /* 0x0002dc0001097983 */ /* 0x001f280000300800 */
[----:B------:R0:W-:Y:S04]  /*143660*/  STL.64 [R1+0xf60], R24 ;  /* 0x000f601801007387 */ /* 0x0001e80000100a00 */
[----:B------:R-:W4:Y:S04]  /*143670*/  LDL.LU R4, [R1+0x5c8] ;  /* 0x0005c80001047983 */ /* 0x000f280000300800 */
[----:B------:R-:W4:Y:S01]  /*143680*/  LDL.LU R10, [R1+0x848] ;  /* 0x00084800010a7983 */ /* 0x000f220000300800 */
[----:B0-----:R-:W-:-:S03]  /*143690*/  SHF.R.U32.HI R24, RZ, 0x8, R3 ;  /* 0x00000008ff187819 */ /* 0x001fc60000011603 */
[----:B------:R-:W4:Y:S01]  /*1436a0*/  LDL.LU R3, [R1+0x724] ;  /* 0x0007240001037983 */ /* 0x000f220000300800 */
[----:B------:R-:W-:Y:S02]  /*1436b0*/  LOP3.LUT R13, R13, 0xffff, RZ, 0xc0, !PT ;  /* 0x0000ffff0d0d7812 */ /* 0x000fe400078ec0ff */
[----:B------:R-:W-:Y:S02]  /*1436c0*/  LOP3.LUT R24, R24, 0xffff, RZ, 0xc0, !PT ;  /* 0x0000ffff18187812 */ /* 0x000fe400078ec0ff */
[----:B------:R-:W-:Y:S02]  /*1436d0*/  SHF.R.U32.HI R8, RZ, 0x8, R8 ;  /* 0x00000008ff087819 */ /* 0x000fe40000011608 */
[----:B------:R-:W-:Y:S02]  /*1436e0*/  PRMT R13, R13, 0x3340, R24 ;  /* 0x000033400d0d7816 */ /* 0x000fe40000000018 */
[----:B------:R-:W-:Y:S02]  /*1436f0*/  IADD3 R24, P1, R2, R16, RZ ;  /* 0x0000001002187210 */ /* 0x000fe40007f3e0ff */
[----:B------:R-:W-:Y:S01]  /*143700*/  LOP3.LUT R8, R8, 0xffff, RZ, 0xc0, !PT ;  /* 0x0000ffff08087812 */ /* 0x000fe200078ec0ff */
[----:B------:R0:W-:Y:S02]  /*143710*/  STL [R1+0x46c], R13 ;  /* 0x00046c0d01007387 */ /* 0x0001e40000100800 */
[----:B------:R-:W-:Y:S01]  /*143720*/  IMAD.X R25, R5, 0x1, R14, P1 ;  /* 0x0000000105197824 */ /* 0x000fe200008e060e */
[----:B------:R-:W-:-:S02]  /*143730*/  LOP3.LUT R11, R11, 0xffff, RZ, 0xc0, !PT ;  /* 0x0000ffff0b0b7812 */ /* 0x000fc400078ec0ff */
[----:B------:R-:W-:Y:S01]  /*143740*/  LOP3.LUT R12, R12, 0xffff, RZ, 0xc0, !PT ;  /* 0x0000ffff0c0c7812 */ /* 0x000fe200078ec0ff */
[----:B------:R-:W4:Y:S04]  /*143750*/  LDL.LU R5, [R1+0x6258] ;  /* 0x0062580001057983 */ /* 0x000f280000300800 */
[----:B------:R1:W-:Y:S01]  /*143760*/  STL.64 [R1+0xf68], R24 ;  /* 0x000f681801007387 */ /* 0x0003e20000100a00 */
[----:B0-----:R-:W-:Y:S02]  /*143770*/  PRMT R13, R8, 0x3340, R0 ;  /* 0x00003340080d7816 */ /* 0x001fe40000000000 */
[----:B------:R-:W-:-:S03]  /*143780*/  LOP3.LUT R8, R27, 0xffff, RZ, 0xc0, !PT ;  /* 0x0000ffff1b087812 */ /* 0x000fc600078ec0ff */
[----:B------:R0:W-:Y:S01]  /*143790*/  STL [R1+0x228], R13 ;  /* 0x0002280d01007387 */ /* 0x0001e20000100800 */
[----:B-1----:R-:W-:Y:S02]  /*1437a0*/  PRMT R24, R8, 0x3340, R0 ;  /* 0x0000334008187816 */ /* 0x002fe40000000000 */
[----:B------:R-:W-:Y:S02]  /*1437b0*/  SHF.R.U32.HI R8, RZ, 0x8, R8 ;  /* 0x00000008ff087819 */ /* 0x000fe40000011608 */
[--C-:B0-----:R-:W-:Y:S02]  /*1437c0*/  PRMT R13, R11, 0x3340, R12.reuse ;  /* 0x000033400b0d7816 */ /* 0x101fe4000000000c */
[----:B------:R-:W-:Y:S02]  /*1437d0*/  SHF.R.U32.HI R11, RZ, 0x8, R11 ;  /* 0x00000008ff0b7819 */ /* 0x000fe4000001160b */
[----:B------:R-:W-:Y:S02]  /*1437e0*/  SHF.R.U32.HI R12, RZ, 0x8, R12 ;  /* 0x00000008ff0c7819 */ /* 0x000fe4000001160c */
[----:B------:R-:W-:-:S02]  /*1437f0*/  LOP3.LUT R11, R11, 0xffff, RZ, 0xc0, !PT ;  /* 0x0000ffff0b0b7812 */ /* 0x000fc400078ec0ff */
[----:B------:R-:W-:Y:S02]  /*143800*/  LOP3.LUT R12, R12, 0xffff, RZ, 0xc0, !PT ;  /* 0x0000ffff0c0c7812 */ /* 0x000fe400078ec0ff */
[----:B------:R-:W-:Y:S02]  /*143810*/  PRMT R13, R13, 0x5410, R24 ;  /* 0x000054100d0d7816 */ /* 0x000fe40000000018 */
[----:B------:R-:W-:Y:S02]  /*143820*/  LOP3.LUT R8, R8, 0xffff, RZ, 0xc0, !PT ;  /* 0x0000ffff08087812 */ /* 0x000fe400078ec0ff */
[----:B------:R-:W-:Y:S01]  /*143830*/  PRMT R12, R11, 0x3340, R12 ;  /* 0x000033400b0c7816 */ /* 0x000fe2000000000c */
[----:B------:R-:W-:Y:S01]  /*143840*/  STL [R1+0x1a00], R13 ;  /* 0x001a000d01007387 */ /* 0x000fe20000100800 */
[----:B------:R-:W-:-:S03]  /*143850*/  PRMT R11, R8, 0x3340, R0 ;  /* 0x00003340080b7816 */ /* 0x000fc60000000000 */
[----:B------:R4:W-:Y:S04]  /*143860*/  STL [R1+0x454], R12 ;  /* 0x0004540c01007387 */ /* 0x0009e80000100800 */
[----:B------:R0:W-:Y:S01]  /*143870*/  STL [R1+0x224], R11 ;  /* 0x0002240b01007387 */ /* 0x0001e20000100800 */
[----:B--2---:R-:W-:Y:S02]  /*143880*/  LOP3.LUT R8, R6, 0xffff, RZ, 0xc0, !PT ;  /* 0x0000ffff06087812 */ /* 0x004fe400078ec0ff */
[----:B---3--:R-:W-:Y:S02]  /*143890*/  LOP3.LUT R7, R7, 0xffff, RZ, 0xc0, !PT ;  /* 0x0000ffff07077812 */ /* 0x008fe400078ec0ff */
[----:B----4-:R-:W-:Y:S02]  /*1438a0*/  LOP3.LUT R12, R9, 0xffff, RZ, 0xc0, !PT ;  /* 0x0000ffff090c7812 */ /* 0x010fe400078ec0ff */
[----:B------:R-:W-:-:S02]  /*1438b0*/  PRMT R9, R7, 0x3340, R0 ;  /* 0x0000334007097816 */ /* 0x000fc40000000000 */
[----:B------:R-:W-:Y:S02]  /*1438c0*/  PRMT R6, R8, 0x3340, R12 ;  /* 0x0000334008067816 */ /* 0x000fe4000000000c */
[----:B------:R-:W-:Y:S02]  /*1438d0*/  LOP3.LUT R24, R10, 0xffff, RZ, 0xc0, !PT ;  /* 0x0000ffff0a187812 */ /* 0x000fe400078ec0ff */
[----:B------:R-:W-:Y:S02]  /*1438e0*/  PRMT R9, R6, 0x5410, R9 ;  /* 0x0000541006097816 */ /* 0x000fe40000000009 */
[----:B------:R-:W-:Y:S02]  /*1438f0*/  LOP3.LUT R6, R4, 0xffff, RZ, 0xc0, !PT ;  /* 0x0000ffff04067812 */ /* 0x000fe400078ec0ff */
[----:B------:R-:W-:Y:S02]  /*143900*/  LOP3.LUT R25, R3, 0xffff, RZ, 0xc0, !PT ;  /* 0x0000ffff03197812 */ /* 0x000fe400078ec0ff */
[----:B------:R-:W-:-:S02]  /*143910*/  PRMT R13, R6, 0x3340, R0 ;  /* 0x00003340060d7816 */ /* 0x000fc40000000000 */
[----:B0-----:R-:W-:Y:S01]  /*143920*/  PRMT R11, R24, 0x3340, R25 ;  /* 0x00003340180b7816 */ /* 0x001fe20000000019 */
[----:B------:R0:W-:Y:S01]  /*143930*/  STL [R1+0x1a04], R9 ;  /* 0x001a040901007387 */ /* 0x0001e20000100800 */
[----:B------:R-:W-:-:S03]  /*143940*/  VIADD R3, R2, UR5 ;  /* 0x0000000502037c36 */ /* 0x000fc60008000000 */
[----:B------:R-:W2:Y:S01]  /*143950*/  LDL.LU R2, [R1+0x858] ;  /* 0x0008580001027983 */ /* 0x000ea20000300800 */
[----:B------:R-:W-:Y:S02]  /*143960*/  PRMT R26, R11, 0x5410, R13 ;  /* 0x000054100b1a7816 */ /* 0x000fe4000000000d */
[----:B------:R-:W-:Y:S02]  /*143970*/  SHF.R.U32.HI R24, RZ, 0x8, R24 ;  /* 0x00000008ff187819 */ /* 0x000fe40000011618 */
[----:B------:R-:W-:Y:S02]  /*143980*/  SHF.R.U32.HI R25, RZ, 0x8, R25 ;  /* 0x00000008ff197819 */ /* 0x000fe40000011619 */
[----:B------:R-:W-:Y:S02]  /*143990*/  SHF.R.U32.HI R8, RZ, 0x8, R8 ;  /* 0x00000008ff087819 */ /* 0x000fe40000011608 */
[----:B------:R-:W-:Y:S02]  /*1439a0*/  SHF.R.U32.HI R12, RZ, 0x8, R12 ;  /* 0x00000008ff0c7819 */ /* 0x000fe4000001160c */
[----:B------:R-:W-:-:S02]  /*1439b0*/  SHF.R.U32.HI R7, RZ, 0x8, R7 ;  /* 0x00000008ff077819 */ /* 0x000fc40000011607 */
[----:B------:R-:W-:Y:S01]  /*1439c0*/  SHF.R.U32.HI R6, RZ, 0x8, R6 ;  /* 0x00000008ff067819 */ /* 0x000fe20000011606 */
[----:B0-----:R-:W3:Y:S04]  /*1439d0*/  LDL.LU R9, [R1+0x62c] ;  /* 0x00062c0001097983 */ /* 0x001ee80000300800 */
[----:B------:R-:W4:Y:S04]  /*1439e0*/  LDL.LU R4, [R1+0x734] ;  /* 0x0007340001047983 */ /* 0x000f280000300800 */
[----:B------:R-:W4:Y:S04]  /*1439f0*/  LDL.LU R10, [R1+0x424] ;  /* 0x00042400010a7983 */ /* 0x000f280000300800 */
[----:B------:R-:W4:Y:S04]  /*143a00*/  LDL.LU R11, [R1+0x2e8] ;  /* 0x0002e800010b7983 */ /* 0x000f280000300800 */
[----:B------:R0:W-:Y:S01]  /*143a10*/  STL [R1+0x19fc], R26 ;  /* 0x0019fc1a01007387 */ /* 0x0001e20000100800 */
[----:B------:R-:W-:Y:S01]  /*143a20*/  SHF.R.S32.HI R13, RZ, 0x1f, R3 ;  /* 0x0000001fff0d7819 */ /* 0x000fe20000011403 */
[----:B------:R-:W-:Y:S01]  /*143a30*/  ULDC UR5, c[0x0][0x248] ;  /* 0x0000920000057ab9 */ /* 0x000fe20000000800 */
[----:B0-----:R-:W-:-:S05]  /*143a40*/  IADD3 R26, P1, R3, R29, RZ ;  /* 0x0000001d031a7210 */ /* 0x001fca0007f3e0ff */
[----:B------:R-:W-:-:S05]  /*143a50*/  IMAD.X R27, R13, 0x1, R28, P1 ;  /* 0x000000010d1b7824 */ /* 0x000fca00008e061c */
[----:B------:R0:W-:Y:S04]  /*143a60*/  STL.64 [R1+0xf58], R26 ;  /* 0x000f581a01007387 */ /* 0x0001e80000100a00 */
[----:B0-----:R-:W2:Y:S01]  /*143a70*/  LDL.LU.64 R26, [R1+0x6250] ;  /* 0x00625000011a7983 */ /* 0x001ea20000300a00 */
[----:B------:R-:W-:Y:S02]  /*143a80*/  LOP3.LUT R24, R24, 0xffff, RZ, 0xc0, !PT ;  /* 0x0000ffff18187812 */ /* 0x000fe400078ec0ff */
[----:B------:R-:W-:Y:S02]  /*143a90*/  LOP3.LUT R25, R25, 0xffff, RZ, 0xc0, !PT ;  /* 0x0000ffff19197812 */ /* 0x000fe400078ec0ff */
[----:B------:R-:W-:Y:S02]  /*143aa0*/  LOP3.LUT R8, R8, 0xffff, RZ, 0xc0, !PT ;  /* 0x0000ffff08087812 */ /* 0x000fe400078ec0ff */
[----:B------:R-:W-:-:S02]  /*143ab0*/  LOP3.LUT R12, R12, 0xffff, RZ, 0xc0, !PT ;  /* 0x0000ffff0c0c7812 */ /* 0x000fc400078ec0ff */
[----:B------:R-:W-:Y:S02]  /*143ac0*/  PRMT R25, R24, 0x3340, R25 ;  /* 0x0000334018197816 */ /* 0x000fe40000000019 */
[----:B------:R-:W-:-:S03]  /*143ad0*/  PRMT R8, R8, 0x3340, R12 ;  /* 0x0000334008087816 */ /* 0x000fc6000000000c */
[----:B------:R0:W-:Y:S04]  /*143ae0*/  STL [R1+0x438], R25 ;  /* 0x0004381901007387 */ /* 0x0001e80000100800 */
[----:B------:R-:W-:Y:S01]  /*143af0*/  STL [R1+0x304], R8 ;  /* 0x0003040801007387 */ /* 0x000fe20000100800 */
[----:B------:R-:W-:Y:S02]  /*143b00*/  LOP3.LUT R7, R7, 0xffff, RZ, 0xc0, !PT ;  /* 0x0000ffff07077812 */ /* 0x000fe400078ec0ff */
[----:B------:R-:W-:Y:S02]  /*143b10*/  LOP3.LUT R6, R6, 0xffff, RZ, 0xc0, !PT ;  /* 0x0000ffff06067812 */ /* 0x000fe400078ec0ff */
[----:B--2---:R-:W-:-:S05]  /*143b20*/  IADD3 R24, P1, R3, R27, RZ ;  /* 0x0000001b03187210 */ /* 0x004fca0007f3e0ff */
[----:B0-----:R-:W-:-:S05]  /*143b30*/  IMAD.X R25, R13, 0x1, R26, P1 ;  /* 0x000000010d197824 */ /* 0x001fca00008e061a */
[----:B------:R0:W-:Y:S04]  /*143b40*/  STL.64 [R1+0xf50], R24 ;  /* 0x000f501801007387 */ /* 0x0001e80000100a00 */
[----:B0-----:R-:W2:Y:S01]  /*143b50*/  LDL.LU.64 R24, [R1+0x6248] ;  /* 0x0062480001187983 */ /* 0x001ea20000300a00 */
[--C-:B------:R-:W-:Y:S02]  /*143b60*/  PRMT R8, R7, 0x3340, R0.reuse ;  /* 0x0000334007087816 */ /* 0x100fe40000000000 */
[----:B------:R-:W-:Y:S01]  /*143b70*/  PRMT R6, R6, 0x3340, R0 ;  /* 0x0000334006067816 */ /* 0x000fe20000000000 */
[----:B------:R-:W-:Y:S04]  /*143b80*/  STL.64 [R1+0x6240], R26 ;  /* 0x0062401a01007387 */ /* 0x000fe80000100a00 */
[----:B------:R-:W2:Y:S04]  /*143b90*/  LDL.LU R7, [R1+0x804] ;  /* 0x0008040001077983 */ /* 0x000ea80000300800 */
[----:B------:R3:W-:Y:S04]  /*143ba0*/  STL [R1+0x21c], R8 ;  /* 0x00021c0801007387 */ /* 0x0007e80000100800 */
[----:B------:R-:W2:Y:S04]  /*143bb0*/  LDL.LU R12, [R1+0x568] ;  /* 0x00056800010c7983 */ /* 0x000ea80000300800 */
[----:B------:R0:W-:Y:S01]  /*143bc0*/  STL [R1+0x220], R6 ;  /* 0x0002200601007387 */ /* 0x0001e20000100800 */
[----:B------:R-:W-:-:S02]  /*143bd0*/  LOP3.LUT R2, R2, 0xffff, RZ, 0xc0, !PT ;  /* 0x0000ffff02027812 */ /* 0x000fc400078ec0ff */
[----:B---3--:R-:W-:Y:S02]  /*143be0*/  LOP3.LUT R8, R9, 0xffff, RZ, 0xc0, !PT ;  /* 0x0000ffff09087812 */ /* 0x008fe400078ec0ff */
[----:B----4-:R-:W-:Y:S01]  /*143bf0*/  LOP3.LUT R27, R4, 0xffff, RZ, 0xc0, !PT ;  /* 0x0000ffff041b7812 */ /* 0x010fe200078ec0ff */
[----:B0-----:R-:W3:Y:S01]  /*143c00*/  LDL.LU R6, [R1+0x69c] ;  /* 0x00069c0001067983 */ /* 0x001ee20000300800 */
[----:B------:R-:W-:Y:S02]  /*143c10*/  LOP3.LUT R4, R10, 0xffff, RZ, 0xc0, !PT ;  /* 0x0000ffff0a047812 */ /* 0x000fe400078ec0ff */
[----:B------:R-:W-:Y:S02]  /*143c20*/  LOP3.LUT R10, R5, 0xffff, RZ, 0xc0, !PT ;  /* 0x0000ffff050a7812 */ /* 0x000fe400078ec0ff */
[----:B------:R-:W-:Y:S02]  /*143c30*/  PRMT R9, R8, 0x3340, R0 ;  /* 0x0000334008097816 */ /* 0x000fe40000000000 */
[----:B------:R-:W-:-:S02]  /*143c40*/  PRMT R5, R2, 0x3340, R27 ;  /* 0x0000334002057816 */ /* 0x000fc4000000001b */
[----:B------:R-:W-:Y:S02]  /*143c50*/  LOP3.LUT R26, R11, 0xffff, RZ, 0xc0, !PT ;  /* 0x0000ffff0b1a7812 */ /* 0x000fe400078ec0ff */
[----:B------:R-:W-:Y:S01]  /*143c60*/  PRMT R5, R5, 0x5410, R9 ;  /* 0x0000541005057816 */ /* 0x000fe20000000009 */
[----:B------:R-:W-:Y:S01]  /*143c70*/  STL [R1+0x5fc0], R10 ;  /* 0x005fc00a01007387 */ /* 0x000fe20000100800 */
[----:B------:R-:W-:-:S03]  /*143c80*/  PRMT R9, R10, 0x3340, R0 ;  /* 0x000033400a097816 */ /* 0x000fc60000000000 */
[----:B------:R0:W-:Y:S02]  /*143c90*/  STL [R1+0x19e0], R5 ;  /* 0x0019e00501007387 */ /* 0x0001e40000100800 */
[----:B0-----:R-:W-:-:S04]  /*143ca0*/  PRMT R5, R4, 0x3340, R26 ;  /* 0x0000334004057816 */ /* 0x001fc8000000001a */
[----:B------:R-:W-:-:S05]  /*143cb0*/  PRMT R5, R5, 0x5410, R9 ;  /* 0x0000541005057816 */ /* 0x000fca0000000009 */
[----:B------:R-:W-:Y:S01]  /*143cc0*/  STL [R1+0x1f40], R5 ;  /* 0x001f400501007387 */ /* 0x000fe20000100800 */
[----:B--2---:R-:W-:-:S05]  /*143cd0*/  IADD3 R10, P1, R3, R25, RZ ;  /* 0x00000019030a7210 */ /* 0x004fca0007f3e0ff */
[----:B------:R-:W-:-:S05]  /*143ce0*/  IMAD.X R11, R13, 0x1, R24, P1 ;  /* 0x000000010d0b7824 */ /* 0x000fca00008e0618 */
[----:B------:R0:W-:Y:S04]  /*143cf0*/  STL.64 [R1+0xf48], R10 ;  /* 0x000f480a01007387 */ /* 0x0001e80000100a00 */
[----:B------:R-:W2:Y:S01]  /*143d00*/  LDL.LU R9, [R1+0x814] ;  /* 0x0008140001097983 */ /* 0x000ea20000300800 */
[----:B0-----:R-:W-:-:S03]  /*143d10*/  SHF.R.U32.HI R11, RZ, 0x8, R4 ;  /* 0x00000008ff0b7819 */ /* 0x001fc60000011604 */
[----:B------:R-:W4:Y:S04]  /*143d20*/  LDL.LU R4, [R1+0x570] ;  /* 0x0005700001047983 */ /* 0x000f280000300800 */
[----:B------:R-:W4:Y:S01]  /*143d30*/  LDL.LU R5, [R1+0x6a0] ;  /* 0x0006a00001057983 */ /* 0x000f220000300800 */
[----:B------:R-:W-:Y:S02]  /*143d40*/  SHF.R.U32.HI R26, RZ, 0x8, R26 ;  /* 0x00000008ff1a7819 */ /* 0x000fe4000001161a */
[----:B------:R-:W-:Y:S02]  /*143d50*/  SHF.R.U32.HI R2, RZ, 0x8, R2 ;  /* 0x00000008ff027819 */ /* 0x000fe40000011602 */
[----:B------:R-:W-:Y:S02]  /*143d60*/  SHF.R.U32.HI R10, RZ, 0x8, R27 ;  /* 0x00000008ff0a7819 */ /* 0x000fe4000001161b */
[----:B------:R-:W-:-:S02]  /*143d70*/  LOP3.LUT R11, R11, 0xffff, RZ, 0xc0, !PT ;  /* 0x0000ffff0b0b7812 */ /* 0x000fc400078ec0ff */
[----:B------:R-:W-:Y:S02]  /*143d80*/  LOP3.LUT R26, R26, 0xffff, RZ, 0xc0, !PT ;  /* 0x0000ffff1a1a7812 */ /* 0x000fe400078ec0ff */
[----:B------:R-:W-:Y:S02]  /*143d90*/  LOP3.LUT R2, R2, 0xffff, RZ, 0xc0, !PT ;  /* 0x0000ffff02027812 */ /* 0x000fe400078ec0ff */
[----:B------:R-:W-:Y:S02]  /*143da0*/  LOP3.LUT R10, R10, 0xffff, RZ, 0xc0, !PT ;  /* 0x0000ffff0a0a7812 */ /* 0x000fe400078ec0ff */
[----:B------:R-:W-:Y:S02]  /*143db0*/  PRMT R11, R11, 0x3340, R26 ;  /* 0x000033400b0b7816 */ /* 0x000fe4000000001a */
[----:B------:R-:W-:Y:S02]  /*143dc0*/  PRMT R10, R2, 0x3340, R10 ;  /* 0x00003340020a7816 */ /* 0x000fe4000000000a */
[----:B------:R-:W-:Y:S01]  /*143dd0*/  LOP3.LUT R7, R7, 0xffff, RZ, 0xc0, !PT ;  /* 0x0000ffff07077812 */ /* 0x000fe200078ec0ff */
[----:B------:R-:W-:Y:S04]  /*143de0*/  STL [R1+0x1bcc], R11 ;  /* 0x001bcc0b01007387 */ /* 0x000fe80000100800 */
[----:B------:R3:W-:Y:S01]  /*143df0*/  STL [R1+0x434], R10 ;  /* 0x0004340a01007387 */ /* 0x0007e20000100800 */
[----:B------:R-:W-:-:S02]  /*143e00*/  LOP3.LUT R2, R12, 0xffff, RZ, 0xc0, !PT ;  /* 0x0000ffff0c027812 */ /* 0x000fc400078ec0ff */
[----:B---3--:R-:W-:Y:S02]  /*143e10*/  LOP3.LUT R10, R6, 0xffff, RZ, 0xc0, !PT ;  /* 0x0000ffff060a7812 */ /* 0x008fe400078ec0ff */
[----:B------:R-:W-:Y:S02]  /*143e20*/  PRMT R11, R2, 0x3340, R0 ;  /* 0x00003340020b7816 */ /* 0x000fe40000000000 */
[----:B------:R-:W-:-:S04]  /*143e30*/  PRMT R6, R7, 0x3340, R10 ;  /* 0x0000334007067816 */ /* 0x000fc8000000000a */
[----:B------:R-:W-:Y:S02]  /*143e40*/  PRMT R6, R6, 0x5410, R11 ;  /* 0x0000541006067816 */ /* 0x000fe4000000000b */
[----:B------:R-:W-:Y:S02]  /*143e50*/  SHF.R.U32.HI R7, RZ, 0x8, R7 ;  /* 0x00000008ff077819 */ /* 0x000fe40000011607 */
[----:B------:R-:W-:Y:S01]  /*143e60*/  SHF.R.U32.HI R10, RZ, 0x8, R10 ;  /* 0x00000008ff0a7819 */ /* 0x000fe2000001160a */
[----:B------:R0:W-:Y:S04]  /*143e70*/  STL [R1+0x19dc], R6 ;  /* 0x0019dc0601007387 */ /* 0x0001e80000100800 */
[----:B------:R-:W3:Y:S04]  /*143e80*/  LDL.LU R11, [R1+0x494] ;  /* 0x00049400010b7983 */ /* 0x000ee80000300800 */
[----:B------:R-:W3:Y:S01]  /*143e90*/  LDL.LU R12, [R1+0x210] ;  /* 0x00021000010c7983 */ /* 0x000ee20000300800 */
[----:B------:R-:W-:-:S02]  /*143ea0*/  IADD3 R26, P1, R3, R23, RZ ;  /* 0x00000017031a7210 */ /* 0x000fc40007f3e0ff */
[----:B------:R-:W-:Y:S02]  /*143eb0*/  SHF.R.U32.HI R2, RZ, 0x8, R2 ;  /* 0x00000008ff027819 */ /* 0x000fe40000011602 */
[----:B------:R-:W-:Y:S02]  /*143ec0*/  LOP3.LUT R7, R7, 0xffff, RZ, 0xc0, !PT ;  /* 0x0000ffff07077812 */ /* 0x000fe400078ec0ff */
[----:B------:R-:W-:Y:S01]  /*143ed0*/  LOP3.LUT R10, R10, 0xffff, RZ, 0xc0, !PT ;  /* 0x0000ffff0a0a7812 */ /* 0x000fe200078ec0ff */
[----:B0-----:R-:W3:Y:S01]  /*143ee0*/  LDL.LU R6, [R1+0x398] ;  /* 0x0003980001067983 */ /* 0x001ee20000300800 */
[----:B------:R-:W-:Y:S01]  /*143ef0*/  IMAD.X R27, R13, 0x1, R22, P1 ;  /* 0x000000010d1b7824 */ /* 0x000fe200008e0616 */
[----:B------:R-:W-:Y:S02]  /*143f00*/  LOP3.LUT R2, R2, 0xffff, RZ, 0xc0, !PT ;  /* 0x0000ffff02027812 */ /* 0x000fe400078ec0ff */
[----:B------:R-:W-:Y:S02]  /*143f10*/  PRMT R10, R7, 0x3340, R10 ;  /* 0x00003340070a7816 */ /* 0x000fe4000000000a */
[----:B------:R-:W-:Y:S01]  /*143f20*/  STL.64 [R1+0xf40], R26 ;  /* 0x000f401a01007387 */ /* 0x000fe20000100a00 */
[----:B------:R-:W-:-:S03]  /*143f30*/  PRMT R7, R2, 0x3340, R0 ;  /* 0x0000334002077816 */ /* 0x000fc60000000000 */
[----:B------:R0:W-:Y:S04]  /*143f40*/  STL [R1+0x300], R10 ;  /* 0x0003000a01007387 */ /* 0x0001e80000100800 */
[----:B------:R1:W-:Y:S01]  /*143f50*/  STL [R1+0x218], R7 ;  /* 0x0002180701007387 */ /* 0x0003e20000100800 */
[----:B--2---:R-:W-:Y:S02]  /*143f60*/  LOP3.LUT R2, R9, 0xffff, RZ, 0xc0, !PT ;  /* 0x0000ffff09027812 */ /* 0x004fe400078ec0ff */
[----:B----4-:R-:W-:Y:S02]  /*143f70*/  LOP3.LUT R4, R4, 0xffff, RZ, 0xc0, !PT ;  /* 0x0000ffff04047812 */ /* 0x010fe400078ec0ff */
[----:B0-----:R-:W-:Y:S02]  /*143f80*/  LOP3.LUT R10, R5, 0xffff, RZ, 0xc0, !PT ;  /* 0x0000ffff050a7812 */ /* 0x001fe400078ec0ff */
[----:B-1----:R-:W-:-:S02]  /*143f90*/  PRMT R7, R4, 0x3340, R0 ;  /* 0x0000334004077816 */ /* 0x002fc40000000000 */
[----:B------:R-:W-:Y:S01]  /*143fa0*/  PRMT R5, R2, 0x3340, R10 ;  /* 0x0000334002057816 */ /* 0x000fe2000000000a */
[----:B------:R0:W-:Y:S03]  /*143fb0*/  STL [R1+0x5fc4], R4 ;  /* 0x005fc40401007387 */ /* 0x0001e60000100800 */
[----:B------:R-:W-:Y:S02]  /*143fc0*/  PRMT R7, R5, 0x5410, R7 ;  /* 0x0000541005077816 */ /* 0x000fe40000000007 */
[----:B0-----:R-:W-:-:S03]  /*143fd0*/  IADD3 R4, P1, R3, R21, RZ ;  /* 0x0000001503047210 */ /* 0x001fc60007f3e0ff */
[----:B------:R0:W-:Y:S02]  /*143fe0*/  STL [R1+0x1f38], R7 ;  /* 0x001f380701007387 */ /* 0x0001e40000100800 */
[----:B------:R-:W-:Y:S02]  /*143ff0*/  IMAD.X R5, R13, 0x1, R20, P1 ;  /* 0x000000010d057824 */ /* 0x000fe400008e0614 */
[----:B0-----:R-:W2:Y:S04]  /*144000*/  LDL.LU R7, [R1+0x498] ;  /* 0x0004980001077983 */ /* 0x001ea80000300800 */
[----:B------:R-:W4:Y:S04]  /*144010*/  LDL.LU R9, [R1+0x288] ;  /* 0x0002880001097983 */ /* 0x000f280000300800 */
[----:B------:R0:W-:Y:S04]  /*144020*/  STL.64 [R1+0xf20], R4 ;  /* 0x000f200401007387 */ /* 0x0001e80000100a00 */
[----:B0-----:R-:W4:Y:S01]  /*144030*/  LDL.LU R5, [R1+0x39c] ;  /* 0x00039c0001057983 */ /* 0x001f220000300800 */
        /* <DEDUP_REMOVED lines=8> */
[----:B---3--:R-:W-:Y:S02]  /*1440c0*/  LOP3.LUT R4, R11, 0xffff, RZ, 0xc0, !PT ;  /* 0x0000ffff0b047812 */ /* 0x008fe400078ec0ff */
[----:B------:R-:W-:Y:S02]  /*1440d0*/  LOP3.LUT R2, R12, 0xffff, RZ, 0xc0, !PT ;  /* 0x0000ffff0c027812 */ /* 0x000fe400078ec0ff */
[----:B------:R-:W-:Y:S01]  /*1440e0*/  LOP3.LUT R6, R6, 0xffff, RZ, 0xc0, !PT ;  /* 0x0000ffff06067812 */ /* 0x000fe200078ec0ff */
[----:B------:R0:W-:Y:S04]  /*1440f0*/  STL [R1+0x214], R10 ;  /* 0x0002140a01007387 */ /* 0x0001e80000100800 */
[----:B------:R1:W-:Y:S01]  /*144100*/  STL [R1+0x1b7c], R8 ;  /* 0x001b7c0801007387 */ /* 0x0003e20000100800 */
[----:B0-----:R-:W-:-:S02]  /*144110*/  PRMT R10, R2, 0x3340, R0 ;  /* 0x00003340020a7816 */ /* 0x001fc40000000000 */
[----:B-1----:R-:W-:-:S04]  /*144120*/  PRMT R8, R4, 0x3340, R6 ;  /* 0x0000334004087816 */ /* 0x002fc80000000006 */
[----:B------:R-:W-:Y:S02]  /*144130*/  PRMT R8, R8, 0x5410, R10 ;  /* 0x0000541008087816 */ /* 0x000fe4000000000a */
[----:B------:R-:W-:-:S03]  /*144140*/  IADD3 R10, P1, R3, R19, RZ ;  /* 0x00000013030a7210 */ /* 0x000fc60007f3e0ff */
[----:B------:R0:W-:Y:S01]  /*144150*/  STL [R1+0x19b8], R8 ;  /* 0x0019b80801007387 */ /* 0x0001e20000100800 */
[----:B------:R-:W-:Y:S02]  /*144160*/  SHF.R.U32.HI R4, RZ, 0x8, R4 ;  /* 0x00000008ff047819 */ /* 0x000fe40000011604 */
[----:B------:R-:W-:Y:S02]  /*144170*/  SHF.R.U32.HI R6, RZ, 0x8, R6 ;  /* 0x00000008ff067819 */ /* 0x000fe40000011606 */
[----:B------:R-:W-:Y:S01]  /*144180*/  SHF.R.U32.HI R2, RZ, 0x8, R2 ;  /* 0x00000008ff027819 */ /* 0x000fe20000011602 */
[----:B------:R-:W-:Y:S01]  /*144190*/  IMAD.X R11, R13, 0x1, R18, P1 ;  /* 0x000000010d0b7824 */ /* 0x000fe200008e0612 */
[----:B0-----:R-:W3:Y:S04]  /*1441a0*/  LDL.LU R8, [R1+0x43c] ;  /* 0x00043c0001087983 */ /* 0x001ee80000300800 */
[----:B------:R-:W3:Y:S04]  /*1441b0*/  LDL.LU R26, [R1+0x1ac] ;  /* 0x0001ac00011a7983 */ /* 0x000ee80000300800 */
[----:B------:R-:W3:Y:S01]  /*1441c0*/  LDL.LU R27, [R1+0x308] ;  /* 0x00030800011b7983 */ /* 0x000ee20000300800 */
[----:B------:R-:W-:-:S02]  /*1441d0*/  LOP3.LUT R4, R4, 0xffff, RZ, 0xc0, !PT ;  /* 0x0000ffff04047812 */ /* 0x000fc400078ec0ff */
[----:B------:R-:W-:Y:S02]  /*1441e0*/  LOP3.LUT R6, R6, 0xffff, RZ, 0xc0, !PT ;  /* 0x0000ffff06067812 */ /* 0x000fe400078ec0ff */
[----:B------:R-:W-:Y:S01]  /*1441f0*/  LOP3.LUT R2, R2, 0xffff, RZ, 0xc0, !PT ;  /* 0x0000ffff02027812 */ /* 0x000fe200078ec0ff */
[----:B------:R0:W-:Y:S04]  /*144200*/  STL.64 [R1+0xf28], R10 ;  /* 0x000f280a01007387 */ /* 0x0001e80000100a00 */
[----:B------:R1:W-:Y:S01]  /*144210*/  STL.64 [R1+0x6238], R18 ;  /* 0x0062381201007387 */ /* 0x0003e20000100a00 */
[----:B0-----:R-:W-:Y:S02]  /*144220*/  PRMT R10, R4, 0x3340, R6 ;  /* 0x00003340040a7816 */ /* 0x001fe40000000006 */
[----:B------:R-:W-:-:S03]  /*144230*/  PRMT R6, R2, 0x3340, R0 ;  /* 0x0000334002067816 */ /* 0x000fc60000000000 */
[----:B------:R-:W-:Y:S04]  /*144240*/  STL [R1+0x424], R10 ;  /* 0x0004240a01007387 */ /* 0x000fe80000100800 */
[----:B------:R0:W-:Y:S04]  /*144250*/  STL [R1+0x210], R6 ;  /* 0x0002100601007387 */ /* 0x0001e80000100800 */
[----:B------:R-:W3:Y:S04]  /*144260*/  LDL.LU R11, [R1+0x8b4] ;  /* 0x0008b400010b7983 */ /* 0x000ee80000300800 */
[----:B------:R-:W3:Y:S01]  /*144270*/  LDL.LU R12, [R1+0x664] ;  /* 0x00066400010c7983 */ /* 0x000ee20000300800 */
[----:B-1----:R-:W-:-:S05]  /*144280*/  IADD3 R18, P1, R3, R17, RZ ;  /* 0x0000001103127210 */ /* 0x002fca0007f3e0ff */
[----:B------:R-:W-:Y:S01]  /*144290*/  IMAD.X R19, R13, 0x1, R15, P1 ;  /* 0x000000010d137824 */ /* 0x000fe200008e060f */
[----:B--2---:R-:W-:Y:S02]  /*1442a0*/  LOP3.LUT R4, R7, 0xffff, RZ, 0xc0, !PT ;  /* 0x0000ffff07047812 */ /* 0x004fe400078ec0ff */
[----:B----4-:R-:W-:-:S04]  /*1442b0*/  LOP3.LUT R2, R9, 0xffff, RZ, 0xc0, !PT ;  /* 0x0000ffff09027812 */ /* 0x010fc800078ec0ff */
[----:B------:R-:W-:Y:S02]  /*1442c0*/  PRMT R7, R2, 0x3340, R0 ;  /* 0x0000334002077816 */ /* 0x000fe40000000000 */
[----:B------:R-:W-:-:S04]  /*1442d0*/  LOP3.LUT R5, R5, 0xffff, RZ, 0xc0, !PT ;  /* 0x0000ffff05057812 */ /* 0x000fc800078ec0ff */
[----:B0-----:R-:W-:-:S04]  /*1442e0*/  PRMT R6, R4, 0x3340, R5 ;  /* 0x0000334004067816 */ /* 0x001fc80000000005 */
[----:B------:R-:W-:Y:S02]  /*1442f0*/  PRMT R6, R6, 0x5410, R7 ;  /* 0x0000541006067816 */ /* 0x000fe40000000007 */
[----:B------:R-:W-:Y:S02]  /*144300*/  SHF.R.U32.HI R4, RZ, 0x8, R4 ;  /* 0x00000008ff047819 */ /* 0x000fe40000011604 */
[----:B------:R-:W-:Y:S01]  /*144310*/  SHF.R.U32.HI R5, RZ, 0x8, R5 ;  /* 0x00000008ff057819 */ /* 0x000fe20000011605 */
[----:B------:R0:W-:Y:S04]  /*144320*/  STL [R1+0x79c], R6 ;  /* 0x00079c0601007387 */ /* 0x0001e80000100800 */
[----:B------:R-:W2:Y:S01]  /*144330*/  LDL.LU R7, [R1+0x778] ;  /* 0x0007780001077983 */ /* 0x000ea20000300800 */
[----:B------:R-:W-:-:S02]  /*144340*/  LOP3.LUT R4, R4, 0xffff, RZ, 0xc0, !PT ;  /* 0x0000ffff04047812 */ /* 0x000fc400078ec0ff */
[----:B------:R-:W-:Y:S01]  /*144350*/  LOP3.LUT R5, R5, 0xffff, RZ, 0xc0, !PT ;  /* 0x0000ffff05057812 */ /* 0x000fe200078ec0ff */
[----:B------:R-:W-:Y:S04]  /*144360*/  STL.64 [R1+0xef8], R18 ;  /* 0x000ef81201007387 */ /* 0x000fe80000100a00 */
[----:B------:R-:W4:Y:S01]  /*144370*/  LDL.LU R9, [R1+0x1b0] ;  /* 0x0001b00001097983 */ /* 0x000f220000300800 */
[----:B------:R-:W-:-:S03]  /*144380*/  PRMT R4, R4, 0x3340, R5 ;  /* 0x0000334004047816 */ /* 0x000fc60000000005 */
[----:B------:R-:W4:Y:S04]  /*144390*/  LDL.LU R5, [R1+0x444] ;  /* 0x0004440001057983 */ /* 0x000f280000300800 */
[----:B------:R1:W-:Y:S04]  /*1443a0*/  STL [R1+0x41c], R4 ;  /* 0x00041c0401007387 */ /* 0x0003e80000100800 */
[----:B0-----:R-:W4:Y:S01]  /*1443b0*/  LDL.LU R6, [R1+0x310] ;  /* 0x0003100001067983 */ /* 0x001f220000300800 */
[----:B---3--:R-:W-:Y:S02]  /*1443c0*/  LOP3.LUT R8, R8, 0xffff, RZ, 0xc0, !PT ;  /* 0x0000ffff08087812 */ /* 0x008fe400078ec0ff */
[----:B-1----:R-:W-:-:S02]  /*1443d0*/  LOP3.LUT R4, R26, 0xffff, RZ, 0xc0, !PT ;  /* 0x0000ffff1a047812 */ /* 0x002fc400078ec0ff */
[----:B------:R-:W-:Y:S02]  /*1443e0*/  LOP3.LUT R10, R27, 0xffff, RZ, 0xc0, !PT ;  /* 0x0000ffff1b0a7812 */ /* 0x000fe400078ec0ff */
[----:B------:R-:W-:Y:S02]  /*1443f0*/  PRMT R19, R4, 0x3340, R0 ;  /* 0x0000334004137816 */ /* 0x000fe40000000000 */
[----:B------:R-:W-:Y:S02]  /*144400*/  PRMT R18, R8, 0x3340, R10 ;  /* 0x0000334008127816 */ /* 0x000fe4000000000a */
[----:B------:R-:W-:Y:S02]  /*144410*/  SHF.R.U32.HI R8, RZ, 0x8, R8 ;  /* 0x00000008ff087819 */ /* 0x000fe40000011608 */
[----:B------:R-:W-:Y:S02]  /*144420*/  SHF.R.U32.HI R10, RZ, 0x8, R10 ;  /* 0x00000008ff0a7819 */ /* 0x000fe4000001160a */
[----:B------:R-:W-:-:S02]  /*144430*/  PRMT R26, R18, 0x5410, R19 ;  /* 0x00005410121a7816 */ /* 0x000fc40000000013 */
[----:B------:R-:W-:Y:S02]  /*144440*/  IADD3 R18, P1, R3, R16, RZ ;  /* 0x0000001003127210 */ /* 0x000fe40007f3e0ff */
[----:B------:R-:W-:Y:S02]  /*144450*/  LOP3.LUT R8, R8, 0xffff, RZ, 0xc0, !PT ;  /* 0x0000ffff08087812 */ /* 0x000fe400078ec0ff */
[----:B------:R-:W-:Y:S02]  /*144460*/  LOP3.LUT R10, R10, 0xffff, RZ, 0xc0, !PT ;  /* 0x0000ffff0a0a7812 */ /* 0x000fe400078ec0ff */
[----:B------:R-:W-:Y:S01]  /*144470*/  SHF.R.U32.HI R4, RZ, 0x8, R4 ;  /* 0x00000008ff047819 */ /* 0x000fe20000011604 */
[----:B------:R-:W-:Y:S01]  /*144480*/  IMAD.X R19, R13, 0x1, R14, P1 ;  /* 0x000000010d137824 */ /* 0x000fe200008e060e */
[----:B------:R-:W-:Y:S02]  /*144490*/  PRMT R8, R8, 0x3340, R10 ;  /* 0x0000334008087816 */ /* 0x000fe4000000000a */
[----:B------:R-:W-:Y:S01]  /*1444a0*/  LOP3.LUT R4, R4, 0xffff, RZ, 0xc0, !PT ;  /* 0x0000ffff04047812 */ /* 0x000fe200078ec0ff */
[----:B------:R-:W-:Y:S04]  /*1444b0*/  STL [R1+0x488], R26 ;  /* 0x0004881a01007387 */ /* 0x000fe80000100800 */
[----:B------:R-:W-:Y:S04]  /*1444c0*/  STL.64 [R1+0xef0], R18 ;  /* 0x000ef01201007387 */ /* 0x000fe80000100a00 */
[----:B------:R0:W-:Y:S01]  /*1444d0*/  STL [R1+0x2fc], R8 ;  /* 0x0002fc0801007387 */ /* 0x0001e20000100800 */
[----:B------:R-:W-:-:S04]  /*1444e0*/  SHF.R.U32.HI R2, RZ, 0x8, R2 ;  /* 0x00000008ff027819 */ /* 0x000fc80000011602 */
[----:B------:R-:W-:Y:S02]  /*1444f0*/  LOP3.LUT R2, R2, 0xffff, RZ, 0xc0, !PT ;  /* 0x0000ffff02027812 */ /* 0x000fe400078ec0ff */
[--C-:B0-----:R-:W-:Y:S02]  /*144500*/  PRMT R8, R4, 0x3340, R0.reuse ;  /* 0x0000334004087816 */ /* 0x101fe40000000000 */
[----:B------:R-:W-:Y:S02]  /*144510*/  LOP3.LUT R4, R11, 0xffff, RZ, 0xc0, !PT ;  /* 0x0000ffff0b047812 */ /* 0x000fe400078ec0ff */
[----:B------:R-:W-:Y:S01]  /*144520*/  LOP3.LUT R13, R12, 0xffff, RZ, 0xc0, !PT ;  /* 0x0000ffff0c0d7812 */ /* 0x000fe200078ec0ff */
[----:B------:R-:W-:Y:S01]  /*144530*/  STL [R1+0x1a4], R8 ;  /* 0x0001a40801007387 */ /* 0x000fe20000100800 */
[--C-:B------:R-:W-:Y:S02]  /*144540*/  PRMT R2, R2, 0x3340, R0.reuse ;  /* 0x0000334002027816 */ /* 0x100fe40000000000 */
[----:B------:R-:W-:-:S03]  /*144550*/  PRMT R12, R13, 0x3340, R0 ;  /* 0x000033400d0c7816 */ /* 0x000fc60000000000 */
[----:B------:R0:W-:Y:S04]  /*144560*/  STL [R1+0x204], R2 ;  /* 0x0002040201007387 */ /* 0x0001e80000100800 */
[----:B0-----:R-:W3:Y:S04]  /*144570*/  LDL.LU R2, [R1+0x8c4] ;  /* 0x0008c40001027983 */ /* 0x001ee80000300800 */
[----:B------:R-:W3:Y:S01]  /*144580*/  LDL.LU R11, [R1+0x678] ;  /* 0x00067800010b7983 */ /* 0x000ee20000300800 */
[----:B--2---:R-:W-:-:S03]  /*144590*/  LOP3.LUT R8, R7, 0xffff, RZ, 0xc0, !PT ;  /* 0x0000ffff07087812 */ /* 0x004fc600078ec0ff */
[----:B------:R-:W2:Y:S01]  /*1445a0*/  LDL.LU R7, [R1+0x78c] ;  /* 0x00078c0001077983 */ /* 0x000ea20000300800 */
[----:B------:R-:W-:Y:S02]  /*1445b0*/  PRMT R10, R4, 0x3340, R8 ;  /* 0x00003340040a7816 */ /* 0x000fe40000000008 */
[----:B----4-:R-:W-:Y:S02]  /*1445c0*/  LOP3.LUT R9, R9, 0xffff, RZ, 0xc0, !PT ;  /* 0x0000ffff09097812 */ /* 0x010fe400078ec0ff */
[----:B------:R-:W-:Y:S02]  /*1445d0*/  PRMT R10, R10, 0x5410, R12 ;  /* 0x000054100a0a7816 */ /* 0x000fe4000000000c */
[----:B------:R-:W-:Y:S02]  /*1445e0*/  LOP3.LUT R5, R5, 0xffff, RZ, 0xc0, !PT ;  /* 0x0000ffff05057812 */ /* 0x000fe400078ec0ff */
[----:B------:R-:W-:Y:S02]  /*1445f0*/  LOP3.LUT R18, R6, 0xffff, RZ, 0xc0, !PT ;  /* 0x0000ffff06127812 */ /* 0x000fe400078ec0ff */
[----:B------:R-:W-:Y:S01]  /*144600*/  PRMT R6, R9, 0x3340, R0 ;  /* 0x0000334009067816 */ /* 0x000fe20000000000 */
[----:B------:R-:W-:Y:S04]  /*144610*/  STL [R1+0x704], R10 ;  /* 0x0007040a01007387 */ /* 0x000fe80000100800 */
[----:B------:R0:W-:Y:S02]  /*144620*/  STL [R1+0x5fc8], R9 ;  /* 0x005fc80901007387 */ /* 0x0001e40000100800 */
[----:B0-----:R-:W-:Y:S01]  /*144630*/  VIADD R9, R3, UR5 ;  /* 0x0000000503097c36 */ /* 0x001fe20008000000 */
[----:B------:R-:W-:-:S02]  /*144640*/  PRMT R3, R5, 0x3340, R18 ;  /* 0x0000334005037816 */ /* 0x000fc40000000012 */
[----:B------:R-:W-:Y:S02]  /*144650*/  SHF.R.U32.HI R10, RZ, 0x8, R5 ;  /* 0x00000008ff0a7819 */ /* 0x000fe40000011605 */
[----:B------:R-:W-:Y:S02]  /*144660*/  SHF.R.U32.HI R4, RZ, 0x8, R4 ;  /* 0x00000008ff047819 */ /* 0x000fe40000011604 */
[----:B------:R-:W-:Y:S02]  /*144670*/  SHF.R.U32.HI R8, RZ, 0x8, R8 ;  /* 0x00000008ff087819 */ /* 0x000fe40000011608 */
[----:B------:R-:W-:Y:S02]  /*144680*/  PRMT R6, R3, 0x5410, R6 ;  /* 0x0000541003067816 */ /* 0x000fe40000000006 */
[----:B------:R-:W-:Y:S02]  /*144690*/  SHF.R.S32.HI R3, RZ, 0x1f, R9 ;  /* 0x0000001fff037819 */ /* 0x000fe40000011409 */
[----:B------:R-:W-:-:S02]  /*1446a0*/  IADD3 R26, P1, R9, R29, RZ ;  /* 0x0000001d091a7210 */ /* 0x000fc40007f3e0ff */
[----:B------:R-:W-:Y:S01]  /*1446b0*/  SHF.R.U32.HI R13, RZ, 0x8, R13 ;  /* 0x00000008ff0d7819 */ /* 0x000fe2000001160d */
[----:B------:R-:W-:Y:S02]  /*1446c0*/  ULDC UR5, c[0x0][0x248] ;  /* 0x0000920000057ab9 */ /* 0x000fe40000000800 */
[----:B------:R-:W-:Y:S01]  /*1446d0*/  IMAD.X R27, R3, 0x1, R28, P1 ;  /* 0x00000001031b7824 */ /* 0x000fe200008e061c */
[----:B------:R-:W-:Y:S04]  /*1446e0*/  STL [R1+0x1f34], R6 ;  /* 0x001f340601007387 */ /* 0x000fe80000100800 */
[----:B------:R0:W-:Y:S04]  /*1446f0*/  STL.64 [R1+0xee0], R26 ;  /* 0x000ee01a01007387 */ /* 0x0001e80000100a00 */
[----:B0-----:R-:W4:Y:S04]  /*144700*/  LDL.LU.64 R26, [R1+0x6240] ;  /* 0x00624000011a7983 */ /* 0x001f280000300a00 */
[----:B------:R-:W4:Y:S04]  /*144710*/  LDL.LU R5, [R1+0x868] ;  /* 0x0008680001057983 */ /* 0x000f280000300800 */
[----:B------:R-:W4:Y:S04]  /*144720*/  LDL.LU R12, [R1+0x584] ;  /* 0x00058400010c7983 */ /* 0x000f280000300800 */
[----:B------:R-:W4:Y:S01]  /*144730*/  LDL.LU R6, [R1+0x730] ;  /* 0x0007300001067983 */ /* 0x000f220000300800 */
[----:B------:R-:W-:-:S02]  /*144740*/  SHF.R.U32.HI R18, RZ, 0x8, R18 ;  /* 0x00000008ff127819 */ /* 0x000fc40000011612 */
[----:B------:R-:W-:Y:S02]  /*144750*/  LOP3.LUT R10, R10, 0xffff, RZ, 0xc0, !PT ;  /* 0x0000ffff0a0a7812 */ /* 0x000fe400078ec0ff */
[----:B------:R-:W-:Y:S02]  /*144760*/  LOP3.LUT R18, R18, 0xffff, RZ, 0xc0, !PT ;  /* 0x0000ffff12127812 */ /* 0x000fe400078ec0ff */
[----:B------:R-:W-:Y:S02]  /*144770*/  LOP3.LUT R4, R4, 0xffff, RZ, 0xc0, !PT ;  /* 0x0000ffff04047812 */ /* 0x000fe400078ec0ff */
[----:B------:R-:W-:Y:S02]  /*144780*/  LOP3.LUT R8, R8, 0xffff, RZ, 0xc0, !PT ;  /* 0x0000ffff08087812 */ /* 0x000fe400078ec0ff */
[----:B------:R-:W-:Y:S02]  /*144790*/  PRMT R10, R10, 0x3340, R18 ;  /* 0x000033400a0a7816 */ /* 0x000fe40000000012 */
[----:B------:R-:W-:-:S03]  /*1447a0*/  PRMT R8, R4, 0x3340, R8 ;  /* 0x0000334004087816 */ /* 0x000fc60000000008 */
[----:B------:R-:W-:Y:S04]  /*1447b0*/  STL [R1+0x1b44], R10 ;  /* 0x001b440a01007387 */ /* 0x000fe80000100800 */
[----:B------:R0:W-:Y:S01]  /*1447c0*/  STL [R1+0x418], R8 ;  /* 0x0004180801007387 */ /* 0x0001e20000100800 */
[----:B---3--:R-:W-:Y:S02]  /*1447d0*/  LOP3.LUT R4, R2, 0xffff, RZ, 0xc0, !PT ;  /* 0x0000ffff02047812 */ /* 0x008fe400078ec0ff */
[----:B------:R-:W-:-:S04]  /*1447e0*/  LOP3.LUT R2, R11, 0xffff, RZ, 0xc0, !PT ;  /* 0x0000ffff0b027812 */ /* 0x000fc800078ec0ff */
[----:B0-----:R-:W-:Y:S02]  /*1447f0*/  PRMT R8, R2, 0x3340, R0 ;  /* 0x0000334002087816 */ /* 0x001fe40000000000 */
[----:B------:R-:W-:-:S04]  /*144800*/  LOP3.LUT R13, R13, 0xffff, RZ, 0xc0, !PT ;  /* 0x0000ffff0d0d7812 */ /* 0x000fc800078ec0ff */
[----:B------:R-:W-:Y:S02]  /*144810*/  PRMT R13, R13, 0x3340, R0 ;  /* 0x000033400d0d7816 */ /* 0x000fe40000000000 */
[----:B--2---:R-:W-:-:S04]  /*144820*/  LOP3.LUT R10, R7, 0xffff, RZ, 0xc0, !PT ;  /* 0x0000ffff070a7812 */ /* 0x004fc800078ec0ff */
[----:B------:R-:W-:-:S04]  /*144830*/  PRMT R7, R4, 0x3340, R10 ;  /* 0x0000334004077816 */ /* 0x000fc8000000000a */
[----:B------:R-:W-:-:S05]  /*144840*/  PRMT R7, R7, 0x5410, R8 ;  /* 0x0000541007077816 */ /* 0x000fca0000000008 */
[----:B------:R0:W-:Y:S04]  /*144850*/  STL [R1+0x6f8], R7 ;  /* 0x0006f80701007387 */ /* 0x0001e80000100800 */
[----:B------:R-:W2:Y:S04]  /*144860*/  LDL.LU R8, [R1+0x870] ;  /* 0x0008700001087983 */ /* 0x000ea80000300800 */
[----:B0-----:R-:W3:Y:S04]  /*144870*/  LDL.LU R7, [R1+0x58c] ;  /* 0x00058c0001077983 */ /* 0x001ee80000300800 */
[----:B------:R-:W3:Y:S01]  /*144880*/  LDL.LU R11, [R1+0x73c] ;  /* 0x00073c00010b7983 */ /* 0x000ee20000300800 */
[----:B------:R-:W-:-:S02]  /*144890*/  SHF.R.U32.HI R4, RZ, 0x8, R4 ;  /* 0x00000008ff047819 */ /* 0x000fc40000011604 */
[----:B------:R-:W-:Y:S02]  /*1448a0*/  SHF.R.U32.HI R10, RZ, 0x8, R10 ;  /* 0x00000008ff0a7819 */ /* 0x000fe4000001160a */
[----:B------:R-:W-:Y:S02]  /*1448b0*/  LOP3.LUT R4, R4, 0xffff, RZ, 0xc0, !PT ;  /* 0x0000ffff04047812 */ /* 0x000fe400078ec0ff */
[----:B------:R-:W-:-:S04]  /*1448c0*/  LOP3.LUT R10, R10, 0xffff, RZ, 0xc0, !PT ;  /* 0x0000ffff0a0a7812 */ /* 0x000fc800078ec0ff */
[----:B------:R-:W-:Y:S02]  /*1448d0*/  PRMT R10, R4, 0x3340, R10 ;  /* 0x00003340040a7816 */ /* 0x000fe4000000000a */
[----:B----4-:R-:W-:-:S05]  /*1448e0*/  IADD3 R18, P1, R9, R27, RZ ;  /* 0x0000001b09127210 */ /* 0x010fca0007f3e0ff */
[----:B------:R-:W-:Y:S01]  /*1448f0*/  IMAD.X R19, R3, 0x1, R26, P1 ;  /* 0x0000000103137824 */ /* 0x000fe200008e061a */
[----:B------:R-:W-:Y:S02]  /*144900*/  LOP3.LUT R5, R5, 0xffff, RZ, 0xc0, !PT ;  /* 0x0000ffff05057812 */ /* 0x000fe400078ec0ff */
[----:B------:R-:W-:Y:S02]  /*144910*/  LOP3.LUT R4, R12, 0xffff, RZ, 0xc0, !PT ;  /* 0x0000ffff0c047812 */ /* 0x000fe400078ec0ff */
[----:B------:R-:W-:Y:S04]  /*144920*/  STL.64 [R1+0xee8], R18 ;  /* 0x000ee81201007387 */ /* 0x000fe80000100a00 */
[----:B------:R0:W-:Y:S04]  /*144930*/  STL [R1+0x1a8], R13 ;  /* 0x0001a80d01007387 */ /* 0x0001e80000100800 */
[----:B------:R1:W-:Y:S01]  /*144940*/  STL [R1+0x40c], R10 ;  /* 0x00040c0a01007387 */ /* 0x0003e20000100800 */
[----:B0-----:R-:W-:-:S02]  /*144950*/  LOP3.LUT R13, R6, 0xffff, RZ, 0xc0, !PT ;  /* 0x0000ffff060d7812 */ /* 0x001fc400078ec0ff */
[----:B-1----:R-:W-:Y:S02]  /*144960*/  PRMT R10, R4, 0x3340, R0 ;  /* 0x00003340040a7816 */ /* 0x002fe40000000000 */
[----:B------:R-:W-:Y:S02]  /*144970*/  IADD3 R18, P1, R9, R25, RZ ;  /* 0x0000001909127210 */ /* 0x000fe40007f3e0ff */
[----:B------:R-:W-:-:S04]  /*144980*/  PRMT R6, R5, 0x3340, R13 ;  /* 0x0000334005067816 */ /* 0x000fc8000000000d */
[----:B------:R-:W-:Y:S01]  /*144990*/  PRMT R6, R6, 0x5410, R10 ;  /* 0x0000541006067816 */ /* 0x000fe2000000000a */
[----:B------:R-:W-:Y:S01]  /*1449a0*/  IMAD.X R19, R3, 0x1, R24, P1 ;  /* 0x0000000103137824 */ /* 0x000fe200008e0618 */
[----:B------:R-:W-:-:S03]  /*1449b0*/  SHF.R.U32.HI R10, RZ, 0x8, R5 ;  /* 0x00000008ff0a7819 */ /* 0x000fc60000011605 */
[----:B------:R0:W-:Y:S04]  /*1449c0*/  STL [R1+0x6f4], R6 ;  /* 0x0006f40601007387 */ /* 0x0001e80000100800 */
[----:B------:R-:W4:Y:S04]  /*1449d0*/  LDL.LU R12, [R1+0x4a0] ;  /* 0x0004a000010c7983 */ /* 0x000f280000300800 */
[----:B0-----:R-:W4:Y:S04]  /*1449e0*/  LDL.LU R6, [R1+0x290] ;  /* 0x0002900001067983 */ /* 0x001f280000300800 */
[----:B------:R-:W-:Y:S04]  /*1449f0*/  STL.64 [R1+0xec8], R18 ;  /* 0x000ec81201007387 */ /* 0x000fe80000100a00 */
        /* <DEDUP_REMOVED lines=12> */
[----:B0-----:R-:W-:Y:S02]  /*144ac0*/  LOP3.LUT R13, R11, 0xffff, RZ, 0xc0, !PT ;  /* 0x0000ffff0b0d7812 */ /* 0x001fe400078ec0ff */
[----:B-1----:R-:W-:-:S02]  /*144ad0*/  PRMT R10, R7, 0x3340, R0 ;  /* 0x00003340070a7816 */ /* 0x002fc40000000000 */
[----:B------:R-:W-:Y:S01]  /*144ae0*/  PRMT R8, R4, 0x3340, R13 ;  /* 0x0000334004087816 */ /* 0x000fe2000000000d */
[----:B------:R0:W-:Y:S03]  /*144af0*/  STL [R1+0x5fcc], R7 ;  /* 0x005fcc0701007387 */ /* 0x0001e60000100800 */
[----:B0-----:R-:W-:Y:S02]  /*144b00*/  PRMT R7, R8, 0x5410, R10 ;  /* 0x0000541008077816 */ /* 0x001fe4000000000a */
[----:B------:R-:W-:-:S05]  /*144b10*/  IADD3 R10, P1, R9, R23, RZ ;  /* 0x00000017090a7210 */ /* 0x000fca0007f3e0ff */
[----:B------:R-:W-:Y:S01]  /*144b20*/  IMAD.X R11, R3, 0x1, R22, P1 ;  /* 0x00000001030b7824 */ /* 0x000fe200008e0616 */
[----:B------:R0:W-:Y:S01]  /*144b30*/  STL [R1+0x1f2c], R7 ;  /* 0x001f2c0701007387 */ /* 0x0001e20000100800 */
[----:B------:R-:W-:-:S03]  /*144b40*/  SHF.R.U32.HI R4, RZ, 0x8, R4 ;  /* 0x00000008ff047819 */ /* 0x000fc60000011604 */
[----:B------:R1:W-:Y:S01]  /*144b50*/  STL.64 [R1+0xec0], R10 ;  /* 0x000ec00a01007387 */ /* 0x0003e20000100a00 */
[----:B------:R-:W-:Y:S02]  /*144b60*/  LOP3.LUT R4, R4, 0xffff, RZ, 0xc0, !PT ;  /* 0x0000ffff04047812 */ /* 0x000fe400078ec0ff */
[----:B0-----:R-:W-:Y:S02]  /*144b70*/  SHF.R.U32.HI R7, RZ, 0x8, R13 ;  /* 0x00000008ff077819 */ /* 0x001fe4000001160d */
[----:B-1----:R-:W-:Y:S02]  /*144b80*/  SHF.R.U32.HI R10, RZ, 0x8, R2 ;  /* 0x00000008ff0a7819 */ /* 0x002fe40000011602 */
[----:B------:R-:W-:Y:S01]  /*144b90*/  LOP3.LUT R7, R7, 0xffff, RZ, 0xc0, !PT ;  /* 0x0000ffff07077812 */ /* 0x000fe200078ec0ff */
[----:B------:R-:W2:Y:S04]  /*144ba0*/  LDL.LU R2, [R1+0x450] ;  /* 0x0004500001027983 */ /* 0x000ea80000300800 */
[----:B------:R-:W3:Y:S01]  /*144bb0*/  LDL.LU R8, [R1+0x1b8] ;  /* 0x0001b80001087983 */ /* 0x000ee20000300800 */
[----:B------:R-:W-:-:S02]  /*144bc0*/  LOP3.LUT R10, R10, 0xffff, RZ, 0xc0, !PT ;  /* 0x0000ffff0a0a7812 */ /* 0x000fc400078ec0ff */
[----:B------:R-:W-:Y:S01]  /*144bd0*/  PRMT R7, R4, 0x3340, R7 ;  /* 0x0000334004077816 */ /* 0x000fe20000000007 */
[----:B------:R-:W3:Y:S01]  /*144be0*/  LDL.LU R11, [R1+0x320] ;  /* 0x00032000010b7983 */ /* 0x000ee20000300800 */
[----:B------:R-:W-:-:S05]  /*144bf0*/  PRMT R10, R10, 0x3340, R0 ;  /* 0x000033400a0a7816 */ /* 0x000fca0000000000 */
[----:B------:R-:W-:Y:S04]  /*144c00*/  STL [R1+0x1ac], R10 ;  /* 0x0001ac0a01007387 */ /* 0x000fe80000100800 */
[----:B------:R0:W-:Y:S01]  /*144c10*/  STL [R1+0x1b2c], R7 ;  /* 0x001b2c0701007387 */ /* 0x0001e20000100800 */
[----:B------:R-:W-:Y:S02]  /*144c20*/  IADD3 R18, P1, R9, R21, RZ ;  /* 0x0000001509127210 */ /* 0x000fe40007f3e0ff */
[----:B----4-:R-:W-:Y:S02]  /*144c30*/  LOP3.LUT R13, R12, 0xffff, RZ, 0xc0, !PT ;  /* 0x0000ffff0c0d7812 */ /* 0x010fe400078ec0ff */
[----:B------:R-:W-:Y:S02]  /*144c40*/  LOP3.LUT R4, R6, 0xffff, RZ, 0xc0, !PT ;  /* 0x0000ffff06047812 */ /* 0x000fe400078ec0ff */
[----:B0-----:R-:W-:-:S02]  /*144c50*/  LOP3.LUT R7, R5, 0xffff, RZ, 0xc0, !PT ;  /* 0x0000ffff05077812 */ /* 0x001fc400078ec0ff */
[----:B------:R-:W-:Y:S02]  /*144c60*/  PRMT R6, R4, 0x3340, R0 ;  /* 0x0000334004067816 */ /* 0x000fe40000000000 */
[----:B------:R-:W-:Y:S01]  /*144c70*/  PRMT R5, R13, 0x3340, R7 ;  /* 0x000033400d057816 */ /* 0x000fe20000000007 */
[----:B------:R-:W-:-:S03]  /*144c80*/  IMAD.X R19, R3, 0x1, R20, P1 ;  /* 0x0000000103137824 */ /* 0x000fc600008e0614 */
[----:B------:R-:W-:-:S05]  /*144c90*/  PRMT R6, R5, 0x5410, R6 ;  /* 0x0000541005067816 */ /* 0x000fca0000000006 */
[----:B------:R-:W-:Y:S04]  /*144ca0*/  STL [R1+0x6058], R6 ;  /* 0x0060580601007387 */ /* 0x000fe80000100800 */
[----:B------:R0:W-:Y:S04]  /*144cb0*/  STL.64 [R1+0xeb0], R18 ;  /* 0x000eb01201007387 */ /* 0x0001e80000100a00 */
[----:B0-----:R-:W4:Y:S04]  /*144cc0*/  LDL.LU.64 R18, [R1+0x6238] ;  /* 0x0062380001127983 */ /* 0x001f280000300a00 */
[----:B------:R-:W4:Y:S04]  /*144cd0*/  LDL.LU R10, [R1+0x4a8] ;  /* 0x0004a800010a7983 */ /* 0x000f280000300800 */
        /* <DEDUP_REMOVED lines=9> */
[----:B------:R-:W-:Y:S01]  /*144d70*/  PRMT R6, R4, 0x3340, R0 ;  /* 0x0000334004067816 */ /* 0x000fe20000000000 */
[----:B------:R-:W-:Y:S04]  /*144d80*/  STL.64 [R1+0x6228], R20 ;  /* 0x0062281401007387 */ /* 0x000fe80000100a00 */
[----:B------:R-:W-:Y:S04]  /*144d90*/  STL [R1+0x3f4], R7 ;  /* 0x0003f40701007387 */ /* 0x000fe80000100800 */
[----:B------:R0:W-:Y:S01]  /*144da0*/  STL [R1+0x1b4], R6 ;  /* 0x0001b40601007387 */ /* 0x0001e20000100800 */
[----:B--2---:R-:W-:-:S02]  /*144db0*/  LOP3.LUT R2, R2, 0xffff, RZ, 0xc0, !PT ;  /* 0x0000ffff02027812 */ /* 0x004fc400078ec0ff */
[----:B---3--:R-:W-:Y:S02]  /*144dc0*/  LOP3.LUT R4, R8, 0xffff, RZ, 0xc0, !PT ;  /* 0x0000ffff08047812 */ /* 0x008fe400078ec0ff */
[----:B0-----:R-:W-:Y:S02]  /*144dd0*/  LOP3.LUT R6, R11, 0xffff, RZ, 0xc0, !PT ;  /* 0x0000ffff0b067812 */ /* 0x001fe400078ec0ff */
[----:B------:R-:W-:Y:S02]  /*144de0*/  PRMT R8, R4, 0x3340, R0 ;  /* 0x0000334004087816 */ /* 0x000fe40000000000 */
[----:B------:R-:W-:-:S04]  /*144df0*/  PRMT R7, R2, 0x3340, R6 ;  /* 0x0000334002077816 */ /* 0x000fc80000000006 */
[----:B------:R-:W-:Y:S02]  /*144e00*/  PRMT R7, R7, 0x5410, R8 ;  /* 0x0000541007077816 */ /* 0x000fe40000000008 */
[----:B------:R-:W-:Y:S02]  /*144e10*/  SHF.R.U32.HI R2, RZ, 0x8, R2 ;  /* 0x00000008ff027819 */ /* 0x000fe40000011602 */
[----:B------:R-:W-:Y:S01]  /*144e20*/  SHF.R.U32.HI R4, RZ, 0x8, R4 ;  /* 0x00000008ff047819 */ /* 0x000fe20000011604 */
[----:B------:R0:W-:Y:S03]  /*144e30*/  STL [R1+0x6f0], R7 ;  /* 0x0006f00701007387 */ /* 0x0001e60000100800 */
[----:B------:R-:W-:Y:S02]  /*144e40*/  LOP3.LUT R4, R4, 0xffff, RZ, 0xc0, !PT ;  /* 0x0000ffff04047812 */ /* 0x000fe400078ec0ff */
[----:B0-----:R-:W-:-:S02]  /*144e50*/  SHF.R.U32.HI R7, RZ, 0x8, R6 ;  /* 0x00000008ff077819 */ /* 0x001fc40000011606 */
[----:B------:R-:W-:Y:S02]  /*144e60*/  LOP3.LUT R6, R2, 0xffff, RZ, 0xc0, !PT ;  /* 0x0000ffff02067812 */ /* 0x000fe400078ec0ff */
[----:B------:R-:W-:-:S04]  /*144e70*/  LOP3.LUT R7, R7, 0xffff, RZ, 0xc0, !PT ;  /* 0x0000ffff07077812 */ /* 0x000fc800078ec0ff */
[----:B------:R-:W-:Y:S02]  /*144e80*/  PRMT R13, R6, 0x3340, R7 ;  /* 0x00003340060d7816 */ /* 0x000fe40000000007 */
[----:B------:R-:W-:Y:S02]  /*144e90*/  PRMT R7, R4, 0x3340, R0 ;  /* 0x0000334004077816 */ /* 0x000fe40000000000 */
[----:B----4-:R-:W-:-:S05]  /*144ea0*/  IADD3 R20, P1, R9, R19, RZ ;  /* 0x0000001309147210 */ /* 0x010fca0007f3e0ff */
[----:B------:R-:W-:-:S05]  /*144eb0*/  IMAD.X R21, R3, 0x1, R18, P1 ;  /* 0x0000000103157824 */ /* 0x000fca00008e0612 */
[----:B------:R-:W-:Y:S04]  /*144ec0*/  STL.64 [R1+0xeb8], R20 ;  /* 0x000eb81401007387 */ /* 0x000fe80000100a00 */
[----:B------:R-:W2:Y:S04]  /*144ed0*/  LDL.LU R8, [R1+0x1460] ;  /* 0x0014600001087983 */ /* 0x000ea80000300800 */
[----:B------:R-:W3:Y:S04]  /*144ee0*/  LDL.LU R2, [R1+0x700] ;  /* 0x0007000001027983 */ /* 0x000ee80000300800 */
[----:B------:R-:W4:Y:S04]  /*144ef0*/  LDL.LU R11, [R1+0x7d8] ;  /* 0x0007d800010b7983 */ /* 0x000f280000300800 */
[----:B------:R-:W-:Y:S04]  /*144f00*/  STL [R1+0x3f8], R13 ;  /* 0x0003f80d01007387 */ /* 0x000fe80000100800 */
[----:B------:R0:W-:Y:S01]  /*144f10*/  STL [R1+0x1bc], R7 ;  /* 0x0001bc0701007387 */ /* 0x0001e20000100800 */
[----:B------:R-:W-:-:S02]  /*144f20*/  LOP3.LUT R6, R10, 0xffff, RZ, 0xc0, !PT ;  /* 0x0000ffff0a067812 */ /* 0x000fc400078ec0ff */
[----:B------:R-:W-:Y:S02]  /*144f30*/  LOP3.LUT R4, R12, 0xffff, RZ, 0xc0, !PT ;  /* 0x0000ffff0c047812 */ /* 0x000fe400078ec0ff */
[----:B------:R-:W4:Y:S02]  /*144f40*/  LDL.LU R12, [R1+0x45c] ;  /* 0x00045c00010c7983 */ /* 0x000f240000300800 */
[----:B------:R-:W-:Y:S02]  /*144f50*/  PRMT R10, R4, 0x3340, R0 ;  /* 0x00003340040a7816 */ /* 0x000fe40000000000 */
[----:B0-----:R-:W-:Y:S02]  /*144f60*/  LOP3.LUT R7, R5, 0xffff, RZ, 0xc0, !PT ;  /* 0x0000ffff05077812 */ /* 0x001fe400078ec0ff */
[----:B------:R-:W-:Y:S02]  /*144f70*/  IADD3 R20, P1, R9, R17, RZ ;  /* 0x0000001109147210 */ /* 0x000fe40007f3e0ff */
[----:B------:R-:W-:-:S02]  /*144f80*/  PRMT R5, R6, 0x3340, R7 ;  /* 0x0000334006057816 */ /* 0x000fc40000000007 */
[----:B------:R-:W-:Y:S02]  /*144f90*/  SHF.R.U32.HI R6, RZ, 0x8, R6 ;  /* 0x00000008ff067819 */ /* 0x000fe40000011606 */
[----:B------:R-:W-:Y:S02]  /*144fa0*/  SHF.R.U32.HI R7, RZ, 0x8, R7 ;  /* 0x00000008ff077819 */ /* 0x000fe40000011607 */
[----:B------:R-:W-:Y:S01]  /*144fb0*/  PRMT R5, R5, 0x5410, R10 ;  /* 0x0000541005057816 */ /* 0x000fe2000000000a */
[----:B------:R-:W-:Y:S01]  /*144fc0*/  IMAD.X R21, R3, 0x1, R15, P1 ;  /* 0x0000000103157824 */ /* 0x000fe200008e060f */
[----:B------:R-:W-:Y:S02]  /*144fd0*/  LOP3.LUT R6, R6, 0xffff, RZ, 0xc0, !PT ;  /* 0x0000ffff06067812 */ /* 0x000fe400078ec0ff */
[----:B------:R-:W-:Y:S01]  /*144fe0*/  LOP3.LUT R7, R7, 0xffff, RZ, 0xc0, !PT ;  /* 0x0000ffff07077812 */ /* 0x000fe200078ec0ff */
[----:B------:R0:W-:Y:S03]  /*144ff0*/  STL [R1+0x6e8], R5 ;  /* 0x0006e80501007387 */ /* 0x0001e60000100800 */
[----:B------:R-:W-:Y:S01]  /*145000*/  PRMT R6, R6, 0x3340, R7 ;  /* 0x0000334006067816 */ /* 0x000fe20000000007 */
[----:B0-----:R-:W4:Y:S04]  /*145010*/  LDL.LU R5, [R1+0x338] ;  /* 0x0003380001057983 */ /* 0x001f280000300800 */
[----:B------:R0:W-:Y:S04]  /*145020*/  STL.64 [R1+0xe80], R20 ;  /* 0x000e801401007387 */ /* 0x0001e80000100a00 */
[----:B------:R-:W4:Y:S04]  /*145030*/  LDL.LU R7, [R1+0x718] ;  /* 0x0007180001077983 */ /* 0x000f280000300800 */
[----:B------:R-:W4:Y:S04]  /*145040*/  LDL.LU R13, [R1+0x5690] ;  /* 0x00569000010d7983 */ /* 0x000f280000300800 */
[----:B------:R1:W-:Y:S04]  /*145050*/  STL [R1+0x2f4], R6 ;  /* 0x0002f40601007387 */ /* 0x0003e80000100800 */
[----:B------:R-:W4:Y:S04]  /*145060*/  LDL.LU R10, [R1+0x7f0] ;  /* 0x0007f000010a7983 */ /* 0x000f280000300800 */
[----:B------:R-:W-:Y:S01]  /*145070*/  STL.64 [R1+0x6220], R16 ;  /* 0x0062201001007387 */ /* 0x000fe20000100a00 */
[----:B0-----:R-:W-:-:S05]  /*145080*/  IADD3 R20, P1, R9, R16, RZ ;  /* 0x0000001009147210 */ /* 0x001fca0007f3e0ff */
[----:B------:R-:W-:Y:S02]  /*145090*/  IMAD.X R21, R3, 0x1, R14, P1 ;  /* 0x0000000103157824 */ /* 0x000fe400008e060e */
[----:B------:R-:W4:Y:S01]  /*1450a0*/  LDL.LU R3, [R1+0x6234] ;  /* 0x0062340001037983 */ /* 0x000f220000300800 */
[----:B------:R-:W-:-:S04]  /*1450b0*/  SHF.R.U32.HI R4, RZ, 0x8, R4 ;  /* 0x00000008ff047819 */ /* 0x000fc80000011604 */
[----:B------:R-:W-:-:S04]  /*1450c0*/  LOP3.LUT R4, R4, 0xffff, RZ, 0xc0, !PT ;  /* 0x0000ffff04047812 */ /* 0x000fc800078ec0ff */
[----:B-1----:R-:W-:Y:S01]  /*1450d0*/  PRMT R6, R4, 0x3340, R0 ;  /* 0x0000334004067816 */ /* 0x002fe20000000000 */
[----:B------:R-:W-:Y:S04]  /*1450e0*/  STL.64 [R1+0xe88], R20 ;  /* 0x000e881401007387 */ /* 0x000fe80000100a00 */
[----:B------:R4:W-:Y:S01]  /*1450f0*/  STL [R1+0x1b8], R6 ;  /* 0x0001b80601007387 */ /* 0x0009e20000100800 */
[----:B--2---:R-:W-:Y:S02]  /*145100*/  LOP3.LUT R4, R8, 0xffff, RZ, 0xc0, !PT ;  /* 0x0000ffff08047812 */ /* 0x004fe400078ec0ff */
[----:B---3--:R-:W-:Y:S02]  /*145110*/  LOP3.LUT R2, R2, 0xffff, RZ, 0xc0, !PT ;  /* 0x0000ffff02027812 */ /* 0x008fe400078ec0ff */
[----:B----4-:R-:W-:-:S02]  /*145120*/  LOP3.LUT R6, R11, 0xffff, RZ, 0xc0, !PT ;  /* 0x0000ffff0b067812 */ /* 0x010fc400078ec0ff */
[----:B------:R-:W-:Y:S02]  /*145130*/  PRMT R11, R2, 0x3340, R0 ;  /* 0x00003340020b7816 */ /* 0x000fe40000000000 */
[----:B------:R-:W-:Y:S02]  /*145140*/  PRMT R8, R4, 0x3340, R6 ;  /* 0x0000334004087816 */ /* 0x000fe40000000006 */
[----:B------:R-:W-:Y:S02]  /*145150*/  SHF.R.U32.HI R4, RZ, 0x8, R4 ;  /* 0x00000008ff047819 */ /* 0x000fe40000011604 */
[----:B------:R-:W-:Y:S02]  /*145160*/  SHF.R.U32.HI R6, RZ, 0x8, R6 ;  /* 0x00000008ff067819 */ /* 0x000fe40000011606 */
[----:B------:R-:W-:Y:S02]  /*145170*/  SHF.R.U32.HI R2, RZ, 0x8, R2 ;  /* 0x00000008ff027819 */ /* 0x000fe40000011602 */
[----:B------:R-:W-:-:S02]  /*145180*/  LOP3.LUT R4, R4, 0xffff, RZ, 0xc0, !PT ;  /* 0x0000ffff04047812 */ /* 0x000fc400078ec0ff */
[----:B------:R-:W-:Y:S02]  /*145190*/  LOP3.LUT R6, R6, 0xffff, RZ, 0xc0, !PT ;  /* 0x0000ffff06067812 */ /* 0x000fe400078ec0ff */
[----:B------:R-:W-:Y:S02]  /*1451a0*/  LOP3.LUT R2, R2, 0xffff, RZ, 0xc0, !PT ;  /* 0x0000ffff02027812 */ /* 0x000fe400078ec0ff */
[----:B------:R-:W-:Y:S02]  /*1451b0*/  PRMT R8, R8, 0x5410, R11 ;  /* 0x0000541008087816 */ /* 0x000fe4000000000b */
[----:B------:R-:W-:Y:S02]  /*1451c0*/  PRMT R6, R4, 0x3340, R6 ;  /* 0x0000334004067816 */ /* 0x000fe40000000006 */
[----:B------:R-:W-:Y:S01]  /*1451d0*/  PRMT R2, R2, 0x3340, R0 ;  /* 0x0000334002027816 */ /* 0x000fe20000000000 */
[----:B------:R-:W-:Y:S04]  /*1451e0*/  STL [R1+0x6e0], R8 ;  /* 0x0006e00801007387 */ /* 0x000fe80000100800 */
[----:B------:R-:W-:Y:S04]  /*1451f0*/  STL [R1+0x2e8], R6 ;  /* 0x0002e80601007387 */ /* 0x000fe80000100800 */
[----:B------:R0:W-:Y:S01]  /*145200*/  STL [R1+0x1c4], R2 ;  /* 0x0001c40201007387 */ /* 0x0001e20000100800 */
[----:B------:R-:W-:-:S02]  /*145210*/  LOP3.LUT R4, R12, 0xffff, RZ, 0xc0, !PT ;  /* 0x0000ffff0c047812 */ /* 0x000fc400078ec0ff */
[----:B0-----:R-:W-:Y:S02]  /*145220*/  LOP3.LUT R2, R5, 0xffff, RZ, 0xc0, !PT ;  /* 0x0000ffff05027812 */ /* 0x001fe400078ec0ff */
[----:B------:R-:W-:Y:S02]  /*145230*/  LOP3.LUT R8, R3, 0xffff, RZ, 0xc0, !PT ;  /* 0x0000ffff03087812 */ /* 0x000fe400078ec0ff */
[----:B------:R-:W2:Y:S04]  /*145240*/  LDL.LU R3, [R1+0x6230] ;  /* 0x0062300001037983 */ /* 0x000ea80000300800 */
[----:B------:R-:W3:Y:S04]  /*145250*/  LDL.LU R11, [R1+0x8c8] ;  /* 0x0008c800010b7983 */ /* 0x000ee80000300800 */
[----:B------:R-:W4:Y:S04]  /*145260*/  LDL.LU R12, [R1+0x674] ;  /* 0x00067400010c7983 */ /* 0x000f280000300800 */
[----:B------:R-:W2:Y:S01]  /*145270*/  LDL.LU R5, [R1+0x784] ;  /* 0x0007840001057983 */ /* 0x000ea20000300800 */
[----:B------:R-:W-:-:S02]  /*145280*/  PRMT R16, R8, 0x3340, R0 ;  /* 0x0000334008107816 */ /* 0x000fc40000000000 */
[----:B------:R-:W-:Y:S01]  /*145290*/  PRMT R6, R4, 0x3340, R2 ;  /* 0x0000334004067816 */ /* 0x000fe20000000002 */
[----:B------:R0:W-:Y:S03]  /*1452a0*/  STL [R1+0x5fd0], R8 ;  /* 0x005fd00801007387 */ /* 0x0001e60000100800 */
[----:B------:R-:W-:Y:S02]  /*1452b0*/  PRMT R16, R6, 0x5410, R16 ;  /* 0x0000541006107816 */ /* 0x000fe40000000010 */
[----:B------:R-:W-:Y:S01]  /*1452c0*/  LOP3.LUT R6, R7, 0xffff, RZ, 0xc0, !PT ;  /* 0x0000ffff07067812 */ /* 0x000fe200078ec0ff */
[----:B------:R-:W-:Y:S01]  /*1452d0*/  VIADD R9, R9, UR5 ;  /* 0x0000000509097c36 */ /* 0x000fe20008000000 */
[----:B------:R-:W-:Y:S01]  /*1452e0*/  ULDC UR5, c[0x0][0x248] ;  /* 0x0000920000057ab9 */ /* 0x000fe20000000800 */
[----:B0-----:R-:W-:Y:S02]  /*1452f0*/  LOP3.LUT R8, R13, 0xffff, RZ, 0xc0, !PT ;  /* 0x0000ffff0d087812 */ /* 0x001fe400078ec0ff */
[----:B------:R-:W-:-:S02]  /*145300*/  LOP3.LUT R13, R10, 0xffff, RZ, 0xc0, !PT ;  /* 0x0000ffff0a0d7812 */ /* 0x000fc400078ec0ff */
[----:B------:R-:W-:Y:S02]  /*145310*/  PRMT R10, R6, 0x3340, R0 ;  /* 0x00003340060a7816 */ /* 0x000fe40000000000 */
[----:B------:R-:W-:Y:S01]  /*145320*/  PRMT R7, R8, 0x3340, R13 ;  /* 0x0000334008077816 */ /* 0x000fe2000000000d */
[----:B------:R0:W-:Y:S03]  /*145330*/  STL [R1+0x1f20], R16 ;  /* 0x001f201001007387 */ /* 0x0001e60000100800 */
[----:B------:R-:W-:Y:S02]  /*145340*/  PRMT R10, R7, 0x5410, R10 ;  /* 0x00005410070a7816 */ /* 0x000fe4000000000a */
[----:B------:R-:W-:Y:S02]  /*145350*/  SHF.R.S32.HI R7, RZ, 0x1f, R9 ;  /* 0x0000001fff077819 */ /* 0x000fe40000011409 */
[----:B0-----:R-:W-:Y:S01]  /*145360*/  IADD3 R16, P1, R9, R29, RZ ;  /* 0x0000001d09107210 */ /* 0x001fe20007f3e0ff */
[----:B------:R-:W-:Y:S04]  /*145370*/  STL [R1+0x6dc], R10 ;  /* 0x0006dc0a01007387 */ /* 0x000fe80000100800 */
[----:B------:R-:W-:Y:S01]  /*145380*/  IMAD.X R17, R7, 0x1, R28, P1 ;  /* 0x0000000107117824 */ /* 0x000fe200008e061c */
[----:B------:R-:W-:-:S02]  /*145390*/  SHF.R.U32.HI R8, RZ, 0x8, R8 ;  /* 0x00000008ff087819 */ /* 0x000fc40000011608 */
[----:B------:R-:W-:Y:S02]  /*1453a0*/  SHF.R.U32.HI R13, RZ, 0x8, R13 ;  /* 0x00000008ff0d7819 */ /* 0x000fe4000001160d */
[----:B------:R0:W-:Y:S01]  /*1453b0*/  STL.64 [R1+0xe60], R16 ;  /* 0x000e601001007387 */ /* 0x0001e20000100a00 */
[----:B------:R-:W-:Y:S02]  /*1453c0*/  LOP3.LUT R8, R8, 0xffff, RZ, 0xc0, !PT ;  /* 0x0000ffff08087812 */ /* 0x000fe400078ec0ff */
[----:B------:R-:W-:Y:S02]  /*1453d0*/  LOP3.LUT R13, R13, 0xffff, RZ, 0xc0, !PT ;  /* 0x0000ffff0d0d7812 */ /* 0x000fe400078ec0ff */
[----:B0-----:R-:W-:Y:S02]  /*1453e0*/  SHF.R.U32.HI R16, RZ, 0x8, R4 ;  /* 0x00000008ff107819 */ /* 0x001fe40000011604 */
[----:B------:R-:W-:Y:S02]  /*1453f0*/  SHF.R.U32.HI R17, RZ, 0x8, R2 ;  /* 0x00000008ff117819 */ /* 0x000fe40000011602 */
[----:B------:R-:W2:Y:S04]  /*145400*/  LDL.LU R2, [R1+0x8d8] ;  /* 0x0008d80001027983 */ /* 0x000ea80000300800 */
[----:B------:R-:W2:Y:S04]  /*145410*/  LDL.LU R10, [R1+0x684] ;  /* 0x00068400010a7983 */ /* 0x000ea80000300800 */
[----:B------:R-:W2:Y:S01]  /*145420*/  LDL.LU R4, [R1+0x794] ;  /* 0x0007940001047983 */ /* 0x000ea20000300800 */
[----:B------:R-:W-:-:S02]  /*145430*/  LOP3.LUT R16, R16, 0xffff, RZ, 0xc0, !PT ;  /* 0x0000ffff10107812 */ /* 0x000fc400078ec0ff */
[----:B------:R-:W-:-:S04]  /*145440*/  LOP3.LUT R17, R17, 0xffff, RZ, 0xc0, !PT ;  /* 0x0000ffff11117812 */ /* 0x000fc800078ec0ff */
[----:B------:R-:W-:Y:S02]  /*145450*/  PRMT R17, R16, 0x3340, R17 ;  /* 0x0000334010117816 */ /* 0x000fe40000000011 */
[----:B------:R-:W-:-:S03]  /*145460*/  PRMT R16, R8, 0x3340, R13 ;  /* 0x0000334008107816 */ /* 0x000fc6000000000d */
[----:B------:R-:W-:Y:S04]  /*145470*/  STL [R1+0x1af8], R17 ;  /* 0x001af81101007387 */ /* 0x000fe80000100800 */
[----:B------:R2:W-:Y:S01]  /*145480*/  STL [R1+0x2e4], R16 ;  /* 0x0002e41001007387 */ /* 0x0005e20000100800 */
[----:B---3--:R-:W-:Y:S02]  /*145490*/  LOP3.LUT R13, R11, 0xffff, RZ, 0xc0, !PT ;  /* 0x0000ffff0b0d7812 */ /* 0x008fe400078ec0ff */
[----:B----4-:R-:W-:Y:S02]  /*1454a0*/  LOP3.LUT R8, R12, 0xffff, RZ, 0xc0, !PT ;  /* 0x0000ffff0c087812 */ /* 0x010fe400078ec0ff */
[----:B--2---:R-:W-:Y:S02]  /*1454b0*/  LOP3.LUT R16, R5, 0xffff, RZ, 0xc0, !PT ;  /* 0x0000ffff05107812 */ /* 0x004fe400078ec0ff */
[----:B------:R-:W-:-:S02]  /*1454c0*/  PRMT R11, R8, 0x3340, R0 ;  /* 0x00003340080b7816 */ /* 0x000fc40000000000 */
[----:B------:R-:W-:-:S04]  /*1454d0*/  PRMT R5, R13, 0x3340, R16 ;  /* 0x000033400d057816 */ /* 0x000fc80000000010 */
[----:B------:R-:W-:-:S05]  /*1454e0*/  PRMT R5, R5, 0x5410, R11 ;  /* 0x0000541005057816 */ /* 0x000fca000000000b */
[----:B------:R0:W-:Y:S04]  /*1454f0*/  STL [R1+0x6d8], R5 ;  /* 0x0006d80501007387 */ /* 0x0001e80000100800 */
[----:B0-----:R-:W2:Y:S04]  /*145500*/  LDL.LU R5, [R1+0x4b4] ;  /* 0x0004b40001057983 */ /* 0x001ea80000300800 */
[----:B------:R-:W3:Y:S04]  /*145510*/  LDL.LU R11, [R1+0x2a8] ;  /* 0x0002a800010b7983 */ /* 0x000ee80000300800 */
[----:B------:R-:W4:Y:S01]  /*145520*/  LDL.LU R12, [R1+0x3cc] ;  /* 0x0003cc00010c7983 */ /* 0x000f220000300800 */
[----:B------:R-:W-:-:S02]  /*145530*/  SHF.R.U32.HI R13, RZ, 0x8, R13 ;  /* 0x00000008ff0d7819 */ /* 0x000fc4000001160d */
[----:B------:R-:W-:Y:S02]  /*145540*/  SHF.R.U32.HI R16, RZ, 0x8, R16 ;  /* 0x00000008ff107819 */ /* 0x000fe40000011610 */
[----:B------:R-:W-:Y:S02]  /*145550*/  IADD3 R20, P1, R9, R27, RZ ;  /* 0x0000001b09147210 */ /* 0x000fe40007f3e0ff */
[----:B------:R-:W-:Y:S02]  /*145560*/  SHF.R.U32.HI R8, RZ, 0x8, R8 ;  /* 0x00000008ff087819 */ /* 0x000fe40000011608 */
[----:B------:R-:W-:Y:S02]  /*145570*/  LOP3.LUT R13, R13, 0xffff, RZ, 0xc0, !PT ;  /* 0x0000ffff0d0d7812 */ /* 0x000fe400078ec0ff */
[----:B------:R-:W-:Y:S02]  /*145580*/  LOP3.LUT R16, R16, 0xffff, RZ, 0xc0, !PT ;  /* 0x0000ffff10107812 */ /* 0x000fe400078ec0ff */
[----:B------:R-:W-:Y:S01]  /*145590*/  LOP3.LUT R8, R8, 0xffff, RZ, 0xc0, !PT ;  /* 0x0000ffff08087812 */ /* 0x000fe200078ec0ff */
[----:B------:R-:W-:Y:S01]  /*1455a0*/  IMAD.X R21, R7, 0x1, R26, P1 ;  /* 0x0000000107157824 */ /* 0x000fe200008e061a */
[----:B------:R-:W-:-:S02]  /*1455b0*/  PRMT R13, R13, 0x3340, R16 ;  /* 0x000033400d0d7816 */ /* 0x000fc40000000010 */
[----:B------:R-:W-:Y:S02]  /*1455c0*/  PRMT R8, R8, 0x3340, R0 ;  /* 0x0000334008087816 */ /* 0x000fe40000000000 */
[----:B------:R-:W-:Y:S04]  /*1455d0*/  STL.64 [R1+0xe68], R20 ;  /* 0x000e681401007387 */ /* 0x000fe80000100a00 */
[----:B------:R-:W-:Y:S04]  /*1455e0*/  STL.64 [R1+0x6210], R26 ;  /* 0x0062101a01007387 */ /* 0x000fe80000100a00 */
[----:B------:R0:W-:Y:S04]  /*1455f0*/  STL [R1+0x2dc], R13 ;  /* 0x0002dc0d01007387 */ /* 0x0001e80000100800 */
[----:B------:R1:W-:Y:S01]  /*145600*/  STL [R1+0x1dc], R8 ;  /* 0x0001dc0801007387 */ /* 0x0003e20000100800 */
[----:B------:R-:W-:-:S02]  /*145610*/  LOP3.LUT R2, R2, 0xffff, RZ, 0xc0, !PT ;  /* 0x0000ffff02027812 */ /* 0x000fc400078ec0ff */
[----:B------:R-:W-:Y:S02]  /*145620*/  LOP3.LUT R10, R10, 0xffff, RZ, 0xc0, !PT ;  /* 0x0000ffff0a0a7812 */ /* 0x000fe400078ec0ff */
[----:B------:R-:W-:Y:S02]  /*145630*/  LOP3.LUT R4, R4, 0xffff, RZ, 0xc0, !PT ;  /* 0x0000ffff04047812 */ /* 0x000fe400078ec0ff */
[----:B0-----:R-:W-:Y:S02]  /*145640*/  PRMT R13, R10, 0x3340, R0 ;  /* 0x000033400a0d7816 */ /* 0x001fe40000000000 */
[----:B-1----:R-:W-:-:S04]  /*145650*/  PRMT R8, R2, 0x3340, R4 ;  /* 0x0000334002087816 */ /* 0x002fc80000000004 */
[----:B------:R-:W-:Y:S01]  /*145660*/  PRMT R8, R8, 0x5410, R13 ;  /* 0x0000541008087816 */ /* 0x000fe2000000000d */
[----:B------:R-:W-:Y:S01]  /*145670*/  STL [R1+0x5fd4], R10 ;  /* 0x005fd40a01007387 */ /* 0x000fe20000100800 */
[----:B------:R-:W-:-:S03]  /*145680*/  IADD3 R16, P1, R9, R25, RZ ;  /* 0x0000001909107210 */ /* 0x000fc60007f3e0ff */
[----:B------:R0:W-:Y:S01]  /*145690*/  STL [R1+0x1f14], R8 ;  /* 0x001f140801007387 */ /* 0x0001e20000100800 */
[----:B------:R-:W-:Y:S01]  /*1456a0*/  SHF.R.U32.HI R2, RZ, 0x8, R2 ;  /* 0x00000008ff027819 */ /* 0x000fe20000011602 */
[----:B------:R-:W-:Y:S01]  /*1456b0*/  IMAD.X R17, R7, 0x1, R24, P1 ;  /* 0x0000000107117824 */ /* 0x000fe200008e0618 */
[----:B------:R-:W-:Y:S02]  /*1456c0*/  SHF.R.U32.HI R4, RZ, 0x8, R4 ;  /* 0x00000008ff047819 */ /* 0x000fe40000011604 */
[----:B0-----:R-:W-:-:S04]  /*1456d0*/  SHF.R.U32.HI R8, RZ, 0x8, R6 ;  /* 0x00000008ff087819 */ /* 0x001fc80000011606 */
[----:B------:R-:W-:Y:S02]  /*1456e0*/  LOP3.LUT R8, R8, 0xffff, RZ, 0xc0, !PT ;  /* 0x0000ffff08087812 */ /* 0x000fe400078ec0ff */
[----:B------:R-:W-:Y:S02]  /*1456f0*/  LOP3.LUT R2, R2, 0xffff, RZ, 0xc0, !PT ;  /* 0x0000ffff02027812 */ /* 0x000fe400078ec0ff */
[----:B------:R-:W-:Y:S01]  /*145700*/  LOP3.LUT R4, R4, 0xffff, RZ, 0xc0, !PT ;  /* 0x0000ffff04047812 */ /* 0x000fe200078ec0ff */
[----:B------:R0:W-:Y:S01]  /*145710*/  STL.64 [R1+0xe58], R16 ;  /* 0x000e581001007387 */ /* 0x0001e20000100a00 */
[----:B------:R-:W-:Y:S02]  /*145720*/  PRMT R8, R8, 0x3340, R0 ;  /* 0x0000334008087816 */ /* 0x000fe40000000000 */
[----:B------:R-:W-:Y:S01]  /*145730*/  PRMT R2, R2, 0x3340, R4 ;  /* 0x0000334002027816 */ /* 0x000fe20000000004 */
[----:B0-----:R-:W4:Y:S04]  /*145740*/  LDL.LU R16, [R1+0x4b8] ;  /* 0x0004b80001107983 */ /* 0x001f280000300800 */
[----:B------:R-:W4:Y:S04]  /*145750*/  LDL.LU R6, [R1+0x2b0] ;  /* 0x0002b00001067983 */ /* 0x000f280000300800 */
[----:B------:R-:W4:Y:S04]  /*145760*/  LDL.LU R17, [R1+0x3d4] ;  /* 0x0003d40001117983 */ /* 0x000f280000300800 */
[----:B------:R3:W-:Y:S04]  /*145770*/  STL [R1+0x1cc], R8 ;  /* 0x0001cc0801007387 */ /* 0x0007e80000100800 */
[----:B------:R0:W-:Y:S01]  /*145780*/  STL [R1+0x1ae4], R2 ;  /* 0x001ae40201007387 */ /* 0x0001e20000100800 */
[----:B------:R-:W-:-:S03]  /*145790*/  IADD3 R20, P1, R9, R23, RZ ;  /* 0x0000001709147210 */ /* 0x000fc60007f3e0ff */
[----:B------:R-:W4:Y:S02]  /*1457a0*/  LDL.LU R13, [R1+0x470] ;  /* 0x00047000010d7983 */ /* 0x000f240000300800 */
[----:B------:R-:W-:Y:S01]  /*1457b0*/  IMAD.X R21, R7, 0x1, R22, P1 ;  /* 0x0000000107157824 */ /* 0x000fe200008e0616 */
[----:B--2---:R-:W-:Y:S02]  /*1457c0*/  LOP3.LUT R5, R5, 0xffff, RZ, 0xc0, !PT ;  /* 0x0000ffff05057812 */ /* 0x004fe400078ec0ff */
[----:B---3--:R-:W-:Y:S02]  /*1457d0*/  LOP3.LUT R8, R11, 0xffff, RZ, 0xc0, !PT ;  /* 0x0000ffff0b087812 */ /* 0x008fe400078ec0ff */
[----:B----4-:R-:W-:Y:S02]  /*1457e0*/  LOP3.LUT R26, R12, 0xffff, RZ, 0xc0, !PT ;  /* 0x0000ffff0c1a7812 */ /* 0x010fe400078ec0ff */
[----:B------:R-:W2:Y:S01]  /*1457f0*/  LDL.LU R12, [R1+0x1d8] ;  /* 0x0001d800010c7983 */ /* 0x000ea20000300800 */
[----:B------:R-:W-:-:S02]  /*145800*/  PRMT R4, R8, 0x3340, R0 ;  /* 0x0000334008047816 */ /* 0x000fc40000000000 */
[----:B0-----:R-:W-:-:S04]  /*145810*/  PRMT R2, R5, 0x3340, R26 ;  /* 0x0000334005027816 */ /* 0x001fc8000000001a */
[----:B------:R-:W-:-:S05]  /*145820*/  PRMT R2, R2, 0x5410, R4 ;  /* 0x0000541002027816 */ /* 0x000fca0000000004 */
[----:B------:R0:W-:Y:S04]  /*145830*/  STL [R1+0x6c0], R2 ;  /* 0x0006c00201007387 */ /* 0x0001e80000100800 */
[----:B------:R-:W3:Y:S04]  /*145840*/  LDL.LU R4, [R1+0x358] ;  /* 0x0003580001047983 */ /* 0x000ee80000300800 */
[----:B0-----:R-:W4:Y:S04]  /*145850*/  LDL.LU R2, [R1+0x5698] ;  /* 0x0056980001027983 */ /* 0x001f280000300800 */
[----:B------:R-:W4:Y:S04]  /*145860*/  LDL.LU R11, [R1+0x754] ;  /* 0x00075400010b7983 */ /* 0x000f280000300800 */
[----:B------:R0:W-:Y:S04]  /*145870*/  STL.64 [R1+0xe50], R20 ;  /* 0x000e501401007387 */ /* 0x0001e80000100a00 */
[----:B0-----:R-:W4:Y:S01]  /*145880*/  LDL.LU.64 R20, [R1+0x6228] ;  /* 0x0062280001147983 */ /* 0x001f220000300a00 */
[----:B------:R-:W-:-:S03]  /*145890*/  SHF.R.U32.HI R10, RZ, 0x8, R5 ;  /* 0x00000008ff0a7819 */ /* 0x000fc60000011605 */
[----:B------:R-:W4:Y:S01]  /*1458a0*/  LDL.LU R5, [R1+0x840] ;  /* 0x0008400001057983 */ /* 0x000f220000300800 */
        /* <DEDUP_REMOVED lines=9> */
[----:B------:R-:W-:Y:S02]  /*145940*/  LOP3.LUT R8, R16, 0xffff, RZ, 0xc0, !PT ;  /* 0x0000ffff10087812 */ /* 0x000fe400078ec0ff */
[----:B------:R-:W-:Y:S02]  /*145950*/  LOP3.LUT R6, R6, 0xffff, RZ, 0xc0, !PT ;  /* 0x0000ffff06067812 */ /* 0x000fe400078ec0ff */
[----:B0-----:R-:W-:Y:S02]  /*145960*/  LOP3.LUT R10, R17, 0xffff, RZ, 0xc0, !PT ;  /* 0x0000ffff110a7812 */ /* 0x001fe400078ec0ff */
[----:B------:R-:W-:-:S02]  /*145970*/  PRMT R17, R6, 0x3340, R0 ;  /* 0x0000334006117816 */ /* 0x000fc40000000000 */
[----:B------:R-:W-:Y:S02]  /*145980*/  PRMT R16, R8, 0x3340, R10 ;  /* 0x0000334008107816 */ /* 0x000fe4000000000a */
[----:B------:R-:W-:Y:S02]  /*145990*/  SHF.R.U32.HI R8, RZ, 0x8, R8 ;  /* 0x00000008ff087819 */ /* 0x000fe40000011608 */
[----:B------:R-:W-:Y:S02]  /*1459a0*/  SHF.R.U32.HI R10, RZ, 0x8, R10 ;  /* 0x00000008ff0a7819 */ /* 0x000fe4000001160a */
[----:B------:R-:W-:Y:S02]  /*1459b0*/  PRMT R26, R16, 0x5410, R17 ;  /* 0x00005410101a7816 */ /* 0x000fe40000000011 */
[----:B------:R-:W-:Y:S02]  /*1459c0*/  LOP3.LUT R8, R8, 0xffff, RZ, 0xc0, !PT ;  /* 0x0000ffff08087812 */ /* 0x000fe400078ec0ff */
[----:B------:R-:W-:-:S02]  /*1459d0*/  LOP3.LUT R10, R10, 0xffff, RZ, 0xc0, !PT ;  /* 0x0000ffff0a0a7812 */ /* 0x000fc400078ec0ff */
[----:B------:R-:W-:Y:S02]  /*1459e0*/  SHF.R.U32.HI R6, RZ, 0x8, R6 ;  /* 0x00000008ff067819 */ /* 0x000fe40000011606 */
[----:B------:R-:W-:Y:S01]  /*1459f0*/  PRMT R8, R8, 0x3340, R10 ;  /* 0x0000334008087816 */ /* 0x000fe2000000000a */
[----:B------:R3:W-:Y:S01]  /*145a00*/  STL [R1+0x6c4], R26 ;  /* 0x0006c41a01007387 */ /* 0x0007e20000100800 */
[----:B------:R-:W-:Y:S02]  /*145a10*/  LOP3.LUT R13, R13, 0xffff, RZ, 0xc0, !PT ;  /* 0x0000ffff0d0d7812 */ /* 0x000fe400078ec0ff */
[----:B------:R-:W-:-:S04]  /*145a20*/  LOP3.LUT R6, R6, 0xffff, RZ, 0xc0, !PT ;  /* 0x0000ffff06067812 */ /* 0x000fc800078ec0ff */
[--C-:B------:R-:W-:Y:S02]  /*145a30*/  PRMT R6, R6, 0x3340, R0.reuse ;  /* 0x0000334006067816 */ /* 0x100fe40000000000 */
[----:B--2---:R-:W-:Y:S02]  /*145a40*/  LOP3.LUT R12, R12, 0xffff, RZ, 0xc0, !PT ;  /* 0x0000ffff0c0c7812 */ /* 0x004fe400078ec0ff */
[----:B---3--:R-:W-:Y:S02]  /*145a50*/  LOP3.LUT R26, R4, 0xffff, RZ, 0xc0, !PT ;  /* 0x0000ffff041a7812 */ /* 0x008fe400078ec0ff */
[----:B------:R-:W-:Y:S02]  /*145a60*/  PRMT R4, R12, 0x3340, R0 ;  /* 0x000033400c047816 */ /* 0x000fe40000000000 */
[----:B----4-:R-:W-:-:S05]  /*145a70*/  IADD3 R16, P1, R9, R21, RZ ;  /* 0x0000001509107210 */ /* 0x010fca0007f3e0ff */
[----:B------:R-:W-:-:S05]  /*145a80*/  IMAD.X R17, R7, 0x1, R20, P1 ;  /* 0x0000000107117824 */ /* 0x000fca00008e0614 */
[----:B------:R-:W-:Y:S04]  /*145a90*/  STL.64 [R1+0xe38], R16 ;  /* 0x000e381001007387 */ /* 0x000fe80000100a00 */
[----:B------:R0:W-:Y:S01]  /*145aa0*/  STL [R1+0x2cc], R8 ;  /* 0x0002cc0801007387 */ /* 0x0001e20000100800 */
[----:B------:R-:W-:Y:S02]  /*145ab0*/  LOP3.LUT R10, R11, 0xffff, RZ, 0xc0, !PT ;  /* 0x0000ffff0b0a7812 */ /* 0x000fe400078ec0ff */
[----:B------:R-:W-:Y:S02]  /*145ac0*/  LOP3.LUT R5, R5, 0xffff, RZ, 0xc0, !PT ;  /* 0x0000ffff05057812 */ /* 0x000fe400078ec0ff */
[----:B0-----:R-:W-:Y:S02]  /*145ad0*/  LOP3.LUT R8, R2, 0xffff, RZ, 0xc0, !PT ;  /* 0x0000ffff02087812 */ /* 0x001fe400078ec0ff */
[----:B------:R-:W-:Y:S01]  /*145ae0*/  PRMT R2, R13, 0x3340, R26 ;  /* 0x000033400d027816 */ /* 0x000fe2000000001a */
[----:B------:R0:W-:Y:S03]  /*145af0*/  STL [R1+0x1fc], R6 ;  /* 0x0001fc0601007387 */ /* 0x0001e60000100800 */
[----:B------:R-:W-:-:S02]  /*145b00*/  PRMT R2, R2, 0x5410, R4 ;  /* 0x0000541002027816 */ /* 0x000fc40000000004 */
[----:B------:R-:W2:Y:S04]  /*145b10*/  LDL.LU R4, [R1+0x474] ;  /* 0x0004740001047983 */ /* 0x000ea80000300800 */
[----:B------:R1:W-:Y:S01]  /*145b20*/  STL [R1+0x6a0], R2 ;  /* 0x0006a00201007387 */ /* 0x0003e20000100800 */
[----:B------:R-:W-:Y:S02]  /*145b30*/  IADD3 R16, P1, R9, R19, RZ ;  /* 0x0000001309107210 */ /* 0x000fe40007f3e0ff */
[----:B0-----:R-:W-:Y:S02]  /*145b40*/  PRMT R6, R10, 0x3340, R0 ;  /* 0x000033400a067816 */ /* 0x001fe40000000000 */
[----:B-1----:R-:W-:Y:S01]  /*145b50*/  PRMT R2, R8, 0x3340, R5 ;  /* 0x0000334008027816 */ /* 0x002fe20000000005 */
[----:B------:R-:W-:-:S03]  /*145b60*/  IMAD.X R17, R7, 0x1, R18, P1 ;  /* 0x0000000107117824 */ /* 0x000fc600008e0612 */
[----:B------:R-:W-:Y:S02]  /*145b70*/  PRMT R6, R2, 0x5410, R6 ;  /* 0x0000541002067816 */ /* 0x000fe40000000006 */
[----:B------:R-:W3:Y:S04]  /*145b80*/  LDL.LU R2, [R1+0x360] ;  /* 0x0003600001027983 */ /* 0x000ee80000300800 */
[----:B------:R-:W4:Y:S04]  /*145b90*/  LDL.LU R11, [R1+0x569c] ;  /* 0x00569c00010b7983 */ /* 0x000f280000300800 */
[----:B------:R0:W-:Y:S04]  /*145ba0*/  STL [R1+0x6a8], R6 ;  /* 0x0006a80601007387 */ /* 0x0001e80000100800 */
[----:B0-----:R-:W4:Y:S04]  /*145bb0*/  LDL.LU R6, [R1+0x764] ;  /* 0x0007640001067983 */ /* 0x001f280000300800 */
[----:B------:R0:W-:Y:S04]  /*145bc0*/  STL.64 [R1+0xe18], R16 ;  /* 0x000e181001007387 */ /* 0x0001e80000100a00 */
[----:B0-----:R-:W2:Y:S01]  /*145bd0*/  LDL.LU.64 R16, [R1+0x6220] ;  /* 0x0062200001107983 */ /* 0x001ea20000300a00 */
[----:B------:R-:W-:-:S02]  /*145be0*/  SHF.R.U32.HI R27, RZ, 0x8, R8 ;  /* 0x00000008ff1b7819 */ /* 0x000fc40000011608 */
[----:B------:R-:W-:Y:S02]  /*145bf0*/  SHF.R.U32.HI R5, RZ, 0x8, R5 ;  /* 0x00000008ff057819 */ /* 0x000fe40000011605 */
[----:B------:R-:W-:Y:S02]  /*145c00*/  SHF.R.U32.HI R13, RZ, 0x8, R13 ;  /* 0x00000008ff0d7819 */ /* 0x000fe4000001160d */
[----:B------:R-:W-:Y:S02]  /*145c10*/  SHF.R.U32.HI R26, RZ, 0x8, R26 ;  /* 0x00000008ff1a7819 */ /* 0x000fe4000001161a */
[----:B------:R-:W-:Y:S02]  /*145c20*/  LOP3.LUT R27, R27, 0xffff, RZ, 0xc0, !PT ;  /* 0x0000ffff1b1b7812 */ /* 0x000fe400078ec0ff */
[----:B------:R-:W-:Y:S02]  /*145c30*/  LOP3.LUT R5, R5, 0xffff, RZ, 0xc0, !PT ;  /* 0x0000ffff05057812 */ /* 0x000fe400078ec0ff */
[----:B------:R-:W-:-:S02]  /*145c40*/  LOP3.LUT R13, R13, 0xffff, RZ, 0xc0, !PT ;  /* 0x0000ffff0d0d7812 */ /* 0x000fc400078ec0ff */
[----:B------:R-:W-:Y:S01]  /*145c50*/  LOP3.LUT R26, R26, 0xffff, RZ, 0xc0, !PT ;  /* 0x0000ffff1a1a7812 */ /* 0x000fe200078ec0ff */
[----:B------:R-:W4:Y:S01]  /*145c60*/  LDL.LU R8, [R1+0x860] ;  /* 0x0008600001087983 */ /* 0x000f220000300800 */
[----:B------:R-:W-:-:S03]  /*145c70*/  PRMT R27, R27, 0x3340, R5 ;  /* 0x000033401b1b7816 */ /* 0x000fc60000000005 */
[----:B------:R-:W4:Y:S01]  /*145c80*/  LDL.LU R5, [R1+0x621c] ;  /* 0x00621c0001057983 */ /* 0x000f220000300800 */
[----:B------:R-:W-:Y:S02]  /*145c90*/  PRMT R13, R13, 0x3340, R26 ;  /* 0x000033400d0d7816 */ /* 0x000fe4000000001a */
[----:B------:R-:W-:Y:S01]  /*145ca0*/  SHF.R.U32.HI R12, RZ, 0x8, R12 ;  /* 0x00000008ff0c7819 */ /* 0x000fe2000001160c */
[----:B------:R0:W-:Y:S03]  /*145cb0*/  STL [R1+0x2c4], R27 ;  /* 0x0002c41b01007387 */ /* 0x0001e60000100800 */
[----:B------:R-:W-:Y:S01]  /*145cc0*/  LOP3.LUT R12, R12, 0xffff, RZ, 0xc0, !PT ;  /* 0x0000ffff0c0c7812 */ /* 0x000fe200078ec0ff */
[----:B------:R-:W-:Y:S01]  /*145cd0*/  STL [R1+0x2b8], R13 ;  /* 0x0002b80d01007387 */ /* 0x000fe20000100800 */
[----:B------:R-:W-:-:S04]  /*145ce0*/  SHF.R.U32.HI R10, RZ, 0x8, R10 ;  /* 0x00000008ff0a7819 */ /* 0x000fc8000001160a */
[----:B------:R-:W-:Y:S02]  /*145cf0*/  LOP3.LUT R10, R10, 0xffff, RZ, 0xc0, !PT ;  /* 0x0000ffff0a0a7812 */ /* 0x000fe400078ec0ff */
[----:B--2---:R-:W-:-:S05]  /*145d00*/  IADD3 R26, P1, R9, R17, RZ ;  /* 0x00000011091a7210 */ /* 0x004fca0007f3e0ff */
[----:B0-----:R-:W-:-:S05]  /*145d10*/  IMAD.X R27, R7, 0x1, R15, P1 ;  /* 0x00000001071b7824 */ /* 0x001fca00008e060f */
[----:B------:R0:W-:Y:S02]  /*145d20*/  STL.64 [R1+0xe10], R26 ;  /* 0x000e101a01007387 */ /* 0x0001e40000100a00 */
[----:B0-----:R-:W-:Y:S02]  /*145d30*/  PRMT R26, R12, 0x3340, R0 ;  /* 0x000033400c1a7816 */ /* 0x001fe40000000000 */
[----:B------:R-:W-:-:S05]  /*145d40*/  IADD3 R12, P1, R9, R16, RZ ;  /* 0x00000010090c7210 */ /* 0x000fca0007f3e0ff */
[----:B------:R-:W-:Y:S01]  /*145d50*/  IMAD.X R13, R7, 0x1, R14, P1 ;  /* 0x00000001070d7824 */ /* 0x000fe200008e060e */
[----:B------:R-:W-:Y:S04]  /*145d60*/  STL [R1+0x200], R26 ;  /* 0x0002001a01007387 */ /* 0x000fe80000100800 */
[----:B------:R-:W2:Y:S04]  /*145d70*/  LDL.LU R7, [R1+0x714] ;  /* 0x0007140001077983 */ /* 0x000ea80000300800 */
[----:B------:R0:W-:Y:S04]  /*145d80*/  STL.64 [R1+0xe30], R12 ;  /* 0x000e300c01007387 */ /* 0x0001e80000100a00 */
[----:B0-----:R-:W2:Y:S04]  /*145d90*/  LDL.LU R13, [R1+0x5694] ;  /* 0x00569400010d7983 */ /* 0x001ea80000300800 */
[----:B------:R-:W2:Y:S01]  /*145da0*/  LDL.LU R12, [R1+0x7dc] ;  /* 0x0007dc00010c7983 */ /* 0x000ea20000300800 */
[----:B------:R-:W-:-:S02]  /*145db0*/  PRMT R26, R10, 0x3340, R0 ;  /* 0x000033400a1a7816 */ /* 0x000fc40000000000 */
[----:B------:R-:W-:Y:S02]  /*145dc0*/  LOP3.LUT R10, R4, 0xffff, RZ, 0xc0, !PT ;  /* 0x0000ffff040a7812 */ /* 0x000fe400078ec0ff */
[----:B------:R-:W-:Y:S01]  /*145dd0*/  LOP3.LUT R4, R3, 0xffff, RZ, 0xc0, !PT ;  /* 0x0000ffff03047812 */ /* 0x000fe200078ec0ff */
[----:B------:R0:W-:Y:S04]  /*145de0*/  STL [R1+0x1f8], R26 ;  /* 0x0001f81a01007387 */ /* 0x0001e80000100800 */
[----:B------:R-:W2:Y:S01]  /*145df0*/  LDL.LU R3, [R1+0x6218] ;  /* 0x0062180001037983 */ /* 0x000ea20000300800 */
[----:B---3--:R-:W-:Y:S02]  /*145e00*/  LOP3.LUT R2, R2, 0xffff, RZ, 0xc0, !PT ;  /* 0x0000ffff02027812 */ /* 0x008fe400078ec0ff */
[----:B------:R-:W-:-:S02]  /*145e10*/  PRMT R27, R4, 0x3340, R0 ;  /* 0x00003340041b7816 */ /* 0x000fc40000000000 */
[----:B----4-:R-:W-:Y:S02]  /*145e20*/  LOP3.LUT R11, R11, 0xffff, RZ, 0xc0, !PT ;  /* 0x0000ffff0b0b7812 */ /* 0x010fe400078ec0ff */
[----:B------:R-:W-:Y:S02]  /*145e30*/  LOP3.LUT R6, R6, 0xffff, RZ, 0xc0, !PT ;  /* 0x0000ffff06067812 */ /* 0x000fe400078ec0ff */
[----:B------:R-:W-:Y:S02]  /*145e40*/  LOP3.LUT R8, R8, 0xffff, RZ, 0xc0, !PT ;  /* 0x0000ffff08087812 */ /* 0x000fe400078ec0ff */
[----:B0-----:R-:W-:Y:S01]  /*145e50*/  PRMT R26, R10, 0x3340, R2 ;  /* 0x000033400a1a7816 */ /* 0x001fe20000000002 */
[----:B------:R0:W-:Y:S03]  /*145e60*/  STL [R1+0x5fd8], R4 ;  /* 0x005fd80401007387 */ /* 0x0001e60000100800 */
[----:B------:R-:W-:-:S02]  /*145e70*/  PRMT R27, R26, 0x5410, R27 ;  /* 0x000054101a1b7816 */ /* 0x000fc4000000001b */
[----:B------:R-:W-:Y:S02]  /*145e80*/  PRMT R26, R6, 0x3340, R0 ;  /* 0x00003340061a7816 */ /* 0x000fe40000000000 */
[----:B0-----:R-:W-:-:S04]  /*145e90*/  PRMT R4, R11, 0x3340, R8 ;  /* 0x000033400b047816 */ /* 0x001fc80000000008 */
[----:B------:R-:W-:Y:S01]  /*145ea0*/  PRMT R4, R4, 0x5410, R26 ;  /* 0x0000541004047816 */ /* 0x000fe2000000001a */
[----:B------:R-:W-:Y:S01]  /*145eb0*/  STL [R1+0x1ee8], R27 ;  /* 0x001ee81b01007387 */ /* 0x000fe20000100800 */
[----:B------:R-:W-:Y:S02]  /*145ec0*/  SHF.R.U32.HI R10, RZ, 0x8, R10 ;  /* 0x00000008ff0a7819 */ /* 0x000fe4000001160a */
[----:B------:R-:W-:Y:S02]  /*145ed0*/  SHF.R.U32.HI R26, RZ, 0x8, R2 ;  /* 0x00000008ff1a7819 */ /* 0x000fe40000011602 */
[----:B------:R-:W-:Y:S01]  /*145ee0*/  SHF.R.U32.HI R8, RZ, 0x8, R8 ;  /* 0x00000008ff087819 */ /* 0x000fe20000011608 */
[----:B------:R0:W-:Y:S01]  /*145ef0*/  STL [R1+0x67c], R4 ;  /* 0x00067c0401007387 */ /* 0x0001e20000100800 */
[----:B------:R-:W-:Y:S02]  /*145f00*/  LOP3.LUT R10, R10, 0xffff, RZ, 0xc0, !PT ;  /* 0x0000ffff0a0a7812 */ /* 0x000fe400078ec0ff */
[----:B------:R-:W-:-:S02]  /*145f10*/  LOP3.LUT R26, R26, 0xffff, RZ, 0xc0, !PT ;  /* 0x0000ffff1a1a7812 */ /* 0x000fc400078ec0ff */
[----:B------:R-:W-:Y:S01]  /*145f20*/  LOP3.LUT R8, R8, 0xffff, RZ, 0xc0, !PT ;  /* 0x0000ffff08087812 */ /* 0x000fe200078ec0ff */
[----:B------:R-:W3:Y:S01]  /*145f30*/  LDL.LU R2, [R1+0x4c0] ;  /* 0x0004c00001027983 */ /* 0x000ee20000300800 */
[----:B0-----:R-:W-:Y:S02]  /*145f40*/  SHF.R.U32.HI R4, RZ, 0x8, R11 ;  /* 0x00000008ff047819 */ /* 0x001fe4000001160b */
[----:B------:R-:W-:Y:S01]  /*145f50*/  PRMT R10, R10, 0x3340, R26 ;  /* 0x000033400a0a7816 */ /* 0x000fe2000000001a */
[----:B------:R-:W4:Y:S01]  /*145f60*/  LDL.LU R11, [R1+0x408] ;  /* 0x00040800010b7983 */ /* 0x000f220000300800 */
[----:B------:R-:W-:-:S04]  /*145f70*/  LOP3.LUT R4, R4, 0xffff, RZ, 0xc0, !PT ;  /* 0x0000ffff04047812 */ /* 0x000fc800078ec0ff */
[----:B------:R-:W-:Y:S01]  /*145f80*/  PRMT R8, R4, 0x3340, R8 ;  /* 0x0000334004087816 */ /* 0x000fe20000000008 */
[----:B------:R0:W-:Y:S04]  /*145f90*/  STL [R1+0x1aa4], R10 ;  /* 0x001aa40a01007387 */ /* 0x0001e80000100800 */
[----:B------:R1:W-:Y:S01]  /*145fa0*/  STL [R1+0x2b4], R8 ;  /* 0x0002b40801007387 */ /* 0x0003e20000100800 */
[----:B0-----:R-:W-:Y:S01]  /*145fb0*/  VIADD R10, R9, UR5 ;  /* 0x00000005090a7c36 */ /* 0x001fe20008000000 */
[----:B------:R-:W-:Y:S01]  /*145fc0*/  SHF.R.U32.HI R6, RZ, 0x8, R6 ;  /* 0x00000008ff067819 */ /* 0x000fe20000011606 */
[----:B------:R-:W-:-:S03]  /*145fd0*/  ULDC UR5, c[0x0][0x248] ;  /* 0x0000920000057ab9 */ /* 0x000fc60000000800 */
[----:B------:R-:W-:Y:S02]  /*145fe0*/  IADD3 R26, P1, R10, R29, RZ ;  /* 0x0000001d0a1a7210 */ /* 0x000fe40007f3e0ff */
[----:B--2---:R-:W-:Y:S02]  /*145ff0*/  LOP3.LUT R4, R7, 0xffff, RZ, 0xc0, !PT ;  /* 0x0000ffff07047812 */ /* 0x004fe400078ec0ff */
[----:B------:R-:W-:Y:S02]  /*146000*/  LOP3.LUT R7, R13, 0xffff, RZ, 0xc0, !PT ;  /* 0x0000ffff0d077812 */ /* 0x000fe400078ec0ff */
[----:B-1----:R-:W-:Y:S02]  /*146010*/  LOP3.LUT R8, R12, 0xffff, RZ, 0xc0, !PT ;  /* 0x0000ffff0c087812 */ /* 0x002fe400078ec0ff */
[----:B------:R-:W-:Y:S02]  /*146020*/  PRMT R12, R4, 0x3340, R0 ;  /* 0x00003340040c7816 */ /* 0x000fe40000000000 */
[----:B------:R-:W-:-:S04]  /*146030*/  PRMT R9, R7, 0x3340, R8 ;  /* 0x0000334007097816 */ /* 0x000fc80000000008 */
[----:B------:R-:W-:Y:S02]  /*146040*/  PRMT R13, R9, 0x5410, R12 ;  /* 0x00005410090d7816 */ /* 0x000fe4000000000c */
[----:B------:R-:W-:Y:S01]  /*146050*/  SHF.R.S32.HI R9, RZ, 0x1f, R10 ;  /* 0x0000001fff097819 */ /* 0x000fe2000001140a */
[----:B------:R-:W2:Y:S04]  /*146060*/  LDL.LU R12, [R1+0x47c] ;  /* 0x00047c00010c7983 */ /* 0x000ea80000300800 */
[----:B------:R-:W-:Y:S01]  /*146070*/  IMAD.X R27, R9, 0x1, R28, P1 ;  /* 0x00000001091b7824 */ /* 0x000fe200008e061c */
[----:B------:R-:W-:Y:S04]  /*146080*/  STL [R1+0x694], R13 ;  /* 0x0006940d01007387 */ /* 0x000fe80000100800 */
[----:B------:R0:W-:Y:S01]  /*146090*/  STL.64 [R1+0xe08], R26 ;  /* 0x000e081a01007387 */ /* 0x0001e20000100a00 */
[----:B------:R-:W-:-:S03]  /*1460a0*/  SHF.R.U32.HI R7, RZ, 0x8, R7 ;  /* 0x00000008ff077819 */ /* 0x000fc60000011607 */
[----:B0-----:R-:W2:Y:S01]  /*1460b0*/  LDL.LU.64 R26, [R1+0x6210] ;  /* 0x00621000011a7983 */ /* 0x001ea20000300a00 */
        /* <DEDUP_REMOVED lines=8> */
[----:B------:R0:W-:Y:S04]  /*146140*/  STL [R1+0x2b0], R7 ;  /* 0x0002b00701007387 */ /* 0x0001e80000100800 */
[----:B------:R4:W-:Y:S01]  /*146150*/  STL [R1+0x1f4], R4 ;  /* 0x0001f40401007387 */ /* 0x0009e20000100800 */
[----:B0-----:R-:W-:-:S03]  /*146160*/  LOP3.LUT R7, R3, 0xffff, RZ, 0xc0, !PT ;  /* 0x0000ffff03077812 */ /* 0x001fc600078ec0ff */
[----:B------:R-:W2:Y:S01]  /*146170*/  LDL.LU R3, [R1+0x620c] ;  /* 0x00620c0001037983 */ /* 0x000ea20000300800 */
[----:B---3--:R-:W-:Y:S02]  /*146180*/  LOP3.LUT R2, R2, 0xffff, RZ, 0xc0, !PT ;  /* 0x0000ffff02027812 */ /* 0x008fe400078ec0ff */
[----:B----4-:R-:W-:Y:S02]  /*146190*/  LOP3.LUT R4, R11, 0xffff, RZ, 0xc0, !PT ;  /* 0x0000ffff0b047812 */ /* 0x010fe400078ec0ff */
[----:B------:R-:W-:Y:S01]  /*1461a0*/  PRMT R9, R7, 0x3340, R0 ;  /* 0x0000334007097816 */ /* 0x000fe20000000000 */
[----:B------:R-:W3:Y:S01]  /*1461b0*/  LDL.LU R13, [R1+0x4c4] ;  /* 0x0004c400010d7983 */ /* 0x000ee20000300800 */
[----:B------:R-:W-:-:S04]  /*1461c0*/  PRMT R8, R2, 0x3340, R4 ;  /* 0x0000334002087816 */ /* 0x000fc80000000004 */
[----:B------:R-:W-:Y:S02]  /*1461d0*/  PRMT R8, R8, 0x5410, R9 ;  /* 0x0000541008087816 */ /* 0x000fe40000000009 */
[----:B------:R-:W4:Y:S04]  /*1461e0*/  LDL.LU R9, [R1+0x414] ;  /* 0x0004140001097983 */ /* 0x000f280000300800 */
[----:B------:R0:W-:Y:S01]  /*1461f0*/  STL [R1+0x678], R8 ;  /* 0x0006780801007387 */ /* 0x0001e20000100800 */
[----:B------:R-:W-:Y:S02]  /*146200*/  SHF.R.U32.HI R2, RZ, 0x8, R2 ;  /* 0x00000008ff027819 */ /* 0x000fe40000011602 */
[----:B------:R-:W-:Y:S02]  /*146210*/  SHF.R.U32.HI R4, RZ, 0x8, R4 ;  /* 0x00000008ff047819 */ /* 0x000fe40000011604 */
[----:B------:R-:W-:-:S02]  /*146220*/  LOP3.LUT R6, R6, 0xffff, RZ, 0xc0, !PT ;  /* 0x0000ffff06067812 */ /* 0x000fc400078ec0ff */
[----:B------:R-:W-:Y:S02]  /*146230*/  LOP3.LUT R2, R2, 0xffff, RZ, 0xc0, !PT ;  /* 0x0000ffff02027812 */ /* 0x000fe400078ec0ff */
[----:B------:R-:W-:Y:S02]  /*146240*/  LOP3.LUT R4, R4, 0xffff, RZ, 0xc0, !PT ;  /* 0x0000ffff04047812 */ /* 0x000fe400078ec0ff */
[----:B0-----:R-:W-:Y:S02]  /*146250*/  PRMT R8, R6, 0x3340, R0 ;  /* 0x0000334006087816 */ /* 0x001fe40000000000 */
[----:B------:R-:W-:Y:S02]  /*146260*/  PRMT R6, R2, 0x3340, R4 ;  /* 0x0000334002067816 */ /* 0x000fe40000000004 */
[----:B------:R-:W-:Y:S02]  /*146270*/  LOP3.LUT R2, R5, 0xffff, RZ, 0xc0, !PT ;  /* 0x0000ffff05027812 */ /* 0x000fe400078ec0ff */
[----:B--2---:R-:W-:Y:S01]  /*146280*/  IADD3 R28, P1, R10, R27, RZ ;  /* 0x0000001b0a1c7210 */ /* 0x004fe20007f3e0ff */
[----:B------:R0:W-:Y:S02]  /*146290*/  STL [R1+0x6200], R27 ;  /* 0x0062001b01007387 */ /* 0x0001e40000100800 */
[----:B0-----:R-:W-:-:S05]  /*1462a0*/  SHF.R.S32.HI R27, RZ, 0x1f, R10 ;  /* 0x0000001fff1b7819 */ /* 0x001fca000001140a */
[----:B------:R-:W-:-:S05]  /*1462b0*/  IMAD.X R29, R27, 0x1, R26, P1 ;  /* 0x000000011b1d7824 */ /* 0x000fca00008e061a */
[----:B------:R-:W-:Y:S04]  /*1462c0*/  STL.64 [R1+0xe00], R28 ;  /* 0x000e001c01007387 */ /* 0x000fe80000100a00 */
[----:B------:R-:W-:Y:S04]  /*1462d0*/  STL [R1+0x1f0], R8 ;  /* 0x0001f00801007387 */ /* 0x000fe80000100800 */
[----:B------:R0:W-:Y:S04]  /*1462e0*/  STL [R1+0x2ac], R6 ;  /* 0x0002ac0601007387 */ /* 0x0001e80000100800 */
[----:B------:R-:W2:Y:S01]  /*1462f0*/  LDL.LU R5, [R1+0x6208] ;  /* 0x0062080001057983 */ /* 0x000ea20000300800 */
[----:B------:R-:W-:-:S03]  /*146300*/  LOP3.LUT R4, R12, 0xffff, RZ, 0xc0, !PT ;  /* 0x0000ffff0c047812 */ /* 0x000fc600078ec0ff */
[----:B------:R-:W2:Y:S04]  /*146310*/  LDL.LU R11, [R1+0x56a8] ;  /* 0x0056a800010b7983 */ /* 0x000ea80000300800 */
[----:B------:R-:W2:Y:S01]  /*146320*/  LDL.LU R12, [R1+0x7b4] ;  /* 0x0007b400010c7983 */ /* 0x000ea20000300800 */
[----:B0-----:R-:W-:Y:S02]  /*146330*/  LOP3.LUT R6, R3, 0xffff, RZ, 0xc0, !PT ;  /* 0x0000ffff03067812 */ /* 0x001fe400078ec0ff */
[----:B------:R-:W-:Y:S02]  /*146340*/  PRMT R8, R2, 0x3340, R0 ;  /* 0x0000334002087816 */ /* 0x000fe40000000000 */
[----:B------:R-:W-:-:S04]  /*146350*/  PRMT R3, R4, 0x3340, R6 ;  /* 0x0000334004037816 */ /* 0x000fc80000000006 */
[----:B------:R-:W-:-:S05]  /*146360*/  PRMT R3, R3, 0x5410, R8 ;  /* 0x0000541003037816 */ /* 0x000fca0000000008 */
[----:B------:R0:W-:Y:S04]  /*146370*/  STL [R1+0x674], R3 ;  /* 0x0006740301007387 */ /* 0x0001e80000100800 */
[----:B0-----:R-:W2:Y:S01]  /*146380*/  LDL.LU R3, [R1+0x8a4] ;  /* 0x0008a40001037983 */ /* 0x001ea20000300800 */
[----:B------:R-:W-:Y:S02]  /*146390*/  SHF.R.U32.HI R7, RZ, 0x8, R7 ;  /* 0x00000008ff077819 */ /* 0x000fe40000011607 */
[----:B------:R-:W-:Y:S02]  /*1463a0*/  IADD3 R28, P1, R10, R25, RZ ;  /* 0x000000190a1c7210 */ /* 0x000fe40007f3e0ff */
[----:B------:R-:W-:Y:S02]  /*1463b0*/  SHF.R.U32.HI R4, RZ, 0x8, R4 ;  /* 0x00000008ff047819 */ /* 0x000fe40000011604 */
[----:B------:R-:W-:-:S02]  /*1463c0*/  SHF.R.U32.HI R6, RZ, 0x8, R6 ;  /* 0x00000008ff067819 */ /* 0x000fc40000011606 */
[----:B------:R-:W-:Y:S01]  /*1463d0*/  LOP3.LUT R7, R7, 0xffff, RZ, 0xc0, !PT ;  /* 0x0000ffff07077812 */ /* 0x000fe200078ec0ff */
[----:B------:R-:W-:Y:S01]  /*1463e0*/  IMAD.X R29, R27, 0x1, R24, P1 ;  /* 0x000000011b1d7824 */ /* 0x000fe200008e0618 */
[----:B------:R-:W-:Y:S02]  /*1463f0*/  LOP3.LUT R4, R4, 0xffff, RZ, 0xc0, !PT ;  /* 0x0000ffff04047812 */ /* 0x000fe400078ec0ff */
[----:B------:R-:W-:Y:S02]  /*146400*/  LOP3.LUT R6, R6, 0xffff, RZ, 0xc0, !PT ;  /* 0x0000ffff06067812 */ /* 0x000fe400078ec0ff */
[----:B------:R-:W-:Y:S01]  /*146410*/  PRMT R8, R7, 0x3340, R0 ;  /* 0x0000334007087816 */ /* 0x000fe20000000000 */
[----:B------:R-:W-:Y:S01]  /*146420*/  STL.64 [R1+0xdf8], R28 ;  /* 0x000df81c01007387 */ /* 0x000fe20000100a00 */
[----:B------:R-:W-:-:S03]  /*146430*/  PRMT R7, R4, 0x3340, R6 ;  /* 0x0000334004077816 */ /* 0x000fc60000000006 */
[----:B------:R4:W-:Y:S01]  /*146440*/  STL [R1+0x1e8], R8 ;  /* 0x0001e80801007387 */ /* 0x0009e20000100800 */
[----:B---3--:R-:W-:-:S03]  /*146450*/  LOP3.LUT R6, R13, 0xffff, RZ, 0xc0, !PT ;  /* 0x0000ffff0d067812 */ /* 0x008fc600078ec0ff */
[----:B------:R0:W-:Y:S01]  /*146460*/  STL [R1+0x2a8], R7 ;  /* 0x0002a80701007387 */ /* 0x0001e20000100800 */
[----:B----4-:R-:W-:-:S04]  /*146470*/  LOP3.LUT R8, R9, 0xffff, RZ, 0xc0, !PT ;  /* 0x0000ffff09087812 */ /* 0x010fc800078ec0ff */
[----:B0-----:R-:W-:Y:S02]  /*146480*/  PRMT R7, R6, 0x3340, R8 ;  /* 0x0000334006077816 */ /* 0x001fe40000000008 */
[----:B------:R-:W-:Y:S02]  /*146490*/  SHF.R.U32.HI R6, RZ, 0x8, R6 ;  /* 0x00000008ff067819 */ /* 0x000fe40000011606 */
[----:B------:R-:W-:Y:S02]  /*1464a0*/  SHF.R.U32.HI R8, RZ, 0x8, R8 ;  /* 0x00000008ff087819 */ /* 0x000fe40000011608 */
[----:B------:R-:W-:Y:S02]  /*1464b0*/  IADD3 R28, P1, R10, R23, RZ ;  /* 0x000000170a1c7210 */ /* 0x000fe40007f3e0ff */
[----:B------:R-:W-:Y:S02]  /*1464c0*/  LOP3.LUT R6, R6, 0xffff, RZ, 0xc0, !PT ;  /* 0x0000ffff06067812 */ /* 0x000fe400078ec0ff */
[----:B------:R-:W-:Y:S01]  /*1464d0*/  LOP3.LUT R8, R8, 0xffff, RZ, 0xc0, !PT ;  /* 0x0000ffff08087812 */ /* 0x000fe200078ec0ff */
[----:B------:R-:W-:-:S03]  /*1464e0*/  IMAD.X R29, R27, 0x1, R22, P1 ;  /* 0x000000011b1d7824 */ /* 0x000fc600008e0616 */
[----:B------:R-:W-:Y:S02]  /*1464f0*/  PRMT R8, R6, 0x3340, R8 ;  /* 0x0000334006087816 */ /* 0x000fe40000000008 */
[----:B--2---:R-:W-:Y:S02]  /*146500*/  LOP3.LUT R4, R5, 0xffff, RZ, 0xc0, !PT ;  /* 0x0000ffff05047812 */ /* 0x004fe400078ec0ff */
[----:B------:R-:W2:Y:S02]  /*146510*/  LDL.LU R5, [R1+0x6204] ;  /* 0x0062040001057983 */ /* 0x000ea40000300800 */
[----:B------:R-:W-:-:S04]  /*146520*/  PRMT R9, R4, 0x3340, R0 ;  /* 0x0000334004097816 */ /* 0x000fc80000000000 */
[----:B------:R-:W-:Y:S02]  /*146530*/  PRMT R7, R7, 0x5410, R9 ;  /* 0x0000541007077816 */ /* 0x000fe40000000009 */
[----:B------:R-:W-:-:S03]  /*146540*/  SHF.R.U32.HI R4, RZ, 0x8, R4 ;  /* 0x00000008ff047819 */ /* 0x000fc60000011604 */
[----:B------:R0:W-:Y:S01]  /*146550*/  STL [R1+0x65c], R7 ;  /* 0x00065c0701007387 */ /* 0x0001e20000100800 */
[----:B------:R-:W-:-:S03]  /*146560*/  LOP3.LUT R4, R4, 0xffff, RZ, 0xc0, !PT ;  /* 0x0000ffff04047812 */ /* 0x000fc600078ec0ff */
[----:B0-----:R-:W3:Y:S04]  /*146570*/  LDL.LU R7, [R1+0x48c] ;  /* 0x00048c0001077983 */ /* 0x001ee80000300800 */
[----:B------:R-:W4:Y:S01]  /*146580*/  LDL.LU R9, [R1+0x280] ;  /* 0x0002800001097983 */ /* 0x000f220000300800 */
[----:B------:R-:W-:-:S03]  /*146590*/  PRMT R6, R4, 0x3340, R0 ;  /* 0x0000334004067816 */ /* 0x000fc60000000000 */
[----:B------:R-:W-:Y:S04]  /*1465a0*/  STL.64 [R1+0xdf0], R28 ;  /* 0x000df01c01007387 */ /* 0x000fe80000100a00 */
[----:B------:R-:W-:Y:S04]  /*1465b0*/  STL [R1+0x2a4], R8 ;  /* 0x0002a40801007387 */ /* 0x000fe80000100800 */
[----:B------:R0:W-:Y:S01]  /*1465c0*/  STL [R1+0x1e4], R6 ;  /* 0x0001e40601007387 */ /* 0x0001e20000100800 */
[----:B------:R-:W-:Y:S02]  /*1465d0*/  LOP3.LUT R4, R11, 0xffff, RZ, 0xc0, !PT ;  /* 0x0000ffff0b047812 */ /* 0x000fe400078ec0ff */
[----:B------:R-:W-:-:S02]  /*1465e0*/  LOP3.LUT R13, R12, 0xffff, RZ, 0xc0, !PT ;  /* 0x0000ffff0c0d7812 */ /* 0x000fc400078ec0ff */
[----:B0-----:R-:W-:Y:S02]  /*1465f0*/  LOP3.LUT R6, R3, 0xffff, RZ, 0xc0, !PT ;  /* 0x0000ffff03067812 */ /* 0x001fe400078ec0ff */
[----:B------:R-:W-:Y:S02]  /*146600*/  PRMT R8, R13, 0x3340, R0 ;  /* 0x000033400d087816 */ /* 0x000fe40000000000 */
[----:B------:R-:W-:Y:S02]  /*146610*/  IADD3 R28, P1, R10, R21, RZ ;  /* 0x000000150a1c7210 */ /* 0x000fe40007f3e0ff */
[----:B------:R-:W-:-:S04]  /*146620*/  PRMT R3, R4, 0x3340, R6 ;  /* 0x0000334004037816 */ /* 0x000fc80000000006 */
[----:B------:R-:W-:Y:S01]  /*146630*/  PRMT R3, R3, 0x5410, R8 ;  /* 0x0000541003037816 */ /* 0x000fe20000000008 */
[----:B------:R-:W-:Y:S01]  /*146640*/  IMAD.X R29, R27, 0x1, R20, P1 ;  /* 0x000000011b1d7824 */ /* 0x000fe200008e0614 */
[----:B------:R-:W-:Y:S04]  /*146650*/  STL [R1+0x61f0], R21 ;  /* 0x0061f01501007387 */ /* 0x000fe80000100800 */
[----:B------:R0:W-:Y:S04]  /*146660*/  STL [R1+0x664], R3 ;  /* 0x0006640301007387 */ /* 0x0001e80000100800 */
[----:B------:R-:W-:Y:S01]  /*146670*/  STL [R1+0x61f4], R20 ;  /* 0x0061f41401007387 */ /* 0x000fe20000100800 */
[----:B------:R-:W-:-:S03]  /*146680*/  SHF.R.U32.HI R8, RZ, 0x8, R2 ;  /* 0x00000008ff087819 */ /* 0x000fc60000011602 */
[----:B------:R-:W2:Y:S04]  /*146690*/  LDL.LU R2, [R1+0x56b0] ;  /* 0x0056b00001027983 */ /* 0x000ea80000300800 */
[----:B------:R-:W-:Y:S04]  /*1466a0*/  STL.64 [R1+0xde8], R28 ;  /* 0x000de81c01007387 */ /* 0x000fe80000100a00 */
[----:B------:R-:W2:Y:S04]  /*1466b0*/  LDL.LU R12, [R1+0x7cc] ;  /* 0x0007cc00010c7983 */ /* 0x000ea80000300800 */
[----:B0-----:R-:W2:Y:S01]  /*1466c0*/  LDL.LU R3, [R1+0x8bc] ;  /* 0x0008bc0001037983 */ /* 0x001ea20000300800 */
[----:B------:R-:W-:-:S02]  /*1466d0*/  SHF.R.U32.HI R4, RZ, 0x8, R4 ;  /* 0x00000008ff047819 */ /* 0x000fc40000011604 */
[----:B------:R-:W-:Y:S02]  /*1466e0*/  SHF.R.U32.HI R6, RZ, 0x8, R6 ;  /* 0x00000008ff067819 */ /* 0x000fe40000011606 */
[----:B------:R-:W-:Y:S02]  /*1466f0*/  LOP3.LUT R8, R8, 0xffff, RZ, 0xc0, !PT ;  /* 0x0000ffff08087812 */ /* 0x000fe400078ec0ff */
[----:B------:R-:W-:Y:S02]  /*146700*/  LOP3.LUT R4, R4, 0xffff, RZ, 0xc0, !PT ;  /* 0x0000ffff04047812 */ /* 0x000fe400078ec0ff */
[----:B------:R-:W-:Y:S02]  /*146710*/  LOP3.LUT R6, R6, 0xffff, RZ, 0xc0, !PT ;  /* 0x0000ffff06067812 */ /* 0x000fe400078ec0ff */
[----:B------:R-:W-:Y:S02]  /*146720*/  PRMT R8, R8, 0x3340, R0 ;  /* 0x0000334008087816 */ /* 0x000fe40000000000 */
[----:B------:R-:W-:-:S05]  /*146730*/  PRMT R11, R4, 0x3340, R6 ;  /* 0x00003340040b7816 */ /* 0x000fca0000000006 */
[----:B------:R-:W-:Y:S04]  /*146740*/  STL [R1+0x60a0], R11 ;  /* 0x0060a00b01007387 */ /* 0x000fe80000100800 */
[----:B------:R0:W-:Y:S04]  /*146750*/  STL [R1+0x1e0], R8 ;  /* 0x0001e00801007387 */ /* 0x0001e80000100800 */
[----:B0-----:R-:W2:Y:S04]  /*146760*/  LDL.LU R8, [R1+0x56a0] ;  /* 0x0056a00001087983 */ /* 0x001ea80000300800 */
[----:B------:R-:W2:Y:S01]  /*146770*/  LDL.LU R6, [R1+0x760] ;  /* 0x0007600001067983 */ /* 0x000ea20000300800 */
[----:B---3--:R-:W-:-:S02]  /*146780*/  LOP3.LUT R4, R7, 0xffff, RZ, 0xc0, !PT ;  /* 0x0000ffff07047812 */ /* 0x008fc400078ec0ff */
[----:B----4-:R-:W-:Y:S02]  /*146790*/  LOP3.LUT R9, R9, 0xffff, RZ, 0xc0, !PT ;  /* 0x0000ffff09097812 */ /* 0x010fe400078ec0ff */
[----:B--2---:R-:W-:Y:S02]  /*1467a0*/  LOP3.LUT R7, R5, 0xffff, RZ, 0xc0, !PT ;  /* 0x0000ffff05077812 */ /* 0x004fe400078ec0ff */
[----:B------:R-:W2:Y:S01]  /*1467b0*/  LDL.LU R5, [R1+0x84c] ;  /* 0x00084c0001057983 */ /* 0x000ea20000300800 */
[----:B------:R-:W-:Y:S02]  /*1467c0*/  PRMT R20, R9, 0x3340, R0 ;  /* 0x0000334009147816 */ /* 0x000fe40000000000 */
[--C-:B------:R-:W-:Y:S01]  /*1467d0*/  PRMT R11, R4, 0x3340, R7.reuse ;  /* 0x00003340040b7816 */ /* 0x100fe20000000007 */
[----:B------:R0:W-:Y:S01]  /*1467e0*/  STL [R1+0x5fdc], R9 ;  /* 0x005fdc0901007387 */ /* 0x0001e20000100800 */
[----:B------:R-:W-:Y:S02]  /*1467f0*/  SHF.R.U32.HI R4, RZ, 0x8, R4 ;  /* 0x00000008ff047819 */ /* 0x000fe40000011604 */
[----:B------:R-:W-:-:S02]  /*146800*/  SHF.R.U32.HI R7, RZ, 0x8, R7 ;  /* 0x00000008ff077819 */ /* 0x000fc40000011607 */
[----:B0-----:R-:W-:Y:S02]  /*146810*/  PRMT R9, R11, 0x5410, R20 ;  /* 0x000054100b097816 */ /* 0x001fe40000000014 */
[----:B------:R-:W-:-:S03]  /*146820*/  IADD3 R20, P1, R10, R19, RZ ;  /* 0x000000130a147210 */ /* 0x000fc60007f3e0ff */
[----:B------:R0:W-:Y:S01]  /*146830*/  STL [R1+0x1d9c], R9 ;  /* 0x001d9c0901007387 */ /* 0x0001e20000100800 */
[----:B------:R-:W-:Y:S02]  /*146840*/  LOP3.LUT R4, R4, 0xffff, RZ, 0xc0, !PT ;  /* 0x0000ffff04047812 */ /* 0x000fe400078ec0ff */
[----:B------:R-:W-:Y:S01]  /*146850*/  LOP3.LUT R7, R7, 0xffff, RZ, 0xc0, !PT ;  /* 0x0000ffff07077812 */ /* 0x000fe200078ec0ff */
[----:B------:R-:W-:Y:S01]  /*146860*/  IMAD.X R21, R27, 0x1, R18, P1 ;  /* 0x000000011b157824 */ /* 0x000fe200008e0612 */
[----:B0-----:R-:W-:-:S04]  /*146870*/  SHF.R.U32.HI R9, RZ, 0x8, R13 ;  /* 0x00000008ff097819 */ /* 0x001fc8000001160d */
[----:B------:R-:W-:Y:S02]  /*146880*/  LOP3.LUT R9, R9, 0xffff, RZ, 0xc0, !PT ;  /* 0x0000ffff09097812 */ /* 0x000fe400078ec0ff */
[----:B------:R-:W-:Y:S02]  /*146890*/  PRMT R4, R4, 0x3340, R7 ;  /* 0x0000334004047816 */ /* 0x000fe40000000007 */
[----:B------:R-:W-:Y:S01]  /*1468a0*/  PRMT R9, R9, 0x3340, R0 ;  /* 0x0000334009097816 */ /* 0x000fe20000000000 */
[----:B------:R-:W-:Y:S01]  /*1468b0*/  STL.64 [R1+0xde0], R20 ;  /* 0x000de01401007387 */ /* 0x000fe20000100a00 */
[----:B------:R-:W-:Y:S02]  /*1468c0*/  LOP3.LUT R2, R2, 0xffff, RZ, 0xc0, !PT ;  /* 0x0000ffff02027812 */ /* 0x000fe400078ec0ff */
[----:B------:R-:W-:Y:S01]  /*1468d0*/  LOP3.LUT R7, R12, 0xffff, RZ, 0xc0, !PT ;  /* 0x0000ffff0c077812 */ /* 0x000fe200078ec0ff */
[----:B------:R-:W-:Y:S04]  /*1468e0*/  STL [R1+0x1d8], R9 ;  /* 0x0001d80901007387 */ /* 0x000fe80000100800 */
[----:B------:R0:W-:Y:S01]  /*1468f0*/  STL [R1+0x1460], R4 ;  /* 0x0014600401007387 */ /* 0x0001e20000100800 */
[----:B------:R-:W-:-:S02]  /*146900*/  IADD3 R12, P1, R10, R17, RZ ;  /* 0x000000110a0c7210 */ /* 0x000fc40007f3e0ff */
[----:B0-----:R-:W-:Y:S02]  /*146910*/  LOP3.LUT R4, R3, 0xffff, RZ, 0xc0, !PT ;  /* 0x0000ffff03047812 */ /* 0x001fe400078ec0ff */
[----:B------:R-:W-:Y:S02]  /*146920*/  PRMT R9, R7, 0x3340, R0 ;  /* 0x0000334007097816 */ /* 0x000fe40000000000 */
[----:B------:R-:W-:Y:S01]  /*146930*/  PRMT R3, R2, 0x3340, R4 ;  /* 0x0000334002037816 */ /* 0x000fe20000000004 */
[----:B------:R-:W-:-:S03]  /*146940*/  IMAD.X R13, R27, 0x1, R15, P1 ;  /* 0x000000011b0d7824 */ /* 0x000fc600008e060f */
[----:B------:R-:W-:-:S05]  /*146950*/  PRMT R3, R3, 0x5410, R9 ;  /* 0x0000541003037816 */ /* 0x000fca0000000009 */
[----:B------:R0:W-:Y:S04]  /*146960*/  STL [R1+0x603c], R3 ;  /* 0x00603c0301007387 */ /* 0x0001e80000100800 */
[----:B------:R1:W-:Y:S01]  /*146970*/  STL.64 [R1+0xdd0], R12 ;  /* 0x000dd00c01007387 */ /* 0x0003e20000100a00 */
[----:B0-----:R-:W-:-:S03]  /*146980*/  SHF.R.U32.HI R3, RZ, 0x8, R2 ;  /* 0x00000008ff037819 */ /* 0x001fc60000011602 */
[----:B-1----:R-:W3:Y:S04]  /*146990*/  LDL.LU R13, [R1+0x56a4] ;  /* 0x0056a400010d7983 */ /* 0x002ee80000300800 */
[----:B------:R-:W4:Y:S04]  /*1469a0*/  LDL.LU R2, [R1+0x76c] ;  /* 0x00076c0001027983 */ /* 0x000f280000300800 */
[----:B------:R-:W4:Y:S01]  /*1469b0*/  LDL.LU R12, [R1+0x864] ;  /* 0x00086400010c7983 */ /* 0x000f220000300800 */
[----:B------:R-:W-:Y:S02]  /*1469c0*/  SHF.R.U32.HI R4, RZ, 0x8, R4 ;  /* 0x00000008ff047819 */ /* 0x000fe40000011604 */
[----:B------:R-:W-:-:S02]  /*1469d0*/  LOP3.LUT R3, R3, 0xffff, RZ, 0xc0, !PT ;  /* 0x0000ffff03037812 */ /* 0x000fc400078ec0ff */
[----:B------:R-:W-:-:S04]  /*1469e0*/  LOP3.LUT R4, R4, 0xffff, RZ, 0xc0, !PT ;  /* 0x0000ffff04047812 */ /* 0x000fc800078ec0ff */
[----:B------:R-:W-:Y:S02]  /*1469f0*/  PRMT R9, R3, 0x3340, R4 ;  /* 0x0000334003097816 */ /* 0x000fe40000000004 */
[----:B------:R-:W-:Y:S02]  /*146a00*/  LOP3.LUT R4, R8, 0xffff, RZ, 0xc0, !PT ;  /* 0x0000ffff08047812 */ /* 0x000fe400078ec0ff */
[----:B------:R-:W-:Y:S02]  /*146a10*/  LOP3.LUT R3, R6, 0xffff, RZ, 0xc0, !PT ;  /* 0x0000ffff06037812 */ /* 0x000fe400078ec0ff */
[----:B------:R-:W-:Y:S01]  /*146a20*/  IADD3 R28, P1, R10, R16, RZ ;  /* 0x000000100a1c7210 */ /* 0x000fe20007f3e0ff */
[----:B------:R0:W-:Y:S01]  /*146a30*/  STL [R1+0x298], R9 ;  /* 0x0002980901007387 */ /* 0x0001e20000100800 */
[----:B------:R-:W-:-:S03]  /*146a40*/  PRMT R11, R3, 0x3340, R0 ;  /* 0x00003340030b7816 */ /* 0x000fc60000000000 */
[----:B------:R-:W4:Y:S04]  /*146a50*/  LDL.LU R21, [R1+0x2ec] ;  /* 0x0002ec0001157983 */ /* 0x000f280000300800 */
[----:B------:R-:W4:Y:S04]  /*146a60*/  LDL.LU R8, [R1+0x4cc] ;  /* 0x0004cc0001087983 */ /* 0x000f280000300800 */
[----:B------:R-:W4:Y:S01]  /*146a70*/  LDL.LU R6, [R1+0x428] ;  /* 0x0004280001067983 */ /* 0x000f220000300800 */
[----:B------:R-:W-:-:S03]  /*146a80*/  IMAD.X R29, R27, 0x1, R14, P1 ;  /* 0x000000011b1d7824 */ /* 0x000fc600008e060e */
[----:B------:R-:W-:Y:S01]  /*146a90*/  STL.64 [R1+0x61e8], R16 ;  /* 0x0061e81001007387 */ /* 0x000fe20000100a00 */
[----:B--2---:R-:W-:-:S04]  /*146aa0*/  LOP3.LUT R5, R5, 0xffff, RZ, 0xc0, !PT ;  /* 0x0000ffff05057812 */ /* 0x004fc800078ec0ff */
[----:B0-----:R-:W-:-:S04]  /*146ab0*/  PRMT R9, R4, 0x3340, R5 ;  /* 0x0000334004097816 */ /* 0x001fc80000000005 */
[----:B------:R-:W-:-:S05]  /*146ac0*/  PRMT R9, R9, 0x5410, R11 ;  /* 0x0000541009097816 */ /* 0x000fca000000000b */
[----:B------:R-:W-:Y:S04]  /*146ad0*/  STL [R1+0x5e8], R9 ;  /* 0x0005e80901007387 */ /* 0x000fe80000100800 */
[----:B------:R-:W2:Y:S04]  /*146ae0*/  LDL.LU R27, [R1+0x6200] ;  /* 0x00620000011b7983 */ /* 0x000ea80000300800 */
[----:B------:R0:W-:Y:S01]  /*146af0*/  STL.64 [R1+0xdd8], R28 ;  /* 0x000dd81c01007387 */ /* 0x0001e20000100a00 */
[----:B------:R-:W-:Y:S02]  /*146b00*/  SHF.R.U32.HI R4, RZ, 0x8, R4 ;  /* 0x00000008ff047819 */ /* 0x000fe40000011604 */
[----:B------:R-:W-:-:S02]  /*146b10*/  SHF.R.U32.HI R5, RZ, 0x8, R5 ;  /* 0x00000008ff057819 */ /* 0x000fc40000011605 */
[----:B------:R-:W-:Y:S02]  /*146b20*/  LOP3.LUT R4, R4, 0xffff, RZ, 0xc0, !PT ;  /* 0x0000ffff04047812 */ /* 0x000fe400078ec0ff */
[----:B------:R-:W-:Y:S01]  /*146b30*/  LOP3.LUT R5, R5, 0xffff, RZ, 0xc0, !PT ;  /* 0x0000ffff05057812 */ /* 0x000fe200078ec0ff */
[----:B0-----:R-:W2:Y:S03]  /*146b40*/  LDL.LU.64 R28, [R1+0x61f8] ;  /* 0x0061f800011c7983 */ /* 0x001ea60000300a00 */
[----:B------:R-:W-:Y:S02]  /*146b50*/  PRMT R5, R4, 0x3340, R5 ;  /* 0x0000334004057816 */ /* 0x000fe40000000005 */
[----:B------:R-:W-:Y:S02]  /*146b60*/  SHF.R.U32.HI R4, RZ, 0x8, R3 ;  /* 0x00000008ff047819 */ /* 0x000fe40000011603 */
[----:B------:R-:W-:-:S02]  /*146b70*/  SHF.R.U32.HI R3, RZ, 0x8, R7 ;  /* 0x00000008ff037819 */ /* 0x000fc40000011607 */
[----:B------:R-:W-:Y:S02]  /*146b80*/  LOP3.LUT R4, R4, 0xffff, RZ, 0xc0, !PT ;  /* 0x0000ffff04047812 */ /* 0x000fe400078ec0ff */
[----:B------:R-:W-:Y:S01]  /*146b90*/  LOP3.LUT R3, R3, 0xffff, RZ, 0xc0, !PT ;  /* 0x0000ffff03037812 */ /* 0x000fe200078ec0ff */
[----:B------:R0:W-:Y:S03]  /*146ba0*/  STL [R1+0x60b0], R5 ;  /* 0x0060b00501007387 */ /* 0x0001e60000100800 */
[--C-:B------:R-:W-:Y:S02]  /*146bb0*/  PRMT R3, R3, 0x3340, R0.reuse ;  /* 0x0000334003037816 */ /* 0x100fe40000000000 */
[----:B0-----:R-:W-:-:S05]  /*146bc0*/  PRMT R5, R4, 0x3340, R0 ;  /* 0x0000334004057816 */ /* 0x001fca0000000000 */
[----:B------:R0:W-:Y:S04]  /*146bd0*/  STL [R1+0x1d4], R5 ;  /* 0x0001d40501007387 */ /* 0x0001e80000100800 */
[----:B------:R1:W-:Y:S01]  /*146be0*/  STL [R1+0x1d0], R3 ;  /* 0x0001d00301007387 */ /* 0x0003e20000100800 */
[----:B---3--:R-:W-:Y:S02]  /*146bf0*/  LOP3.LUT R4, R13, 0xffff, RZ, 0xc0, !PT ;  /* 0x0000ffff0d047812 */ /* 0x008fe400078ec0ff */
[----:B----4-:R-:W-:Y:S01]  /*146c00*/  LOP3.LUT R7, R2, 0xffff, RZ, 0xc0, !PT ;  /* 0x0000ffff02077812 */ /* 0x010fe200078ec0ff */
[----:B------:R-:W3:Y:S01]  /*146c10*/  LDL.LU R13, [R1+0x490] ;  /* 0x00049000010d7983 */ /* 0x000ee20000300800 */
[----:B------:R-:W-:-:S03]  /*146c20*/  LOP3.LUT R16, R12, 0xffff, RZ, 0xc0, !PT ;  /* 0x0000ffff0c107812 */ /* 0x000fc600078ec0ff */
[----:B------:R-:W4:Y:S04]  /*146c30*/  LDL.LU R2, [R1+0x284] ;  /* 0x0002840001027983 */ /* 0x000f280000300800 */
[----:B------:R-:W3:Y:S01]  /*146c40*/  LDL.LU R12, [R1+0x394] ;  /* 0x00039400010c7983 */ /* 0x000ee20000300800 */
[----:B0-----:R-:W-:Y:S02]  /*146c50*/  PRMT R5, R7, 0x3340, R0 ;  /* 0x0000334007057816 */ /* 0x001fe40000000000 */
[----:B-1----:R-:W-:-:S04]  /*146c60*/  PRMT R3, R4, 0x3340, R16 ;  /* 0x0000334004037816 */ /* 0x002fc80000000010 */
[----:B------:R-:W-:Y:S01]  /*146c70*/  PRMT R3, R3, 0x5410, R5 ;  /* 0x0000541003037816 */ /* 0x000fe20000000005 */
[----:B------:R0:W-:Y:S01]  /*146c80*/  STL [R1+0x5fe0], R7 ;  /* 0x005fe00701007387 */ /* 0x0001e20000100800 */
[----:B------:R-:W-:Y:S02]  /*146c90*/  LOP3.LUT R11, R21, 0xffff, RZ, 0xc0, !PT ;  /* 0x0000ffff150b7812 */ /* 0x000fe400078ec0ff */
[----:B------:R-:W-:Y:S02]  /*146ca0*/  LOP3.LUT R5, R8, 0xffff, RZ, 0xc0, !PT ;  /* 0x0000ffff08057812 */ /* 0x000fe400078ec0ff */
[----:B------:R-:W-:Y:S01]  /*146cb0*/  LOP3.LUT R6, R6, 0xffff, RZ, 0xc0, !PT ;  /* 0x0000ffff06067812 */ /* 0x000fe200078ec0ff */
[----:B------:R1:W-:Y:S01]  /*146cc0*/  STL [R1+0x1d70], R3 ;  /* 0x001d700301007387 */ /* 0x0003e20000100800 */
[----:B------:R-:W-:Y:S02]  /*146cd0*/  PRMT R8, R11, 0x3340, R0 ;  /* 0x000033400b087816 */ /* 0x000fe40000000000 */
[----:B0-----:R-:W-:Y:S01]  /*146ce0*/  PRMT R7, R5, 0x3340, R6 ;  /* 0x0000334005077816 */ /* 0x001fe20000000006 */
[----:B-1----:R-:W-:-:S03]  /*146cf0*/  VIADD R3, R10, UR5 ;  /* 0x000000050a037c36 */ /* 0x002fc60008000000 */
[----:B------:R-:W-:Y:S02]  /*146d00*/  PRMT R10, R7, 0x5410, R8 ;  /* 0x00005410070a7816 */ /* 0x000fe40000000008 */
[----:B------:R-:W-:Y:S02]  /*146d10*/  SHF.R.U32.HI R16, RZ, 0x8, R16 ;  /* 0x00000008ff107819 */ /* 0x000fe40000011610 */
[----:B------:R-:W-:Y:S02]  /*146d20*/  SHF.R.U32.HI R5, RZ, 0x8, R5 ;  /* 0x00000008ff057819 */ /* 0x000fe40000011605 */
[----:B------:R-:W-:Y:S02]  /*146d30*/  SHF.R.U32.HI R6, RZ, 0x8, R6 ;  /* 0x00000008ff067819 */ /* 0x000fe40000011606 */
[----:B------:R-:W-:Y:S01]  /*146d40*/  SHF.R.S32.HI R7, RZ, 0x1f, R3 ;  /* 0x0000001fff077819 */ /* 0x000fe20000011403 */
[----:B------:R-:W-:Y:S01]  /*146d50*/  STL [R1+0x1cc0], R10 ;  /* 0x001cc00a01007387 */ /* 0x000fe20000100800 */
[----:B------:R-:W-:-:S02]  /*146d60*/  LOP3.LUT R16, R16, 0xffff, RZ, 0xc0, !PT ;  /* 0x0000ffff10107812 */ /* 0x000fc400078ec0ff */
[----:B------:R-:W-:Y:S02]  /*146d70*/  LOP3.LUT R5, R5, 0xffff, RZ, 0xc0, !PT ;  /* 0x0000ffff05057812 */ /* 0x000fe400078ec0ff */
[----:B------:R-:W-:Y:S02]  /*146d80*/  LOP3.LUT R6, R6, 0xffff, RZ, 0xc0, !PT ;  /* 0x0000ffff06067812 */ /* 0x000fe400078ec0ff */
[----:B----4-:R-:W-:Y:S02]  /*146d90*/  LOP3.LUT R2, R2, 0xffff, RZ, 0xc0, !PT ;  /* 0x0000ffff02027812 */ /* 0x010fe400078ec0ff */
[----:B--2---:R-:W-:Y:S02]  /*146da0*/  IADD3 R8, P1, R3, R29, RZ ;  /* 0x0000001d03087210 */ /* 0x004fe40007f3e0ff */
[----:B------:R-:W-:Y:S01]  /*146db0*/  SHF.R.U32.HI R11, RZ, 0x8, R11 ;  /* 0x00000008ff0b7819 */ /* 0x000fe2000001160b */
[----:B------:R-:W-:Y:S02]  /*146dc0*/  ULDC UR5, c[0x0][0x248] ;  /* 0x0000920000057ab9 */ /* 0x000fe40000000800 */
[----:B------:R-:W-:-:S05]  /*146dd0*/  IMAD.X R9, R7, 0x1, R28, P1 ;  /* 0x0000000107097824 */ /* 0x000fca00008e061c */
[----:B------:R0:W-:Y:S02]  /*146de0*/  STL.64 [R1+0xdc0], R8 ;  /* 0x000dc00801007387 */ /* 0x0001e40000100a00 */
[----:B0-----:R-:W-:Y:S02]  /*146df0*/  SHF.R.U32.HI R9, RZ, 0x8, R4 ;  /* 0x00000008ff097819 */ /* 0x001fe40000011604 */
[----:B------:R-:W2:Y:S04]  /*146e00*/  LDL.LU R4, [R1+0x4d0] ;  /* 0x0004d00001047983 */ /* 0x000ea80000300800 */
[----:B------:R-:W4:Y:S04]  /*146e10*/  LDL.LU R10, [R1+0x2f8] ;  /* 0x0002f800010a7983 */ /* 0x000f280000300800 */
[----:B------:R-:W4:Y:S01]  /*146e20*/  LDL.LU R8, [R1+0x430] ;  /* 0x0004300001087983 */ /* 0x000f220000300800 */
[----:B------:R-:W-:-:S04]  /*146e30*/  LOP3.LUT R9, R9, 0xffff, RZ, 0xc0, !PT ;  /* 0x0000ffff09097812 */ /* 0x000fc800078ec0ff */
[----:B------:R-:W-:Y:S02]  /*146e40*/  PRMT R9, R9, 0x3340, R16 ;  /* 0x0000334009097816 */ /* 0x000fe40000000010 */
[----:B------:R-:W-:Y:S02]  /*146e50*/  PRMT R6, R5, 0x3340, R6 ;  /* 0x0000334005067816 */ /* 0x000fe40000000006 */
[----:B---3--:R-:W-:Y:S01]  /*146e60*/  LOP3.LUT R5, R13, 0xffff, RZ, 0xc0, !PT ;  /* 0x0000ffff0d057812 */ /* 0x008fe200078ec0ff */
[----:B------:R0:W-:Y:S04]  /*146e70*/  STL [R1+0x76c], R9 ;  /* 0x00076c0901007387 */ /* 0x0001e80000100800 */
[----:B------:R1:W-:Y:S01]  /*146e80*/  STL [R1+0x288], R6 ;  /* 0x0002880601007387 */ /* 0x0003e20000100800 */
[----:B0-----:R-:W-:-:S02]  /*146e90*/  LOP3.LUT R9, R12, 0xffff, RZ, 0xc0, !PT ;  /* 0x0000ffff0c097812 */ /* 0x001fc400078ec0ff */
[----:B------:R-:W-:Y:S02]  /*146ea0*/  PRMT R12, R2, 0x3340, R0 ;  /* 0x00003340020c7816 */ /* 0x000fe40000000000 */
[----:B-1----:R-:W-:-:S04]  /*146eb0*/  PRMT R6, R5, 0x3340, R9 ;  /* 0x0000334005067816 */ /* 0x002fc80000000009 */
[----:B------:R-:W-:Y:S02]  /*146ec0*/  PRMT R12, R6, 0x5410, R12 ;  /* 0x00005410060c7816 */ /* 0x000fe4000000000c */
[----:B------:R-:W3:Y:S04]  /*146ed0*/  LDL.LU R6, [R1+0x56c4] ;  /* 0x0056c40001067983 */ /* 0x000ee80000300800 */
[----:B------:R-:W3:Y:S04]  /*146ee0*/  LDL.LU R13, [R1+0x824] ;  /* 0x00082400010d7983 */ /* 0x000ee80000300800 */
[----:B------:R0:W-:Y:S04]  /*146ef0*/  STL [R1+0x1c9c], R12 ;  /* 0x001c9c0c01007387 */ /* 0x0001e80000100800 */
[----:B0-----:R-:W3:Y:S01]  /*146f00*/  LDL.LU R12, [R1+0xa90] ;  /* 0x000a9000010c7983 */ /* 0x001ee20000300800 */
[----:B------:R-:W-:-:S02]  /*146f10*/  SHF.R.U32.HI R5, RZ, 0x8, R5 ;  /* 0x00000008ff057819 */ /* 0x000fc40000011605 */
[----:B------:R-:W-:Y:S02]  /*146f20*/  SHF.R.U32.HI R9, RZ, 0x8, R9 ;  /* 0x00000008ff097819 */ /* 0x000fe40000011609 */
[----:B------:R-:W-:Y:S02]  /*146f30*/  IADD3 R16, P1, R3, R27, RZ ;  /* 0x0000001b03107210 */ /* 0x000fe40007f3e0ff */
[----:B------:R-:W-:Y:S02]  /*146f40*/  LOP3.LUT R11, R11, 0xffff, RZ, 0xc0, !PT ;  /* 0x0000ffff0b0b7812 */ /* 0x000fe400078ec0ff */
[----:B------:R-:W-:Y:S02]  /*146f50*/  LOP3.LUT R5, R5, 0xffff, RZ, 0xc0, !PT ;  /* 0x0000ffff05057812 */ /* 0x000fe400078ec0ff */
[----:B------:R-:W-:Y:S01]  /*146f60*/  LOP3.LUT R9, R9, 0xffff, RZ, 0xc0, !PT ;  /* 0x0000ffff09097812 */ /* 0x000fe200078ec0ff */
[----:B------:R-:W-:Y:S01]  /*146f70*/  IMAD.X R17, R7, 0x1, R26, P1 ;  /* 0x0000000107117824 */ /* 0x000fe200008e061a */
[----:B------:R-:W-:-:S02]  /*146f80*/  PRMT R11, R11, 0x3340, R0 ;  /* 0x000033400b0b7816 */ /* 0x000fc40000000000 */
[----:B------:R-:W-:Y:S02]  /*146f90*/  PRMT R9, R5, 0x3340, R9 ;  /* 0x0000334005097816 */ /* 0x000fe40000000009 */
[----:B------:R-:W-:Y:S04]  /*146fa0*/  STL.64 [R1+0xdc8], R16 ;  /* 0x000dc81001007387 */ /* 0x000fe80000100a00 */
[----:B------:R-:W-:Y:S04]  /*146fb0*/  STL [R1+0x1c8], R11 ;  /* 0x0001c80b01007387 */ /* 0x000fe80000100800 */
[----:B------:R0:W-:Y:S01]  /*146fc0*/  STL [R1+0x284], R9 ;  /* 0x0002840901007387 */ /* 0x0001e20000100800 */
[----:B--2---:R-:W-:-:S02]  /*146fd0*/  LOP3.LUT R5, R4, 0xffff, RZ, 0xc0, !PT ;  /* 0x0000ffff04057812 */ /* 0x004fc400078ec0ff */
[----:B----4-:R-:W-:Y:S02]  /*146fe0*/  LOP3.LUT R4, R10, 0xffff, RZ, 0xc0, !PT ;  /* 0x0000ffff0a047812 */ /* 0x010fe400078ec0ff */
        /* <DEDUP_REMOVED lines=8> */
[----:B------:R-:W-:Y:S01]  /*147070*/  LOP3.LUT R5, R5, 0xffff, RZ, 0xc0, !PT ;  /* 0x0000ffff05057812 */ /* 0x000fe200078ec0ff */
[----:B------:R-:W-:Y:S01]  /*147080*/  IMAD.X R11, R7, 0x1, R24, P1 ;  /* 0x00000001070b7824 */ /* 0x000fe200008e0618 */
[----:B------:R-:W2:Y:S01]  /*147090*/  LDL.LU R17, [R1+0x49c] ;  /* 0x00049c0001117983 */ /* 0x000ea20000300800 */
[----:B0-----:R-:W-:-:S04]  /*1470a0*/  SHF.R.U32.HI R9, RZ, 0x8, R8 ;  /* 0x00000008ff097819 */ /* 0x001fc80000011608 */
[----:B------:R-:W-:Y:S02]  /*1470b0*/  LOP3.LUT R9, R9, 0xffff, RZ, 0xc0, !PT ;  /* 0x0000ffff09097812 */ /* 0x000fe400078ec0ff */
[----:B------:R-:W-:Y:S01]  /*1470c0*/  LOP3.LUT R4, R4, 0xffff, RZ, 0xc0, !PT ;  /* 0x0000ffff04047812 */ /* 0x000fe200078ec0ff */
[----:B------:R0:W-:Y:S04]  /*1470d0*/  STL.64 [R1+0xdb8], R10 ;  /* 0x000db80a01007387 */ /* 0x0001e80000100a00 */
[----:B------:R-:W4:Y:S01]  /*1470e0*/  LDL.LU R8, [R1+0x28c] ;  /* 0x00028c0001087983 */ /* 0x000f220000300800 */
[----:B------:R-:W-:Y:S02]  /*1470f0*/  PRMT R9, R5, 0x3340, R9 ;  /* 0x0000334005097816 */ /* 0x000fe40000000009 */
[----:B------:R-:W-:-:S02]  /*147100*/  PRMT R4, R4, 0x3340, R0 ;  /* 0x0000334004047816 */ /* 0x000fc40000000000 */
[----:B---3--:R-:W-:Y:S02]  /*147110*/  LOP3.LUT R5, R6, 0xffff, RZ, 0xc0, !PT ;  /* 0x0000ffff06057812 */ /* 0x008fe400078ec0ff */
[----:B------:R-:W-:Y:S01]  /*147120*/  IADD3 R20, P1, R3, R23, RZ ;  /* 0x0000001703147210 */ /* 0x000fe20007f3e0ff */
[----:B0-----:R-:W3:Y:S04]  /*147130*/  LDL.LU R11, [R1+0x3a4] ;  /* 0x0003a400010b7983 */ /* 0x001ee80000300800 */
[----:B------:R0:W-:Y:S01]  /*147140*/  STL [R1+0x280], R9 ;  /* 0x0002800901007387 */ /* 0x0001e20000100800 */
[----:B------:R-:W-:-:S03]  /*147150*/  LOP3.LUT R12, R12, 0xffff, RZ, 0xc0, !PT ;  /* 0x0000ffff0c0c7812 */ /* 0x000fc600078ec0ff */
[----:B------:R1:W-:Y:S01]  /*147160*/  STL [R1+0x1c0], R4 ;  /* 0x0001c00401007387 */ /* 0x0003e20000100800 */
[----:B0-----:R-:W-:Y:S02]  /*147170*/  LOP3.LUT R9, R13, 0xffff, RZ, 0xc0, !PT ;  /* 0x0000ffff0d097812 */ /* 0x001fe400078ec0ff */
[----:B-1----:R-:W-:Y:S02]  /*147180*/  PRMT R4, R5, 0x3340, R12 ;  /* 0x0000334005047816 */ /* 0x002fe4000000000c */
[----:B------:R-:W-:Y:S01]  /*147190*/  PRMT R6, R9, 0x3340, R0 ;  /* 0x0000334009067816 */ /* 0x000fe20000000000 */
[----:B------:R-:W-:-:S03]  /*1471a0*/  IMAD.X R21, R7, 0x1, R22, P1 ;  /* 0x0000000107157824 */ /* 0x000fc600008e0616 */
[----:B------:R-:W-:-:S05]  /*1471b0*/  PRMT R4, R4, 0x5410, R6 ;  /* 0x0000541004047816 */ /* 0x000fca0000000006 */
[----:B------:R-:W-:Y:S04]  /*1471c0*/  STL [R1+0x1c08], R4 ;  /* 0x001c080401007387 */ /* 0x000fe80000100800 */
[----:B------:R0:W-:Y:S01]  /*1471d0*/  STL.64 [R1+0xda8], R20 ;  /* 0x000da81401007387 */ /* 0x0001e20000100a00 */
[----:B------:R-:W-:Y:S02]  /*1471e0*/  SHF.R.U32.HI R16, RZ, 0x8, R12 ;  /* 0x00000008ff107819 */ /* 0x000fe4000001160c */
[----:B0-----:R-:W-:Y:S01]  /*1471f0*/  SHF.R.U32.HI R21, RZ, 0x8, R2 ;  /* 0x00000008ff157819 */ /* 0x001fe20000011602 */
[----:B------:R-:W3:Y:S04]  /*147200*/  LDL.LU R20, [R1+0x61f4] ;  /* 0x0061f40001147983 */ /* 0x000ee80000300800 */
[----:B------:R-:W3:Y:S04]  /*147210*/  LDL.LU R4, [R1+0x56d0] ;  /* 0x0056d00001047983 */ /* 0x000ee80000300800 */
[----:B------:R-:W3:Y:S01]  /*147220*/  LDL.LU R10, [R1+0x834] ;  /* 0x00083400010a7983 */ /* 0x000ee20000300800 */
[----:B------:R-:W-:-:S03]  /*147230*/  LOP3.LUT R21, R21, 0xffff, RZ, 0xc0, !PT ;  /* 0x0000ffff15157812 */ /* 0x000fc600078ec0ff */
[----:B------:R-:W3:Y:S04]  /*147240*/  LDL.LU R6, [R1+0xa94] ;  /* 0x000a940001067983 */ /* 0x000ee80000300800 */
[----:B------:R-:W3:Y:S04]  /*147250*/  LDL.LU R13, [R1+0x56ac] ;  /* 0x0056ac00010d7983 */ /* 0x000ee80000300800 */
[----:B------:R-:W3:Y:S01]  /*147260*/  LDL.LU R2, [R1+0x7bc] ;  /* 0x0007bc0001027983 */ /* 0x000ee20000300800 */
[----:B------:R-:W-:-:S03]  /*147270*/  PRMT R21, R21, 0x3340, R0 ;  /* 0x0000334015157816 */ /* 0x000fc60000000000 */
[----:B------:R-:W3:Y:S04]  /*147280*/  LDL.LU R12, [R1+0x8ac] ;  /* 0x0008ac00010c7983 */ /* 0x000ee80000300800 */
[----:B------:R0:W-:Y:S04]  /*147290*/  STL [R1+0x180], R21 ;  /* 0x0001801501007387 */ /* 0x0001e80000100800 */
[----:B0-----:R-:W3:Y:S01]  /*1472a0*/  LDL.LU R21, [R1+0x61f0] ;  /* 0x0061f00001157983 */ /* 0x001ee20000300800 */
[----:B------:R-:W-:Y:S02]  /*1472b0*/  SHF.R.U32.HI R5, RZ, 0x8, R5 ;  /* 0x00000008ff057819 */ /* 0x000fe40000011605 */
[----:B------:R-:W-:-:S02]  /*1472c0*/  LOP3.LUT R16, R16, 0xffff, RZ, 0xc0, !PT ;  /* 0x0000ffff10107812 */ /* 0x000fc400078ec0ff */
[----:B------:R-:W-:-:S04]  /*1472d0*/  LOP3.LUT R5, R5, 0xffff, RZ, 0xc0, !PT ;  /* 0x0000ffff05057812 */ /* 0x000fc800078ec0ff */
[----:B------:R-:W-:-:S05]  /*1472e0*/  PRMT R16, R5, 0x3340, R16 ;  /* 0x0000334005107816 */ /* 0x000fca0000000010 */
[----:B------:R0:W-:Y:S01]  /*1472f0*/  STL [R1+0x630], R16 ;  /* 0x0006301001007387 */ /* 0x0001e20000100800 */
[----:B------:R-:W-:-:S04]  /*147300*/  SHF.R.U32.HI R9, RZ, 0x8, R9 ;  /* 0x00000008ff097819 */ /* 0x000fc80000011609 */
[----:B------:R-:W-:-:S04]  /*147310*/  LOP3.LUT R9, R9, 0xffff, RZ, 0xc0, !PT ;  /* 0x0000ffff09097812 */ /* 0x000fc800078ec0ff */
[----:B------:R-:W-:Y:S02]  /*147320*/  PRMT R9, R9, 0x3340, R0 ;  /* 0x0000334009097816 */ /* 0x000fe40000000000 */
[----:B--2---:R-:W-:Y:S02]  /*147330*/  LOP3.LUT R5, R17, 0xffff, RZ, 0xc0, !PT ;  /* 0x0000ffff11057812 */ /* 0x004fe400078ec0ff */
[----:B----4-:R-:W-:-:S04]  /*147340*/  LOP3.LUT R8, R8, 0xffff, RZ, 0xc0, !PT ;  /* 0x0000ffff08087812 */ /* 0x010fc800078ec0ff */
[----:B------:R-:W-:Y:S02]  /*147350*/  PRMT R17, R8, 0x3340, R0 ;  /* 0x0000334008117816 */ /* 0x000fe40000000000 */
[----:B---3--:R-:W-:Y:S01]  /*147360*/  LOP3.LUT R11, R11, 0xffff, RZ, 0xc0, !PT ;  /* 0x0000ffff0b0b7812 */ /* 0x008fe200078ec0ff */
[----:B------:R1:W-:Y:S03]  /*147370*/  STL [R1+0x5fe4], R8 ;  /* 0x005fe40801007387 */ /* 0x0003e60000100800 */
[----:B0-----:R-:W-:Y:S02]  /*147380*/  PRMT R16, R5, 0x3340, R11 ;  /* 0x0000334005107816 */ /* 0x001fe4000000000b */
[----:B------:R-:W-:Y:S02]  /*147390*/  SHF.R.U32.HI R5, RZ, 0x8, R5 ;  /* 0x00000008ff057819 */ /* 0x000fe40000011605 */
[----:B-1----:R-:W-:-:S05]  /*1473a0*/  PRMT R8, R16, 0x5410, R17 ;  /* 0x0000541010087816 */ /* 0x002fca0000000011 */
[----:B------:R0:W-:Y:S01]  /*1473b0*/  STL [R1+0x1c18], R8 ;  /* 0x001c180801007387 */ /* 0x0001e20000100800 */
[----:B------:R-:W-:Y:S02]  /*1473c0*/  LOP3.LUT R5, R5, 0xffff, RZ, 0xc0, !PT ;  /* 0x0000ffff05057812 */ /* 0x000fe400078ec0ff */
[----:B0-----:R-:W-:-:S04]  /*1473d0*/  SHF.R.U32.HI R8, RZ, 0x8, R11 ;  /* 0x00000008ff087819 */ /* 0x001fc8000001160b */
[----:B------:R-:W-:-:S04]  /*1473e0*/  LOP3.LUT R8, R8, 0xffff, RZ, 0xc0, !PT ;  /* 0x0000ffff08087812 */ /* 0x000fc800078ec0ff */
[----:B------:R-:W-:Y:S02]  /*1473f0*/  PRMT R8, R5, 0x3340, R8 ;  /* 0x0000334005087816 */ /* 0x000fe40000000008 */
[----:B------:R-:W-:Y:S02]  /*147400*/  LOP3.LUT R5, R10, 0xffff, RZ, 0xc0, !PT ;  /* 0x0000ffff0a057812 */ /* 0x000fe400078ec0ff */
[----:B------:R-:W-:Y:S02]  /*147410*/  LOP3.LUT R11, R13, 0xffff, RZ, 0xc0, !PT ;  /* 0x0000ffff0d0b7812 */ /* 0x000fe400078ec0ff */
[----:B------:R-:W-:Y:S01]  /*147420*/  IADD3 R16, P1, R3, R21, RZ ;  /* 0x0000001503107210 */ /* 0x000fe20007f3e0ff */
[----:B------:R0:W-:Y:S04]  /*147430*/  STL.64 [R1+0x61e0], R20 ;  /* 0x0061e01401007387 */ /* 0x0001e80000100a00 */
[----:B------:R-:W-:-:S05]  /*147440*/  IMAD.X R17, R7, 0x1, R20, P1 ;  /* 0x0000000107117824 */ /* 0x000fca00008e0614 */
[----:B------:R-:W-:Y:S04]  /*147450*/  STL.64 [R1+0xd90], R16 ;  /* 0x000d901001007387 */ /* 0x000fe80000100a00 */
[----:B------:R-:W-:Y:S01]  /*147460*/  STL [R1+0x3a4], R9 ;  /* 0x0003a40901007387 */ /* 0x000fe20000100800 */
[----:B0-----:R-:W-:Y:S02]  /*147470*/  LOP3.LUT R20, R4, 0xffff, RZ, 0xc0, !PT ;  /* 0x0000ffff04147812 */ /* 0x001fe400078ec0ff */
[----:B------:R-:W-:Y:S01]  /*147480*/  LOP3.LUT R21, R6, 0xffff, RZ, 0xc0, !PT ;  /* 0x0000ffff06157812 */ /* 0x000fe200078ec0ff */
[----:B------:R0:W-:Y:S01]  /*147490*/  STL [R1+0x700], R8 ;  /* 0x0007000801007387 */ /* 0x0001e20000100800 */
[----:B------:R-:W-:Y:S02]  /*1474a0*/  PRMT R4, R5, 0x3340, R0 ;  /* 0x0000334005047816 */ /* 0x000fe40000000000 */
[----:B------:R-:W-:-:S02]  /*1474b0*/  LOP3.LUT R13, R12, 0xffff, RZ, 0xc0, !PT ;  /* 0x0000ffff0c0d7812 */ /* 0x000fc400078ec0ff */
[----:B0-----:R-:W-:Y:S02]  /*1474c0*/  LOP3.LUT R8, R2, 0xffff, RZ, 0xc0, !PT ;  /* 0x0000ffff02087812 */ /* 0x001fe400078ec0ff */
[----:B------:R-:W-:-:S04]  /*1474d0*/  PRMT R2, R20, 0x3340, R21 ;  /* 0x0000334014027816 */ /* 0x000fc80000000015 */
[----:B------:R-:W-:Y:S02]  /*1474e0*/  PRMT R6, R2, 0x5410, R4 ;  /* 0x0000541002067816 */ /* 0x000fe40000000004 */
[----:B------:R-:W-:Y:S02]  /*1474f0*/  PRMT R4, R8, 0x3340, R0 ;  /* 0x0000334008047816 */ /* 0x000fe40000000000 */
[----:B------:R-:W-:Y:S02]  /*147500*/  PRMT R2, R11, 0x3340, R13 ;  /* 0x000033400b027816 */ /* 0x000fe4000000000d */
[----:B------:R-:W-:Y:S02]  /*147510*/  IADD3 R16, P1, R3, R19, RZ ;  /* 0x0000001303107210 */ /* 0x000fe40007f3e0ff */
[----:B------:R-:W-:Y:S01]  /*147520*/  PRMT R4, R2, 0x5410, R4 ;  /* 0x0000541002047816 */ /* 0x000fe20000000004 */
[----:B------:R0:W-:Y:S04]  /*147530*/  STL [R1+0x1bbc], R6 ;  /* 0x001bbc0601007387 */ /* 0x0001e80000100800 */
[----:B------:R-:W2:Y:S04]  /*147540*/  LDL.LU R9, [R1+0x4e8] ;  /* 0x0004e80001097983 */ /* 0x000ea80000300800 */
[----:B------:R-:W3:Y:S01]  /*147550*/  LDL.LU R2, [R1+0x318] ;  /* 0x0003180001027983 */ /* 0x000ee20000300800 */
[----:B------:R-:W-:-:S03]  /*147560*/  IMAD.X R17, R7, 0x1, R18, P1 ;  /* 0x0000000107117824 */ /* 0x000fc600008e0612 */
[----:B------:R-:W-:Y:S04]  /*147570*/  STL [R1+0x1ba8], R4 ;  /* 0x001ba80401007387 */ /* 0x000fe80000100800 */
[----:B------:R-:W4:Y:S04]  /*147580*/  LDL.LU R10, [R1+0x44c] ;  /* 0x00044c00010a7983 */ /* 0x000f280000300800 */
[----:B0-----:R-:W4:Y:S04]  /*147590*/  LDL.LU R6, [R1+0x56b4] ;  /* 0x0056b40001067983 */ /* 0x001f280000300800 */
[----:B------:R-:W4:Y:S04]  /*1475a0*/  LDL.LU R12, [R1+0x7d0] ;  /* 0x0007d000010c7983 */ /* 0x000f280000300800 */
[----:B------:R0:W-:Y:S04]  /*1475b0*/  STL.64 [R1+0xd78], R16 ;  /* 0x000d781001007387 */ /* 0x0001e80000100a00 */
[----:B0-----:R-:W2:Y:S04]  /*1475c0*/  LDL.LU.64 R16, [R1+0x61e8] ;  /* 0x0061e80001107983 */ /* 0x001ea80000300a00 */
[----:B------:R-:W4:Y:S01]  /*1475d0*/  LDL.LU R4, [R1+0x8cc] ;  /* 0x0008cc0001047983 */ /* 0x000f220000300800 */
[----:B------:R-:W-:-:S02]  /*1475e0*/  SHF.R.U32.HI R20, RZ, 0x8, R20 ;  /* 0x00000008ff147819 */ /* 0x000fc40000011614 */
[----:B------:R-:W-:Y:S02]  /*1475f0*/  SHF.R.U32.HI R21, RZ, 0x8, R21 ;  /* 0x00000008ff157819 */ /* 0x000fe40000011615 */
[----:B------:R-:W-:Y:S02]  /*147600*/  SHF.R.U32.HI R11, RZ, 0x8, R11 ;  /* 0x00000008ff0b7819 */ /* 0x000fe4000001160b */
[----:B------:R-:W-:Y:S02]  /*147610*/  SHF.R.U32.HI R13, RZ, 0x8, R13 ;  /* 0x00000008ff0d7819 */ /* 0x000fe4000001160d */
[----:B------:R-:W-:Y:S02]  /*147620*/  LOP3.LUT R20, R20, 0xffff, RZ, 0xc0, !PT ;  /* 0x0000ffff14147812 */ /* 0x000fe400078ec0ff */
[----:B------:R-:W-:Y:S02]  /*147630*/  LOP3.LUT R21, R21, 0xffff, RZ, 0xc0, !PT ;  /* 0x0000ffff15157812 */ /* 0x000fe400078ec0ff */
[----:B------:R-:W-:-:S02]  /*147640*/  LOP3.LUT R11, R11, 0xffff, RZ, 0xc0, !PT ;  /* 0x0000ffff0b0b7812 */ /* 0x000fc400078ec0ff */
[----:B------:R-:W-:Y:S02]  /*147650*/  LOP3.LUT R13, R13, 0xffff, RZ, 0xc0, !PT ;  /* 0x0000ffff0d0d7812 */ /* 0x000fe400078ec0ff */
[----:B------:R-:W-:Y:S02]  /*147660*/  PRMT R21, R20, 0x3340, R21 ;  /* 0x0000334014157816 */ /* 0x000fe40000000015 */
[----:B------:R-:W-:Y:S02]  /*147670*/  PRMT R11, R11, 0x3340, R13 ;  /* 0x000033400b0b7816 */ /* 0x000fe4000000000d */
[----:B------:R-:W-:Y:S01]  /*147680*/  SHF.R.U32.HI R8, RZ, 0x8, R8 ;  /* 0x00000008ff087819 */ /* 0x000fe20000011608 */
[----:B------:R0:W-:Y:S04]  /*147690*/  STL [R1+0x62c], R21 ;  /* 0x00062c1501007387 */ /* 0x0001e80000100800 */
[----:B------:R-:W-:Y:S01]  /*1476a0*/  STL [R1+0x408], R11 ;  /* 0x0004080b01007387 */ /* 0x000fe20000100800 */
[----:B------:R-:W-:-:S02]  /*1476b0*/  LOP3.LUT R8, R8, 0xffff, RZ, 0xc0, !PT ;  /* 0x0000ffff08087812 */ /* 0x000fc400078ec0ff */
[----:B------:R-:W-:Y:S02]  /*1476c0*/  SHF.R.U32.HI R5, RZ, 0x8, R5 ;  /* 0x00000008ff057819 */ /* 0x000fe40000011605 */
[----:B------:R-:W-:Y:S02]  /*1476d0*/  PRMT R8, R8, 0x3340, R0 ;  /* 0x0000334008087816 */ /* 0x000fe40000000000 */
[----:B--2---:R-:W-:-:S05]  /*1476e0*/  IADD3 R20, P1, R3, R17, RZ ;  /* 0x0000001103147210 */ /* 0x004fca0007f3e0ff */
[----:B0-----:R-:W-:-:S05]  /*1476f0*/  IMAD.X R21, R7, 0x1, R15, P1 ;  /* 0x0000000107157824 */ /* 0x001fca00008e060f */
[----:B------:R0:W-:Y:S04]  /*147700*/  STL.64 [R1+0xd70], R20 ;  /* 0x000d701401007387 */ /* 0x0001e80000100a00 */
[----:B------:R1:W-:Y:S01]  /*147710*/  STL [R1+0x39c], R8 ;  /* 0x00039c0801007387 */ /* 0x0003e20000100800 */
[----:B0-----:R-:W-:-:S05]  /*147720*/  IADD3 R20, P1, R3, R16, RZ ;  /* 0x0000001003147210 */ /* 0x001fca0007f3e0ff */
[----:B------:R-:W-:Y:S01]  /*147730*/  IMAD.X R21, R7, 0x1, R14, P1 ;  /* 0x0000000107157824 */ /* 0x000fe200008e060e */
[----:B------:R-:W-:Y:S02]  /*147740*/  LOP3.LUT R7, R5, 0xffff, RZ, 0xc0, !PT ;  /* 0x0000ffff05077812 */ /* 0x000fe400078ec0ff */
[----:B------:R-:W2:Y:S04]  /*147750*/  LDL.LU R5, [R1+0x314] ;  /* 0x0003140001057983 */ /* 0x000ea80000300800 */
[----:B------:R-:W-:Y:S04]  /*147760*/  STL.64 [R1+0xd88], R20 ;  /* 0x000d881401007387 */ /* 0x000fe80000100a00 */
[----:B------:R-:W2:Y:S04]  /*147770*/  LDL.LU R11, [R1+0x650] ;  /* 0x00065000010b7983 */ /* 0x000ea80000300800 */
[----:B------:R-:W2:Y:S01]  /*147780*/  LDL.LU R13, [R1+0x448] ;  /* 0x00044800010d7983 */ /* 0x000ea20000300800 */
[----:B-1----:R-:W-:-:S02]  /*147790*/  PRMT R8, R7, 0x3340, R0 ;  /* 0x0000334007087816 */ /* 0x002fc40000000000 */
[----:B------:R-:W-:Y:S02]  /*1477a0*/  LOP3.LUT R7, R9, 0xffff, RZ, 0xc0, !PT ;  /* 0x0000ffff09077812 */ /* 0x000fe400078ec0ff */
[----:B---3--:R-:W-:Y:S01]  /*1477b0*/  LOP3.LUT R2, R2, 0xffff, RZ, 0xc0, !PT ;  /* 0x0000ffff02027812 */ /* 0x008fe200078ec0ff */
[----:B------:R4:W-:Y:S02]  /*1477c0*/  STL [R1+0x398], R8 ;  /* 0x0003980801007387 */ /* 0x0009e40000100800 */
[----:B----4-:R-:W-:Y:S02]  /*1477d0*/  LOP3.LUT R8, R10, 0xffff, RZ, 0xc0, !PT ;  /* 0x0000ffff0a087812 */ /* 0x010fe400078ec0ff */
[----:B------:R-:W-:Y:S02]  /*1477e0*/  LOP3.LUT R10, R12, 0xffff, RZ, 0xc0, !PT ;  /* 0x0000ffff0c0a7812 */ /* 0x000fe400078ec0ff */
[----:B------:R-:W-:Y:S02]  /*1477f0*/  PRMT R12, R2, 0x3340, R0 ;  /* 0x00003340020c7816 */ /* 0x000fe40000000000 */
[----:B------:R-:W-:-:S02]  /*147800*/  PRMT R9, R7, 0x3340, R8 ;  /* 0x0000334007097816 */ /* 0x000fc40000000008 */
[----:B------:R-:W-:Y:S02]  /*147810*/  LOP3.LUT R6, R6, 0xffff, RZ, 0xc0, !PT ;  /* 0x0000ffff06067812 */ /* 0x000fe400078ec0ff */
[----:B------:R-:W-:Y:S02]  /*147820*/  LOP3.LUT R4, R4, 0xffff, RZ, 0xc0, !PT ;  /* 0x0000ffff04047812 */ /* 0x000fe400078ec0ff */
[----:B------:R-:W-:Y:S01]  /*147830*/  PRMT R9, R9, 0x5410, R12 ;  /* 0x0000541009097816 */ /* 0x000fe2000000000c */
[----:B------:R-:W-:Y:S01]  /*147840*/  STL [R1+0x5fe8], R10 ;  /* 0x005fe80a01007387 */ /* 0x000fe20000100800 */
[----:B------:R-:W-:-:S03]  /*147850*/  PRMT R12, R10, 0x3340, R0 ;  /* 0x000033400a0c7816 */ /* 0x000fc60000000000 */
[----:B------:R0:W-:Y:S02]  /*147860*/  STL [R1+0x1b5c], R9 ;  /* 0x001b5c0901007387 */ /* 0x0001e40000100800 */
[--C-:B0-----:R-:W-:Y:S02]  /*147870*/  PRMT R9, R6, 0x3340, R4.reuse ;  /* 0x0000334006097816 */ /* 0x101fe40000000004 */
[----:B------:R-:W-:Y:S02]  /*147880*/  SHF.R.U32.HI R4, RZ, 0x8, R4 ;  /* 0x00000008ff047819 */ /* 0x000fe40000011604 */
[----:B------:R-:W-:Y:S02]  /*147890*/  SHF.R.U32.HI R6, RZ, 0x8, R6 ;  /* 0x00000008ff067819 */ /* 0x000fe40000011606 */
[----:B------:R-:W-:Y:S02]  /*1478a0*/  PRMT R9, R9, 0x5410, R12 ;  /* 0x0000541009097816 */ /* 0x000fe4000000000c */
[----:B------:R-:W-:-:S02]  /*1478b0*/  LOP3.LUT R12, R4, 0xffff, RZ, 0xc0, !PT ;  /* 0x0000ffff040c7812 */ /* 0x000fc400078ec0ff */
[----:B------:R-:W-:Y:S01]  /*1478c0*/  LOP3.LUT R10, R6, 0xffff, RZ, 0xc0, !PT ;  /* 0x0000ffff060a7812 */ /* 0x000fe200078ec0ff */
[----:B------:R0:W-:Y:S04]  /*1478d0*/  STL [R1+0x1b74], R9 ;  /* 0x001b740901007387 */ /* 0x0001e80000100800 */
[----:B0-----:R-:W3:Y:S04]  /*1478e0*/  LDL.LU R9, [R1+0x4a4] ;  /* 0x0004a40001097983 */ /* 0x001ee80000300800 */
[----:B------:R-:W4:Y:S04]  /*1478f0*/  LDL.LU R4, [R1+0x294] ;  /* 0x0002940001047983 */ /* 0x000f280000300800 */
[----:B------:R-:W4:Y:S01]  /*147900*/  LDL.LU R6, [R1+0x3b8] ;  /* 0x0003b80001067983 */ /* 0x000f220000300800 */
[----:B------:R-:W-:-:S02]  /*147910*/  SHF.R.U32.HI R7, RZ, 0x8, R7 ;  /* 0x00000008ff077819 */ /* 0x000fc40000011607 */
[----:B------:R-:W-:Y:S02]  /*147920*/  SHF.R.U32.HI R8, RZ, 0x8, R8 ;  /* 0x00000008ff087819 */ /* 0x000fe40000011608 */
[----:B------:R-:W-:Y:S02]  /*147930*/  LOP3.LUT R7, R7, 0xffff, RZ, 0xc0, !PT ;  /* 0x0000ffff07077812 */ /* 0x000fe400078ec0ff */
[----:B------:R-:W-:Y:S02]  /*147940*/  LOP3.LUT R8, R8, 0xffff, RZ, 0xc0, !PT ;  /* 0x0000ffff08087812 */ /* 0x000fe400078ec0ff */
[----:B------:R-:W-:Y:S02]  /*147950*/  PRMT R10, R10, 0x3340, R12 ;  /* 0x000033400a0a7816 */ /* 0x000fe4000000000c */
[----:B------:R-:W-:-:S05]  /*147960*/  PRMT R12, R7, 0x3340, R8 ;  /* 0x00003340070c7816 */ /* 0x000fca0000000008 */
[----:B------:R-:W-:Y:S04]  /*147970*/  STL [R1+0x5fec], R12 ;  /* 0x005fec0c01007387 */ /* 0x000fe80000100800 */
[----:B------:R0:W-:Y:S01]  /*147980*/  STL [R1+0x6fc], R10 ;  /* 0x0006fc0a01007387 */ /* 0x0001e20000100800 */
[----:B--2---:R-:W-:Y:S02]  /*147990*/  LOP3.LUT R7, R5, 0xffff, RZ, 0xc0, !PT ;  /* 0x0000ffff05077812 */ /* 0x004fe400078ec0ff */
[----:B------:R-:W-:Y:S02]  /*1479a0*/  LOP3.LUT R8, R11, 0xffff, RZ, 0xc0, !PT ;  /* 0x0000ffff0b087812 */ /* 0x000fe400078ec0ff */
[----:B0-----:R-:W-:Y:S01]  /*1479b0*/  LOP3.LUT R10, R13, 0xffff, RZ, 0xc0, !PT ;  /* 0x0000ffff0d0a7812 */ /* 0x001fe200078ec0ff */
[----:B------:R-:W-:Y:S01]  /*1479c0*/  VIADD R5, R3, UR5 ;  /* 0x0000000503057c36 */ /* 0x000fe20008000000 */
[----:B------:R-:W-:-:S02]  /*1479d0*/  PRMT R11, R7, 0x3340, R0 ;  /* 0x00003340070b7816 */ /* 0x000fc40000000000 */
[----:B------:R-:W-:Y:S02]  /*1479e0*/  SHF.R.U32.HI R2, RZ, 0x8, R2 ;  /* 0x00000008ff027819 */ /* 0x000fe40000011602 */
[----:B------:R-:W-:Y:S01]  /*1479f0*/  PRMT R3, R8, 0x3340, R10 ;  /* 0x0000334008037816 */ /* 0x000fe2000000000a */
[----:B------:R-:W-:-:S03]  /*147a00*/  ULDC UR5, c[0x0][0x248] ;  /* 0x0000920000057ab9 */ /* 0x000fc60000000800 */
[----:B------:R-:W-:-:S05]  /*147a10*/  PRMT R3, R3, 0x5410, R11 ;  /* 0x0000541003037816 */ /* 0x000fca000000000b */
[----:B------:R0:W-:Y:S04]  /*147a20*/  STL [R1+0x1b50], R3 ;  /* 0x001b500301007387 */ /* 0x0001e80000100800 */
[----:B0-----:R-:W2:Y:S04]  /*147a30*/  LDL.LU R3, [R1+0x56e8] ;  /* 0x0056e80001037983 */ /* 0x001ea80000300800 */
[----:B------:R-:W2:Y:S04]  /*147a40*/  LDL.LU R11, [R1+0x880] ;  /* 0x00088000010b7983 */ /* 0x000ea80000300800 */
[----:B------:R-:W2:Y:S01]  /*147a50*/  LDL.LU R13, [R1+0xaa0] ;  /* 0x000aa000010d7983 */ /* 0x000ea20000300800 */
[----:B------:R-:W-:-:S02]  /*147a60*/  SHF.R.U32.HI R8, RZ, 0x8, R8 ;  /* 0x00000008ff087819 */ /* 0x000fc40000011608 */
[----:B------:R-:W-:Y:S02]  /*147a70*/  SHF.R.U32.HI R10, RZ, 0x8, R10 ;  /* 0x00000008ff0a7819 */ /* 0x000fe4000001160a */
[----:B------:R-:W-:Y:S02]  /*147a80*/  SHF.R.S32.HI R12, RZ, 0x1f, R5 ;  /* 0x0000001fff0c7819 */ /* 0x000fe40000011405 */
        /* <DEDUP_REMOVED lines=8> */
[----:B------:R4:W-:Y:S04]  /*147b10*/  STL [R1+0x5ff0], R2 ;  /* 0x005ff00201007387 */ /* 0x0009e80000100800 */
[----:B------:R0:W-:Y:S01]  /*147b20*/  STL [R1+0x684], R10 ;  /* 0x0006840a01007387 */ /* 0x0001e20000100800 */
[----:B---3--:R-:W-:-:S02]  /*147b30*/  LOP3.LUT R8, R9, 0xffff, RZ, 0xc0, !PT ;  /* 0x0000ffff09087812 */ /* 0x008fc400078ec0ff */
[----:B----4-:R-:W-:Y:S02]  /*147b40*/  LOP3.LUT R2, R4, 0xffff, RZ, 0xc0, !PT ;  /* 0x0000ffff04027812 */ /* 0x010fe400078ec0ff */
[----:B0-----:R-:W-:Y:S02]  /*147b50*/  LOP3.LUT R10, R6, 0xffff, RZ, 0xc0, !PT ;  /* 0x0000ffff060a7812 */ /* 0x001fe400078ec0ff */
[----:B------:R-:W-:Y:S02]  /*147b60*/  PRMT R6, R2, 0x3340, R0 ;  /* 0x0000334002067816 */ /* 0x000fe40000000000 */
[----:B------:R-:W-:-:S04]  /*147b70*/  PRMT R4, R8, 0x3340, R10 ;  /* 0x0000334008047816 */ /* 0x000fc8000000000a */
[----:B------:R-:W-:-:S05]  /*147b80*/  PRMT R4, R4, 0x5410, R6 ;  /* 0x0000541004047816 */ /* 0x000fca0000000006 */
[----:B------:R0:W-:Y:S04]  /*147b90*/  STL [R1+0x1b4c], R4 ;  /* 0x001b4c0401007387 */ /* 0x0001e80000100800 */
[----:B------:R-:W3:Y:S04]  /*147ba0*/  LDL.LU R9, [R1+0x4ac] ;  /* 0x0004ac0001097983 */ /* 0x000ee80000300800 */
[----:B0-----:R-:W4:Y:S04]  /*147bb0*/  LDL.LU R4, [R1+0x29c] ;  /* 0x00029c0001047983 */ /* 0x001f280000300800 */
[----:B------:R-:W4:Y:S01]  /*147bc0*/  LDL.LU R6, [R1+0x3c0] ;  /* 0x0003c00001067983 */ /* 0x000f220000300800 */
[----:B------:R-:W-:-:S02]  /*147bd0*/  SHF.R.U32.HI R8, RZ, 0x8, R8 ;  /* 0x00000008ff087819 */ /* 0x000fc40000011608 */
[----:B------:R-:W-:Y:S02]  /*147be0*/  SHF.R.U32.HI R10, RZ, 0x8, R10 ;  /* 0x00000008ff0a7819 */ /* 0x000fe4000001160a */
[----:B------:R-:W-:Y:S02]  /*147bf0*/  IADD3 R20, P1, R5, R27, RZ ;  /* 0x0000001b05147210 */ /* 0x000fe40007f3e0ff */
[----:B------:R-:W-:Y:S02]  /*147c00*/  SHF.R.U32.HI R2, RZ, 0x8, R2 ;  /* 0x00000008ff027819 */ /* 0x000fe40000011602 */
[----:B------:R-:W-:Y:S02]  /*147c10*/  LOP3.LUT R8, R8, 0xffff, RZ, 0xc0, !PT ;  /* 0x0000ffff08087812 */ /* 0x000fe400078ec0ff */
[----:B------:R-:W-:Y:S01]  /*147c20*/  LOP3.LUT R10, R10, 0xffff, RZ, 0xc0, !PT ;  /* 0x0000ffff0a0a7812 */ /* 0x000fe200078ec0ff */
[----:B------:R-:W-:Y:S01]  /*147c30*/  IMAD.X R21, R12, 0x1, R26, P1 ;  /* 0x000000010c157824 */ /* 0x000fe200008e061a */
[----:B------:R-:W-:-:S02]  /*147c40*/  LOP3.LUT R2, R2, 0xffff, RZ, 0xc0, !PT ;  /* 0x0000ffff02027812 */ /* 0x000fc400078ec0ff */
[----:B------:R-:W-:Y:S02]  /*147c50*/  PRMT R8, R8, 0x3340, R10 ;  /* 0x0000334008087816 */ /* 0x000fe4000000000a */
[----:B------:R-:W-:Y:S01]  /*147c60*/  STL.64 [R1+0xd08], R20 ;  /* 0x000d081401007387 */ /* 0x000fe20000100a00 */
[----:B------:R-:W-:-:S03]  /*147c70*/  PRMT R10, R2, 0x3340, R0 ;  /* 0x00003340020a7816 */ /* 0x000fc60000000000 */
[----:B------:R0:W-:Y:S04]  /*147c80*/  STL [R1+0x650], R8 ;  /* 0x0006500801007387 */ /* 0x0001e80000100800 */
[----:B------:R1:W-:Y:S04]  /*147c90*/  STL [R1+0x3cc], R10 ;  /* 0x0003cc0a01007387 */ /* 0x0003e80000100800 */
[----:B------:R-:W-:Y:S01]  /*147ca0*/  STL [R1+0x61d8], R25 ;  /* 0x0061d81901007387 */ /* 0x000fe20000100800 */
[----:B--2---:R-:W-:Y:S02]  /*147cb0*/  LOP3.LUT R2, R3, 0xffff, RZ, 0xc0, !PT ;  /* 0x0000ffff03027812 */ /* 0x004fe400078ec0ff */
[----:B0-----:R-:W-:-:S02]  /*147cc0*/  LOP3.LUT R8, R11, 0xffff, RZ, 0xc0, !PT ;  /* 0x0000ffff0b087812 */ /* 0x001fc400078ec0ff */
[----:B------:R-:W-:Y:S02]  /*147cd0*/  LOP3.LUT R3, R13, 0xffff, RZ, 0xc0, !PT ;  /* 0x0000ffff0d037812 */ /* 0x000fe400078ec0ff */
[----:B------:R-:W-:Y:S02]  /*147ce0*/  PRMT R11, R8, 0x3340, R0 ;  /* 0x00003340080b7816 */ /* 0x000fe40000000000 */
[----:B-1----:R-:W-:-:S04]  /*147cf0*/  PRMT R10, R2, 0x3340, R3 ;  /* 0x00003340020a7816 */ /* 0x002fc80000000003 */
[----:B------:R-:W-:Y:S02]  /*147d00*/  PRMT R13, R10, 0x5410, R11 ;  /* 0x000054100a0d7816 */ /* 0x000fe4000000000b */
[----:B------:R-:W-:-:S05]  /*147d10*/  IADD3 R10, P1, R5, R25, RZ ;  /* 0x00000019050a7210 */ /* 0x000fca0007f3e0ff */
[----:B------:R-:W-:Y:S01]  /*147d20*/  IMAD.X R11, R12, 0x1, R24, P1 ;  /* 0x000000010c0b7824 */ /* 0x000fe200008e0618 */
[----:B------:R-:W-:Y:S04]  /*147d30*/  STL [R1+0x1b34], R13 ;  /* 0x001b340d01007387 */ /* 0x000fe80000100800 */
[----:B------:R0:W-:Y:S02]  /*147d40*/  STL.64 [R1+0xce0], R10 ;  /* 0x000ce00a01007387 */ /* 0x0001e40000100a00 */
[----:B0-----:R-:W-:Y:S02]  /*147d50*/  SHF.R.U32.HI R10, RZ, 0x8, R7 ;  /* 0x00000008ff0a7819 */ /* 0x001fe40000011607 */
[----:B------:R-:W2:Y:S04]  /*147d60*/  LDL.LU R7, [R1+0x56cc] ;  /* 0x0056cc0001077983 */ /* 0x000ea80000300800 */
[----:B------:R-:W2:Y:S04]  /*147d70*/  LDL.LU R11, [R1+0x820] ;  /* 0x00082000010b7983 */ /* 0x000ea80000300800 */
[----:B------:R-:W2:Y:S01]  /*147d80*/  LDL.LU R13, [R1+0x8fc] ;  /* 0x0008fc00010d7983 */ /* 0x000ea20000300800 */
[----:B------:R-:W-:-:S02]  /*147d90*/  SHF.R.U32.HI R2, RZ, 0x8, R2 ;  /* 0x00000008ff027819 */ /* 0x000fc40000011602 */
[----:B------:R-:W-:Y:S02]  /*147da0*/  SHF.R.U32.HI R3, RZ, 0x8, R3 ;  /* 0x00000008ff037819 */ /* 0x000fe40000011603 */
[----:B------:R-:W-:Y:S02]  /*147db0*/  LOP3.LUT R10, R10, 0xffff, RZ, 0xc0, !PT ;  /* 0x0000ffff0a0a7812 */ /* 0x000fe400078ec0ff */
[----:B------:R-:W-:Y:S02]  /*147dc0*/  LOP3.LUT R2, R2, 0xffff, RZ, 0xc0, !PT ;  /* 0x0000ffff02027812 */ /* 0x000fe400078ec0ff */
[----:B------:R-:W-:Y:S02]  /*147dd0*/  LOP3.LUT R3, R3, 0xffff, RZ, 0xc0, !PT ;  /* 0x0000ffff03037812 */ /* 0x000fe400078ec0ff */
[----:B------:R-:W-:Y:S02]  /*147de0*/  PRMT R10, R10, 0x3340, R0 ;  /* 0x000033400a0a7816 */ /* 0x000fe40000000000 */
[----:B------:R-:W-:-:S03]  /*147df0*/  PRMT R3, R2, 0x3340, R3 ;  /* 0x0000334002037816 */ /* 0x000fc60000000003 */
[----:B------:R0:W-:Y:S01]  /*147e00*/  STL [R1+0x3c4], R10 ;  /* 0x0003c40a01007387 */ /* 0x0001e20000100800 */
[----:B---3--:R-:W-:-:S03]  /*147e10*/  LOP3.LUT R2, R9, 0xffff, RZ, 0xc0, !PT ;  /* 0x0000ffff09027812 */ /* 0x008fc600078ec0ff */
[----:B------:R1:W-:Y:S01]  /*147e20*/  STL [R1+0x69c], R3 ;  /* 0x00069c0301007387 */ /* 0x0003e20000100800 */
[----:B------:R-:W-:Y:S02]  /*147e30*/  IADD3 R20, P1, R5, R23, RZ ;  /* 0x0000001705147210 */ /* 0x000fe40007f3e0ff */
[----:B----4-:R-:W-:Y:S02]  /*147e40*/  LOP3.LUT R4, R4, 0xffff, RZ, 0xc0, !PT ;  /* 0x0000ffff04047812 */ /* 0x010fe400078ec0ff */
[----:B0-----:R-:W-:Y:S02]  /*147e50*/  LOP3.LUT R10, R6, 0xffff, RZ, 0xc0, !PT ;  /* 0x0000ffff060a7812 */ /* 0x001fe400078ec0ff */
[----:B------:R-:W-:Y:S02]  /*147e60*/  PRMT R6, R4, 0x3340, R0 ;  /* 0x0000334004067816 */ /* 0x000fe40000000000 */
[----:B-1----:R-:W-:Y:S01]  /*147e70*/  PRMT R3, R2, 0x3340, R10 ;  /* 0x0000334002037816 */ /* 0x002fe2000000000a */
[----:B------:R-:W-:-:S03]  /*147e80*/  IMAD.X R21, R12, 0x1, R22, P1 ;  /* 0x000000010c157824 */ /* 0x000fc600008e0616 */
[----:B------:R-:W-:Y:S01]  /*147e90*/  PRMT R3, R3, 0x5410, R6 ;  /* 0x0000541003037816 */ /* 0x000fe20000000006 */
[----:B------:R-:W-:Y:S04]  /*147ea0*/  STL [R1+0x5ff4], R4 ;  /* 0x005ff40401007387 */ /* 0x000fe80000100800 */
[----:B------:R-:W-:Y:S04]  /*147eb0*/  STL [R1+0x1b38], R3 ;  /* 0x001b380301007387 */ /* 0x000fe80000100800 */
[----:B------:R0:W-:Y:S04]  /*147ec0*/  STL.64 [R1+0xcd8], R20 ;  /* 0x000cd81401007387 */ /* 0x0001e80000100a00 */
[----:B0-----:R-:W3:Y:S04]  /*147ed0*/  LDL.LU.64 R20, [R1+0x61e0] ;  /* 0x0061e00001147983 */ /* 0x001ee80000300a00 */
        /* <DEDUP_REMOVED lines=14> */
[----:B--2---:R-:W-:-:S02]  /*147fc0*/  LOP3.LUT R4, R7, 0xffff, RZ, 0xc0, !PT ;  /* 0x0000ffff07047812 */ /* 0x004fc400078ec0ff */
[----:B------:R-:W-:Y:S02]  /*147fd0*/  LOP3.LUT R2, R11, 0xffff, RZ, 0xc0, !PT ;  /* 0x0000ffff0b027812 */ /* 0x000fe400078ec0ff */
[----:B------:R-:W-:Y:S01]  /*147fe0*/  LOP3.LUT R7, R13, 0xffff, RZ, 0xc0, !PT ;  /* 0x0000ffff0d077812 */ /* 0x000fe200078ec0ff */
[----:B------:R-:W2:Y:S04]  /*147ff0*/  LDL.LU R11, [R1+0x56d4] ;  /* 0x0056d400010b7983 */ /* 0x000ea80000300800 */
[----:B------:R-:W2:Y:S01]  /*148000*/  LDL.LU R13, [R1+0x830] ;  /* 0x00083000010d7983 */ /* 0x000ea20000300800 */
[----:B0-----:R-:W-:Y:S02]  /*148010*/  PRMT R10, R2, 0x3340, R0 ;  /* 0x00003340020a7816 */ /* 0x001fe40000000000 */
[----:B-1----:R-:W-:-:S02]  /*148020*/  PRMT R8, R4, 0x3340, R7 ;  /* 0x0000334004087816 */ /* 0x002fc40000000007 */
[----:B------:R-:W-:Y:S02]  /*148030*/  SHF.R.U32.HI R4, RZ, 0x8, R4 ;  /* 0x00000008ff047819 */ /* 0x000fe40000011604 */
[----:B------:R-:W-:Y:S02]  /*148040*/  SHF.R.U32.HI R7, RZ, 0x8, R7 ;  /* 0x00000008ff077819 */ /* 0x000fe40000011607 */
[----:B------:R-:W-:Y:S02]  /*148050*/  SHF.R.U32.HI R2, RZ, 0x8, R2 ;  /* 0x00000008ff027819 */ /* 0x000fe40000011602 */
[----:B------:R-:W-:Y:S02]  /*148060*/  PRMT R8, R8, 0x5410, R10 ;  /* 0x0000541008087816 */ /* 0x000fe4000000000a */
[----:B------:R-:W-:Y:S02]  /*148070*/  LOP3.LUT R4, R4, 0xffff, RZ, 0xc0, !PT ;  /* 0x0000ffff04047812 */ /* 0x000fe400078ec0ff */
[----:B------:R-:W-:-:S02]  /*148080*/  LOP3.LUT R7, R7, 0xffff, RZ, 0xc0, !PT ;  /* 0x0000ffff07077812 */ /* 0x000fc400078ec0ff */
[----:B------:R-:W-:Y:S01]  /*148090*/  LOP3.LUT R2, R2, 0xffff, RZ, 0xc0, !PT ;  /* 0x0000ffff02027812 */ /* 0x000fe200078ec0ff */
[----:B------:R0:W-:Y:S01]  /*1480a0*/  STL [R1+0x1b24], R8 ;  /* 0x001b240801007387 */ /* 0x0001e20000100800 */
[----:B------:R-:W-:Y:S02]  /*1480b0*/  PRMT R7, R4, 0x3340, R7 ;  /* 0x0000334004077816 */ /* 0x000fe40000000007 */
[----:B------:R-:W-:Y:S01]  /*1480c0*/  PRMT R4, R2, 0x3340, R0 ;  /* 0x0000334002047816 */ /* 0x000fe20000000000 */
[----:B0-----:R-:W2:Y:S01]  /*1480d0*/  LDL.LU R8, [R1+0x90c] ;  /* 0x00090c0001087983 */ /* 0x001ea20000300800 */
[----:B---3--:R-:W-:-:S05]  /*1480e0*/  IADD3 R22, P1, R5, R21, RZ ;  /* 0x0000001505167210 */ /* 0x008fca0007f3e0ff */
[----:B------:R-:W-:Y:S01]  /*1480f0*/  IMAD.X R23, R12, 0x1, R20, P1 ;  /* 0x000000010c177824 */ /* 0x000fe200008e0614 */
[----:B----4-:R-:W-:Y:S02]  /*148100*/  LOP3.LUT R3, R3, 0xffff, RZ, 0xc0, !PT ;  /* 0x0000ffff03037812 */ /* 0x010fe400078ec0ff */
[----:B------:R-:W-:Y:S02]  /*148110*/  LOP3.LUT R2, R9, 0xffff, RZ, 0xc0, !PT ;  /* 0x0000ffff09027812 */ /* 0x000fe400078ec0ff */
[----:B------:R-:W-:Y:S04]  /*148120*/  STL.64 [R1+0xcb0], R22 ;  /* 0x000cb01601007387 */ /* 0x000fe80000100a00 */
[----:B------:R0:W-:Y:S04]  /*148130*/  STL [R1+0x66c], R7 ;  /* 0x00066c0701007387 */ /* 0x0001e80000100800 */
[----:B------:R1:W-:Y:S01]  /*148140*/  STL [R1+0x3d0], R4 ;  /* 0x0003d00401007387 */ /* 0x0003e20000100800 */
[----:B------:R-:W-:-:S03]  /*148150*/  PRMT R10, R2, 0x3340, R0 ;  /* 0x00003340020a7816 */ /* 0x000fc60000000000 */
[----:B0-----:R-:W3:Y:S01]  /*148160*/  LDL.LU R7, [R1+0x6a4] ;  /* 0x0006a40001077983 */ /* 0x001ee20000300800 */
[----:B-1----:R-:W-:-:S03]  /*148170*/  LOP3.LUT R4, R6, 0xffff, RZ, 0xc0, !PT ;  /* 0x0000ffff06047812 */ /* 0x002fc600078ec0ff */
[----:B------:R-:W4:Y:S01]  /*148180*/  LDL.LU R6, [R1+0x340] ;  /* 0x0003400001067983 */ /* 0x000f220000300800 */
[----:B------:R-:W-:-:S04]  /*148190*/  PRMT R9, R3, 0x3340, R4 ;  /* 0x0000334003097816 */ /* 0x000fc80000000004 */
[----:B------:R-:W-:-:S05]  /*1481a0*/  PRMT R9, R9, 0x5410, R10 ;  /* 0x0000541009097816 */ /* 0x000fca000000000a */
[----:B------:R-:W-:Y:S04]  /*1481b0*/  STL [R1+0x1b18], R9 ;  /* 0x001b180901007387 */ /* 0x000fe80000100800 */
[----:B------:R-:W4:Y:S01]  /*1481c0*/  LDL.LU R25, [R1+0x460] ;  /* 0x0004600001197983 */ /* 0x000f220000300800 */
[----:B------:R-:W-:Y:S02]  /*1481d0*/  SHF.R.U32.HI R3, RZ, 0x8, R3 ;  /* 0x00000008ff037819 */ /* 0x000fe40000011603 */
[----:B------:R-:W-:Y:S02]  /*1481e0*/  SHF.R.U32.HI R4, RZ, 0x8, R4 ;  /* 0x00000008ff047819 */ /* 0x000fe40000011604 */
[----:B------:R-:W-:Y:S02]  /*1481f0*/  SHF.R.U32.HI R2, RZ, 0x8, R2 ;  /* 0x00000008ff027819 */ /* 0x000fe40000011602 */
[----:B------:R-:W-:-:S02]  /*148200*/  IADD3 R22, P1, R5, R19, RZ ;  /* 0x0000001305167210 */ /* 0x000fc40007f3e0ff */
[----:B------:R-:W-:Y:S02]  /*148210*/  LOP3.LUT R3, R3, 0xffff, RZ, 0xc0, !PT ;  /* 0x0000ffff03037812 */ /* 0x000fe400078ec0ff */
[----:B------:R-:W-:Y:S02]  /*148220*/  LOP3.LUT R4, R4, 0xffff, RZ, 0xc0, !PT ;  /* 0x0000ffff04047812 */ /* 0x000fe400078ec0ff */
[----:B------:R-:W-:Y:S01]  /*148230*/  LOP3.LUT R2, R2, 0xffff, RZ, 0xc0, !PT ;  /* 0x0000ffff02027812 */ /* 0x000fe200078ec0ff */
[----:B------:R-:W-:Y:S01]  /*148240*/  IMAD.X R23, R12, 0x1, R18, P1 ;  /* 0x000000010c177824 */ /* 0x000fe200008e0612 */
[----:B------:R-:W-:Y:S02]  /*148250*/  PRMT R4, R3, 0x3340, R4 ;  /* 0x0000334003047816 */ /* 0x000fe40000000004 */
[----:B------:R-:W-:Y:S02]  /*148260*/  PRMT R3, R2, 0x3340, R0 ;  /* 0x0000334002037816 */ /* 0x000fe40000000000 */
[----:B------:R-:W-:Y:S04]  /*148270*/  STL.64 [R1+0xca8], R22 ;  /* 0x000ca81601007387 */ /* 0x000fe80000100a00 */
[----:B------:R-:W-:Y:S04]  /*148280*/  STL [R1+0x64c], R4 ;  /* 0x00064c0401007387 */ /* 0x000fe80000100800 */
[----:B------:R0:W-:Y:S04]  /*148290*/  STL [R1+0x3c8], R3 ;  /* 0x0003c80301007387 */ /* 0x0001e80000100800 */
[----:B0-----:R-:W4:Y:S01]  /*1482a0*/  LDL.LU R3, [R1+0x6ac] ;  /* 0x0006ac0001037983 */ /* 0x001f220000300800 */
[----:B--2---:R-:W-:-:S02]  /*1482b0*/  LOP3.LUT R2, R11, 0xffff, RZ, 0xc0, !PT ;  /* 0x0000ffff0b027812 */ /* 0x004fc400078ec0ff */
[----:B------:R-:W-:Y:S01]  /*1482c0*/  LOP3.LUT R9, R13, 0xffff, RZ, 0xc0, !PT ;  /* 0x0000ffff0d097812 */ /* 0x000fe200078ec0ff */
[----:B------:R-:W2:Y:S04]  /*1482d0*/  LDL.LU R11, [R1+0x344] ;  /* 0x00034400010b7983 */ /* 0x000ea80000300800 */
[----:B------:R-:W2:Y:S01]  /*1482e0*/  LDL.LU R13, [R1+0x464] ;  /* 0x00046400010d7983 */ /* 0x000ea20000300800 */
[----:B------:R-:W-:-:S03]  /*1482f0*/  PRMT R10, R9, 0x3340, R0 ;  /* 0x00003340090a7816 */ /* 0x000fc60000000000 */
[----:B------:R0:W-:Y:S01]  /*148300*/  STL [R1+0x5ff8], R9 ;  /* 0x005ff80901007387 */ /* 0x0001e20000100800 */
[----:B------:R-:W-:-:S04]  /*148310*/  LOP3.LUT R4, R8, 0xffff, RZ, 0xc0, !PT ;  /* 0x0000ffff08047812 */ /* 0x000fc800078ec0ff */
[----:B------:R-:W-:Y:S02]  /*148320*/  PRMT R8, R2, 0x3340, R4 ;  /* 0x0000334002087816 */ /* 0x000fe40000000004 */
[----:B------:R-:W-:Y:S02]  /*148330*/  SHF.R.U32.HI R2, RZ, 0x8, R2 ;  /* 0x00000008ff027819 */ /* 0x000fe40000011602 */
[----:B------:R-:W-:Y:S02]  /*148340*/  SHF.R.U32.HI R4, RZ, 0x8, R4 ;  /* 0x00000008ff047819 */ /* 0x000fe40000011604 */
[----:B------:R-:W-:Y:S02]  /*148350*/  PRMT R10, R8, 0x5410, R10 ;  /* 0x00005410080a7816 */ /* 0x000fe4000000000a */
[----:B------:R-:W-:Y:S02]  /*148360*/  IADD3 R8, P1, R5, R17, RZ ;  /* 0x0000001105087210 */ /* 0x000fe40007f3e0ff */
[----:B------:R-:W-:-:S02]  /*148370*/  LOP3.LUT R2, R2, 0xffff, RZ, 0xc0, !PT ;  /* 0x0000ffff02027812 */ /* 0x000fc400078ec0ff */
[----:B------:R-:W-:Y:S01]  /*148380*/  LOP3.LUT R4, R4, 0xffff, RZ, 0xc0, !PT ;  /* 0x0000ffff04047812 */ /* 0x000fe200078ec0ff */
[----:B0-----:R-:W-:-:S03]  /*148390*/  IMAD.X R9, R12, 0x1, R15, P1 ;  /* 0x000000010c097824 */ /* 0x001fc600008e060f */
[----:B------:R-:W-:Y:S01]  /*1483a0*/  PRMT R4, R2, 0x3340, R4 ;  /* 0x0000334002047816 */ /* 0x000fe20000000004 */
[----:B------:R0:W-:Y:S04]  /*1483b0*/  STL [R1+0x1b10], R10 ;  /* 0x001b100a01007387 */ /* 0x0001e80000100800 */
[----:B------:R1:W-:Y:S04]  /*1483c0*/  STL.64 [R1+0xc78], R8 ;  /* 0x000c780801007387 */ /* 0x0003e80000100a00 */
[----:B------:R4:W-:Y:S04]  /*1483d0*/  STL [R1+0x6d0], R4 ;  /* 0x0006d00401007387 */ /* 0x0009e80000100800 */
[----:B0-----:R-:W2:Y:S04]  /*1483e0*/  LDL.LU R10, [R1+0x8dc] ;  /* 0x0008dc00010a7983 */ /* 0x001ea80000300800 */
[----:B-1----:R-:W2:Y:S01]  /*1483f0*/  LDL.LU R8, [R1+0x5700] ;  /* 0x0057000001087983 */ /* 0x002ea20000300800 */
[----:B---3--:R-:W-:-:S02]  /*148400*/  LOP3.LUT R2, R7, 0xffff, RZ, 0xc0, !PT ;  /* 0x0000ffff07027812 */ /* 0x008fc400078ec0ff */
[----:B----4-:R-:W-:Y:S01]  /*148410*/  LOP3.LUT R6, R6, 0xffff, RZ, 0xc0, !PT ;  /* 0x0000ffff06067812 */ /* 0x010fe200078ec0ff */
[----:B------:R-:W3:Y:S03]  /*148420*/  LDL.LU R7, [R1+0x56bc] ;  /* 0x0056bc0001077983 */ /* 0x000ee60000300800 */
[----:B------:R-:W-:Y:S02]  /*148430*/  PRMT R22, R6, 0x3340, R0 ;  /* 0x0000334006167816 */ /* 0x000fe40000000000 */
        /* <DEDUP_REMOVED lines=13> */
[----:B------:R-:W-:-:S02]  /*148510*/  LOP3.LUT R2, R3, 0xffff, RZ, 0xc0, !PT ;  /* 0x0000ffff03027812 */ /* 0x000fc400078ec0ff */
[----:B--2---:R-:W-:Y:S02]  /*148520*/  LOP3.LUT R3, R11, 0xffff, RZ, 0xc0, !PT ;  /* 0x0000ffff0b037812 */ /* 0x004fe400078ec0ff */
[----:B0-----:R-:W-:Y:S02]  /*148530*/  LOP3.LUT R4, R13, 0xffff, RZ, 0xc0, !PT ;  /* 0x0000ffff0d047812 */ /* 0x001fe400078ec0ff */
[----:B------:R-:W-:Y:S02]  /*148540*/  PRMT R11, R3, 0x3340, R0 ;  /* 0x00003340030b7816 */ /* 0x000fe40000000000 */
[----:B------:R-:W-:-:S04]  /*148550*/  PRMT R9, R2, 0x3340, R4 ;  /* 0x0000334002097816 */ /* 0x000fc80000000004 */
[----:B------:R-:W-:Y:S02]  /*148560*/  PRMT R11, R9, 0x5410, R11 ;  /* 0x00005410090b7816 */ /* 0x000fe4000000000b */
[----:B------:R-:W-:-:S03]  /*148570*/  SHF.R.U32.HI R9, RZ, 0x8, R6 ;  /* 0x00000008ff097819 */ /* 0x000fc60000011606 */
[----:B------:R0:W-:Y:S04]  /*148580*/  STL [R1+0x1af4], R11 ;  /* 0x001af40b01007387 */ /* 0x0001e80000100800 */
[----:B------:R-:W2:Y:S04]  /*148590*/  LDL.LU R6, [R1+0x654] ;  /* 0x0006540001067983 */ /* 0x000ea80000300800 */
[----:B0-----:R-:W4:Y:S04]  /*1485a0*/  LDL.LU R11, [R1+0x2bc] ;  /* 0x0002bc00010b7983 */ /* 0x001f280000300800 */
[----:B------:R-:W4:Y:S01]  /*1485b0*/  LDL.LU R13, [R1+0x3fc] ;  /* 0x0003fc00010d7983 */ /* 0x000f220000300800 */
[----:B------:R-:W-:-:S02]  /*1485c0*/  SHF.R.U32.HI R2, RZ, 0x8, R2 ;  /* 0x00000008ff027819 */ /* 0x000fc40000011602 */
[----:B------:R-:W-:Y:S02]  /*1485d0*/  SHF.R.U32.HI R4, RZ, 0x8, R4 ;  /* 0x00000008ff047819 */ /* 0x000fe40000011604 */
[----:B------:R-:W-:Y:S02]  /*1485e0*/  LOP3.LUT R9, R9, 0xffff, RZ, 0xc0, !PT ;  /* 0x0000ffff09097812 */ /* 0x000fe400078ec0ff */
[----:B------:R-:W-:Y:S02]  /*1485f0*/  LOP3.LUT R2, R2, 0xffff, RZ, 0xc0, !PT ;  /* 0x0000ffff02027812 */ /* 0x000fe400078ec0ff */
[----:B------:R-:W-:Y:S02]  /*148600*/  LOP3.LUT R4, R4, 0xffff, RZ, 0xc0, !PT ;  /* 0x0000ffff04047812 */ /* 0x000fe400078ec0ff */
[----:B------:R-:W-:Y:S01]  /*148610*/  PRMT R12, R9, 0x3340, R0 ;  /* 0x00003340090c7816 */ /* 0x000fe20000000000 */
[----:B------:R-:W-:Y:S01]  /*148620*/  VIADD R5, R5, UR5 ;  /* 0x0000000505057c36 */ /* 0x000fe20008000000 */
[----:B------:R-:W-:Y:S01]  /*148630*/  ULDC UR5, c[0x0][0x248] ;  /* 0x0000920000057ab9 */ /* 0x000fe20000000800 */
[----:B------:R-:W-:-:S02]  /*148640*/  PRMT R4, R2, 0x3340, R4 ;  /* 0x0000334002047816 */ /* 0x000fc40000000004 */
[----:B------:R0:W-:Y:S04]  /*148650*/  STL [R1+0x3c0], R12 ;  /* 0x0003c00c01007387 */ /* 0x0001e80000100800 */
[----:B------:R1:W-:Y:S01]  /*148660*/  STL [R1+0x63c], R4 ;  /* 0x00063c0401007387 */ /* 0x0003e20000100800 */
[----:B------:R-:W-:Y:S02]  /*148670*/  IADD3 R22, P1, R5, R29, RZ ;  /* 0x0000001d05167210 */ /* 0x000fe40007f3e0ff */
[----:B------:R-:W-:Y:S02]  /*148680*/  LOP3.LUT R9, R10, 0xffff, RZ, 0xc0, !PT ;  /* 0x0000ffff0a097812 */ /* 0x000fe400078ec0ff */
[----:B------:R-:W-:Y:S02]  /*148690*/  LOP3.LUT R2, R8, 0xffff, RZ, 0xc0, !PT ;  /* 0x0000ffff08027812 */ /* 0x000fe400078ec0ff */
[----:B------:R-:W-:-:S02]  /*1486a0*/  SHF.R.S32.HI R10, RZ, 0x1f, R5 ;  /* 0x0000001fff0a7819 */ /* 0x000fc40000011405 */
[----:B0-----:R-:W-:Y:S02]  /*1486b0*/  SHF.R.U32.HI R12, RZ, 0x8, R3 ;  /* 0x00000008ff0c7819 */ /* 0x001fe40000011603 */
[----:B------:R-:W-:Y:S02]  /*1486c0*/  SHF.R.U32.HI R3, RZ, 0x8, R2 ;  /* 0x00000008ff037819 */ /* 0x000fe40000011602 */
[----:B------:R-:W-:Y:S01]  /*1486d0*/  LOP3.LUT R12, R12, 0xffff, RZ, 0xc0, !PT ;  /* 0x0000ffff0c0c7812 */ /* 0x000fe200078ec0ff */
[----:B------:R-:W-:Y:S01]  /*1486e0*/  IMAD.X R23, R10, 0x1, R28, P1 ;  /* 0x000000010a177824 */ /* 0x000fe200008e061c */
[----:B------:R-:W-:Y:S02]  /*1486f0*/  LOP3.LUT R3, R3, 0xffff, RZ, 0xc0, !PT ;  /* 0x0000ffff03037812 */ /* 0x000fe400078ec0ff */
[----:B------:R-:W-:Y:S02]  /*148700*/  PRMT R12, R12, 0x3340, R0 ;  /* 0x000033400c0c7816 */ /* 0x000fe40000000000 */
[----:B---3--:R-:W-:-:S02]  /*148710*/  LOP3.LUT R8, R7, 0xffff, RZ, 0xc0, !PT ;  /* 0x0000ffff07087812 */ /* 0x008fc400078ec0ff */
[----:B------:R-:W-:Y:S02]  /*148720*/  PRMT R7, R9, 0x3340, R0 ;  /* 0x0000334009077816 */ /* 0x000fe40000000000 */
[--C-:B-1----:R-:W-:Y:S02]  /*148730*/  PRMT R4, R2, 0x3340, R8.reuse ;  /* 0x0000334002047816 */ /* 0x102fe40000000008 */
[----:B------:R-:W-:Y:S02]  /*148740*/  SHF.R.U32.HI R8, RZ, 0x8, R8 ;  /* 0x00000008ff087819 */ /* 0x000fe40000011608 */
[----:B------:R-:W-:Y:S02]  /*148750*/  PRMT R4, R4, 0x5410, R7 ;  /* 0x0000541004047816 */ /* 0x000fe40000000007 */
[----:B------:R-:W-:-:S03]  /*148760*/  LOP3.LUT R8, R8, 0xffff, RZ, 0xc0, !PT ;  /* 0x0000ffff08087812 */ /* 0x000fc600078ec0ff */
[----:B------:R0:W-:Y:S04]  /*148770*/  STL [R1+0x1ae0], R4 ;  /* 0x001ae00401007387 */ /* 0x0001e80000100800 */
[----:B------:R-:W3:Y:S01]  /*148780*/  LDL.LU R2, [R1+0x660] ;  /* 0x0006600001027983 */ /* 0x000ee20000300800 */
[----:B------:R-:W-:-:S03]  /*148790*/  PRMT R8, R3, 0x3340, R8 ;  /* 0x0000334003087816 */ /* 0x000fc60000000008 */
[----:B------:R-:W-:Y:S04]  /*1487a0*/  STL.64 [R1+0xc48], R22 ;  /* 0x000c481601007387 */ /* 0x000fe80000100a00 */
[----:B------:R-:W3:Y:S04]  /*1487b0*/  LDL.LU R7, [R1+0x2c0] ;  /* 0x0002c00001077983 */ /* 0x000ee80000300800 */
[----:B0-----:R-:W3:Y:S04]  /*1487c0*/  LDL.LU R4, [R1+0x400] ;  /* 0x0004000001047983 */ /* 0x001ee80000300800 */
[----:B------:R0:W-:Y:S04]  /*1487d0*/  STL [R1+0x3b8], R12 ;  /* 0x0003b80c01007387 */ /* 0x0001e80000100800 */
[----:B------:R1:W-:Y:S01]  /*1487e0*/  STL [R1+0x638], R8 ;  /* 0x0006380801007387 */ /* 0x0003e20000100800 */
[----:B0-----:R-:W-:-:S02]  /*1487f0*/  IADD3 R12, P1, R5, R27, RZ ;  /* 0x0000001b050c7210 */ /* 0x001fc40007f3e0ff */
[----:B--2---:R-:W-:Y:S02]  /*148800*/  LOP3.LUT R6, R6, 0xffff, RZ, 0xc0, !PT ;  /* 0x0000ffff06067812 */ /* 0x004fe400078ec0ff */
[----:B----4-:R-:W-:Y:S02]  /*148810*/  LOP3.LUT R3, R11, 0xffff, RZ, 0xc0, !PT ;  /* 0x0000ffff0b037812 */ /* 0x010fe400078ec0ff */
[----:B------:R-:W-:Y:S02]  /*148820*/  LOP3.LUT R22, R13, 0xffff, RZ, 0xc0, !PT ;  /* 0x0000ffff0d167812 */ /* 0x000fe400078ec0ff */
[----:B------:R-:W-:Y:S02]  /*148830*/  PRMT R11, R3, 0x3340, R0 ;  /* 0x00003340030b7816 */ /* 0x000fe40000000000 */
[----:B-1----:R-:W-:Y:S01]  /*148840*/  PRMT R8, R6, 0x3340, R22 ;  /* 0x0000334006087816 */ /* 0x002fe20000000016 */
[----:B------:R-:W-:-:S03]  /*148850*/  IMAD.X R13, R10, 0x1, R26, P1 ;  /* 0x000000010a0d7824 */ /* 0x000fc600008e061a */
[----:B------:R-:W-:Y:S02]  /*148860*/  PRMT R8, R8, 0x5410, R11 ;  /* 0x0000541008087816 */ /* 0x000fe4000000000b */
[----:B------:R-:W-:Y:S02]  /*148870*/  SHF.R.U32.HI R25, RZ, 0x8, R22 ;  /* 0x00000008ff197819 */ /* 0x000fe40000011616 */
[----:B------:R-:W-:Y:S01]  /*148880*/  SHF.R.U32.HI R23, RZ, 0x8, R6 ;  /* 0x00000008ff177819 */ /* 0x000fe20000011606 */
[----:B------:R-:W-:Y:S04]  /*148890*/  STL [R1+0x1ae8], R8 ;  /* 0x001ae80801007387 */ /* 0x000fe80000100800 */
[----:B------:R-:W2:Y:S04]  /*1488a0*/  LDL.LU R6, [R1+0x5730] ;  /* 0x0057300001067983 */ /* 0x000ea80000300800 */
[----:B------:R0:W-:Y:S01]  /*1488b0*/  STL.64 [R1+0xc40], R12 ;  /* 0x000c400c01007387 */ /* 0x0001e20000100a00 */
[----:B------:R-:W-:-:S02]  /*1488c0*/  LOP3.LUT R25, R25, 0xffff, RZ, 0xc0, !PT ;  /* 0x0000ffff19197812 */ /* 0x000fc400078ec0ff */
[----:B------:R-:W-:Y:S02]  /*1488d0*/  LOP3.LUT R23, R23, 0xffff, RZ, 0xc0, !PT ;  /* 0x0000ffff17177812 */ /* 0x000fe400078ec0ff */
[----:B------:R-:W-:Y:S02]  /*1488e0*/  SHF.R.U32.HI R22, RZ, 0x8, R3 ;  /* 0x00000008ff167819 */ /* 0x000fe40000011603 */
[----:B------:R-:W-:Y:S01]  /*1488f0*/  PRMT R23, R23, 0x3340, R25 ;  /* 0x0000334017177816 */ /* 0x000fe20000000019 */
[----:B0-----:R-:W4:Y:S04]  /*148900*/  LDL.LU R12, [R1+0x8f0] ;  /* 0x0008f000010c7983 */ /* 0x001f280000300800 */
[----:B------:R-:W2:Y:S04]  /*148910*/  LDL.LU R11, [R1+0x56c8] ;  /* 0x0056c800010b7983 */ /* 0x000ea80000300800 */
[----:B------:R-:W2:Y:S04]  /*148920*/  LDL.LU R8, [R1+0x56ec] ;  /* 0x0056ec0001087983 */ /* 0x000ea80000300800 */
[----:B------:R-:W2:Y:S04]  /*148930*/  LDL.LU R13, [R1+0x884] ;  /* 0x00088400010d7983 */ /* 0x000ea80000300800 */
[----:B------:R-:W2:Y:S04]  /*148940*/  LDL.LU R3, [R1+0x93c] ;  /* 0x00093c0001037983 */ /* 0x000ea80000300800 */
[----:B------:R-:W4:Y:S01]  /*148950*/  LDL.LU R25, [R1+0x61d8] ;  /* 0x0061d80001197983 */ /* 0x000f220000300800 */
[----:B------:R-:W-:-:S04]  /*148960*/  LOP3.LUT R22, R22, 0xffff, RZ, 0xc0, !PT ;  /* 0x0000ffff16167812 */ /* 0x000fc800078ec0ff */
[----:B------:R-:W-:Y:S01]  /*148970*/  PRMT R22, R22, 0x3340, R0 ;  /* 0x0000334016167816 */ /* 0x000fe20000000000 */
[----:B------:R0:W-:Y:S04]  /*148980*/  STL [R1+0x634], R23 ;  /* 0x0006341701007387 */ /* 0x0001e80000100800 */
[----:B------:R1:W-:Y:S01]  /*148990*/  STL [R1+0x3b4], R22 ;  /* 0x0003b41601007387 */ /* 0x0003e20000100800 */
[----:B---3--:R-:W-:Y:S02]  /*1489a0*/  LOP3.LUT R2, R2, 0xffff, RZ, 0xc0, !PT ;  /* 0x0000ffff02027812 */ /* 0x008fe400078ec0ff */
[----:B------:R-:W-:Y:S02]  /*1489b0*/  LOP3.LUT R7, R7, 0xffff, RZ, 0xc0, !PT ;  /* 0x0000ffff07077812 */ /* 0x000fe400078ec0ff */
[----:B------:R-:W-:-:S02]  /*1489c0*/  LOP3.LUT R4, R4, 0xffff, RZ, 0xc0, !PT ;  /* 0x0000ffff04047812 */ /* 0x000fc400078ec0ff */
[----:B0-----:R-:W-:Y:S02]  /*1489d0*/  PRMT R23, R7, 0x3340, R0 ;  /* 0x0000334007177816 */ /* 0x001fe40000000000 */
[----:B-1----:R-:W-:Y:S01]  /*1489e0*/  PRMT R22, R2, 0x3340, R4 ;  /* 0x0000334002167816 */ /* 0x002fe20000000004 */
[----:B------:R0:W-:Y:S03]  /*1489f0*/  STL [R1+0x5ffc], R7 ;  /* 0x005ffc0701007387 */ /* 0x0001e60000100800 */
[----:B0-----:R-:W-:-:S05]  /*148a00*/  PRMT R7, R22, 0x5410, R23 ;  /* 0x0000541016077816 */ /* 0x001fca0000000017 */
[----:B------:R0:W-:Y:S01]  /*148a10*/  STL [R1+0x1ad8], R7 ;  /* 0x001ad80701007387 */ /* 0x0001e20000100800 */
[----:B------:R-:W-:Y:S02]  /*148a20*/  SHF.R.U32.HI R2, RZ, 0x8, R2 ;  /* 0x00000008ff027819 */ /* 0x000fe40000011602 */
[----:B------:R-:W-:Y:S02]  /*148a30*/  SHF.R.U32.HI R4, RZ, 0x8, R4 ;  /* 0x00000008ff047819 */ /* 0x000fe40000011604 */
[----:B------:R-:W-:Y:S02]  /*148a40*/  LOP3.LUT R2, R2, 0xffff, RZ, 0xc0, !PT ;  /* 0x0000ffff02027812 */ /* 0x000fe400078ec0ff */
[----:B0-----:R-:W-:Y:S02]  /*148a50*/  SHF.R.U32.HI R7, RZ, 0x8, R9 ;  /* 0x00000008ff077819 */ /* 0x001fe40000011609 */
[----:B------:R-:W-:Y:S02]  /*148a60*/  LOP3.LUT R4, R4, 0xffff, RZ, 0xc0, !PT ;  /* 0x0000ffff04047812 */ /* 0x000fe400078ec0ff */
[----:B------:R-:W-:-:S02]  /*148a70*/  LOP3.LUT R7, R7, 0xffff, RZ, 0xc0, !PT ;  /* 0x0000ffff07077812 */ /* 0x000fc400078ec0ff */
[----:B------:R-:W-:Y:S02]  /*148a80*/  PRMT R4, R2, 0x3340, R4 ;  /* 0x0000334002047816 */ /* 0x000fe40000000004 */
[----:B------:R-:W-:Y:S02]  /*148a90*/  PRMT R7, R7, 0x3340, R0 ;  /* 0x0000334007077816 */ /* 0x000fe40000000000 */
[----:B----4-:R-:W-:-:S05]  /*148aa0*/  IADD3 R22, P1, R5, R25, RZ ;  /* 0x0000001905167210 */ /* 0x010fca0007f3e0ff */
[----:B------:R-:W-:-:S05]  /*148ab0*/  IMAD.X R23, R10, 0x1, R24, P1 ;  /* 0x000000010a177824 */ /* 0x000fca00008e0618 */
[----:B------:R0:W-:Y:S04]  /*148ac0*/  STL.64 [R1+0xc18], R22 ;  /* 0x000c181601007387 */ /* 0x0001e80000100a00 */
[----:B0-----:R-:W3:Y:S04]  /*148ad0*/  LDL.LU.64 R22, [R1+0x61d0] ;  /* 0x0061d00001167983 */ /* 0x001ee80000300a00 */
[----:B------:R-:W-:Y:S04]  /*148ae0*/  STL.64 [R1+0x61c8], R24 ;  /* 0x0061c81801007387 */ /* 0x000fe80000100a00 */
[----:B------:R0:W-:Y:S01]  /*148af0*/  STL [R1+0x3b0], R7 ;  /* 0x0003b00701007387 */ /* 0x0001e20000100800 */
[----:B------:R-:W-:-:S03]  /*148b00*/  LOP3.LUT R2, R12, 0xffff, RZ, 0xc0, !PT ;  /* 0x0000ffff0c027812 */ /* 0x000fc600078ec0ff */
[----:B------:R1:W-:Y:S01]  /*148b10*/  STL [R1+0x654], R4 ;  /* 0x0006540401007387 */ /* 0x0003e20000100800 */
[----:B--2---:R-:W-:-:S03]  /*148b20*/  LOP3.LUT R9, R3, 0xffff, RZ, 0xc0, !PT ;  /* 0x0000ffff03097812 */ /* 0x004fc600078ec0ff */
[----:B------:R-:W2:Y:S04]  /*148b30*/  LDL.LU R12, [R1+0x738] ;  /* 0x00073800010c7983 */ /* 0x000ea80000300800 */
[----:B------:R-:W4:Y:S01]  /*148b40*/  LDL.LU R3, [R1+0x364] ;  /* 0x0003640001037983 */ /* 0x000f220000300800 */
[----:B0-----:R-:W-:-:S03]  /*148b50*/  LOP3.LUT R7, R8, 0xffff, RZ, 0xc0, !PT ;  /* 0x0000ffff08077812 */ /* 0x001fc600078ec0ff */
[----:B------:R-:W4:Y:S01]  /*148b60*/  LDL.LU R8, [R1+0x478] ;  /* 0x0004780001087983 */ /* 0x000f220000300800 */
[----:B------:R-:W-:Y:S02]  /*148b70*/  LOP3.LUT R6, R6, 0xffff, RZ, 0xc0, !PT ;  /* 0x0000ffff06067812 */ /* 0x000fe400078ec0ff */
[----:B------:R-:W-:Y:S02]  /*148b80*/  LOP3.LUT R11, R11, 0xffff, RZ, 0xc0, !PT ;  /* 0x0000ffff0b0b7812 */ /* 0x000fe400078ec0ff */
[----:B-1----:R-:W-:Y:S02]  /*148b90*/  LOP3.LUT R4, R13, 0xffff, RZ, 0xc0, !PT ;  /* 0x0000ffff0d047812 */ /* 0x002fe400078ec0ff */
[----:B------:R-:W-:Y:S02]  /*148ba0*/  PRMT R24, R2, 0x3340, R0 ;  /* 0x0000334002187816 */ /* 0x000fe40000000000 */
[----:B------:R-:W-:-:S04]  /*148bb0*/  PRMT R13, R6, 0x3340, R11 ;  /* 0x00003340060d7816 */ /* 0x000fc8000000000b */
[----:B------:R-:W-:Y:S02]  /*148bc0*/  PRMT R25, R13, 0x5410, R24 ;  /* 0x000054100d197816 */ /* 0x000fe40000000018 */
[----:B------:R-:W-:Y:S02]  /*148bd0*/  PRMT R24, R4, 0x3340, R0 ;  /* 0x0000334004187816 */ /* 0x000fe40000000000 */
[----:B------:R-:W-:Y:S02]  /*148be0*/  PRMT R13, R7, 0x3340, R9 ;  /* 0x00003340070d7816 */ /* 0x000fe40000000009 */
[----:B------:R-:W-:Y:S02]  /*148bf0*/  SHF.R.U32.HI R6, RZ, 0x8, R6 ;  /* 0x00000008ff067819 */ /* 0x000fe40000011606 */
[----:B------:R-:W-:Y:S02]  /*148c00*/  SHF.R.U32.HI R11, RZ, 0x8, R11 ;  /* 0x00000008ff0b7819 */ /* 0x000fe4000001160b */
[----:B------:R-:W-:Y:S01]  /*148c10*/  PRMT R13, R13, 0x5410, R24 ;  /* 0x000054100d0d7816 */ /* 0x000fe20000000018 */
[----:B------:R-:W-:Y:S01]  /*148c20*/  STL [R1+0x1ac8], R25 ;  /* 0x001ac81901007387 */ /* 0x000fe20000100800 */
[----:B------:R-:W-:-:S02]  /*148c30*/  LOP3.LUT R6, R6, 0xffff, RZ, 0xc0, !PT ;  /* 0x0000ffff06067812 */ /* 0x000fc400078ec0ff */
[----:B------:R-:W-:Y:S01]  /*148c40*/  LOP3.LUT R11, R11, 0xffff, RZ, 0xc0, !PT ;  /* 0x0000ffff0b0b7812 */ /* 0x000fe200078ec0ff */
[----:B------:R0:W-:Y:S01]  /*148c50*/  STL [R1+0x1ac0], R13 ;  /* 0x001ac00d01007387 */ /* 0x0001e20000100800 */
[----:B------:R-:W-:Y:S02]  /*148c60*/  SHF.R.U32.HI R7, RZ, 0x8, R7 ;  /* 0x00000008ff077819 */ /* 0x000fe40000011607 */
[----:B------:R-:W-:Y:S02]  /*148c70*/  SHF.R.U32.HI R9, RZ, 0x8, R9 ;  /* 0x00000008ff097819 */ /* 0x000fe40000011609 */
[----:B0-----:R-:W-:Y:S02]  /*148c80*/  PRMT R13, R6, 0x3340, R11 ;  /* 0x00003340060d7816 */ /* 0x001fe4000000000b */
[----:B------:R-:W-:Y:S02]  /*148c90*/  LOP3.LUT R7, R7, 0xffff, RZ, 0xc0, !PT ;  /* 0x0000ffff07077812 */ /* 0x000fe400078ec0ff */
[----:B------:R-:W-:-:S02]  /*148ca0*/  LOP3.LUT R9, R9, 0xffff, RZ, 0xc0, !PT ;  /* 0x0000ffff09097812 */ /* 0x000fc400078ec0ff */
[----:B------:R-:W-:Y:S02]  /*148cb0*/  SHF.R.U32.HI R4, RZ, 0x8, R4 ;  /* 0x00000008ff047819 */ /* 0x000fe40000011604 */
[----:B------:R-:W-:Y:S02]  /*148cc0*/  SHF.R.U32.HI R2, RZ, 0x8, R2 ;  /* 0x00000008ff027819 */ /* 0x000fe40000011602 */
[----:B------:R-:W-:Y:S02]  /*148cd0*/  PRMT R7, R7, 0x3340, R9 ;  /* 0x0000334007077816 */ /* 0x000fe40000000009 */
[----:B------:R-:W-:Y:S02]  /*148ce0*/  LOP3.LUT R4, R4, 0xffff, RZ, 0xc0, !PT ;  /* 0x0000ffff04047812 */ /* 0x000fe400078ec0ff */
[----:B------:R-:W-:-:S04]  /*148cf0*/  LOP3.LUT R2, R2, 0xffff, RZ, 0xc0, !PT ;  /* 0x0000ffff02027812 */ /* 0x000fc800078ec0ff */
[----:B------:R-:W-:Y:S02]  /*148d00*/  PRMT R2, R2, 0x3340, R0 ;  /* 0x0000334002027816 */ /* 0x000fe40000000000 */
[----:B---3--:R-:W-:Y:S01]  /*148d10*/  IADD3 R24, P1, R5, R23, RZ ;  /* 0x0000001705187210 */ /* 0x008fe20007f3e0ff */
[----:B------:R0:W-:Y:S04]  /*148d20*/  STL.64 [R1+0x61c0], R22 ;  /* 0x0061c01601007387 */ /* 0x0001e80000100a00 */
[----:B------:R-:W-:-:S05]  /*148d30*/  IMAD.X R25, R10, 0x1, R22, P1 ;  /* 0x000000010a197824 */ /* 0x000fca00008e0616 */
[----:B------:R-:W-:Y:S04]  /*148d40*/  STL.64 [R1+0xc10], R24 ;  /* 0x000c101801007387 */ /* 0x000fe80000100a00 */
[----:B------:R-:W3:Y:S04]  /*148d50*/  LDL.LU R11, [R1+0x690] ;  /* 0x00069000010b7983 */ /* 0x000ee80000300800 */
[----:B------:R-:W3:Y:S04]  /*148d60*/  LDL.LU R6, [R1+0x2d0] ;  /* 0x0002d00001067983 */ /* 0x000ee80000300800 */
[----:B------:R1:W-:Y:S01]  /*148d70*/  STL [R1+0x624], R13 ;  /* 0x0006240d01007387 */ /* 0x0003e20000100800 */
[----:B0-----:R-:W-:-:S03]  /*148d80*/  IADD3 R22, P1, R5, R21, RZ ;  /* 0x0000001505167210 */ /* 0x001fc60007f3e0ff */
[----:B-1----:R-:W3:Y:S02]  /*148d90*/  LDL.LU R13, [R1+0x410] ;  /* 0x00041000010d7983 */ /* 0x002ee40000300800 */
[----:B------:R-:W-:Y:S02]  /*148da0*/  IMAD.X R23, R10, 0x1, R20, P1 ;  /* 0x000000010a177824 */ /* 0x000fe400008e0614 */
[----:B------:R0:W-:Y:S04]  /*148db0*/  STL [R1+0x620], R7 ;  /* 0x0006200701007387 */ /* 0x0001e80000100800 */
[----:B------:R-:W-:Y:S01]  /*148dc0*/  STL.64 [R1+0xb58], R22 ;  /* 0x000b581601007387 */ /* 0x000fe20000100a00 */
[----:B0-----:R-:W-:Y:S02]  /*148dd0*/  PRMT R7, R4, 0x3340, R0 ;  /* 0x0000334004077816 */ /* 0x001fe40000000000 */
[----:B--2---:R-:W-:-:S03]  /*148de0*/  LOP3.LUT R4, R12, 0xffff, RZ, 0xc0, !PT ;  /* 0x0000ffff0c047812 */ /* 0x004fc600078ec0ff */
[----:B------:R4:W-:Y:S04]  /*148df0*/  STL [R1+0x3ac], R7 ;  /* 0x0003ac0701007387 */ /* 0x0009e80000100800 */
[----:B------:R0:W-:Y:S01]  /*148e00*/  STL [R1+0x3a8], R2 ;  /* 0x0003a80201007387 */ /* 0x0001e20000100800 */
[----:B----4-:R-:W-:-:S03]  /*148e10*/  LOP3.LUT R7, R8, 0xffff, RZ, 0xc0, !PT ;  /* 0x0000ffff08077812 */ /* 0x010fc600078ec0ff */
[----:B0-----:R-:W2:Y:S04]  /*148e20*/  LDL.LU R2, [R1+0x744] ;  /* 0x0007440001027983 */ /* 0x001ea80000300800 */
[----:B------:R-:W4:Y:S04]  /*148e30*/  LDL.LU R12, [R1+0x374] ;  /* 0x00037400010c7983 */ /* 0x000f280000300800 */
[----:B------:R-:W4:Y:S01]  /*148e40*/  LDL.LU R8, [R1+0x484] ;  /* 0x0004840001087983 */ /* 0x000f220000300800 */
[----:B------:R-:W-:Y:S02]  /*148e50*/  LOP3.LUT R3, R3, 0xffff, RZ, 0xc0, !PT ;  /* 0x0000ffff03037812 */ /* 0x000fe400078ec0ff */
[----:B------:R-:W-:-:S02]  /*148e60*/  PRMT R9, R4, 0x3340, R7 ;  /* 0x0000334004097816 */ /* 0x000fc40000000007 */
[----:B------:R-:W-:Y:S02]  /*148e70*/  PRMT R22, R3, 0x3340, R0 ;  /* 0x0000334003167816 */ /* 0x000fe40000000000 */
[----:B------:R-:W-:Y:S02]  /*148e80*/  SHF.R.U32.HI R4, RZ, 0x8, R4 ;  /* 0x00000008ff047819 */ /* 0x000fe40000011604 */
[----:B------:R-:W-:Y:S02]  /*148e90*/  SHF.R.U32.HI R7, RZ, 0x8, R7 ;  /* 0x00000008ff077819 */ /* 0x000fe40000011607 */
[----:B------:R-:W-:Y:S02]  /*148ea0*/  SHF.R.U32.HI R3, RZ, 0x8, R3 ;  /* 0x00000008ff037819 */ /* 0x000fe40000011603 */
[----:B------:R-:W-:Y:S02]  /*148eb0*/  PRMT R9, R9, 0x5410, R22 ;  /* 0x0000541009097816 */ /* 0x000fe40000000016 */
[----:B------:R-:W-:-:S02]  /*148ec0*/  IADD3 R22, P1, R5, R19, RZ ;  /* 0x0000001305167210 */ /* 0x000fc40007f3e0ff */
[----:B------:R-:W-:Y:S02]  /*148ed0*/  LOP3.LUT R4, R4, 0xffff, RZ, 0xc0, !PT ;  /* 0x0000ffff04047812 */ /* 0x000fe400078ec0ff */
[----:B------:R-:W-:Y:S02]  /*148ee0*/  LOP3.LUT R7, R7, 0xffff, RZ, 0xc0, !PT ;  /* 0x0000ffff07077812 */ /* 0x000fe400078ec0ff */
[----:B------:R-:W-:Y:S01]  /*148ef0*/  LOP3.LUT R3, R3, 0xffff, RZ, 0xc0, !PT ;  /* 0x0000ffff03037812 */ /* 0x000fe200078ec0ff */
[----:B------:R0:W-:Y:S01]  /*148f00*/  STL [R1+0x1a90], R9 ;  /* 0x001a900901007387 */ /* 0x0001e20000100800 */
[----:B------:R-:W-:-:S05]  /*148f10*/  IMAD.X R23, R10, 0x1, R18, P1 ;  /* 0x000000010a177824 */ /* 0x000fca00008e0612 */
[----:B------:R1:W-:Y:S01]  /*148f20*/  STL.64 [R1+0xb38], R22 ;  /* 0x000b381601007387 */ /* 0x0003e20000100a00 */
[----:B0-----:R-:W-:Y:S02]  /*148f30*/  PRMT R9, R4, 0x3340, R7 ;  /* 0x0000334004097816 */ /* 0x001fe40000000007 */
[----:B------:R-:W-:-:S03]  /*148f40*/  PRMT R7, R3, 0x3340, R0 ;  /* 0x0000334003077816 */ /* 0x000fc60000000000 */
[----:B------:R0:W-:Y:S04]  /*148f50*/  STL [R1+0x61c], R9 ;  /* 0x00061c0901007387 */ /* 0x0001e80000100800 */
[----:B------:R0:W-:Y:S01]  /*148f60*/  STL [R1+0x3a0], R7 ;  /* 0x0003a00701007387 */ /* 0x0001e20000100800 */
[----:B-1----:R-:W-:-:S05]  /*148f70*/  IADD3 R22, P1, R5, R17, RZ ;  /* 0x0000001105167210 */ /* 0x002fca0007f3e0ff */
[----:B------:R-:W-:Y:S01]  /*148f80*/  IMAD.X R23, R10, 0x1, R15, P1 ;  /* 0x000000010a177824 */ /* 0x000fe200008e060f */
[----:B---3--:R-:W-:Y:S02]  /*148f90*/  LOP3.LUT R4, R11, 0xffff, RZ, 0xc0, !PT ;  /* 0x0000ffff0b047812 */ /* 0x008fe400078ec0ff */
[----:B------:R-:W-:-:S04]  /*148fa0*/  LOP3.LUT R3, R6, 0xffff, RZ, 0xc0, !PT ;  /* 0x0000ffff06037812 */ /* 0x000fc800078ec0ff */
[----:B0-----:R-:W-:Y:S02]  /*148fb0*/  PRMT R9, R3, 0x3340, R0 ;  /* 0x0000334003097816 */ /* 0x001fe40000000000 */
[----:B------:R-:W-:-:S04]  /*148fc0*/  LOP3.LUT R7, R13, 0xffff, RZ, 0xc0, !PT ;  /* 0x0000ffff0d077812 */ /* 0x000fc800078ec0ff */
[--C-:B------:R-:W-:Y:S02]  /*148fd0*/  PRMT R6, R4, 0x3340, R7.reuse ;  /* 0x0000334004067816 */ /* 0x100fe40000000007 */
[----:B------:R-:W-:Y:S02]  /*148fe0*/  SHF.R.U32.HI R4, RZ, 0x8, R4 ;  /* 0x00000008ff047819 */ /* 0x000fe40000011604 */
[----:B------:R-:W-:Y:S02]  /*148ff0*/  SHF.R.U32.HI R7, RZ, 0x8, R7 ;  /* 0x00000008ff077819 */ /* 0x000fe40000011607 */
[----:B------:R-:W-:Y:S02]  /*149000*/  PRMT R6, R6, 0x5410, R9 ;  /* 0x0000541006067816 */ /* 0x000fe40000000009 */
[----:B------:R-:W-:Y:S02]  /*149010*/  LOP3.LUT R4, R4, 0xffff, RZ, 0xc0, !PT ;  /* 0x0000ffff04047812 */ /* 0x000fe400078ec0ff */
[----:B------:R-:W-:Y:S01]  /*149020*/  LOP3.LUT R7, R7, 0xffff, RZ, 0xc0, !PT ;  /* 0x0000ffff07077812 */ /* 0x000fe200078ec0ff */
[----:B------:R0:W-:Y:S03]  /*149030*/  STL [R1+0x1a88], R6 ;  /* 0x001a880601007387 */ /* 0x0001e60000100800 */
[----:B------:R-:W-:Y:S01]  /*149040*/  PRMT R7, R4, 0x3340, R7 ;  /* 0x0000334004077816 */ /* 0x000fe20000000007 */
[----:B0-----:R-:W3:Y:S04]  /*149050*/  LDL.LU R6, [R1+0x914] ;  /* 0x0009140001067983 */ /* 0x001ee80000300800 */
[----:B------:R-:W-:Y:S04]  /*149060*/  STL.64 [R1+0xb18], R22 ;  /* 0x000b181601007387 */ /* 0x000fe80000100a00 */
[----:B------:R-:W3:Y:S04]  /*149070*/  LDL.LU R11, [R1+0x5750] ;  /* 0x00575000010b7983 */ /* 0x000ee80000300800 */
[----:B------:R-:W3:Y:S04]  /*149080*/  LDL.LU R13, [R1+0x56d8] ;  /* 0x0056d800010d7983 */ /* 0x000ee80000300800 */
[----:B------:R0:W-:Y:S01]  /*149090*/  STL [R1+0x614], R7 ;  /* 0x0006140701007387 */ /* 0x0001e20000100800 */
[----:B--2---:R-:W-:-:S02]  /*1490a0*/  LOP3.LUT R4, R2, 0xffff, RZ, 0xc0, !PT ;  /* 0x0000ffff02047812 */ /* 0x004fc400078ec0ff */
[----:B----4-:R-:W-:-:S04]  /*1490b0*/  LOP3.LUT R2, R12, 0xffff, RZ, 0xc0, !PT ;  /* 0x0000ffff0c027812 */ /* 0x010fc800078ec0ff */
[----:B------:R-:W-:Y:S02]  /*1490c0*/  PRMT R9, R2, 0x3340, R0 ;  /* 0x0000334002097816 */ /* 0x000fe40000000000 */
[----:B0-----:R-:W-:-:S04]  /*1490d0*/  LOP3.LUT R7, R8, 0xffff, RZ, 0xc0, !PT ;  /* 0x0000ffff08077812 */ /* 0x001fc800078ec0ff */
[--C-:B------:R-:W-:Y:S02]  /*1490e0*/  PRMT R8, R4, 0x3340, R7.reuse ;  /* 0x0000334004087816 */ /* 0x100fe40000000007 */
[----:B------:R-:W-:Y:S02]  /*1490f0*/  SHF.R.U32.HI R4, RZ, 0x8, R4 ;  /* 0x00000008ff047819 */ /* 0x000fe40000011604 */
[----:B------:R-:W-:Y:S02]  /*149100*/  SHF.R.U32.HI R7, RZ, 0x8, R7 ;  /* 0x00000008ff077819 */ /* 0x000fe40000011607 */
[----:B------:R-:W-:Y:S02]  /*149110*/  PRMT R12, R8, 0x5410, R9 ;  /* 0x00005410080c7816 */ /* 0x000fe40000000009 */
[----:B------:R-:W-:Y:S02]  /*149120*/  IADD3 R8, P1, R5, R16, RZ ;  /* 0x0000001005087210 */ /* 0x000fe40007f3e0ff */
[----:B------:R-:W-:-:S02]  /*149130*/  SHF.R.U32.HI R2, RZ, 0x8, R2 ;  /* 0x00000008ff027819 */ /* 0x000fc40000011602 */
[----:B------:R-:W-:Y:S02]  /*149140*/  LOP3.LUT R4, R4, 0xffff, RZ, 0xc0, !PT ;  /* 0x0000ffff04047812 */ /* 0x000fe400078ec0ff */
[----:B------:R-:W-:Y:S02]  /*149150*/  LOP3.LUT R7, R7, 0xffff, RZ, 0xc0, !PT ;  /* 0x0000ffff07077812 */ /* 0x000fe400078ec0ff */
[----:B------:R-:W-:Y:S01]  /*149160*/  SHF.R.U32.HI R3, RZ, 0x8, R3 ;  /* 0x00000008ff037819 */ /* 0x000fe20000011603 */
[----:B------:R-:W-:Y:S01]  /*149170*/  IMAD.X R9, R10, 0x1, R14, P1 ;  /* 0x000000010a097824 */ /* 0x000fe200008e060e */
[----:B------:R-:W-:Y:S02]  /*149180*/  LOP3.LUT R2, R2, 0xffff, RZ, 0xc0, !PT ;  /* 0x0000ffff02027812 */ /* 0x000fe400078ec0ff */
[----:B------:R-:W-:Y:S02]  /*149190*/  PRMT R4, R4, 0x3340, R7 ;  /* 0x0000334004047816 */ /* 0x000fe40000000007 */
[----:B------:R-:W-:Y:S01]  /*1491a0*/  LOP3.LUT R7, R3, 0xffff, RZ, 0xc0, !PT ;  /* 0x0000ffff03077812 */ /* 0x000fe200078ec0ff */
[----:B------:R-:W-:Y:S01]  /*1491b0*/  STL [R1+0x1a7c], R12 ;  /* 0x001a7c0c01007387 */ /* 0x000fe20000100800 */
[----:B------:R-:W-:-:S03]  /*1491c0*/  PRMT R3, R2, 0x3340, R0 ;  /* 0x0000334002037816 */ /* 0x000fc60000000000 */
[----:B------:R-:W-:Y:S04]  /*1491d0*/  STL.64 [R1+0xb30], R8 ;  /* 0x000b300801007387 */ /* 0x000fe80000100a00 */
[----:B------:R0:W-:Y:S04]  /*1491e0*/  STL [R1+0x610], R4 ;  /* 0x0006100401007387 */ /* 0x0001e80000100800 */
[----:B------:R-:W2:Y:S04]  /*1491f0*/  LDL.LU R2, [R1+0x5760] ;  /* 0x0057600001027983 */ /* 0x000ea80000300800 */
[----:B0-----:R-:W4:Y:S04]  /*149200*/  LDL.LU R4, [R1+0x920] ;  /* 0x0009200001047983 */ /* 0x001f280000300800 */
[----:B------:R0:W-:Y:S04]  /*149210*/  STL [R1+0x394], R3 ;  /* 0x0003940301007387 */ /* 0x0001e80000100800 */
[----:B------:R-:W4:Y:S04]  /*149220*/  LDL.LU R10, [R1+0x56e0] ;  /* 0x0056e000010a7983 */ /* 0x000f280000300800 */
[----:B0-----:R-:W4:Y:S04]  /*149230*/  LDL.LU R3, [R1+0x6b0] ;  /* 0x0006b00001037983 */ /* 0x001f280000300800 */
[----:B------:R-:W4:Y:S04]  /*149240*/  LDL.LU R8, [R1+0x2e0] ;  /* 0x0002e00001087983 */ /* 0x000f280000300800 */
[----:B------:R-:W4:Y:S01]  /*149250*/  LDL.LU R12, [R1+0x420] ;  /* 0x00042000010c7983 */ /* 0x000f220000300800 */
[----:B------:R-:W-:Y:S01]  /*149260*/  PRMT R7, R7, 0x3340, R0 ;  /* 0x0000334007077816 */ /* 0x000fe20000000000 */
[----:B------:R-:W-:Y:S01]  /*149270*/  VIADD R5, R5, UR5 ;  /* 0x0000000505057c36 */ /* 0x000fe20008000000 */
[----:B------:R-:W-:-:S03]  /*149280*/  ULDC UR5, c[0x0][0x248] ;  /* 0x0000920000057ab9 */ /* 0x000fc60000000800 */
[----:B------:R-:W-:Y:S01]  /*149290*/  STL [R1+0x390], R7 ;  /* 0x0003900701007387 */ /* 0x000fe20000100800 */
[----:B------:R-:W-:-:S03]  /*1492a0*/  IADD3 R22, P1, R5, R29, RZ ;  /* 0x0000001d05167210 */ /* 0x000fc60007f3e0ff */
[----:B------:R0:W-:Y:S02]  /*1492b0*/  STL [R1+0x61b8], R29 ;  /* 0x0061b81d01007387 */ /* 0x0001e40000100800 */
[----:B0-----:R-:W-:-:S05]  /*1492c0*/  SHF.R.S32.HI R29, RZ, 0x1f, R5 ;  /* 0x0000001fff1d7819 */ /* 0x001fca0000011405 */
[----:B------:R-:W-:Y:S01]  /*1492d0*/  IMAD.X R23, R29, 0x1, R28, P1 ;  /* 0x000000011d177824 */ /* 0x000fe200008e061c */
[----:B------:R-:W-:-:S05]  /*1492e0*/  IADD3 R24, P1, R5, R27, RZ ;  /* 0x0000001b05187210 */ /* 0x000fca0007f3e0ff */
[----:B------:R-:W-:Y:S01]  /*1492f0*/  IMAD.X R25, R29, 0x1, R26, P1 ;  /* 0x000000011d197824 */ /* 0x000fe200008e061a */
[----:B---3--:R-:W-:Y:S02]  /*149300*/  LOP3.LUT R6, R6, 0xffff, RZ, 0xc0, !PT ;  /* 0x0000ffff06067812 */ /* 0x008fe400078ec0ff */
[----:B------:R-:W-:Y:S02]  /*149310*/  LOP3.LUT R7, R11, 0xffff, RZ, 0xc0, !PT ;  /* 0x0000ffff0b077812 */ /* 0x000fe400078ec0ff */
[----:B------:R-:W-:Y:S02]  /*149320*/  LOP3.LUT R9, R13, 0xffff, RZ, 0xc0, !PT ;  /* 0x0000ffff0d097812 */ /* 0x000fe400078ec0ff */
[----:B------:R-:W-:Y:S02]  /*149330*/  PRMT R13, R6, 0x3340, R0 ;  /* 0x00003340060d7816 */ /* 0x000fe40000000000 */
[----:B------:R-:W-:Y:S02]  /*149340*/  PRMT R11, R7, 0x3340, R9 ;  /* 0x00003340070b7816 */ /* 0x000fe40000000009 */
[----:B------:R-:W-:-:S02]  /*149350*/  SHF.R.U32.HI R7, RZ, 0x8, R7 ;  /* 0x00000008ff077819 */ /* 0x000fc40000011607 */
[----:B------:R-:W-:Y:S02]  /*149360*/  SHF.R.U32.HI R9, RZ, 0x8, R9 ;  /* 0x00000008ff097819 */ /* 0x000fe40000011609 */
[----:B------:R-:W-:Y:S02]  /*149370*/  SHF.R.U32.HI R6, RZ, 0x8, R6 ;  /* 0x00000008ff067819 */ /* 0x000fe40000011606 */
[----:B------:R-:W-:Y:S02]  /*149380*/  PRMT R11, R11, 0x5410, R13 ;  /* 0x000054100b0b7816 */ /* 0x000fe4000000000d */
[----:B------:R-:W-:Y:S02]  /*149390*/  LOP3.LUT R7, R7, 0xffff, RZ, 0xc0, !PT ;  /* 0x0000ffff07077812 */ /* 0x000fe400078ec0ff */
[----:B------:R-:W-:Y:S02]  /*1493a0*/  LOP3.LUT R9, R9, 0xffff, RZ, 0xc0, !PT ;  /* 0x0000ffff09097812 */ /* 0x000fe400078ec0ff */
[----:B------:R-:W-:-:S02]  /*1493b0*/  LOP3.LUT R6, R6, 0xffff, RZ, 0xc0, !PT ;  /* 0x0000ffff06067812 */ /* 0x000fc400078ec0ff */
[----:B------:R-:W-:Y:S01]  /*1493c0*/  PRMT R9, R7, 0x3340, R9 ;  /* 0x0000334007097816 */ /* 0x000fe20000000009 */
[----:B------:R0:W-:Y:S04]  /*1493d0*/  STL [R1+0x1a60], R11 ;  /* 0x001a600b01007387 */ /* 0x0001e80000100800 */
[----:B------:R-:W-:Y:S01]  /*1493e0*/  STL.64 [R1+0xad8], R22 ;  /* 0x000ad81601007387 */ /* 0x000fe20000100a00 */
[----:B------:R-:W-:-:S03]  /*1493f0*/  PRMT R7, R6, 0x3340, R0 ;  /* 0x0000334006077816 */ /* 0x000fc60000000000 */
[----:B0-----:R-:W3:Y:S04]  /*149400*/  LDL.LU R11, [R1+0x572c] ;  /* 0x00572c00010b7983 */ /* 0x001ee80000300800 */
[----:B------:R4:W-:Y:S04]  /*149410*/  STL [R1+0x60c], R9 ;  /* 0x00060c0901007387 */ /* 0x0009e80000100800 */
[----:B------:R-:W3:Y:S04]  /*149420*/  LDL.LU R6, [R1+0x8e4] ;  /* 0x0008e40001067983 */ /* 0x000ee80000300800 */
[----:B------:R0:W-:Y:S04]  /*149430*/  STL [R1+0x38c], R7 ;  /* 0x00038c0701007387 */ /* 0x0001e80000100800 */
[----:B------:R-:W3:Y:S01]  /*149440*/  LDL.LU R13, [R1+0x990] ;  /* 0x00099000010d7983 */ /* 0x000ee20000300800 */
[----:B--2---:R-:W-:-:S02]  /*149450*/  LOP3.LUT R2, R2, 0xffff, RZ, 0xc0, !PT ;  /* 0x0000ffff02027812 */ /* 0x004fc400078ec0ff */
[----:B----4-:R-:W-:Y:S02]  /*149460*/  LOP3.LUT R9, R4, 0xffff, RZ, 0xc0, !PT ;  /* 0x0000ffff04097812 */ /* 0x010fe400078ec0ff */
[----:B------:R-:W-:Y:S02]  /*149470*/  LOP3.LUT R4, R10, 0xffff, RZ, 0xc0, !PT ;  /* 0x0000ffff0a047812 */ /* 0x000fe400078ec0ff */
[----:B------:R-:W-:Y:S02]  /*149480*/  PRMT R10, R9, 0x3340, R0 ;  /* 0x00003340090a7816 */ /* 0x000fe40000000000 */
[----:B0-----:R-:W-:-:S04]  /*149490*/  PRMT R7, R2, 0x3340, R4 ;  /* 0x0000334002077816 */ /* 0x001fc80000000004 */
[----:B------:R-:W-:Y:S02]  /*1494a0*/  PRMT R7, R7, 0x5410, R10 ;  /* 0x0000541007077816 */ /* 0x000fe4000000000a */
[----:B------:R-:W-:Y:S02]  /*1494b0*/  LOP3.LUT R8, R8, 0xffff, RZ, 0xc0, !PT ;  /* 0x0000ffff08087812 */ /* 0x000fe400078ec0ff */
[----:B------:R-:W-:Y:S02]  /*1494c0*/  LOP3.LUT R3, R3, 0xffff, RZ, 0xc0, !PT ;  /* 0x0000ffff03037812 */ /* 0x000fe400078ec0ff */
[----:B------:R-:W-:Y:S01]  /*1494d0*/  LOP3.LUT R22, R12, 0xffff, RZ, 0xc0, !PT ;  /* 0x0000ffff0c167812 */ /* 0x000fe200078ec0ff */
[----:B------:R-:W-:Y:S04]  /*1494e0*/  STL [R1+0x6000], R8 ;  /* 0x0060000801007387 */ /* 0x000fe80000100800 */
[----:B------:R0:W-:Y:S01]  /*1494f0*/  STL [R1+0x1a50], R7 ;  /* 0x001a500701007387 */ /* 0x0001e20000100800 */
[----:B------:R-:W-:-:S02]  /*149500*/  PRMT R10, R8, 0x3340, R0 ;  /* 0x00003340080a7816 */ /* 0x000fc40000000000 */
[----:B0-----:R-:W-:-:S04]  /*149510*/  PRMT R7, R3, 0x3340, R22 ;  /* 0x0000334003077816 */ /* 0x001fc80000000016 */
[----:B------:R-:W-:-:S05]  /*149520*/  PRMT R7, R7, 0x5410, R10 ;  /* 0x0000541007077816 */ /* 0x000fca000000000a */
[----:B------:R-:W-:Y:S04]  /*149530*/  STL [R1+0x1a64], R7 ;  /* 0x001a640701007387 */ /* 0x000fe80000100800 */
[----:B------:R0:W-:Y:S04]  /*149540*/  STL.64 [R1+0xad0], R24 ;  /* 0x000ad01801007387 */ /* 0x0001e80000100a00 */
[----:B0-----:R-:W2:Y:S01]  /*149550*/  LDL.LU.64 R24, [R1+0x61c8] ;  /* 0x0061c80001187983 */ /* 0x001ea20000300a00 */
[----:B------:R-:W-:Y:S02]  /*149560*/  SHF.R.U32.HI R7, RZ, 0x8, R3 ;  /* 0x00000008ff077819 */ /* 0x000fe40000011603 */
[----:B------:R-:W-:-:S02]  /*149570*/  SHF.R.U32.HI R8, RZ, 0x8, R22 ;  /* 0x00000008ff087819 */ /* 0x000fc40000011616 */
[----:B------:R-:W-:Y:S02]  /*149580*/  SHF.R.U32.HI R2, RZ, 0x8, R2 ;  /* 0x00000008ff027819 */ /* 0x000fe40000011602 */
[----:B------:R-:W-:Y:S02]  /*149590*/  SHF.R.U32.HI R4, RZ, 0x8, R4 ;  /* 0x00000008ff047819 */ /* 0x000fe40000011604 */
[----:B------:R-:W-:Y:S02]  /*1495a0*/  LOP3.LUT R7, R7, 0xffff, RZ, 0xc0, !PT ;  /* 0x0000ffff07077812 */ /* 0x000fe400078ec0ff */
[----:B------:R-:W-:Y:S02]  /*1495b0*/  LOP3.LUT R8, R8, 0xffff, RZ, 0xc0, !PT ;  /* 0x0000ffff08087812 */ /* 0x000fe400078ec0ff */
[----:B------:R-:W-:Y:S02]  /*1495c0*/  LOP3.LUT R2, R2, 0xffff, RZ, 0xc0, !PT ;  /* 0x0000ffff02027812 */ /* 0x000fe400078ec0ff */
[----:B------:R-:W-:Y:S01]  /*1495d0*/  LOP3.LUT R4, R4, 0xffff, RZ, 0xc0, !PT ;  /* 0x0000ffff04047812 */ /* 0x000fe200078ec0ff */
[----:B------:R-:W4:Y:S01]  /*1495e0*/  LDL.LU R12, [R1+0x5738] ;  /* 0x00573800010c7983 */ /* 0x000f220000300800 */
[----:B------:R-:W-:-:S03]  /*1495f0*/  PRMT R8, R7, 0x3340, R8 ;  /* 0x0000334007087816 */ /* 0x000fc60000000008 */
[----:B------:R-:W4:Y:S01]  /*149600*/  LDL.LU R10, [R1+0x8ec] ;  /* 0x0008ec00010a7983 */ /* 0x000f220000300800 */
[----:B------:R-:W-:-:S03]  /*149610*/  PRMT R7, R2, 0x3340, R4 ;  /* 0x0000334002077816 */ /* 0x000fc60000000004 */
[----:B------:R-:W4:Y:S04]  /*149620*/  LDL.LU R3, [R1+0x994] ;  /* 0x0009940001037983 */ /* 0x000f280000300800 */
[----:B------:R-:W-:Y:S04]  /*149630*/  STL [R1+0x628], R8 ;  /* 0x0006280801007387 */ /* 0x000fe80000100800 */
[----:B------:R0:W-:Y:S01]  /*149640*/  STL [R1+0x608], R7 ;  /* 0x0006080701007387 */ /* 0x0001e20000100800 */
[----:B---3--:R-:W-:Y:S02]  /*149650*/  LOP3.LUT R4, R11, 0xffff, RZ, 0xc0, !PT ;  /* 0x0000ffff0b047812 */ /* 0x008fe400078ec0ff */
[----:B------:R-:W-:-:S02]  /*149660*/  LOP3.LUT R2, R6, 0xffff, RZ, 0xc0, !PT ;  /* 0x0000ffff06027812 */ /* 0x000fc400078ec0ff */
[----:B0-----:R-:W-:Y:S02]  /*149670*/  LOP3.LUT R7, R13, 0xffff, RZ, 0xc0, !PT ;  /* 0x0000ffff0d077812 */ /* 0x001fe400078ec0ff */
[----:B------:R-:W-:Y:S02]  /*149680*/  PRMT R8, R2, 0x3340, R0 ;  /* 0x0000334002087816 */ /* 0x000fe40000000000 */
[----:B------:R-:W-:-:S04]  /*149690*/  PRMT R6, R4, 0x3340, R7 ;  /* 0x0000334004067816 */ /* 0x000fc80000000007 */
[----:B------:R-:W-:-:S05]  /*1496a0*/  PRMT R6, R6, 0x5410, R8 ;  /* 0x0000541006067816 */ /* 0x000fca0000000008 */
[----:B------:R-:W-:Y:S01]  /*1496b0*/  STL [R1+0x1a38], R6 ;  /* 0x001a380601007387 */ /* 0x000fe20000100800 */
[----:B--2---:R-:W-:-:S05]  /*1496c0*/  IADD3 R22, P1, R5, R25, RZ ;  /* 0x0000001905167210 */ /* 0x004fca0007f3e0ff */
[----:B------:R-:W-:-:S05]  /*1496d0*/  IMAD.X R23, R29, 0x1, R24, P1 ;  /* 0x000000011d177824 */ /* 0x000fca00008e0618 */
[----:B------:R0:W-:Y:S04]  /*1496e0*/  STL.64 [R1+0xab8], R22 ;  /* 0x000ab81601007387 */ /* 0x0001e80000100a00 */
[----:B0-----:R-:W2:Y:S04]  /*1496f0*/  LDL.LU.64 R22, [R1+0x61c0] ;  /* 0x0061c00001167983 */ /* 0x001ea80000300a00 */
[----:B------:R-:W3:Y:S04]  /*149700*/  LDL.LU R6, [R1+0x780] ;  /* 0x0007800001067983 */ /* 0x000ee80000300800 */
[----:B------:R-:W3:Y:S04]  /*149710*/  LDL.LU R11, [R1+0x3e0] ;  /* 0x0003e000010b7983 */ /* 0x000ee80000300800 */
[----:B------:R-:W3:Y:S01]  /*149720*/  LDL.LU R13, [R1+0x670] ;  /* 0x00067000010d7983 */ /* 0x000ee20000300800 */
        /* <DEDUP_REMOVED lines=8> */
[----:B----4-:R-:W-:Y:S02]  /*1497b0*/  LOP3.LUT R4, R12, 0xffff, RZ, 0xc0, !PT ;  /* 0x0000ffff0c047812 */ /* 0x010fe400078ec0ff */
[----:B------:R-:W-:Y:S01]  /*1497c0*/  LOP3.LUT R10, R10, 0xffff, RZ, 0xc0, !PT ;  /* 0x0000ffff0a0a7812 */ /* 0x000fe200078ec0ff */
[----:B------:R0:W-:Y:S04]  /*1497d0*/  STL [R1+0x604], R7 ;  /* 0x0006040701007387 */ /* 0x0001e80000100800 */
[----:B------:R1:W-:Y:S01]  /*1497e0*/  STL [R1+0x388], R2 ;  /* 0x0003880201007387 */ /* 0x0003e20000100800 */
[----:B0-----:R-:W-:-:S02]  /*1497f0*/  LOP3.LUT R7, R3, 0xffff, RZ, 0xc0, !PT ;  /* 0x0000ffff03077812 */ /* 0x001fc400078ec0ff */
[----:B------:R-:W-:Y:S02]  /*149800*/  PRMT R3, R10, 0x3340, R0 ;  /* 0x000033400a037816 */ /* 0x000fe40000000000 */
[----:B-1----:R-:W-:-:S04]  /*149810*/  PRMT R2, R4, 0x3340, R7 ;  /* 0x0000334004027816 */ /* 0x002fc80000000007 */
[----:B------:R-:W-:Y:S01]  /*149820*/  PRMT R8, R2, 0x5410, R3 ;  /* 0x0000541002087816 */ /* 0x000fe20000000003 */
[----:B------:R-:W-:Y:S04]  /*149830*/  STL [R1+0x6004], R10 ;  /* 0x0060040a01007387 */ /* 0x000fe80000100800 */
[----:B------:R0:W-:Y:S01]  /*149840*/  STL [R1+0x1a2c], R8 ;  /* 0x001a2c0801007387 */ /* 0x0001e20000100800 */
[----:B------:R-:W-:Y:S02]  /*149850*/  SHF.R.U32.HI R4, RZ, 0x8, R4 ;  /* 0x00000008ff047819 */ /* 0x000fe40000011604 */
[----:B------:R-:W-:Y:S02]  /*149860*/  SHF.R.U32.HI R7, RZ, 0x8, R7 ;  /* 0x00000008ff077819 */ /* 0x000fe40000011607 */
[----:B0-----:R-:W-:-:S04]  /*149870*/  SHF.R.U32.HI R8, RZ, 0x8, R9 ;  /* 0x00000008ff087819 */ /* 0x001fc80000011609 */
[----:B------:R-:W-:Y:S02]  /*149880*/  LOP3.LUT R8, R8, 0xffff, RZ, 0xc0, !PT ;  /* 0x0000ffff08087812 */ /* 0x000fe400078ec0ff */
[----:B------:R-:W-:Y:S02]  /*149890*/  LOP3.LUT R4, R4, 0xffff, RZ, 0xc0, !PT ;  /* 0x0000ffff04047812 */ /* 0x000fe400078ec0ff */
[----:B------:R-:W-:Y:S02]  /*1498a0*/  LOP3.LUT R7, R7, 0xffff, RZ, 0xc0, !PT ;  /* 0x0000ffff07077812 */ /* 0x000fe400078ec0ff */
[----:B------:R-:W-:Y:S02]  /*1498b0*/  PRMT R8, R8, 0x3340, R0 ;  /* 0x0000334008087816 */ /* 0x000fe40000000000 */
[----:B------:R-:W-:Y:S02]  /*1498c0*/  PRMT R7, R4, 0x3340, R7 ;  /* 0x0000334004077816 */ /* 0x000fe40000000007 */
[----:B--2---:R-:W-:-:S05]  /*1498d0*/  IADD3 R2, P1, R5, R23, RZ ;  /* 0x0000001705027210 */ /* 0x004fca0007f3e0ff */
[----:B------:R-:W-:-:S05]  /*1498e0*/  IMAD.X R3, R29, 0x1, R22, P1 ;  /* 0x000000011d037824 */ /* 0x000fca00008e0616 */
[----:B------:R0:W-:Y:S04]  /*1498f0*/  STL.64 [R1+0xab0], R2 ;  /* 0x000ab00201007387 */ /* 0x0001e80000100a00 */
[----:B0-----:R-:W2:Y:S04]  /*149900*/  LDL.LU R3, [R1+0x728] ;  /* 0x0007280001037983 */ /* 0x001ea80000300800 */
[----:B------:R-:W4:Y:S04]  /*149910*/  LDL.LU R2, [R1+0x2f0] ;  /* 0x0002f00001027983 */ /* 0x000f280000300800 */
[----:B------:R-:W4:Y:S04]  /*149920*/  LDL.LU R12, [R1+0x42c] ;  /* 0x00042c00010c7983 */ /* 0x000f280000300800 */
[----:B------:R-:W-:Y:S04]  /*149930*/  STL.64 [R1+0x61b0], R22 ;  /* 0x0061b01601007387 */ /* 0x000fe80000100a00 */
[----:B------:R0:W-:Y:S01]  /*149940*/  STL [R1+0x384], R8 ;  /* 0x0003840801007387 */ /* 0x0001e20000100800 */
[----:B---3--:R-:W-:-:S02]  /*149950*/  LOP3.LUT R6, R6, 0xffff, RZ, 0xc0, !PT ;  /* 0x0000ffff06067812 */ /* 0x008fc400078ec0ff */
[----:B------:R-:W-:Y:S01]  /*149960*/  LOP3.LUT R4, R11, 0xffff, RZ, 0xc0, !PT ;  /* 0x0000ffff0b047812 */ /* 0x000fe200078ec0ff */
[----:B------:R1:W-:Y:S01]  /*149970*/  STL [R1+0x618], R7 ;  /* 0x0006180701007387 */ /* 0x0003e20000100800 */
[----:B------:R-:W-:Y:S02]  /*149980*/  IADD3 R10, P1, R5, R21, RZ ;  /* 0x00000015050a7210 */ /* 0x000fe40007f3e0ff */
[----:B------:R-:W-:Y:S02]  /*149990*/  PRMT R9, R4, 0x3340, R0 ;  /* 0x0000334004097816 */ /* 0x000fe40000000000 */
[----:B0-----:R-:W-:-:S04]  /*1499a0*/  LOP3.LUT R8, R13, 0xffff, RZ, 0xc0, !PT ;  /* 0x0000ffff0d087812 */ /* 0x001fc800078ec0ff */
[----:B-1----:R-:W-:Y:S01]  /*1499b0*/  PRMT R7, R6, 0x3340, R8 ;  /* 0x0000334006077816 */ /* 0x002fe20000000008 */
[----:B------:R-:W-:-:S03]  /*1499c0*/  IMAD.X R11, R29, 0x1, R20, P1 ;  /* 0x000000011d0b7824 */ /* 0x000fc600008e0614 */
[----:B------:R-:W-:-:S05]  /*1499d0*/  PRMT R7, R7, 0x5410, R9 ;  /* 0x0000541007077816 */ /* 0x000fca0000000009 */
[----:B------:R0:W-:Y:S02]  /*1499e0*/  STL [R1+0x1a08], R7 ;  /* 0x001a080701007387 */ /* 0x0001e40000100800 */
[----:B0-----:R-:W-:Y:S02]  /*1499f0*/  SHF.R.U32.HI R7, RZ, 0x8, R6 ;  /* 0x00000008ff077819 */ /* 0x001fe40000011606 */
[----:B------:R-:W3:Y:S04]  /*149a00*/  LDL.LU R6, [R1+0x7ac] ;  /* 0x0007ac0001067983 */ /* 0x000ee80000300800 */
[----:B------:R0:W-:Y:S04]  /*149a10*/  STL.64 [R1+0xa90], R10 ;  /* 0x000a900a01007387 */ /* 0x0001e80000100a00 */
[----:B0-----:R-:W3:Y:S04]  /*149a20*/  LDL.LU R11, [R1+0x3e4] ;  /* 0x0003e400010b7983 */ /* 0x001ee80000300800 */
[----:B------:R-:W3:Y:S01]  /*149a30*/  LDL.LU R13, [R1+0x68c] ;  /* 0x00068c00010d7983 */ /* 0x000ee20000300800 */
[----:B------:R-:W-:-:S02]  /*149a40*/  SHF.R.U32.HI R8, RZ, 0x8, R8 ;  /* 0x00000008ff087819 */ /* 0x000fc40000011608 */
[----:B------:R-:W-:Y:S02]  /*149a50*/  SHF.R.U32.HI R4, RZ, 0x8, R4 ;  /* 0x00000008ff047819 */ /* 0x000fe40000011604 */
[----:B------:R-:W-:Y:S02]  /*149a60*/  LOP3.LUT R7, R7, 0xffff, RZ, 0xc0, !PT ;  /* 0x0000ffff07077812 */ /* 0x000fe400078ec0ff */
[----:B------:R-:W-:Y:S02]  /*149a70*/  LOP3.LUT R8, R8, 0xffff, RZ, 0xc0, !PT ;  /* 0x0000ffff08087812 */ /* 0x000fe400078ec0ff */
[----:B------:R-:W-:Y:S02]  /*149a80*/  LOP3.LUT R4, R4, 0xffff, RZ, 0xc0, !PT ;  /* 0x0000ffff04047812 */ /* 0x000fe400078ec0ff */
[----:B------:R-:W-:Y:S02]  /*149a90*/  PRMT R7, R7, 0x3340, R8 ;  /* 0x0000334007077816 */ /* 0x000fe40000000008 */
[----:B------:R-:W-:-:S03]  /*149aa0*/  PRMT R4, R4, 0x3340, R0 ;  /* 0x0000334004047816 */ /* 0x000fc60000000000 */
[----:B------:R-:W-:Y:S04]  /*149ab0*/  STL [R1+0x5fc], R7 ;  /* 0x0005fc0701007387 */ /* 0x000fe80000100800 */
[----:B------:R0:W-:Y:S04]  /*149ac0*/  STL [R1+0x380], R4 ;  /* 0x0003800401007387 */ /* 0x0001e80000100800 */
[----:B------:R-:W-:Y:S01]  /*149ad0*/  STL [R1+0x61a8], R19 ;  /* 0x0061a81301007387 */ /* 0x000fe20000100800 */
[----:B--2---:R-:W-:Y:S02]  /*149ae0*/  LOP3.LUT R3, R3, 0xffff, RZ, 0xc0, !PT ;  /* 0x0000ffff03037812 */ /* 0x004fe400078ec0ff */
[----:B----4-:R-:W-:-:S02]  /*149af0*/  LOP3.LUT R2, R2, 0xffff, RZ, 0xc0, !PT ;  /* 0x0000ffff02027812 */ /* 0x010fc400078ec0ff */
[----:B0-----:R-:W-:Y:S02]  /*149b00*/  LOP3.LUT R4, R12, 0xffff, RZ, 0xc0, !PT ;  /* 0x0000ffff0c047812 */ /* 0x001fe400078ec0ff */
[----:B------:R-:W-:Y:S02]  /*149b10*/  PRMT R8, R2, 0x3340, R0 ;  /* 0x0000334002087816 */ /* 0x000fe40000000000 */
[----:B------:R-:W-:-:S04]  /*149b20*/  PRMT R7, R3, 0x3340, R4 ;  /* 0x0000334003077816 */ /* 0x000fc80000000004 */
[----:B------:R-:W-:Y:S02]  /*149b30*/  PRMT R7, R7, 0x5410, R8 ;  /* 0x0000541007077816 */ /* 0x000fe40000000008 */
[----:B------:R-:W-:-:S05]  /*149b40*/  IADD3 R8, P1, R5, R19, RZ ;  /* 0x0000001305087210 */ /* 0x000fca0007f3e0ff */
[----:B------:R-:W-:Y:S01]  /*149b50*/  IMAD.X R9, R29, 0x1, R18, P1 ;  /* 0x000000011d097824 */ /* 0x000fe200008e0612 */
[----:B------:R0:W-:Y:S04]  /*149b60*/  STL [R1+0x19f4], R7 ;  /* 0x0019f40701007387 */ /* 0x0001e80000100800 */
[----:B------:R-:W-:Y:S01]  /*149b70*/  STL [R1+0x61ac], R18 ;  /* 0x0061ac1201007387 */ /* 0x000fe20000100800 */
[----:B------:R-:W-:-:S03]  /*149b80*/  SHF.R.U32.HI R3, RZ, 0x8, R3 ;  /* 0x00000008ff037819 */ /* 0x000fc60000011603 */
[----:B------:R1:W-:Y:S01]  /*149b90*/  STL.64 [R1+0xa88], R8 ;  /* 0x000a880801007387 */ /* 0x0003e20000100a00 */
[----:B------:R-:W-:Y:S02]  /*149ba0*/  SHF.R.U32.HI R2, RZ, 0x8, R2 ;  /* 0x00000008ff027819 */ /* 0x000fe40000011602 */
[----:B------:R-:W-:Y:S02]  /*149bb0*/  LOP3.LUT R3, R3, 0xffff, RZ, 0xc0, !PT ;  /* 0x0000ffff03037812 */ /* 0x000fe400078ec0ff */
[----:B------:R-:W-:Y:S01]  /*149bc0*/  LOP3.LUT R2, R2, 0xffff, RZ, 0xc0, !PT ;  /* 0x0000ffff02027812 */ /* 0x000fe200078ec0ff */
[----:B0-----:R-:W2:Y:S01]  /*149bd0*/  LDL.LU R7, [R1+0x57ac] ;  /* 0x0057ac0001077983 */ /* 0x001ea20000300800 */
[----:B-1----:R-:W-:Y:S02]  /*149be0*/  SHF.R.U32.HI R8, RZ, 0x8, R4 ;  /* 0x00000008ff087819 */ /* 0x002fe40000011604 */
[----:B------:R-:W-:Y:S01]  /*149bf0*/  PRMT R2, R2, 0x3340, R0 ;  /* 0x0000334002027816 */ /* 0x000fe20000000000 */
[----:B------:R-:W4:Y:S04]  /*149c00*/  LDL.LU R4, [R1+0x960] ;  /* 0x0009600001047983 */ /* 0x000f280000300800 */
[----:B------:R-:W4:Y:S01]  /*149c10*/  LDL.LU R9, [R1+0x56f8] ;  /* 0x0056f80001097983 */ /* 0x000f220000300800 */
[----:B------:R-:W-:-:S04]  /*149c20*/  LOP3.LUT R8, R8, 0xffff, RZ, 0xc0, !PT ;  /* 0x0000ffff08087812 */ /* 0x000fc800078ec0ff */
[----:B------:R-:W-:Y:S02]  /*149c30*/  PRMT R3, R3, 0x3340, R8 ;  /* 0x0000334003037816 */ /* 0x000fe40000000008 */
[----:B---3--:R-:W-:-:S03]  /*149c40*/  LOP3.LUT R6, R6, 0xffff, RZ, 0xc0, !PT ;  /* 0x0000ffff06067812 */ /* 0x008fc600078ec0ff */
[----:B------:R0:W-:Y:S04]  /*149c50*/  STL [R1+0x5f4], R3 ;  /* 0x0005f40301007387 */ /* 0x0001e80000100800 */
[----:B------:R1:W-:Y:S01]  /*149c60*/  STL [R1+0x37c], R2 ;  /* 0x00037c0201007387 */ /* 0x0003e20000100800 */
[----:B------:R-:W-:Y:S02]  /*149c70*/  LOP3.LUT R8, R11, 0xffff, RZ, 0xc0, !PT ;  /* 0x0000ffff0b087812 */ /* 0x000fe400078ec0ff */
[----:B------:R-:W-:Y:S02]  /*149c80*/  LOP3.LUT R10, R13, 0xffff, RZ, 0xc0, !PT ;  /* 0x0000ffff0d0a7812 */ /* 0x000fe400078ec0ff */
[----:B0-----:R-:W-:Y:S02]  /*149c90*/  PRMT R3, R8, 0x3340, R0 ;  /* 0x0000334008037816 */ /* 0x001fe40000000000 */
[----:B-1----:R-:W-:-:S04]  /*149ca0*/  PRMT R2, R6, 0x3340, R10 ;  /* 0x0000334006027816 */ /* 0x002fc8000000000a */
[----:B------:R-:W-:Y:S02]  /*149cb0*/  PRMT R2, R2, 0x5410, R3 ;  /* 0x0000541002027816 */ /* 0x000fe40000000003 */
[----:B------:R-:W3:Y:S04]  /*149cc0*/  LDL.LU R3, [R1+0x74c] ;  /* 0x00074c0001037983 */ /* 0x000ee80000300800 */
[----:B------:R-:W3:Y:S04]  /*149cd0*/  LDL.LU R12, [R1+0x30c] ;  /* 0x00030c00010c7983 */ /* 0x000ee80000300800 */
[----:B------:R0:W-:Y:S01]  /*149ce0*/  STL [R1+0x19e8], R2 ;  /* 0x0019e80201007387 */ /* 0x0001e20000100800 */
[----:B------:R-:W-:-:S02]  /*149cf0*/  IADD3 R18, P1, R5, R17, RZ ;  /* 0x0000001105127210 */ /* 0x000fc40007f3e0ff */
[----:B------:R-:W-:Y:S02]  /*149d00*/  SHF.R.U32.HI R6, RZ, 0x8, R6 ;  /* 0x00000008ff067819 */ /* 0x000fe40000011606 */
[----:B------:R-:W-:Y:S02]  /*149d10*/  SHF.R.U32.HI R10, RZ, 0x8, R10 ;  /* 0x00000008ff0a7819 */ /* 0x000fe4000001160a */
[----:B------:R-:W-:Y:S01]  /*149d20*/  LOP3.LUT R6, R6, 0xffff, RZ, 0xc0, !PT ;  /* 0x0000ffff06067812 */ /* 0x000fe200078ec0ff */
[----:B0-----:R-:W3:Y:S01]  /*149d30*/  LDL.LU R2, [R1+0x440] ;  /* 0x0004400001027983 */ /* 0x001ee20000300800 */
[----:B------:R-:W-:Y:S01]  /*149d40*/  LOP3.LUT R10, R10, 0xffff, RZ, 0xc0, !PT ;  /* 0x0000ffff0a0a7812 */ /* 0x000fe200078ec0ff */
[----:B------:R-:W-:-:S03]  /*149d50*/  IMAD.X R19, R29, 0x1, R15, P1 ;  /* 0x000000011d137824 */ /* 0x000fc600008e060f */
[----:B------:R-:W-:Y:S02]  /*149d60*/  PRMT R10, R6, 0x3340, R10 ;  /* 0x00003340060a7816 */ /* 0x000fe4000000000a */
[----:B------:R0:W-:Y:S04]  /*149d70*/  STL.64 [R1+0xa60], R18 ;  /* 0x000a601201007387 */ /* 0x0001e80000100a00 */
[----:B------:R-:W3:Y:S04]  /*149d80*/  LDL.LU R6, [R1+0x970] ;  /* 0x0009700001067983 */ /* 0x000ee80000300800 */
[----:B------:R-:W3:Y:S04]  /*149d90*/  LDL.LU R11, [R1+0x57b4] ;  /* 0x0057b400010b7983 */ /* 0x000ee80000300800 */
[----:B------:R-:W-:Y:S04]  /*149da0*/  STL [R1+0x5f0], R10 ;  /* 0x0005f00a01007387 */ /* 0x000fe80000100800 */
[----:B------:R-:W3:Y:S01]  /*149db0*/  LDL.LU R13, [R1+0x5710] ;  /* 0x00571000010d7983 */ /* 0x000ee20000300800 */
[----:B0-----:R-:W-:-:S05]  /*149dc0*/  IADD3 R18, P1, R5, R16, RZ ;  /* 0x0000001005127210 */ /* 0x001fca0007f3e0ff */
[----:B------:R-:W-:Y:S02]  /*149dd0*/  IMAD.X R19, R29, 0x1, R14, P1 ;  /* 0x000000011d137824 */ /* 0x000fe400008e060e */
[----:B------:R-:W3:Y:S01]  /*149de0*/  LDL.LU R29, [R1+0x61b8] ;  /* 0x0061b800011d7983 */ /* 0x000ee20000300800 */
[----:B------:R-:W-:-:S04]  /*149df0*/  SHF.R.U32.HI R8, RZ, 0x8, R8 ;  /* 0x00000008ff087819 */ /* 0x000fc80000011608 */
[----:B------:R-:W-:-:S04]  /*149e00*/  LOP3.LUT R8, R8, 0xffff, RZ, 0xc0, !PT ;  /* 0x0000ffff08087812 */ /* 0x000fc800078ec0ff */
[----:B------:R-:W-:Y:S01]  /*149e10*/  PRMT R8, R8, 0x3340, R0 ;  /* 0x0000334008087816 */ /* 0x000fe20000000000 */
[----:B------:R-:W-:Y:S04]  /*149e20*/  STL.64 [R1+0xa80], R18 ;  /* 0x000a801201007387 */ /* 0x000fe80000100a00 */
[----:B------:R0:W-:Y:S01]  /*149e30*/  STL [R1+0x378], R8 ;  /* 0x0003780801007387 */ /* 0x0001e20000100800 */
[----:B------:R-:W-:Y:S01]  /*149e40*/  VIADD R5, R5, UR5 ;  /* 0x0000000505057c36 */ /* 0x000fe20008000000 */
[----:B------:R-:W-:Y:S01]  /*149e50*/  ULDC UR5, c[0x0][0x248] ;  /* 0x0000920000057ab9 */ /* 0x000fe20000000800 */
[----:B--2---:R-:W-:Y:S02]  /*149e60*/  LOP3.LUT R7, R7, 0xffff, RZ, 0xc0, !PT ;  /* 0x0000ffff07077812 */ /* 0x004fe400078ec0ff */
[----:B----4-:R-:W-:-:S02]  /*149e70*/  LOP3.LUT R4, R4, 0xffff, RZ, 0xc0, !PT ;  /* 0x0000ffff04047812 */ /* 0x010fc400078ec0ff */
[----:B0-----:R-:W-:Y:S02]  /*149e80*/  LOP3.LUT R8, R9, 0xffff, RZ, 0xc0, !PT ;  /* 0x0000ffff09087812 */ /* 0x001fe400078ec0ff */
[----:B------:R-:W-:Y:S02]  /*149e90*/  PRMT R10, R4, 0x3340, R0 ;  /* 0x00003340040a7816 */ /* 0x000fe40000000000 */
[--C-:B------:R-:W-:Y:S02]  /*149ea0*/  PRMT R9, R7, 0x3340, R8.reuse ;  /* 0x0000334007097816 */ /* 0x100fe40000000008 */
[----:B------:R-:W-:Y:S02]  /*149eb0*/  SHF.R.U32.HI R7, RZ, 0x8, R7 ;  /* 0x00000008ff077819 */ /* 0x000fe40000011607 */
[----:B------:R-:W-:Y:S02]  /*149ec0*/  SHF.R.U32.HI R8, RZ, 0x8, R8 ;  /* 0x00000008ff087819 */ /* 0x000fe40000011608 */
[----:B------:R-:W-:-:S02]  /*149ed0*/  SHF.R.U32.HI R4, RZ, 0x8, R4 ;  /* 0x00000008ff047819 */ /* 0x000fc40000011604 */
[----:B------:R-:W-:Y:S02]  /*149ee0*/  LOP3.LUT R7, R7, 0xffff, RZ, 0xc0, !PT ;  /* 0x0000ffff07077812 */ /* 0x000fe400078ec0ff */
        /* <DEDUP_REMOVED lines=8> */
[----:B---3--:R-:W-:-:S02]  /*149f70*/  LOP3.LUT R3, R3, 0xffff, RZ, 0xc0, !PT ;  /* 0x0000ffff03037812 */ /* 0x008fc400078ec0ff */
[----:B------:R-:W-:Y:S01]  /*149f80*/  LOP3.LUT R12, R12, 0xffff, RZ, 0xc0, !PT ;  /* 0x0000ffff0c0c7812 */ /* 0x000fe200078ec0ff */
[----:B0-----:R-:W2:Y:S03]  /*149f90*/  LDL.LU R4, [R1+0x5778] ;  /* 0x0057780001047983 */ /* 0x001ea60000300800 */
[----:B------:R-:W-:Y:S02]  /*149fa0*/  PRMT R8, R12, 0x3340, R0 ;  /* 0x000033400c087816 */ /* 0x000fe40000000000 */
[----:B------:R-:W-:Y:S02]  /*149fb0*/  LOP3.LUT R18, R2, 0xffff, RZ, 0xc0, !PT ;  /* 0x0000ffff02127812 */ /* 0x000fe400078ec0ff */
[----:B------:R-:W3:Y:S04]  /*149fc0*/  LDL.LU R2, [R1+0x924] ;  /* 0x0009240001027983 */ /* 0x000ee80000300800 */
[----:B------:R-:W4:Y:S01]  /*149fd0*/  LDL.LU R9, [R1+0x9b8] ;  /* 0x0009b80001097983 */ /* 0x000f220000300800 */
[----:B------:R-:W-:-:S04]  /*149fe0*/  PRMT R7, R3, 0x3340, R18 ;  /* 0x0000334003077816 */ /* 0x000fc80000000012 */
[----:B------:R-:W-:Y:S01]  /*149ff0*/  PRMT R8, R7, 0x5410, R8 ;  /* 0x0000541007087816 */ /* 0x000fe20000000008 */
[----:B------:R-:W-:Y:S01]  /*14a000*/  STL [R1+0x6008], R12 ;  /* 0x0060080c01007387 */ /* 0x000fe20000100800 */
[----:B------:R-:W-:Y:S02]  /*14a010*/  LOP3.LUT R6, R6, 0xffff, RZ, 0xc0, !PT ;  /* 0x0000ffff06067812 */ /* 0x000fe400078ec0ff */
[----:B------:R-:W-:Y:S01]  /*14a020*/  LOP3.LUT R7, R11, 0xffff, RZ, 0xc0, !PT ;  /* 0x0000ffff0b077812 */ /* 0x000fe200078ec0ff */
[----:B------:R0:W-:Y:S01]  /*14a030*/  STL [R1+0x19c8], R8 ;  /* 0x0019c80801007387 */ /* 0x0001e20000100800 */
[----:B------:R-:W-:Y:S02]  /*14a040*/  PRMT R11, R6, 0x3340, R0 ;  /* 0x00003340060b7816 */ /* 0x000fe40000000000 */
[----:B0-----:R-:W-:-:S04]  /*14a050*/  LOP3.LUT R8, R13, 0xffff, RZ, 0xc0, !PT ;  /* 0x0000ffff0d087812 */ /* 0x001fc800078ec0ff */
[----:B------:R-:W-:Y:S02]  /*14a060*/  PRMT R10, R7, 0x3340, R8 ;  /* 0x00003340070a7816 */ /* 0x000fe40000000008 */
[----:B------:R-:W-:Y:S02]  /*14a070*/  IADD3 R12, P1, R5, R29, RZ ;  /* 0x0000001d050c7210 */ /* 0x000fe40007f3e0ff */
[----:B------:R-:W-:Y:S02]  /*14a080*/  PRMT R11, R10, 0x5410, R11 ;  /* 0x000054100a0b7816 */ /* 0x000fe4000000000b */
[----:B------:R-:W-:-:S05]  /*14a090*/  SHF.R.S32.HI R10, RZ, 0x1f, R5 ;  /* 0x0000001fff0a7819 */ /* 0x000fca0000011405 */
[----:B------:R-:W-:Y:S01]  /*14a0a0*/  IMAD.X R13, R10, 0x1, R28, P1 ;  /* 0x000000010a0d7824 */ /* 0x000fe200008e061c */
[----:B------:R-:W-:Y:S04]  /*14a0b0*/  STL [R1+0x19b0], R11 ;  /* 0x0019b00b01007387 */ /* 0x000fe80000100800 */
[----:B------:R0:W-:Y:S02]  /*14a0c0*/  STL.64 [R1+0xa38], R12 ;  /* 0x000a380c01007387 */ /* 0x0001e40000100a00 */
[----:B0-----:R-:W-:Y:S02]  /*14a0d0*/  SHF.R.U32.HI R12, RZ, 0x8, R3 ;  /* 0x00000008ff0c7819 */ /* 0x001fe40000011603 */
        /* <DEDUP_REMOVED lines=9> */
[----:B------:R-:W-:-:S02]  /*14a170*/  LOP3.LUT R8, R8, 0xffff, RZ, 0xc0, !PT ;  /* 0x0000ffff08087812 */ /* 0x000fc400078ec0ff */
[----:B------:R-:W-:Y:S02]  /*14a180*/  PRMT R12, R12, 0x3340, R18 ;  /* 0x000033400c0c7816 */ /* 0x000fe40000000012 */
[----:B------:R-:W-:-:S03]  /*14a190*/  PRMT R7, R7, 0x3340, R8 ;  /* 0x0000334007077816 */ /* 0x000fc60000000008 */
[----:B------:R-:W-:Y:S04]  /*14a1a0*/  STL [R1+0x600], R12 ;  /* 0x0006000c01007387 */ /* 0x000fe80000100800 */
[----:B------:R4:W-:Y:S01]  /*14a1b0*/  STL [R1+0x5e4], R7 ;  /* 0x0005e40701007387 */ /* 0x0009e20000100800 */
[----:B------:R-:W-:Y:S02]  /*14a1c0*/  SHF.R.U32.HI R18, RZ, 0x8, R6 ;  /* 0x00000008ff127819 */ /* 0x000fe40000011606 */
[----:B--2---:R-:W-:Y:S02]  /*14a1d0*/  LOP3.LUT R4, R4, 0xffff, RZ, 0xc0, !PT ;  /* 0x0000ffff04047812 */ /* 0x004fe400078ec0ff */
[----:B---3--:R-:W-:Y:S02]  /*14a1e0*/  LOP3.LUT R2, R2, 0xffff, RZ, 0xc0, !PT ;  /* 0x0000ffff02027812 */ /* 0x008fe400078ec0ff */
[----:B----4-:R-:W-:-:S02]  /*14a1f0*/  LOP3.LUT R7, R9, 0xffff, RZ, 0xc0, !PT ;  /* 0x0000ffff09077812 */ /* 0x010fc400078ec0ff */
[----:B------:R-:W-:Y:S02]  /*14a200*/  PRMT R9, R2, 0x3340, R0 ;  /* 0x0000334002097816 */ /* 0x000fe40000000000 */
[----:B------:R-:W-:-:S04]  /*14a210*/  PRMT R8, R4, 0x3340, R7 ;  /* 0x0000334004087816 */ /* 0x000fc80000000007 */
[----:B------:R-:W-:Y:S02]  /*14a220*/  PRMT R12, R8, 0x5410, R9 ;  /* 0x00005410080c7816 */ /* 0x000fe40000000009 */
[----:B------:R-:W-:-:S05]  /*14a230*/  IADD3 R8, P1, R5, R27, RZ ;  /* 0x0000001b05087210 */ /* 0x000fca0007f3e0ff */
[----:B------:R-:W-:Y:S01]  /*14a240*/  IMAD.X R9, R10, 0x1, R26, P1 ;  /* 0x000000010a097824 */ /* 0x000fe200008e061a */
[----:B------:R-:W-:Y:S01]  /*14a250*/  STL [R1+0x19a8], R12 ;  /* 0x0019a80c01007387 */ /* 0x000fe20000100800 */
[----:B------:R-:W-:Y:S02]  /*14a260*/  SHF.R.U32.HI R4, RZ, 0x8, R4 ;  /* 0x00000008ff047819 */ /* 0x000fe40000011604 */
[----:B------:R-:W-:Y:S01]  /*14a270*/  SHF.R.U32.HI R2, RZ, 0x8, R2 ;  /* 0x00000008ff027819 */ /* 0x000fe20000011602 */
[----:B------:R0:W-:Y:S01]  /*14a280*/  STL.64 [R1+0xa40], R8 ;  /* 0x000a400801007387 */ /* 0x0001e20000100a00 */
[----:B------:R-:W-:Y:S02]  /*14a290*/  LOP3.LUT R4, R4, 0xffff, RZ, 0xc0, !PT ;  /* 0x0000ffff04047812 */ /* 0x000fe400078ec0ff */
[----:B------:R-:W-:Y:S02]  /*14a2a0*/  LOP3.LUT R2, R2, 0xffff, RZ, 0xc0, !PT ;  /* 0x0000ffff02027812 */ /* 0x000fe400078ec0ff */
[----:B0-----:R-:W-:-:S02]  /*14a2b0*/  SHF.R.U32.HI R9, RZ, 0x8, R7 ;  /* 0x00000008ff097819 */ /* 0x001fc40000011607 */
[----:B------:R-:W2:Y:S04]  /*14a2c0*/  LDL.LU R7, [R1+0x7e4] ;  /* 0x0007e40001077983 */ /* 0x000ea80000300800 */
[----:B------:R-:W3:Y:S01]  /*14a2d0*/  LDL.LU R19, [R1+0x3e8] ;  /* 0x0003e80001137983 */ /* 0x000ee20000300800 */
[----:B------:R-:W-:-:S03]  /*14a2e0*/  LOP3.LUT R9, R9, 0xffff, RZ, 0xc0, !PT ;  /* 0x0000ffff09097812 */ /* 0x000fc600078ec0ff */
[----:B------:R-:W4:Y:S01]  /*14a2f0*/  LDL.LU R8, [R1+0x708] ;  /* 0x0007080001087983 */ /* 0x000f220000300800 */
[----:B------:R-:W-:Y:S02]  /*14a300*/  PRMT R9, R4, 0x3340, R9 ;  /* 0x0000334004097816 */ /* 0x000fe40000000009 */
[----:B------:R-:W-:-:S03]  /*14a310*/  PRMT R4, R2, 0x3340, R0 ;  /* 0x0000334002047816 */ /* 0x000fc60000000000 */
[----:B------:R-:W-:Y:S04]  /*14a320*/  STL [R1+0x5dc], R9 ;  /* 0x0005dc0901007387 */ /* 0x000fe80000100800 */
[----:B------:R0:W-:Y:S01]  /*14a330*/  STL [R1+0x370], R4 ;  /* 0x0003700401007387 */ /* 0x0001e20000100800 */
[----:B------:R-:W-:Y:S02]  /*14a340*/  LOP3.LUT R3, R3, 0xffff, RZ, 0xc0, !PT ;  /* 0x0000ffff03037812 */ /* 0x000fe400078ec0ff */
[----:B------:R-:W-:Y:S02]  /*14a350*/  LOP3.LUT R2, R11, 0xffff, RZ, 0xc0, !PT ;  /* 0x0000ffff0b027812 */ /* 0x000fe400078ec0ff */
[----:B------:R-:W-:Y:S02]  /*14a360*/  LOP3.LUT R12, R13, 0xffff, RZ, 0xc0, !PT ;  /* 0x0000ffff0d0c7812 */ /* 0x000fe400078ec0ff */
[----:B0-----:R-:W-:Y:S01]  /*14a370*/  PRMT R4, R2, 0x3340, R0 ;  /* 0x0000334002047816 */ /* 0x001fe20000000000 */
[----:B------:R0:W-:Y:S01]  /*14a380*/  STL [R1+0x600c], R2 ;  /* 0x00600c0201007387 */ /* 0x0001e20000100800 */
[----:B------:R-:W-:-:S03]  /*14a390*/  IADD3 R22, P1, R5, R25, RZ ;  /* 0x0000001905167210 */ /* 0x000fc60007f3e0ff */
[----:B------:R-:W4:Y:S01]  /*14a3a0*/  LDL.LU R9, [R1+0x800] ;  /* 0x0008000001097983 */ /* 0x000f220000300800 */
[----:B0-----:R-:W-:-:S05]  /*14a3b0*/  IMAD.MOV.U32 R2, RZ, RZ, R3 ;  /* 0x000000ffff027224 */ /* 0x001fca00078e0003 */
[----:B------:R-:W-:-:S04]  /*14a3c0*/  PRMT R3, R2, 0x3340, R12 ;  /* 0x0000334002037816 */ /* 0x000fc8000000000c */
[----:B------:R-:W-:Y:S01]  /*14a3d0*/  PRMT R3, R3, 0x5410, R4 ;  /* 0x0000541003037816 */ /* 0x000fe20000000004 */
[----:B------:R-:W-:Y:S01]  /*14a3e0*/  IMAD.X R23, R10, 0x1, R24, P1 ;  /* 0x000000010a177824 */ /* 0x000fe200008e0618 */
[----:B------:R-:W4:Y:S04]  /*14a3f0*/  LDL.LU R4, [R1+0x3ec] ;  /* 0x0003ec0001047983 */ /* 0x000f280000300800 */
[----:B------:R0:W-:Y:S04]  /*14a400*/  STL [R1+0x1988], R3 ;  /* 0x0019880301007387 */ /* 0x0001e80000100800 */
[----:B0-----:R-:W4:Y:S04]  /*14a410*/  LDL.LU R3, [R1+0x71c] ;  /* 0x00071c0001037983 */ /* 0x001f280000300800 */
[----:B------:R-:W4:Y:S04]  /*14a420*/  LDL.LU R11, [R1+0x77c] ;  /* 0x00077c00010b7983 */ /* 0x000f280000300800 */
[----:B------:R-:W4:Y:S04]  /*14a430*/  LDL.LU R13, [R1+0x31c] ;  /* 0x00031c00010d7983 */ /* 0x000f280000300800 */
[----:B------:R0:W-:Y:S04]  /*14a440*/  STL.64 [R1+0xa30], R22 ;  /* 0x000a301601007387 */ /* 0x0001e80000100a00 */
[----:B0-----:R-:W4:Y:S04]  /*14a450*/  LDL.LU.64 R22, [R1+0x61b0] ;  /* 0x0061b00001167983 */ /* 0x001f280000300a00 */
        /* <DEDUP_REMOVED lines=14> */
[--C-:B-1----:R-:W-:Y:S02]  /*14a540*/  PRMT R12, R7, 0x3340, R8.reuse ;  /* 0x00003340070c7816 */ /* 0x102fe40000000008 */
[----:B------:R-:W-:Y:S02]  /*14a550*/  SHF.R.U32.HI R7, RZ, 0x8, R7 ;  /* 0x00000008ff077819 */ /* 0x000fe40000011607 */
[----:B------:R-:W-:Y:S02]  /*14a560*/  SHF.R.U32.HI R8, RZ, 0x8, R8 ;  /* 0x00000008ff087819 */ /* 0x000fe40000011608 */
[----:B------:R-:W-:Y:S02]  /*14a570*/  SHF.R.U32.HI R2, RZ, 0x8, R2 ;  /* 0x00000008ff027819 */ /* 0x000fe40000011602 */
[----:B------:R-:W-:Y:S02]  /*14a580*/  PRMT R12, R12, 0x5410, R18 ;  /* 0x000054100c0c7816 */ /* 0x000fe40000000012 */
[----:B------:R-:W-:-:S02]  /*14a590*/  LOP3.LUT R7, R7, 0xffff, RZ, 0xc0, !PT ;  /* 0x0000ffff07077812 */ /* 0x000fc400078ec0ff */
[----:B------:R-:W-:Y:S02]  /*14a5a0*/  LOP3.LUT R8, R8, 0xffff, RZ, 0xc0, !PT ;  /* 0x0000ffff08087812 */ /* 0x000fe400078ec0ff */
[----:B------:R-:W-:Y:S02]  /*14a5b0*/  LOP3.LUT R2, R2, 0xffff, RZ, 0xc0, !PT ;  /* 0x0000ffff02027812 */ /* 0x000fe400078ec0ff */
[----:B------:R-:W-:Y:S02]  /*14a5c0*/  PRMT R8, R7, 0x3340, R8 ;  /* 0x0000334007087816 */ /* 0x000fe40000000008 */
[----:B------:R-:W-:Y:S01]  /*14a5d0*/  PRMT R7, R2, 0x3340, R0 ;  /* 0x0000334002077816 */ /* 0x000fe20000000000 */
[----:B------:R0:W-:Y:S02]  /*14a5e0*/  STL [R1+0x1970], R12 ;  /* 0x0019700c01007387 */ /* 0x0001e40000100800 */
[----:B0-----:R-:W-:Y:S02]  /*14a5f0*/  LOP3.LUT R12, R9, 0xffff, RZ, 0xc0, !PT ;  /* 0x0000ffff090c7812 */ /* 0x001fe400078ec0ff */
[----:B------:R-:W-:-:S02]  /*14a600*/  LOP3.LUT R2, R4, 0xffff, RZ, 0xc0, !PT ;  /* 0x0000ffff04027812 */ /* 0x000fc400078ec0ff */
[----:B------:R-:W-:Y:S02]  /*14a610*/  LOP3.LUT R9, R3, 0xffff, RZ, 0xc0, !PT ;  /* 0x0000ffff03097812 */ /* 0x000fe400078ec0ff */
[----:B------:R-:W-:-:S05]  /*14a620*/  IADD3 R18, P1, R5, R23, RZ ;  /* 0x0000001705127210 */ /* 0x000fca0007f3e0ff */
[----:B------:R-:W-:Y:S01]  /*14a630*/  IMAD.X R19, R10, 0x1, R22, P1 ;  /* 0x000000010a137824 */ /* 0x000fe200008e0616 */
[----:B------:R-:W-:-:S04]  /*14a640*/  PRMT R3, R12, 0x3340, R9 ;  /* 0x000033400c037816 */ /* 0x000fc80000000009 */
[----:B------:R-:W-:Y:S04]  /*14a650*/  STL.64 [R1+0xa10], R18 ;  /* 0x000a101201007387 */ /* 0x000fe80000100a00 */
[----:B------:R-:W-:Y:S04]  /*14a660*/  STL [R1+0x5a4], R8 ;  /* 0x0005a40801007387 */ /* 0x000fe80000100800 */
[----:B------:R0:W-:Y:S01]  /*14a670*/  STL [R1+0x368], R7 ;  /* 0x0003680701007387 */ /* 0x0001e20000100800 */
[----:B------:R-:W-:-:S03]  /*14a680*/  LOP3.LUT R6, R6, 0xffff, RZ, 0xc0, !PT ;  /* 0x0000ffff06067812 */ /* 0x000fc600078ec0ff */
[----:B------:R-:W2:Y:S01]  /*14a690*/  LDL.LU R4, [R1+0x798] ;  /* 0x0007980001047983 */ /* 0x000ea20000300800 */
[----:B0-----:R-:W-:Y:S02]  /*14a6a0*/  LOP3.LUT R7, R13, 0xffff, RZ, 0xc0, !PT ;  /* 0x0000ffff0d077812 */ /* 0x001fe400078ec0ff */
[----:B------:R-:W-:Y:S02]  /*14a6b0*/  PRMT R13, R2, 0x3340, R0 ;  /* 0x00003340020d7816 */ /* 0x000fe40000000000 */
[----:B------:R-:W-:Y:S02]  /*14a6c0*/  LOP3.LUT R8, R11, 0xffff, RZ, 0xc0, !PT ;  /* 0x0000ffff0b087812 */ /* 0x000fe400078ec0ff */
[----:B------:R-:W3:Y:S01]  /*14a6d0*/  LDL.LU R11, [R1+0x32c] ;  /* 0x00032c00010b7983 */ /* 0x000ee20000300800 */
[----:B------:R-:W-:-:S03]  /*14a6e0*/  PRMT R13, R3, 0x5410, R13 ;  /* 0x00005410030d7816 */ /* 0x000fc6000000000d */
[----:B------:R-:W4:Y:S01]  /*14a6f0*/  LDL.LU R3, [R1+0x680] ;  /* 0x0006800001037983 */ /* 0x000f220000300800 */
[----:B------:R-:W-:-:S03]  /*14a700*/  PRMT R18, R7, 0x3340, R0 ;  /* 0x0000334007127816 */ /* 0x000fc60000000000 */
[----:B------:R0:W-:Y:S02]  /*14a710*/  STL [R1+0x1968], R13 ;  /* 0x0019680d01007387 */ /* 0x0001e40000100800 */
[----:B0-----:R-:W-:-:S04]  /*14a720*/  PRMT R13, R8, 0x3340, R6 ;  /* 0x00003340080d7816 */ /* 0x001fc80000000006 */
[----:B------:R-:W-:Y:S02]  /*14a730*/  PRMT R13, R13, 0x5410, R18 ;  /* 0x000054100d0d7816 */ /* 0x000fe40000000012 */
[----:B------:R-:W-:Y:S02]  /*14a740*/  IADD3 R18, P1, R5, R21, RZ ;  /* 0x0000001505127210 */ /* 0x000fe40007f3e0ff */
[----:B------:R-:W-:Y:S02]  /*14a750*/  SHF.R.U32.HI R9, RZ, 0x8, R9 ;  /* 0x00000008ff097819 */ /* 0x000fe40000011609 */
[----:B------:R-:W-:Y:S01]  /*14a760*/  SHF.R.U32.HI R12, RZ, 0x8, R12 ;  /* 0x00000008ff0c7819 */ /* 0x000fe2000001160c */
[----:B------:R-:W-:Y:S01]  /*14a770*/  IMAD.X R19, R10, 0x1, R20, P1 ;  /* 0x000000010a137824 */ /* 0x000fe200008e0614 */
[----:B------:R-:W-:Y:S01]  /*14a780*/  STL [R1+0x1960], R13 ;  /* 0x0019600d01007387 */ /* 0x000fe20000100800 */
[----:B------:R-:W-:Y:S02]  /*14a790*/  SHF.R.U32.HI R6, RZ, 0x8, R6 ;  /* 0x00000008ff067819 */ /* 0x000fe40000011606 */
[----:B------:R-:W-:Y:S01]  /*14a7a0*/  LOP3.LUT R12, R12, 0xffff, RZ, 0xc0, !PT ;  /* 0x0000ffff0c0c7812 */ /* 0x000fe200078ec0ff */
[----:B------:R0:W-:Y:S02]  /*14a7b0*/  STL.64 [R1+0x9e8], R18 ;  /* 0x0009e81201007387 */ /* 0x0001e40000100a00 */
[----:B0-----:R-:W-:-:S02]  /*14a7c0*/  LOP3.LUT R19, R9, 0xffff, RZ, 0xc0, !PT ;  /* 0x0000ffff09137812 */ /* 0x001fc400078ec0ff */
[----:B------:R-:W2:Y:S01]  /*14a7d0*/  LDL.LU R18, [R1+0x61ac] ;  /* 0x0061ac0001127983 */ /* 0x000ea20000300800 */
[----:B------:R-:W-:-:S03]  /*14a7e0*/  LOP3.LUT R9, R6, 0xffff, RZ, 0xc0, !PT ;  /* 0x0000ffff06097812 */ /* 0x000fc600078ec0ff */
[----:B------:R-:W4:Y:S04]  /*14a7f0*/  LDL.LU R6, [R1+0x5800] ;  /* 0x0058000001067983 */ /* 0x000f280000300800 */
[----:B------:R-:W4:Y:S01]  /*14a800*/  LDL.LU R13, [R1+0x9a8] ;  /* 0x0009a800010d7983 */ /* 0x000f220000300800 */
[----:B------:R-:W-:-:S03]  /*14a810*/  PRMT R12, R12, 0x3340, R19 ;  /* 0x000033400c0c7816 */ /* 0x000fc60000000013 */
[----:B------:R-:W3:Y:S01]  /*14a820*/  LDL.LU R19, [R1+0x61a8] ;  /* 0x0061a80001137983 */ /* 0x000ee20000300800 */
[----:B------:R-:W-:-:S03]  /*14a830*/  SHF.R.U32.HI R8, RZ, 0x8, R8 ;  /* 0x00000008ff087819 */ /* 0x000fc60000011608 */
[----:B------:R0:W-:Y:S01]  /*14a840*/  STL [R1+0x59c], R12 ;  /* 0x00059c0c01007387 */ /* 0x0001e20000100800 */
[----:B------:R-:W-:-:S04]  /*14a850*/  LOP3.LUT R8, R8, 0xffff, RZ, 0xc0, !PT ;  /* 0x0000ffff08087812 */ /* 0x000fc800078ec0ff */
[----:B------:R-:W-:Y:S01]  /*14a860*/  PRMT R9, R8, 0x3340, R9 ;  /* 0x0000334008097816 */ /* 0x000fe20000000009 */
[----:B0-----:R-:W4:Y:S01]  /*14a870*/  LDL.LU R12, [R1+0x5758] ;  /* 0x00575800010c7983 */ /* 0x001f220000300800 */
[----:B------:R-:W-:-:S03]  /*14a880*/  SHF.R.U32.HI R7, RZ, 0x8, R7 ;  /* 0x00000008ff077819 */ /* 0x000fc60000011607 */
[----:B------:R0:W-:Y:S01]  /*14a890*/  STL [R1+0x594], R9 ;  /* 0x0005940901007387 */ /* 0x0001e20000100800 */
[----:B------:R-:W-:Y:S02]  /*14a8a0*/  SHF.R.U32.HI R2, RZ, 0x8, R2 ;  /* 0x00000008ff027819 */ /* 0x000fe40000011602 */
[----:B------:R-:W-:Y:S02]  /*14a8b0*/  LOP3.LUT R7, R7, 0xffff, RZ, 0xc0, !PT ;  /* 0x0000ffff07077812 */ /* 0x000fe400078ec0ff */
[----:B------:R-:W-:Y:S02]  /*14a8c0*/  LOP3.LUT R2, R2, 0xffff, RZ, 0xc0, !PT ;  /* 0x0000ffff02027812 */ /* 0x000fe400078ec0ff */
[----:B---3--:R-:W-:Y:S01]  /*14a8d0*/  IADD3 R8, P1, R5, R19, RZ ;  /* 0x0000001305087210 */ /* 0x008fe20007f3e0ff */
[----:B--2---:R-:W-:Y:S04]  /*14a8e0*/  STL.64 [R1+0x61a0], R18 ;  /* 0x0061a01201007387 */ /* 0x004fe80000100a00 */
[----:B0-----:R-:W-:-:S05]  /*14a8f0*/  IMAD.X R9, R10, 0x1, R18, P1 ;  /* 0x000000010a097824 */ /* 0x001fca00008e0612 */
[----:B------:R0:W-:Y:S02]  /*14a900*/  STL.64 [R1+0xa08], R8 ;  /* 0x000a080801007387 */ /* 0x0001e40000100a00 */
[--C-:B0-----:R-:W-:Y:S02]  /*14a910*/  PRMT R8, R7, 0x3340, R0.reuse ;  /* 0x0000334007087816 */ /* 0x101fe40000000000 */
[----:B------:R-:W-:Y:S02]  /*14a920*/  PRMT R7, R2, 0x3340, R0 ;  /* 0x0000334002077816 */ /* 0x000fe40000000000 */
[----:B------:R-:W-:Y:S01]  /*14a930*/  LOP3.LUT R2, R4, 0xffff, RZ, 0xc0, !PT ;  /* 0x0000ffff04027812 */ /* 0x000fe200078ec0ff */
[----:B------:R0:W-:Y:S04]  /*14a940*/  STL [R1+0x364], R8 ;  /* 0x0003640801007387 */ /* 0x0001e80000100800 */
[----:B------:R1:W-:Y:S01]  /*14a950*/  STL [R1+0x360], R7 ;  /* 0x0003600701007387 */ /* 0x0003e20000100800 */
[----:B------:R-:W-:-:S03]  /*14a960*/  LOP3.LUT R4, R11, 0xffff, RZ, 0xc0, !PT ;  /* 0x0000ffff0b047812 */ /* 0x000fc600078ec0ff */
[----:B0-----:R-:W2:Y:S04]  /*14a970*/  LDL.LU R8, [R1+0x5808] ;  /* 0x0058080001087983 */ /* 0x001ea80000300800 */
[----:B-1----:R-:W3:Y:S04]  /*14a980*/  LDL.LU R7, [R1+0x9ac] ;  /* 0x0009ac0001077983 */ /* 0x002ee80000300800 */
[----:B------:R-:W3:Y:S01]  /*14a990*/  LDL.LU R11, [R1+0x5764] ;  /* 0x00576400010b7983 */ /* 0x000ee20000300800 */
[----:B----4-:R-:W-:Y:S02]  /*14a9a0*/  LOP3.LUT R3, R3, 0xffff, RZ, 0xc0, !PT ;  /* 0x0000ffff03037812 */ /* 0x010fe400078ec0ff */
[----:B------:R-:W-:-:S02]  /*14a9b0*/  PRMT R18, R4, 0x3340, R0 ;  /* 0x0000334004127816 */ /* 0x000fc40000000000 */
[--C-:B------:R-:W-:Y:S01]  /*14a9c0*/  PRMT R9, R2, 0x3340, R3.reuse ;  /* 0x0000334002097816 */ /* 0x100fe20000000003 */
[----:B------:R0:W-:Y:S01]  /*14a9d0*/  STL [R1+0x6010], R4 ;  /* 0x0060100401007387 */ /* 0x0001e20000100800 */
[----:B------:R-:W-:Y:S02]  /*14a9e0*/  SHF.R.U32.HI R2, RZ, 0x8, R2 ;  /* 0x00000008ff027819 */ /* 0x000fe40000011602 */
[----:B------:R-:W-:Y:S02]  /*14a9f0*/  SHF.R.U32.HI R3, RZ, 0x8, R3 ;  /* 0x00000008ff037819 */ /* 0x000fe40000011603 */
[----:B------:R-:W-:Y:S02]  /*14aa00*/  LOP3.LUT R2, R2, 0xffff, RZ, 0xc0, !PT ;  /* 0x0000ffff02027812 */ /* 0x000fe400078ec0ff */
[----:B------:R-:W-:Y:S02]  /*14aa10*/  LOP3.LUT R3, R3, 0xffff, RZ, 0xc0, !PT ;  /* 0x0000ffff03037812 */ /* 0x000fe400078ec0ff */
[----:B0-----:R-:W-:-:S02]  /*14aa20*/  PRMT R4, R9, 0x5410, R18 ;  /* 0x0000541009047816 */ /* 0x001fc40000000012 */
[----:B------:R-:W-:Y:S02]  /*14aa30*/  IADD3 R18, P1, R5, R17, RZ ;  /* 0x0000001105127210 */ /* 0x000fe40007f3e0ff */
[----:B------:R-:W-:-:S03]  /*14aa40*/  PRMT R3, R2, 0x3340, R3 ;  /* 0x0000334002037816 */ /* 0x000fc60000000003 */
[----:B------:R-:W-:Y:S01]  /*14aa50*/  IMAD.X R19, R10, 0x1, R15, P1 ;  /* 0x000000010a137824 */ /* 0x000fe200008e060f */
[----:B------:R0:W-:Y:S01]  /*14aa60*/  STL [R1+0x1940], R4 ;  /* 0x0019400401007387 */ /* 0x0001e20000100800 */
[----:B------:R-:W-:-:S03]  /*14aa70*/  LOP3.LUT R2, R6, 0xffff, RZ, 0xc0, !PT ;  /* 0x0000ffff06027812 */ /* 0x000fc600078ec0ff */
[----:B------:R-:W-:Y:S04]  /*14aa80*/  STL.64 [R1+0x9e0], R18 ;  /* 0x0009e01201007387 */ /* 0x000fe80000100a00 */
[----:B------:R1:W-:Y:S04]  /*14aa90*/  STL [R1+0x5e0], R3 ;  /* 0x0005e00301007387 */ /* 0x0003e80000100800 */
[----:B------:R-:W4:Y:S01]  /*14aaa0*/  LDL.LU R9, [R1+0x978] ;  /* 0x0009780001097983 */ /* 0x000f220000300800 */
[----:B------:R-:W-:Y:S02]  /*14aab0*/  LOP3.LUT R6, R13, 0xffff, RZ, 0xc0, !PT ;  /* 0x0000ffff0d067812 */ /* 0x000fe400078ec0ff */
[----:B0-----:R-:W-:Y:S01]  /*14aac0*/  LOP3.LUT R4, R12, 0xffff, RZ, 0xc0, !PT ;  /* 0x0000ffff0c047812 */ /* 0x001fe200078ec0ff */
[----:B-1----:R-:W4:Y:S04]  /*14aad0*/  LDL.LU R3, [R1+0x57bc] ;  /* 0x0057bc0001037983 */ /* 0x002f280000300800 */
[----:B------:R-:W4:Y:S01]  /*14aae0*/  LDL.LU R13, [R1+0x9c0] ;  /* 0x0009c000010d7983 */ /* 0x000f220000300800 */
[----:B------:R-:W-:-:S02]  /*14aaf0*/  PRMT R18, R6, 0x3340, R0 ;  /* 0x0000334006127816 */ /* 0x000fc40000000000 */
        /* <DEDUP_REMOVED lines=12> */
[----:B------:R-:W-:-:S02]  /*14abc0*/  SHF.R.U32.HI R6, RZ, 0x8, R6 ;  /* 0x00000008ff067819 */ /* 0x000fc40000011606 */
[----:B--2---:R-:W-:Y:S02]  /*14abd0*/  LOP3.LUT R2, R8, 0xffff, RZ, 0xc0, !PT ;  /* 0x0000ffff08027812 */ /* 0x004fe400078ec0ff */
[----:B---3--:R-:W-:Y:S02]  /*14abe0*/  LOP3.LUT R10, R7, 0xffff, RZ, 0xc0, !PT ;  /* 0x0000ffff070a7812 */ /* 0x008fe400078ec0ff */
[----:B0-----:R-:W-:Y:S02]  /*14abf0*/  LOP3.LUT R4, R11, 0xffff, RZ, 0xc0, !PT ;  /* 0x0000ffff0b047812 */ /* 0x001fe400078ec0ff */
[----:B------:R-:W-:Y:S02]  /*14ac00*/  PRMT R8, R10, 0x3340, R0 ;  /* 0x000033400a087816 */ /* 0x000fe40000000000 */
[----:B------:R-:W-:-:S04]  /*14ac10*/  PRMT R7, R2, 0x3340, R4 ;  /* 0x0000334002077816 */ /* 0x000fc80000000004 */
[----:B------:R-:W-:-:S05]  /*14ac20*/  PRMT R7, R7, 0x5410, R8 ;  /* 0x0000541007077816 */ /* 0x000fca0000000008 */
[----:B------:R0:W-:Y:S04]  /*14ac30*/  STL [R1+0x1938], R7 ;  /* 0x0019380701007387 */ /* 0x0001e80000100800 */
[----:B------:R-:W2:Y:S01]  /*14ac40*/  LDL.LU R11, [R1+0x57c8] ;  /* 0x0057c800010b7983 */ /* 0x000ea20000300800 */
[----:B0-----:R-:W-:-:S03]  /*14ac50*/  LOP3.LUT R7, R6, 0xffff, RZ, 0xc0, !PT ;  /* 0x0000ffff06077812 */ /* 0x001fc600078ec0ff */
[----:B------:R-:W3:Y:S01]  /*14ac60*/  LDL.LU R6, [R1+0x984] ;  /* 0x0009840001067983 */ /* 0x000ee20000300800 */
[----:B------:R-:W-:Y:S02]  /*14ac70*/  SHF.R.U32.HI R2, RZ, 0x8, R2 ;  /* 0x00000008ff027819 */ /* 0x000fe40000011602 */
[----:B------:R-:W-:Y:S02]  /*14ac80*/  SHF.R.U32.HI R4, RZ, 0x8, R4 ;  /* 0x00000008ff047819 */ /* 0x000fe40000011604 */
[----:B------:R-:W-:Y:S01]  /*14ac90*/  PRMT R7, R7, 0x3340, R0 ;  /* 0x0000334007077816 */ /* 0x000fe20000000000 */
[----:B------:R-:W3:Y:S01]  /*14aca0*/  LDL.LU R12, [R1+0x9c4] ;  /* 0x0009c400010c7983 */ /* 0x000ee20000300800 */
[----:B------:R-:W-:Y:S02]  /*14acb0*/  LOP3.LUT R2, R2, 0xffff, RZ, 0xc0, !PT ;  /* 0x0000ffff02027812 */ /* 0x000fe400078ec0ff */
[----:B------:R-:W-:-:S04]  /*14acc0*/  LOP3.LUT R4, R4, 0xffff, RZ, 0xc0, !PT ;  /* 0x0000ffff04047812 */ /* 0x000fc800078ec0ff */
[----:B------:R-:W-:Y:S01]  /*14acd0*/  PRMT R4, R2, 0x3340, R4 ;  /* 0x0000334002047816 */ /* 0x000fe20000000004 */
[----:B------:R0:W-:Y:S01]  /*14ace0*/  STL [R1+0x35c], R7 ;  /* 0x00035c0701007387 */ /* 0x0001e20000100800 */
[----:B----4-:R-:W-:Y:S02]  /*14acf0*/  LOP3.LUT R2, R9, 0xffff, RZ, 0xc0, !PT ;  /* 0x0000ffff09027812 */ /* 0x010fe400078ec0ff */
[----:B------:R-:W-:Y:S01]  /*14ad00*/  LOP3.LUT R3, R3, 0xffff, RZ, 0xc0, !PT ;  /* 0x0000ffff03037812 */ /* 0x000fe200078ec0ff */
[----:B------:R1:W-:Y:S01]  /*14ad10*/  STL [R1+0x584], R4 ;  /* 0x0005840401007387 */ /* 0x0003e20000100800 */
[----:B------:R-:W-:Y:S01]  /*14ad20*/  PRMT R8, R2, 0x3340, R0 ;  /* 0x0000334002087816 */ /* 0x000fe20000000000 */
[----:B0-----:R-:W-:Y:S01]  /*14ad30*/  VIADD R7, R5, UR5 ;  /* 0x0000000505077c36 */ /* 0x001fe20008000000 */
[----:B-1----:R-:W-:Y:S02]  /*14ad40*/  LOP3.LUT R4, R13, 0xffff, RZ, 0xc0, !PT ;  /* 0x0000ffff0d047812 */ /* 0x002fe400078ec0ff */
[----:B------:R-:W-:-:S02]  /*14ad50*/  SHF.R.U32.HI R2, RZ, 0x8, R2 ;  /* 0x00000008ff027819 */ /* 0x000fc40000011602 */
[----:B------:R-:W-:Y:S01]  /*14ad60*/  SHF.R.U32.HI R10, RZ, 0x8, R10 ;  /* 0x00000008ff0a7819 */ /* 0x000fe2000001160a */
[----:B------:R-:W-:Y:S01]  /*14ad70*/  ULDC UR5, c[0x0][0x248] ;  /* 0x0000920000057ab9 */ /* 0x000fe20000000800 */
[----:B------:R-:W-:-:S04]  /*14ad80*/  PRMT R5, R3, 0x3340, R4 ;  /* 0x0000334003057816 */ /* 0x000fc80000000004 */
[----:B------:R-:W-:Y:S01]  /*14ad90*/  PRMT R8, R5, 0x5410, R8 ;  /* 0x0000541005087816 */ /* 0x000fe20000000008 */
[----:B------:R-:W-:Y:S01]  /*14ada0*/  STL [R1+0x8c], R7 ;  /* 0x00008c0701007387 */ /* 0x000fe20000100800 */
[----:B------:R-:W-:-:S03]  /*14adb0*/  SHF.R.S32.HI R5, RZ, 0x1f, R7 ;  /* 0x0000001fff057819 */ /* 0x000fc60000011407 */
[----:B------:R0:W-:Y:S04]  /*14adc0*/  STL [R1+0x1934], R8 ;  /* 0x0019340801007387 */ /* 0x0001e80000100800 */
[----:B------:R-:W-:Y:S01]  /*14add0*/  STL [R1+0x90], R5 ;  /* 0x0000900501007387 */ /* 0x000fe20000100800 */
[----:B0-----:R-:W-:-:S03]  /*14ade0*/  IADD3 R8, P1, R7, R29, RZ ;  /* 0x0000001d07087210 */ /* 0x001fc60007f3e0ff */
[----:B------:R-:W-:Y:S02]  /*14adf0*/  STL.64 [R1+0x6190], R28 ;  /* 0x0061901c01007387 */ /* 0x000fe40000100a00 */
[----:B------:R-:W-:Y:S01]  /*14ae00*/  IMAD.X R9, R5, 0x1, R28, P1 ;  /* 0x0000000105097824 */ /* 0x000fe200008e061c */
[----:B------:R-:W-:-:S04]  /*14ae10*/  SHF.R.U32.HI R3, RZ, 0x8, R3 ;  /* 0x00000008ff037819 */ /* 0x000fc80000011603 */
[----:B------:R0:W-:Y:S01]  /*14ae20*/  STL.64 [R1+0x9a8], R8 ;  /* 0x0009a80801007387 */ /* 0x0001e20000100a00 */
[----:B------:R-:W-:Y:S02]  /*14ae30*/  LOP3.LUT R2, R2, 0xffff, RZ, 0xc0, !PT ;  /* 0x0000ffff02027812 */ /* 0x000fe400078ec0ff */
[----:B0-----:R-:W-:Y:S02]  /*14ae40*/  SHF.R.U32.HI R9, RZ, 0x8, R4 ;  /* 0x00000008ff097819 */ /* 0x001fe40000011604 */
[----:B------:R-:W-:Y:S01]  /*14ae50*/  LOP3.LUT R4, R3, 0xffff, RZ, 0xc0, !PT ;  /* 0x0000ffff03047812 */ /* 0x000fe200078ec0ff */
[----:B------:R-:W4:Y:S04]  /*14ae60*/  LDL.LU R8, [R1+0x27c] ;  /* 0x00027c0001087983 */ /* 0x000f280000300800 */
[----:B------:R-:W4:Y:S01]  /*14ae70*/  LDL.LU R7, [R1+0x9cc] ;  /* 0x0009cc0001077983 */ /* 0x000f220000300800 */
[----:B------:R-:W-:-:S03]  /*14ae80*/  LOP3.LUT R9, R9, 0xffff, RZ, 0xc0, !PT ;  /* 0x0000ffff09097812 */ /* 0x000fc600078ec0ff */
[----:B------:R-:W4:Y:S04]  /*14ae90*/  LDL.LU R5, [R1+0x278] ;  /* 0x0002780001057983 */ /* 0x000f280000300800 */
[----:B------:R-:W4:Y:S04]  /*14aea0*/  LDL.LU R3, [R1+0x9c8] ;  /* 0x0009c80001037983 */ /* 0x000f280000300800 */
[----:B------:R-:W4:Y:S01]  /*14aeb0*/  LDL.LU R13, [R1+0x86c] ;  /* 0x00086c00010d7983 */ /* 0x000f220000300800 */
[----:B------:R-:W-:Y:S02]  /*14aec0*/  PRMT R9, R4, 0x3340, R9 ;  /* 0x0000334004097816 */ /* 0x000fe40000000009 */
[----:B------:R-:W-:-:S03]  /*14aed0*/  PRMT R4, R2, 0x3340, R0 ;  /* 0x0000334002047816 */ /* 0x000fc60000000000 */
[----:B------:R3:W-:Y:S04]  /*14aee0*/  STL [R1+0x580], R9 ;  /* 0x0005800901007387 */ /* 0x0007e80000100800 */
[----:B------:R-:W-:Y:S01]  /*14aef0*/  STL [R1+0x358], R4 ;  /* 0x0003580401007387 */ /* 0x000fe20000100800 */
[----:B--2---:R-:W-:Y:S02]  /*14af00*/  LOP3.LUT R2, R11, 0xffff, RZ, 0xc0, !PT ;  /* 0x0000ffff0b027812 */ /* 0x004fe400078ec0ff */
[----:B---3--:R-:W-:Y:S02]  /*14af10*/  LOP3.LUT R9, R6, 0xffff, RZ, 0xc0, !PT ;  /* 0x0000ffff06097812 */ /* 0x008fe400078ec0ff */
[----:B------:R-:W2:Y:S04]  /*14af20*/  LDL.LU R6, [R1+0x3f0] ;  /* 0x0003f00001067983 */ /* 0x000ea80000300800 */
[----:B------:R-:W3:Y:S01]  /*14af30*/  LDL.LU R11, [R1+0x768] ;  /* 0x00076800010b7983 */ /* 0x000ee20000300800 */
[----:B------:R-:W-:-:S03]  /*14af40*/  PRMT R18, R9, 0x3340, R0 ;  /* 0x0000334009127816 */ /* 0x000fc60000000000 */
[----:B------:R0:W-:Y:S04]  /*14af50*/  STL [R1+0x6014], R9 ;  /* 0x0060140901007387 */ /* 0x0001e80000100800 */
[----:B0-----:R-:W4:Y:S01]  /*14af60*/  LDL.LU R9, [R1+0x8c] ;  /* 0x00008c0001097983 */ /* 0x001f220000300800 */
[----:B------:R-:W-:-:S04]  /*14af70*/  LOP3.LUT R4, R12, 0xffff, RZ, 0xc0, !PT ;  /* 0x0000ffff0c047812 */ /* 0x000fc800078ec0ff */
[----:B------:R-:W-:-:S04]  /*14af80*/  PRMT R12, R2, 0x3340, R4 ;  /* 0x00003340020c7816 */ /* 0x000fc80000000004 */
[----:B------:R-:W-:Y:S01]  /*14af90*/  PRMT R12, R12, 0x5410, R18 ;  /* 0x000054100c0c7816 */ /* 0x000fe20000000012 */
[----:B------:R0:W-:Y:S04]  /*14afa0*/  STL [R1+0x6198], R27 ;  /* 0x0061981b01007387 */ /* 0x0001e80000100800 */
[----:B------:R-:W-:Y:S01]  /*14afb0*/  STL [R1+0x1930], R12 ;  /* 0x0019300c01007387 */ /* 0x000fe20000100800 */
[----:B----4-:R-:W-:-:S03]  /*14afc0*/  IADD3 R18, P1, R9, R27, RZ ;  /* 0x0000001b09127210 */ /* 0x010fc60007f3e0ff */
[----:B0-----:R-:W4:Y:S01]  /*14afd0*/  LDL.LU R27, [R1+0x90] ;  /* 0x00009000011b7983 */ /* 0x001f220000300800 */
[----:B------:R-:W-:Y:S02]  /*14afe0*/  SHF.R.U32.HI R2, RZ, 0x8, R2 ;  /* 0x00000008ff027819 */ /* 0x000fe40000011602 */
[----:B------:R-:W-:Y:S02]  /*14aff0*/  SHF.R.U32.HI R4, RZ, 0x8, R4 ;  /* 0x00000008ff047819 */ /* 0x000fe40000011604 */
[----:B------:R-:W-:Y:S02]  /*14b000*/  LOP3.LUT R10, R10, 0xffff, RZ, 0xc0, !PT ;  /* 0x0000ffff0a0a7812 */ /* 0x000fe400078ec0ff */
[----:B------:R-:W-:Y:S02]  /*14b010*/  LOP3.LUT R2, R2, 0xffff, RZ, 0xc0, !PT ;  /* 0x0000ffff02027812 */ /* 0x000fe400078ec0ff */
[----:B------:R-:W-:Y:S02]  /*14b020*/  LOP3.LUT R4, R4, 0xffff, RZ, 0xc0, !PT ;  /* 0x0000ffff04047812 */ /* 0x000fe400078ec0ff */
[----:B------:R-:W-:-:S02]  /*14b030*/  PRMT R10, R10, 0x3340, R0 ;  /* 0x000033400a0a7816 */ /* 0x000fc40000000000 */
[----:B------:R-:W-:Y:S02]  /*14b040*/  PRMT R2, R2, 0x3340, R4 ;  /* 0x0000334002027816 */ /* 0x000fe40000000004 */
[----:B------:R-:W-:Y:S02]  /*14b050*/  PRMT R4, R7, 0x5410, R8 ;  /* 0x0000541007047816 */ /* 0x000fe40000000008 */
[----:B--2---:R-:W-:-:S04]  /*14b060*/  LOP3.LUT R6, R6, 0xffff, RZ, 0xc0, !PT ;  /* 0x0000ffff06067812 */ /* 0x004fc800078ec0ff */
[----:B------:R-:W-:Y:S02]  /*14b070*/  PRMT R8, R6, 0x3340, R0 ;  /* 0x0000334006087816 */ /* 0x000fe40000000000 */
[----:B------:R-:W-:-:S04]  /*14b080*/  SHF.R.U32.HI R6, RZ, 0x8, R6 ;  /* 0x00000008ff067819 */ /* 0x000fc80000011606 */
[----:B------:R-:W-:Y:S01]  /*14b090*/  LOP3.LUT R6, R6, 0xffff, RZ, 0xc0, !PT ;  /* 0x0000ffff06067812 */ /* 0x000fe200078ec0ff */
[----:B----4-:R-:W-:-:S05]  /*14b0a0*/  IMAD.X R19, R27, 0x1, R26, P1 ;  /* 0x000000011b137824 */ /* 0x010fca00008e061a */
[----:B------:R0:W-:Y:S04]  /*14b0b0*/  STL.64 [R1+0x9b8], R18 ;  /* 0x0009b81201007387 */ /* 0x0001e80000100a00 */
[----:B------:R-:W-:Y:S04]  /*14b0c0*/  STL [R1+0x354], R10 ;  /* 0x0003540a01007387 */ /* 0x000fe80000100800 */
[----:B------:R1:W-:Y:S01]  /*14b0d0*/  STL [R1+0x5c4], R2 ;  /* 0x0005c40201007387 */ /* 0x0003e20000100800 */
[----:B0-----:R-:W-:Y:S02]  /*14b0e0*/  IADD3 R18, P1, R9, R25, RZ ;  /* 0x0000001909127210 */ /* 0x001fe40007f3e0ff */
[----:B-1----:R-:W-:-:S02]  /*14b0f0*/  PRMT R2, R3, 0x5410, R5 ;  /* 0x0000541003027816 */ /* 0x002fc40000000005 */
[----:B------:R-:W-:Y:S02]  /*14b100*/  LOP3.LUT R3, R13, 0xffff, RZ, 0xc0, !PT ;  /* 0x0000ffff0d037812 */ /* 0x000fe400078ec0ff */
[----:B---3--:R-:W-:Y:S01]  /*14b110*/  LOP3.LUT R5, R11, 0xffff, RZ, 0xc0, !PT ;  /* 0x0000ffff0b057812 */ /* 0x008fe200078ec0ff */
[----:B------:R-:W-:Y:S01]  /*14b120*/  IMAD.X R19, R27, 0x1, R24, P1 ;  /* 0x000000011b137824 */ /* 0x000fe200008e0618 */
[----:B------:R-:W-:Y:S02]  /*14b130*/  IADD3 R10, P1, R9, R23, RZ ;  /* 0x00000017090a7210 */ /* 0x000fe40007f3e0ff */
[----:B------:R-:W-:Y:S02]  /*14b140*/  PRMT R7, R3, 0x3340, R5 ;  /* 0x0000334003077816 */ /* 0x000fe40000000005 */
[----:B------:R-:W-:Y:S04]  /*14b150*/  STL.64 [R1+0x9c0], R18 ;  /* 0x0009c01201007387 */ /* 0x000fe80000100a00 */
[----:B------:R0:W-:Y:S04]  /*14b160*/  STL [R1+0x1804], R4 ;  /* 0x0018040401007387 */ /* 0x0001e80000100800 */
[----:B------:R-:W2:Y:S04]  /*14b170*/  LDL.LU R28, [R1+0xa00] ;  /* 0x000a0000011c7983 */ /* 0x000ea80000300800 */
[----:B------:R1:W-:Y:S04]  /*14b180*/  STL [R1+0x1800], R2 ;  /* 0x0018000201007387 */ /* 0x0003e80000100800 */
[----:B------:R-:W3:Y:S01]  /*14b190*/  LDL.LU R29, [R1+0x270] ;  /* 0x00027000011d7983 */ /* 0x000ee20000300800 */
[----:B------:R-:W-:-:S02]  /*14b1a0*/  SHF.R.U32.HI R3, RZ, 0x8, R3 ;  /* 0x00000008ff037819 */ /* 0x000fc40000011603 */
[----:B------:R-:W-:Y:S02]  /*14b1b0*/  SHF.R.U32.HI R5, RZ, 0x8, R5 ;  /* 0x00000008ff057819 */ /* 0x000fe40000011605 */
[----:B------:R-:W-:Y:S01]  /*14b1c0*/  PRMT R7, R7, 0x5410, R8 ;  /* 0x0000541007077816 */ /* 0x000fe20000000008 */
[----:B------:R-:W-:Y:S01]  /*14b1d0*/  IMAD.X R11, R27, 0x1, R22, P1 ;  /* 0x000000011b0b7824 */ /* 0x000fe200008e0616 */
[----:B0-----:R-:W3:Y:S04]  /*14b1e0*/  LDL.LU R4, [R1+0x9fc] ;  /* 0x0009fc0001047983 */ /* 0x001ee80000300800 */
[----:B-1----:R-:W4:Y:S04]  /*14b1f0*/  LDL.LU R2, [R1+0x874] ;  /* 0x0008740001027983 */ /* 0x002f280000300800 */
[----:B------:R-:W2:Y:S04]  /*14b200*/  LDL.LU R12, [R1+0x658] ;  /* 0x00065800010c7983 */ /* 0x000ea80000300800 */
[----:B------:R-:W2:Y:S01]  /*14b210*/  LDL.LU R13, [R1+0x774] ;  /* 0x00077400010d7983 */ /* 0x000ea20000300800 */
[----:B------:R-:W-:-:S02]  /*14b220*/  LOP3.LUT R3, R3, 0xffff, RZ, 0xc0, !PT ;  /* 0x0000ffff03037812 */ /* 0x000fc400078ec0ff */
[----:B------:R-:W-:Y:S01]  /*14b230*/  LOP3.LUT R5, R5, 0xffff, RZ, 0xc0, !PT ;  /* 0x0000ffff05057812 */ /* 0x000fe200078ec0ff */
[----:B------:R0:W-:Y:S04]  /*14b240*/  STL [R1+0x6180], R23 ;  /* 0x0061801701007387 */ /* 0x0001e80000100800 */
[----:B------:R-:W-:Y:S01]  /*14b250*/  STL [R1+0x192c], R7 ;  /* 0x00192c0701007387 */ /* 0x000fe20000100800 */
[----:B------:R-:W-:Y:S02]  /*14b260*/  PRMT R3, R3, 0x3340, R5 ;  /* 0x0000334003037816 */ /* 0x000fe40000000005 */
[----:B------:R-:W-:Y:S01]  /*14b270*/  PRMT R19, R6, 0x3340, R0 ;  /* 0x0000334006137816 */ /* 0x000fe20000000000 */
[----:B0-----:R-:W2:Y:S04]  /*14b280*/  LDL.LU R23, [R1+0x274] ;  /* 0x0002740001177983 */ /* 0x001ea80000300800 */
[----:B------:R0:W-:Y:S01]  /*14b290*/  STL.64 [R1+0x9d0], R10 ;  /* 0x0009d00a01007387 */ /* 0x0001e20000100a00 */
[----:B------:R-:W-:-:S03]  /*14b2a0*/  IADD3 R18, P1, R9, R21, RZ ;  /* 0x0000001509127210 */ /* 0x000fc60007f3e0ff */
[----:B0-----:R-:W2:Y:S04]  /*14b2b0*/  LDL.LU R10, [R1+0x268] ;  /* 0x00026800010a7983 */ /* 0x001ea80000300800 */
[----:B------:R-:W2:Y:S04]  /*14b2c0*/  LDL.LU R8, [R1+0x9f8] ;  /* 0x0009f80001087983 */ /* 0x000ea80000300800 */
[----:B------:R-:W2:Y:S04]  /*14b2d0*/  LDL.LU R7, [R1+0x26c] ;  /* 0x00026c0001077983 */ /* 0x000ea80000300800 */
[----:B------:R-:W2:Y:S04]  /*14b2e0*/  LDL.LU R5, [R1+0x56c] ;  /* 0x00056c0001057983 */ /* 0x000ea80000300800 */
[----:B------:R0:W-:Y:S04]  /*14b2f0*/  STL [R1+0x574], R3 ;  /* 0x0005740301007387 */ /* 0x0001e80000100800 */
[----:B0-----:R-:W2:Y:S04]  /*14b300*/  LDL.LU R3, [R1+0x80c] ;  /* 0x00080c0001037983 */ /* 0x001ea80000300800 */
[----:B------:R-:W2:Y:S04]  /*14b310*/  LDL.LU R11, [R1+0x3d8] ;  /* 0x0003d800010b7983 */ /* 0x000ea80000300800 */
[----:B------:R-:W2:Y:S04]  /*14b320*/  LDL.LU R6, [R1+0x720] ;  /* 0x0007200001067983 */ /* 0x000ea80000300800 */
[----:B------:R0:W-:Y:S02]  /*14b330*/  STL [R1+0x350], R19 ;  /* 0x0003501301007387 */ /* 0x0001e40000100800 */
[----:B0-----:R-:W-:-:S05]  /*14b340*/  IMAD.X R19, R27, 0x1, R20, P1 ;  /* 0x000000011b137824 */ /* 0x001fca00008e0614 */
[----:B------:R0:W-:Y:S04]  /*14b350*/  STL.64 [R1+0x9c8], R18 ;  /* 0x0009c81201007387 */ /* 0x0001e80000100a00 */
[----:B0-----:R-:W2:Y:S04]  /*14b360*/  LDL.LU.64 R18, [R1+0x61a0] ;  /* 0x0061a00001127983 */ /* 0x001ea80000300a00 */
[----:B------:R2:W-:Y:S01]  /*14b370*/  STL.64 [R1+0x6178], R20 ;  /* 0x0061781401007387 */ /* 0x0005e20000100a00 */
[----:B---3--:R-:W-:Y:S02]  /*14b380*/  PRMT R4, R4, 0x5410, R29 ;  /* 0x0000541004047816 */ /* 0x008fe4000000001d */
[----:B----4-:R-:W-:-:S02]  /*14b390*/  LOP3.LUT R2, R2, 0xffff, RZ, 0xc0, !PT ;  /* 0x0000ffff02027812 */ /* 0x010fc400078ec0ff */
[----:B--2---:R-:W-:Y:S02]  /*14b3a0*/  PRMT R20, R28, 0x5410, R23 ;  /* 0x000054101c147816 */ /* 0x004fe40000000017 */
[----:B------:R-:W-:-:S03]  /*14b3b0*/  LOP3.LUT R23, R12, 0xffff, RZ, 0xc0, !PT ;  /* 0x0000ffff0c177812 */ /* 0x000fc600078ec0ff */
[----:B------:R-:W-:Y:S04]  /*14b3c0*/  STL [R1+0x17dc], R20 ;  /* 0x0017dc1401007387 */ /* 0x000fe80000100800 */
[----:B------:R0:W-:Y:S02]  /*14b3d0*/  STL [R1+0x17d8], R4 ;  /* 0x0017d80401007387 */ /* 0x0001e40000100800 */
[----:B0-----:R-:W-:Y:S02]  /*14b3e0*/  LOP3.LUT R4, R13, 0xffff, RZ, 0xc0, !PT ;  /* 0x0000ffff0d047812 */ /* 0x001fe400078ec0ff */
[----:B------:R-:W-:Y:S02]  /*14b3f0*/  PRMT R13, R23, 0x3340, R0 ;  /* 0x00003340170d7816 */ /* 0x000fe40000000000 */
[----:B------:R-:W-:-:S04]  /*14b400*/  PRMT R12, R2, 0x3340, R4 ;  /* 0x00003340020c7816 */ /* 0x000fc80000000004 */
[----:B------:R-:W-:Y:S01]  /*14b410*/  PRMT R20, R12, 0x5410, R13 ;  /* 0x000054100c147816 */ /* 0x000fe2000000000d */
[----:B------:R-:W-:Y:S04]  /*14b420*/  STL.64 [R1+0x6188], R22 ;  /* 0x0061881601007387 */ /* 0x000fe80000100a00 */
[----:B------:R0:W-:Y:S04]  /*14b430*/  STL [R1+0x1928], R20 ;  /* 0x0019281401007387 */ /* 0x0001e80000100800 */
[----:B0-----:R-:W2:Y:S01]  /*14b440*/  LDL.LU R20, [R1+0x9c] ;  /* 0x00009c0001147983 */ /* 0x001ea20000300800 */
[----:B------:R-:W-:-:S05]  /*14b450*/  IADD3 R12, P1, R9, R19, RZ ;  /* 0x00000013090c7210 */ /* 0x000fca0007f3e0ff */
[----:B------:R-:W-:-:S05]  /*14b460*/  IMAD.X R13, R27, 0x1, R18, P1 ;  /* 0x000000011b0d7824 */ /* 0x000fca00008e0612 */
[----:B------:R0:W-:Y:S04]  /*14b470*/  STL.64 [R1+0xa00], R12 ;  /* 0x000a000c01007387 */ /* 0x0001e80000100a00 */
[----:B0-----:R-:W2:Y:S01]  /*14b480*/  LDL.LU R13, [R1+0x9f4] ;  /* 0x0009f400010d7983 */ /* 0x001ea20000300800 */
[----:B------:R-:W-:Y:S02]  /*14b490*/  SHF.R.U32.HI R2, RZ, 0x8, R2 ;  /* 0x00000008ff027819 */ /* 0x000fe40000011602 */
[----:B------:R-:W-:Y:S02]  /*14b4a0*/  SHF.R.U32.HI R4, RZ, 0x8, R4 ;  /* 0x00000008ff047819 */ /* 0x000fe40000011604 */
[----:B------:R-:W-:Y:S01]  /*14b4b0*/  IADD3 R22, P1, R9, R17, RZ ;  /* 0x0000001109167210 */ /* 0x000fe20007f3e0ff */
[----:B------:R-:W3:Y:S01]  /*14b4c0*/  LDL.LU R21, [R1+0xa0] ;  /* 0x0000a00001157983 */ /* 0x000ee20000300800 */
[----:B------:R-:W-:-:S02]  /*14b4d0*/  LOP3.LUT R2, R2, 0xffff, RZ, 0xc0, !PT ;  /* 0x0000ffff02027812 */ /* 0x000fc400078ec0ff */
[----:B------:R-:W-:Y:S01]  /*14b4e0*/  LOP3.LUT R12, R4, 0xffff, RZ, 0xc0, !PT ;  /* 0x0000ffff040c7812 */ /* 0x000fe200078ec0ff */
[----:B------:R-:W-:Y:S01]  /*14b4f0*/  IMAD.X R23, R27, 0x1, R15, P1 ;  /* 0x000000011b177824 */ /* 0x000fe200008e060f */
[----:B------:R-:W3:Y:S02]  /*14b500*/  LDL.LU R4, [R1+0x9f0] ;  /* 0x0009f00001047983 */ /* 0x000ee40000300800 */
[----:B------:R-:W-:Y:S02]  /*14b510*/  PRMT R12, R2, 0x3340, R12 ;  /* 0x00003340020c7816 */ /* 0x000fe4000000000c */
[----:B------:R-:W-:Y:S02]  /*14b520*/  PRMT R2, R8, 0x5410, R10 ;  /* 0x0000541008027816 */ /* 0x000fe4000000000a */
[----:B------:R-:W-:Y:S01]  /*14b530*/  PRMT R5, R5, 0x5410, R7 ;  /* 0x0000541005057816 */ /* 0x000fe20000000007 */
[----:B------:R0:W-:Y:S04]  /*14b540*/  STL [R1+0x570], R12 ;  /* 0x0005700c01007387 */ /* 0x0001e80000100800 */
[----:B------:R1:W-:Y:S04]  /*14b550*/  STL [R1+0x17d4], R2 ;  /* 0x0017d40201007387 */ /* 0x0003e80000100800 */
[----:B------:R4:W-:Y:S04]  /*14b560*/  STL.64 [R1+0x9f8], R22 ;  /* 0x0009f81601007387 */ /* 0x0009e80000100a00 */
[----:B------:R4:W-:Y:S04]  /*14b570*/  STL [R1+0x17d0], R5 ;  /* 0x0017d00501007387 */ /* 0x0009e80000100800 */
[----:B0-----:R-:W3:Y:S01]  /*14b580*/  LDL.LU R12, [R1+0xac] ;  /* 0x0000ac00010c7983 */ /* 0x001ee20000300800 */
[----:B-1----:R-:W-:-:S03]  /*14b590*/  LOP3.LUT R2, R11, 0xffff, RZ, 0xc0, !PT ;  /* 0x0000ffff0b027812 */ /* 0x002fc600078ec0ff */
[----:B------:R-:W3:Y:S04]  /*14b5a0*/  LDL.LU R10, [R1+0xa20] ;  /* 0x000a2000010a7983 */ /* 0x000ee80000300800 */
[----:B------:R-:W3:Y:S01]  /*14b5b0*/  LDL.LU R8, [R1+0xa4] ;  /* 0x0000a40001087983 */ /* 0x000ee20000300800 */
[----:B----4-:R-:W-:Y:S02]  /*14b5c0*/  LOP3.LUT R22, R3, 0xffff, RZ, 0xc0, !PT ;  /* 0x0000ffff03167812 */ /* 0x010fe400078ec0ff */
[----:B------:R-:W-:Y:S02]  /*14b5d0*/  LOP3.LUT R23, R6, 0xffff, RZ, 0xc0, !PT ;  /* 0x0000ffff06177812 */ /* 0x000fe400078ec0ff */
[----:B------:R-:W-:Y:S01]  /*14b5e0*/  PRMT R29, R2, 0x3340, R0 ;  /* 0x00003340021d7816 */ /* 0x000fe20000000000 */
[----:B------:R-:W4:Y:S04]  /*14b5f0*/  LDL.LU R7, [R1+0xa1c] ;  /* 0x000a1c0001077983 */ /* 0x000f280000300800 */
[----:B------:R-:W4:Y:S01]  /*14b600*/  LDL.LU R5, [R1+0xa8] ;  /* 0x0000a80001057983 */ /* 0x000f220000300800 */
[----:B------:R-:W-:-:S03]  /*14b610*/  PRMT R28, R22, 0x3340, R23 ;  /* 0x00003340161c7816 */ /* 0x000fc60000000017 */
[----:B------:R-:W4:Y:S04]  /*14b620*/  LDL.LU R3, [R1+0xa18] ;  /* 0x000a180001037983 */ /* 0x000f280000300800 */
[----:B------:R-:W4:Y:S04]  /*14b630*/  LDL.LU R11, [R1+0x828] ;  /* 0x00082800010b7983 */ /* 0x000f280000300800 */
[----:B------:R-:W4:Y:S01]  /*14b640*/  LDL.LU R6, [R1+0x3dc] ;  /* 0x0003dc0001067983 */ /* 0x000f220000300800 */
[----:B------:R-:W-:Y:S02]  /*14b650*/  PRMT R29, R28, 0x5410, R29 ;  /* 0x000054101c1d7816 */ /* 0x000fe4000000001d */
[----:B------:R-:W-:-:S03]  /*14b660*/  IADD3 R28, P1, R9, R16, RZ ;  /* 0x00000010091c7210 */ /* 0x000fc60007f3e0ff */
[----:B------:R0:W-:Y:S02]  /*14b670*/  STL [R1+0x18ec], R29 ;  /* 0x0018ec1d01007387 */ /* 0x0001e40000100800 */
[----:B0-----:R-:W-:Y:S02]  /*14b680*/  IMAD.X R29, R27, 0x1, R14, P1 ;  /* 0x000000011b1d7824 */ /* 0x001fe400008e060e */
[----:B------:R-:W4:Y:S04]  /*14b690*/  LDL.LU R27, [R1+0x6198] ;  /* 0x00619800011b7983 */ /* 0x000f280000300800 */
[----:B------:R0:W-:Y:S04]  /*14b6a0*/  STL.64 [R1+0xa28], R28 ;  /* 0x000a281c01007387 */ /* 0x0001e80000100a00 */
[----:B0-----:R-:W4:Y:S01]  /*14b6b0*/  LDL.LU.64 R28, [R1+0x6190] ;  /* 0x00619000011c7983 */ /* 0x001f220000300a00 */
[----:B--2---:R-:W-:-:S03]  /*14b6c0*/  PRMT R20, R13, 0x5410, R20 ;  /* 0x000054100d147816 */ /* 0x004fc60000000014 */
[----:B------:R-:W2:Y:S01]  /*14b6d0*/  LDL.LU R13, [R1+0x72c] ;  /* 0x00072c00010d7983 */ /* 0x000ea20000300800 */
[----:B------:R-:W-:Y:S02]  /*14b6e0*/  SHF.R.U32.HI R22, RZ, 0x8, R22 ;  /* 0x00000008ff167819 */ /* 0x000fe40000011616 */
[----:B------:R-:W-:Y:S02]  /*14b6f0*/  SHF.R.U32.HI R23, RZ, 0x8, R23 ;  /* 0x00000008ff177819 */ /* 0x000fe40000011617 */
[----:B------:R-:W-:Y:S02]  /*14b700*/  LOP3.LUT R22, R22, 0xffff, RZ, 0xc0, !PT ;  /* 0x0000ffff16167812 */ /* 0x000fe400078ec0ff */
[----:B------:R-:W-:Y:S01]  /*14b710*/  LOP3.LUT R23, R23, 0xffff, RZ, 0xc0, !PT ;  /* 0x0000ffff17177812 */ /* 0x000fe200078ec0ff */
[----:B------:R-:W-:Y:S01]  /*14b720*/  VIADD R9, R9, UR5 ;  /* 0x0000000509097c36 */ /* 0x000fe20008000000 */
[----:B------:R-:W-:Y:S02]  /*14b730*/  SHF.R.U32.HI R2, RZ, 0x8, R2 ;  /* 0x00000008ff027819 */ /* 0x000fe40000011602 */
[----:B---3--:R-:W-:-:S02]  /*14b740*/  PRMT R4, R4, 0x5410, R21 ;  /* 0x0000541004047816 */ /* 0x008fc40000000015 */
[----:B------:R-:W-:Y:S01]  /*14b750*/  PRMT R22, R22, 0x3340, R23 ;  /* 0x0000334016167816 */ /* 0x000fe20000000017 */
[----:B------:R-:W-:-:S04]  /*14b760*/  ULDC UR5, c[0x0][0x248] ;  /* 0x0000920000057ab9 */ /* 0x000fc80000000800 */
[----:B------:R-:W-:Y:S04]  /*14b770*/  STL [R1+0x56c], R22 ;  /* 0x00056c1601007387 */ /* 0x000fe80000100800 */
[----:B------:R4:W-:Y:S01]  /*14b780*/  STL [R1+0x9c], R20 ;  /* 0x00009c1401007387 */ /* 0x0009e20000100800 */
[----:B------:R-:W-:Y:S02]  /*14b790*/  LOP3.LUT R2, R2, 0xffff, RZ, 0xc0, !PT ;  /* 0x0000ffff02027812 */ /* 0x000fe400078ec0ff */
[----:B----4-:R-:W-:Y:S01]  /*14b7a0*/  IADD3 R20, P1, R9, R29, RZ ;  /* 0x0000001d09147210 */ /* 0x010fe20007f3e0ff */
[----:B------:R0:W-:Y:S04]  /*14b7b0*/  STL [R1+0x6168], R29 ;  /* 0x0061681d01007387 */ /* 0x0001e80000100800 */
[----:B------:R1:W-:Y:S01]  /*14b7c0*/  STL [R1+0xa0], R4 ;  /* 0x0000a00401007387 */ /* 0x0003e20000100800 */
[----:B0-----:R-:W-:-:S05]  /*14b7d0*/  SHF.R.S32.HI R29, RZ, 0x1f, R9 ;  /* 0x0000001fff1d7819 */ /* 0x001fca0000011409 */
[----:B------:R-:W-:Y:S01]  /*14b7e0*/  IMAD.X R21, R29, 0x1, R28, P1 ;  /* 0x000000011d157824 */ /* 0x000fe200008e061c */
[----:B-1----:R-:W-:Y:S02]  /*14b7f0*/  PRMT R4, R2, 0x3340, R0 ;  /* 0x0000334002047816 */ /* 0x002fe40000000000 */
[----:B------:R-:W-:Y:S02]  /*14b800*/  PRMT R2, R10, 0x5410, R12 ;  /* 0x000054100a027816 */ /* 0x000fe4000000000c */
[----:B------:R0:W-:Y:S04]  /*14b810*/  STL.64 [R1+0x9f0], R20 ;  /* 0x0009f01401007387 */ /* 0x0001e80000100a00 */
[----:B------:R1:W-:Y:S04]  /*14b820*/  STL [R1+0x34c], R4 ;  /* 0x00034c0401007387 */ /* 0x0003e80000100800 */
[----:B------:R3:W-:Y:S04]  /*14b830*/  STL [R1+0x17cc], R2 ;  /* 0x0017cc0201007387 */ /* 0x0007e80000100800 */
[----:B------:R4:W-:Y:S01]  /*14b840*/  STL.64 [R1+0x6170], R26 ;  /* 0x0061701a01007387 */ /* 0x0009e20000100a00 */
[----:B0-----:R-:W-:-:S02]  /*14b850*/  IADD3 R20, P1, R9, R27, RZ ;  /* 0x0000001b09147210 */ /* 0x001fc40007f3e0ff */
[----:B-1----:R-:W-:Y:S02]  /*14b860*/  PRMT R4, R7, 0x5410, R8 ;  /* 0x0000541007047816 */ /* 0x002fe40000000008 */
[----:B---3--:R-:W-:Y:S01]  /*14b870*/  PRMT R2, R3, 0x5410, R5 ;  /* 0x0000541003027816 */ /* 0x008fe20000000005 */
[----:B------:R-:W-:Y:S01]  /*14b880*/  IMAD.X R21, R29, 0x1, R26, P1 ;  /* 0x000000011d157824 */ /* 0x000fe200008e061a */
[----:B------:R-:W-:-:S04]  /*14b890*/  LOP3.LUT R7, R6, 0xffff, RZ, 0xc0, !PT ;  /* 0x0000ffff06077812 */ /* 0x000fc800078ec0ff */
[----:B------:R-:W-:Y:S04]  /*14b8a0*/  STL.64 [R1+0xa20], R20 ;  /* 0x000a201401007387 */ /* 0x000fe80000100a00 */
[----:B------:R0:W-:Y:S04]  /*14b8b0*/  STL [R1+0xa4], R4 ;  /* 0x0000a40401007387 */ /* 0x0001e80000100800 */
[----:B----4-:R-:W3:Y:S04]  /*14b8c0*/  LDL.LU R26, [R1+0xb0] ;  /* 0x0000b000011a7983 */ /* 0x010ee80000300800 */
[----:B------:R1:W-:Y:S04]  /*14b8d0*/  STL [R1+0xac], R2 ;  /* 0x0000ac0201007387 */ /* 0x0003e80000100800 */
[----:B------:R-:W3:Y:S01]  /*14b8e0*/  LDL.LU R27, [R1+0xa50] ;  /* 0x000a5000011b7983 */ /* 0x000ee20000300800 */
[----:B------:R-:W-:-:S03]  /*14b8f0*/  PRMT R23, R7, 0x3340, R0 ;  /* 0x0000334007177816 */ /* 0x000fc60000000000 */
[----:B0-----:R-:W4:Y:S01]  /*14b900*/  LDL.LU R4, [R1+0xb4] ;  /* 0x0000b40001047983 */ /* 0x001f220000300800 */
[----:B------:R-:W-:-:S03]  /*14b910*/  LOP3.LUT R20, R11, 0xffff, RZ, 0xc0, !PT ;  /* 0x0000ffff0b147812 */ /* 0x000fc600078ec0ff */
[----:B-1----:R-:W4:Y:S04]  /*14b920*/  LDL.LU R2, [R1+0xa68] ;  /* 0x000a680001027983 */ /* 0x002f280000300800 */
[----:B------:R-:W3:Y:S04]  /*14b930*/  LDL.LU R12, [R1+0xb8] ;  /* 0x0000b800010c7983 */ /* 0x000ee80000300800 */
[----:B------:R-:W3:Y:S04]  /*14b940*/  LDL.LU R10, [R1+0xa6c] ;  /* 0x000a6c00010a7983 */ /* 0x000ee80000300800 */
[----:B------:R-:W3:Y:S04]  /*14b950*/  LDL.LU R6, [R1+0x585c] ;  /* 0x00585c0001067983 */ /* 0x000ee80000300800 */
[----:B------:R-:W3:Y:S04]  /*14b960*/  LDL.LU R8, [R1+0xa70] ;  /* 0x000a700001087983 */ /* 0x000ee80000300800 */
[----:B------:R-:W3:Y:S04]  /*14b970*/  LDL.LU R5, [R1+0x57c0] ;  /* 0x0057c00001057983 */ /* 0x000ee80000300800 */
[----:B------:R-:W3:Y:S04]  /*14b980*/  LDL.LU R3, [R1+0x580c] ;  /* 0x00580c0001037983 */ /* 0x000ee80000300800 */
[----:B------:R-:W3:Y:S01]  /*14b990*/  LDL.LU R11, [R1+0xa4c] ;  /* 0x000a4c00010b7983 */ /* 0x000ee20000300800 */
[----:B--2---:R-:W-:-:S03]  /*14b9a0*/  LOP3.LUT R21, R13, 0xffff, RZ, 0xc0, !PT ;  /* 0x0000ffff0d157812 */ /* 0x004fc600078ec0ff */
[----:B------:R-:W2:Y:S01]  /*14b9b0*/  LDL.LU R13, [R1+0xa74] ;  /* 0x000a7400010d7983 */ /* 0x000ea20000300800 */
[----:B------:R-:W-:-:S03]  /*14b9c0*/  PRMT R22, R20, 0x3340, R21 ;  /* 0x0000334014167816 */ /* 0x000fc60000000015 */
[----:B------:R0:W-:Y:S01]  /*14b9d0*/  STL [R1+0x6018], R7 ;  /* 0x0060180701007387 */ /* 0x0001e20000100800 */
[----:B------:R-:W-:Y:S02]  /*14b9e0*/  PRMT R23, R22, 0x5410, R23 ;  /* 0x0000541016177816 */ /* 0x000fe40000000017 */
[----:B------:R-:W-:Y:S01]  /*14b9f0*/  IADD3 R22, P1, R9, R25, RZ ;  /* 0x0000001909167210 */ /* 0x000fe20007f3e0ff */
[----:B0-----:R-:W2:Y:S04]  /*14ba00*/  LDL.LU R7, [R1+0xa54] ;  /* 0x000a540001077983 */ /* 0x001ea80000300800 */
[----:B------:R0:W-:Y:S02]  /*14ba10*/  STL [R1+0x18e8], R23 ;  /* 0x0018e81701007387 */ /* 0x0001e40000100800 */
[----:B0-----:R-:W-:-:S05]  /*14ba20*/  IMAD.X R23, R29, 0x1, R24, P1 ;  /* 0x000000011d177824 */ /* 0x001fca00008e0618 */
[----:B------:R0:W-:Y:S04]  /*14ba30*/  STL.64 [R1+0xa18], R22 ;  /* 0x000a181601007387 */ /* 0x0001e80000100a00 */
[----:B0-----:R-:W4:Y:S02]  /*14ba40*/  LDL.LU.64 R22, [R1+0x6188] ;  /* 0x0061880001167983 */ /* 0x001f240000300a00 */
[----:B----4-:R-:W-:-:S04]  /*14ba50*/  SHF.R.U32.HI R23, RZ, 0x8, R23 ;  /* 0x00000008ff177819 */ /* 0x010fc80000011617 */
[----:B------:R-:W-:-:S04]  /*14ba60*/  LOP3.LUT R23, R23, 0xffff, RZ, 0xc0, !PT ;  /* 0x0000ffff17177812 */ /* 0x000fc800078ec0ff */
[----:B------:R-:W-:-:S05]  /*14ba70*/  PRMT R23, R23, 0x3340, R0 ;  /* 0x0000334017177816 */ /* 0x000fca0000000000 */
[----:B------:R0:W-:Y:S04]  /*14ba80*/  STL [R1+0x348], R23 ;  /* 0x0003481701007387 */ /* 0x0001e80000100800 */
[----:B0-----:R-:W4:Y:S01]  /*14ba90*/  LDL.LU R23, [R1+0x6180] ;  /* 0x0061800001177983 */ /* 0x001f220000300800 */
[----:B------:R-:W-:Y:S02]  /*14baa0*/  SHF.R.U32.HI R20, RZ, 0x8, R20 ;  /* 0x00000008ff147819 */ /* 0x000fe40000011614 */
[----:B------:R-:W-:Y:S02]  /*14bab0*/  SHF.R.U32.HI R21, RZ, 0x8, R21 ;  /* 0x00000008ff157819 */ /* 0x000fe40000011615 */
[----:B------:R-:W-:Y:S02]  /*14bac0*/  LOP3.LUT R20, R20, 0xffff, RZ, 0xc0, !PT ;  /* 0x0000ffff14147812 */ /* 0x000fe400078ec0ff */
[----:B------:R-:W-:-:S04]  /*14bad0*/  LOP3.LUT R21, R21, 0xffff, RZ, 0xc0, !PT ;  /* 0x0000ffff15157812 */ /* 0x000fc800078ec0ff */
[----:B------:R-:W-:-:S05]  /*14bae0*/  PRMT R21, R20, 0x3340, R21 ;  /* 0x0000334014157816 */ /* 0x000fca0000000015 */
[----:B------:R0:W-:Y:S01]  /*14baf0*/  STL [R1+0x5b4], R21 ;  /* 0x0005b41501007387 */ /* 0x0001e20000100800 */
[----:B----4-:R-:W-:-:S03]  /*14bb00*/  IADD3 R20, P1, R9, R23, RZ ;  /* 0x0000001709147210 */ /* 0x010fc60007f3e0ff */
[----:B------:R1:W-:Y:S02]  /*14bb10*/  STL [R1+0x6158], R23 ;  /* 0x0061581701007387 */ /* 0x0003e40000100800 */
[----:B0-----:R-:W-:Y:S02]  /*14bb20*/  IMAD.X R21, R29, 0x1, R22, P1 ;  /* 0x000000011d157824 */ /* 0x001fe400008e0616 */
[----:B-1----:R-:W2:Y:S04]  /*14bb30*/  LDL.LU R23, [R1+0x264] ;  /* 0x0002640001177983 */ /* 0x002ea80000300800 */
[----:B------:R0:W-:Y:S04]  /*14bb40*/  STL.64 [R1+0xa58], R20 ;  /* 0x000a581401007387 */ /* 0x0001e80000100a00 */
[----:B0-----:R-:W4:Y:S01]  /*14bb50*/  LDL.LU.64 R20, [R1+0x6178] ;  /* 0x0061780001147983 */ /* 0x001f220000300a00 */
[----:B------:R-:W-:-:S02]  /*14bb60*/  PRMT R4, R2, 0x5410, R4 ;  /* 0x0000541002047816 */ /* 0x000fc40000000004 */
[----:B---3--:R-:W-:Y:S02]  /*14bb70*/  LOP3.LUT R6, R6, 0xffff, RZ, 0xc0, !PT ;  /* 0x0000ffff06067812 */ /* 0x008fe400078ec0ff */
[----:B------:R-:W-:Y:S02]  /*14bb80*/  PRMT R2, R10, 0x5410, R12 ;  /* 0x000054100a027816 */ /* 0x000fe4000000000c */
[----:B------:R-:W-:Y:S02]  /*14bb90*/  LOP3.LUT R3, R3, 0xffff, RZ, 0xc0, !PT ;  /* 0x0000ffff03037812 */ /* 0x000fe400078ec0ff */
[----:B--2---:R-:W-:Y:S02]  /*14bba0*/  PRMT R23, R7, 0x5410, R23 ;  /* 0x0000541007177816 */ /* 0x004fe40000000017 */
[----:B------:R-:W-:-:S03]  /*14bbb0*/  PRMT R7, R27, 0x5410, R26 ;  /* 0x000054101b077816 */ /* 0x000fc6000000001a */
[----:B------:R-:W-:Y:S04]  /*14bbc0*/  STL [R1+0xa8], R23 ;  /* 0x0000a81701007387 */ /* 0x000fe80000100800 */
[----:B------:R-:W-:Y:S01]  /*14bbd0*/  STL [R1+0xb0], R7 ;  /* 0x0000b00701007387 */ /* 0x000fe20000100800 */
[----:B----4-:R-:W-:-:S03]  /*14bbe0*/  IADD3 R26, P1, R9, R21, RZ ;  /* 0x00000015091a7210 */ /* 0x010fc60007f3e0ff */
[----:B------:R0:W-:Y:S02]  /*14bbf0*/  STL.64 [R1+0x6150], R20 ;  /* 0x0061501401007387 */ /* 0x0001e40000100a00 */
[----:B------:R-:W-:-:S05]  /*14bc00*/  IMAD.X R27, R29, 0x1, R20, P1 ;  /* 0x000000011d1b7824 */ /* 0x000fca00008e0614 */
[----:B------:R-:W-:Y:S01]  /*14bc10*/  STL.64 [R1+0xa50], R26 ;  /* 0x000a501a01007387 */ /* 0x000fe20000100a00 */
[----:B0-----:R-:W-:Y:S02]  /*14bc20*/  LOP3.LUT R20, R8, 0xffff, RZ, 0xc0, !PT ;  /* 0x0000ffff08147812 */ /* 0x001fe400078ec0ff */
[----:B------:R-:W-:Y:S01]  /*14bc30*/  LOP3.LUT R8, R5, 0xffff, RZ, 0xc0, !PT ;  /* 0x0000ffff05087812 */ /* 0x000fe200078ec0ff */
[----:B------:R0:W-:Y:S01]  /*14bc40*/  STL [R1+0xb4], R4 ;  /* 0x0000b40401007387 */ /* 0x0001e20000100800 */
[----:B------:R-:W-:-:S03]  /*14bc50*/  PRMT R7, R20, 0x3340, R0 ;  /* 0x0000334014077816 */ /* 0x000fc60000000000 */
[----:B------:R1:W-:Y:S01]  /*14bc60*/  STL [R1+0xb8], R2 ;  /* 0x0000b80201007387 */ /* 0x0003e20000100800 */
[----:B------:R-:W-:-:S03]  /*14bc70*/  LOP3.LUT R5, R13, 0xffff, RZ, 0xc0, !PT ;  /* 0x0000ffff0d057812 */ /* 0x000fc600078ec0ff */
[----:B------:R-:W2:Y:S01]  /*14bc80*/  LDL.LU R21, [R1+0xa98] ;  /* 0x000a980001157983 */ /* 0x000ea20000300800 */
[----:B0-----:R-:W-:-:S04]  /*14bc90*/  PRMT R4, R6, 0x3340, R8 ;  /* 0x0000334006047816 */ /* 0x001fc80000000008 */
[----:B------:R-:W-:Y:S02]  /*14bca0*/  PRMT R4, R4, 0x5410, R7 ;  /* 0x0000541004047816 */ /* 0x000fe40000000007 */
[----:B-1----:R-:W-:-:S03]  /*14bcb0*/  LOP3.LUT R2, R11, 0xffff, RZ, 0xc0, !PT ;  /* 0x0000ffff0b027812 */ /* 0x002fc600078ec0ff */
[----:B------:R0:W-:Y:S01]  /*14bcc0*/  STL [R1+0x18e4], R4 ;  /* 0x0018e40401007387 */ /* 0x0001e20000100800 */
[----:B------:R-:W-:-:S03]  /*14bcd0*/  PRMT R7, R2, 0x3340, R0 ;  /* 0x0000334002077816 */ /* 0x000fc60000000000 */
[----:B------:R-:W3:Y:S04]  /*14bce0*/  LDL.LU R23, [R1+0x258] ;  /* 0x0002580001177983 */ /* 0x000ee80000300800 */
[----:B------:R-:W3:Y:S01]  /*14bcf0*/  LDL.LU R13, [R1+0x9b4] ;  /* 0x0009b400010d7983 */ /* 0x000ee20000300800 */
[----:B0-----:R-:W-:-:S04]  /*14bd00*/  PRMT R4, R3, 0x3340, R5 ;  /* 0x0000334003047816 */ /* 0x001fc80000000005 */
[----:B------:R-:W-:Y:S02]  /*14bd10*/  PRMT R4, R4, 0x5410, R7 ;  /* 0x0000541004047816 */ /* 0x000fe40000000007 */
[----:B------:R-:W-:-:S03]  /*14bd20*/  IADD3 R10, P1, R9, R19, RZ ;  /* 0x00000013090a7210 */ /* 0x000fc60007f3e0ff */
[----:B------:R-:W-:Y:S04]  /*14bd30*/  STL [R1+0x18e0], R4 ;  /* 0x0018e00401007387 */ /* 0x000fe80000100800 */
[----:B------:R0:W-:Y:S04]  /*14bd40*/  STL.64 [R1+0x6160], R18 ;  /* 0x0061601201007387 */ /* 0x0001e80000100a00 */
[----:B0-----:R-:W2:Y:S01]  /*14bd50*/  LDL.LU R19, [R1+0x260] ;  /* 0x0002600001137983 */ /* 0x001ea20000300800 */
[----:B------:R-:W-:Y:S02]  /*14bd60*/  SHF.R.U32.HI R3, RZ, 0x8, R3 ;  /* 0x00000008ff037819 */ /* 0x000fe40000011603 */
[----:B------:R-:W-:Y:S01]  /*14bd70*/  SHF.R.U32.HI R5, RZ, 0x8, R5 ;  /* 0x00000008ff057819 */ /* 0x000fe20000011605 */
[----:B------:R-:W-:Y:S01]  /*14bd80*/  IMAD.X R11, R29, 0x1, R18, P1 ;  /* 0x000000011d0b7824 */ /* 0x000fe200008e0612 */
[----:B------:R-:W-:-:S02]  /*14bd90*/  SHF.R.U32.HI R6, RZ, 0x8, R6 ;  /* 0x00000008ff067819 */ /* 0x000fc40000011606 */
[----:B------:R-:W-:Y:S02]  /*14bda0*/  LOP3.LUT R3, R3, 0xffff, RZ, 0xc0, !PT ;  /* 0x0000ffff03037812 */ /* 0x000fe400078ec0ff */
[----:B------:R-:W-:Y:S02]  /*14bdb0*/  LOP3.LUT R5, R5, 0xffff, RZ, 0xc0, !PT ;  /* 0x0000ffff05057812 */ /* 0x000fe400078ec0ff */
[----:B------:R-:W-:Y:S01]  /*14bdc0*/  SHF.R.U32.HI R8, RZ, 0x8, R8 ;  /* 0x00000008ff087819 */ /* 0x000fe20000011608 */
[----:B------:R0:W-:Y:S04]  /*14bdd0*/  STL.64 [R1+0xa78], R10 ;  /* 0x000a780a01007387 */ /* 0x0001e80000100a00 */
[----:B------:R-:W4:Y:S04]  /*14bde0*/  LDL.LU R7, [R1+0x25c] ;  /* 0x00025c0001077983 */ /* 0x000f280000300800 */
[----:B------:R-:W4:Y:S01]  /*14bdf0*/  LDL.LU R4, [R1+0xa48] ;  /* 0x000a480001047983 */ /* 0x000f220000300800 */
[----:B------:R-:W-:-:S02]  /*14be00*/  PRMT R3, R3, 0x3340, R5 ;  /* 0x0000334003037816 */ /* 0x000fc40000000005 */
[----:B------:R-:W-:Y:S02]  /*14be10*/  LOP3.LUT R6, R6, 0xffff, RZ, 0xc0, !PT ;  /* 0x0000ffff06067812 */ /* 0x000fe400078ec0ff */
[----:B------:R-:W-:Y:S01]  /*14be20*/  LOP3.LUT R18, R8, 0xffff, RZ, 0xc0, !PT ;  /* 0x0000ffff08127812 */ /* 0x000fe200078ec0ff */
[----:B------:R-:W4:Y:S01]  /*14be30*/  LDL.LU R12, [R1+0x254] ;  /* 0x00025400010c7983 */ /* 0x000f220000300800 */
[----:B------:R-:W-:Y:S02]  /*14be40*/  IADD3 R26, P1, R9, R17, RZ ;  /* 0x00000011091a7210 */ /* 0x000fe40007f3e0ff */
[----:B------:R-:W-:Y:S01]  /*14be50*/  PRMT R6, R6, 0x3340, R18 ;  /* 0x0000334006067816 */ /* 0x000fe20000000012 */
[----:B0-----:R-:W4:Y:S04]  /*14be60*/  LDL.LU R10, [R1+0x9a0] ;  /* 0x0009a000010a7983 */ /* 0x001f280000300800 */
[----:B------:R-:W4:Y:S04]  /*14be70*/  LDL.LU R8, [R1+0x250] ;  /* 0x0002500001087983 */ /* 0x000f280000300800 */
[----:B------:R-:W4:Y:S04]  /*14be80*/  LDL.LU R5, [R1+0x9b0] ;  /* 0x0009b00001057983 */ /* 0x000f280000300800 */
[----:B------:R0:W-:Y:S01]  /*14be90*/  STL [R1+0x564], R3 ;  /* 0x0005640301007387 */ /* 0x0001e20000100800 */
[----:B------:R-:W-:Y:S01]  /*14bea0*/  IMAD.X R27, R29, 0x1, R15, P1 ;  /* 0x000000011d1b7824 */ /* 0x000fe200008e060f */
[----:B------:R-:W-:-:S02]  /*14beb0*/  IADD3 R18, P1, R9, R16, RZ ;  /* 0x0000001009127210 */ /* 0x000fc40007f3e0ff */
[----:B0-----:R-:W4:Y:S04]  /*14bec0*/  LDL.LU R3, [R1+0x248] ;  /* 0x0002480001037983 */ /* 0x001f280000300800 */
[----:B------:R-:W4:Y:S04]  /*14bed0*/  LDL.LU R11, [R1+0x33c] ;  /* 0x00033c00010b7983 */ /* 0x000f280000300800 */
[----:B------:R-:W-:Y:S04]  /*14bee0*/  STL [R1+0x6148], R17 ;  /* 0x0061481101007387 */ /* 0x000fe80000100800 */
[----:B------:R-:W-:Y:S04]  /*14bef0*/  STL [R1+0x560], R6 ;  /* 0x0005600601007387 */ /* 0x000fe80000100800 */
[----:B------:R0:W-:Y:S04]  /*14bf00*/  STL.64 [R1+0xa70], R26 ;  /* 0x000a701a01007387 */ /* 0x0001e80000100a00 */
[----:B0-----:R-:W4:Y:S04]  /*14bf10*/  LDL.LU.64 R26, [R1+0x6170] ;  /* 0x00617000011a7983 */ /* 0x001f280000300a00 */
[----:B------:R-:W4:Y:S01]  /*14bf20*/  LDL.LU R6, [R1+0x586c] ;  /* 0x00586c0001067983 */ /* 0x000f220000300800 */
[----:B---3--:R-:W-:-:S02]  /*14bf30*/  PRMT R13, R13, 0x5410, R23 ;  /* 0x000054100d0d7816 */ /* 0x008fc40000000017 */
[----:B--2---:R-:W-:Y:S01]  /*14bf40*/  PRMT R17, R21, 0x5410, R19 ;  /* 0x0000541015117816 */ /* 0x004fe20000000013 */
[----:B------:R-:W-:-:S04]  /*14bf50*/  IMAD.X R19, R29, 0x1, R14, P1 ;  /* 0x000000011d137824 */ /* 0x000fc800008e060e */
[----:B------:R0:W-:Y:S04]  /*14bf60*/  STL [R1+0xbc], R17 ;  /* 0x0000bc1101007387 */ /* 0x0001e80000100800 */
[----:B------:R-:W2:Y:S01]  /*14bf70*/  LDL.LU R29, [R1+0x6168] ;  /* 0x00616800011d7983 */ /* 0x000ea20000300800 */
[----:B0-----:R-:W-:-:S04]  /*14bf80*/  SHF.R.U32.HI R17, RZ, 0x8, R20 ;  /* 0x00000008ff117819 */ /* 0x001fc80000011614 */
[----:B------:R-:W-:-:S04]  /*14bf90*/  LOP3.LUT R17, R17, 0xffff, RZ, 0xc0, !PT ;  /* 0x0000ffff11117812 */ /* 0x000fc800078ec0ff */
[----:B------:R-:W-:Y:S01]  /*14bfa0*/  PRMT R17, R17, 0x3340, R0 ;  /* 0x0000334011117816 */ /* 0x000fe20000000000 */
[----:B------:R-:W-:Y:S04]  /*14bfb0*/  STL.64 [R1+0xaa8], R18 ;  /* 0x000aa81201007387 */ /* 0x000fe80000100a00 */
[----:B------:R-:W-:Y:S04]  /*14bfc0*/  STL [R1+0x344], R17 ;  /* 0x0003441101007387 */ /* 0x000fe80000100800 */
[----:B------:R0:W-:Y:S04]  /*14bfd0*/  STL [R1+0xc0], R13 ;  /* 0x0000c00d01007387 */ /* 0x0001e80000100800 */
[----:B------:R-:W3:Y:S04]  /*14bfe0*/  LDL.LU R23, [R1+0xa9c] ;  /* 0x000a9c0001177983 */ /* 0x000ee80000300800 */
[----:B0-----:R-:W3:Y:S01]  /*14bff0*/  LDL.LU R13, [R1+0x57dc] ;  /* 0x0057dc00010d7983 */ /* 0x001ee20000300800 */
[----:B------:R-:W-:Y:S01]  /*14c000*/  VIADD R9, R9, UR5 ;  /* 0x0000000509097c36 */ /* 0x000fe20008000000 */
[----:B----4-:R-:W-:-:S02]  /*14c010*/  PRMT R4, R4, 0x5410, R7 ;  /* 0x0000541004047816 */ /* 0x010fc40000000007 */
[----:B------:R-:W-:Y:S01]  /*14c020*/  SHF.R.U32.HI R2, RZ, 0x8, R2 ;  /* 0x00000008ff027819 */ /* 0x000fe20000011602 */
[----:B------:R-:W-:-:S03]  /*14c030*/  ULDC UR5, c[0x0][0x248] ;  /* 0x0000920000057ab9 */ /* 0x000fc60000000800 */
[----:B------:R-:W-:Y:S02]  /*14c040*/  LOP3.LUT R2, R2, 0xffff, RZ, 0xc0, !PT ;  /* 0x0000ffff02027812 */ /* 0x000fe400078ec0ff */
[----:B------:R-:W-:Y:S02]  /*14c050*/  LOP3.LUT R21, R6, 0xffff, RZ, 0xc0, !PT ;  /* 0x0000ffff06157812 */ /* 0x000fe400078ec0ff */
[----:B--2---:R-:W-:Y:S01]  /*14c060*/  IADD3 R18, P1, R9, R29, RZ ;  /* 0x0000001d09127210 */ /* 0x004fe20007f3e0ff */
[----:B------:R0:W-:Y:S04]  /*14c070*/  STL [R1+0x6138], R29 ;  /* 0x0061381d01007387 */ /* 0x0001e80000100800 */
[----:B------:R1:W-:Y:S01]  /*14c080*/  STL [R1+0xc4], R4 ;  /* 0x0000c40401007387 */ /* 0x0003e20000100800 */
[----:B0-----:R-:W-:-:S05]  /*14c090*/  SHF.R.S32.HI R29, RZ, 0x1f, R9 ;  /* 0x0000001fff1d7819 */ /* 0x001fca0000011409 */
[----:B------:R-:W-:Y:S01]  /*14c0a0*/  IMAD.X R19, R29, 0x1, R28, P1 ;  /* 0x000000011d137824 */ /* 0x000fe200008e061c */
[----:B-1----:R-:W-:-:S04]  /*14c0b0*/  PRMT R4, R2, 0x3340, R0 ;  /* 0x0000334002047816 */ /* 0x002fc80000000000 */
[----:B------:R0:W-:Y:S01]  /*14c0c0*/  STL.64 [R1+0xa68], R18 ;  /* 0x000a681201007387 */ /* 0x0001e20000100a00 */
[----:B------:R-:W-:-:S03]  /*14c0d0*/  PRMT R2, R10, 0x5410, R12 ;  /* 0x000054100a027816 */ /* 0x000fc6000000000c */
[----:B------:R1:W-:Y:S01]  /*14c0e0*/  STL [R1+0x340], R4 ;  /* 0x0003400401007387 */ /* 0x0003e20000100800 */
[----:B0-----:R-:W-:Y:S02]  /*14c0f0*/  IADD3 R18, P1, R9, R27, RZ ;  /* 0x0000001b09127210 */ /* 0x001fe40007f3e0ff */
[----:B-1----:R-:W-:Y:S01]  /*14c100*/  PRMT R4, R5, 0x5410, R8 ;  /* 0x0000541005047816 */ /* 0x002fe20000000008 */
[----:B------:R0:W-:Y:S02]  /*14c110*/  STL [R1+0xc8], R2 ;  /* 0x0000c80201007387 */ /* 0x0001e40000100800 */
[----:B------:R-:W-:Y:S02]  /*14c120*/  IMAD.X R19, R29, 0x1, R26, P1 ;  /* 0x000000011d137824 */ /* 0x000fe400008e061a */
[----:B------:R1:W-:Y:S01]  /*14c130*/  STL.64 [R1+0x6140], R26 ;  /* 0x0061401a01007387 */ /* 0x0003e20000100a00 */
[----:B---3--:R-:W-:-:S03]  /*14c140*/  LOP3.LUT R20, R23, 0xffff, RZ, 0xc0, !PT ;  /* 0x0000ffff17147812 */ /* 0x008fc600078ec0ff */
[----:B------:R2:W-:Y:S01]  /*14c150*/  STL.64 [R1+0xaa0], R18 ;  /* 0x000aa01201007387 */ /* 0x0005e20000100a00 */
[----:B0-----:R-:W-:Y:S02]  /*14c160*/  PRMT R2, R11, 0x5410, R3 ;  /* 0x000054100b027816 */ /* 0x001fe40000000003 */
[----:B------:R-:W-:Y:S01]  /*14c170*/  LOP3.LUT R23, R13, 0xffff, RZ, 0xc0, !PT ;  /* 0x0000ffff0d177812 */ /* 0x000fe200078ec0ff */
[----:B-1----:R-:W3:Y:S04]  /*14c180*/  LDL.LU R26, [R1+0x24c] ;  /* 0x00024c00011a7983 */ /* 0x002ee80000300800 */
[----:B------:R0:W-:Y:S04]  /*14c190*/  STL [R1+0xcc], R4 ;  /* 0x0000cc0401007387 */ /* 0x0001e80000100800 */
[----:B------:R-:W3:Y:S04]  /*14c1a0*/  LDL.LU R27, [R1+0x9a4] ;  /* 0x0009a400011b7983 */ /* 0x000ee80000300800 */
[----:B------:R1:W-:Y:S04]  /*14c1b0*/  STL [R1+0xd0], R2 ;  /* 0x0000d00201007387 */ /* 0x0003e80000100800 */
[----:B------:R-:W4:Y:S04]  /*14c1c0*/  LDL.LU R17, [R1+0xd8] ;  /* 0x0000d80001117983 */ /* 0x000f280000300800 */
[----:B------:R-:W4:Y:S01]  /*14c1d0*/  LDL.LU R7, [R1+0x980] ;  /* 0x0009800001077983 */ /* 0x000f220000300800 */
[----:B--2---:R-:W-:-:S02]  /*14c1e0*/  PRMT R19, R20, 0x3340, R0 ;  /* 0x0000334014137816 */ /* 0x004fc40000000000 */
[----:B------:R-:W-:Y:S01]  /*14c1f0*/  PRMT R18, R21, 0x3340, R23 ;  /* 0x0000334015127816 */ /* 0x000fe20000000017 */
[----:B0-----:R-:W2:Y:S04]  /*14c200*/  LDL.LU R4, [R1+0xdc] ;  /* 0x0000dc0001047983 */ /* 0x001ea80000300800 */
[----:B-1----:R-:W2:Y:S04]  /*14c210*/  LDL.LU R2, [R1+0x968] ;  /* 0x0009680001027983 */ /* 0x002ea80000300800 */
[----:B------:R-:W2:Y:S04]  /*14c220*/  LDL.LU R12, [R1+0xe0] ;  /* 0x0000e000010c7983 */ /* 0x000ea80000300800 */
[----:B------:R-:W2:Y:S04]  /*14c230*/  LDL.LU R10, [R1+0x95c] ;  /* 0x00095c00010a7983 */ /* 0x000ea80000300800 */
[----:B------:R-:W2:Y:S04]  /*14c240*/  LDL.LU R5, [R1+0x8f4] ;  /* 0x0008f40001057983 */ /* 0x000ea80000300800 */
[----:B------:R-:W2:Y:S01]  /*14c250*/  LDL.LU R8, [R1+0x70c] ;  /* 0x00070c0001087983 */ /* 0x000ea20000300800 */
[----:B------:R-:W-:-:S03]  /*14c260*/  PRMT R19, R18, 0x5410, R19 ;  /* 0x0000541012137816 */ /* 0x000fc60000000013 */
[----:B------:R-:W2:Y:S01]  /*14c270*/  LDL.LU R3, [R1+0x7f4] ;  /* 0x0007f40001037983 */ /* 0x000ea20000300800 */
[----:B------:R-:W-:-:S03]  /*14c280*/  IADD3 R18, P1, R9, R25, RZ ;  /* 0x0000001909127210 */ /* 0x000fc60007f3e0ff */
[----:B------:R-:W2:Y:S04]  /*14c290*/  LDL.LU R6, [R1+0x8f8] ;  /* 0x0008f80001067983 */ /* 0x000ea80000300800 */
[----:B------:R-:W2:Y:S01]  /*14c2a0*/  LDL.LU R11, [R1+0x710] ;  /* 0x00071000010b7983 */ /* 0x000ea20000300800 */
[----:B------:R-:W-:-:S03]  /*14c2b0*/  SHF.R.U32.HI R23, RZ, 0x8, R23 ;  /* 0x00000008ff177819 */ /* 0x000fc60000011617 */
[----:B------:R-:W2:Y:S01]  /*14c2c0*/  LDL.LU R13, [R1+0x7f8] ;  /* 0x0007f800010d7983 */ /* 0x000ea20000300800 */
[----:B------:R-:W-:-:S03]  /*14c2d0*/  SHF.R.U32.HI R21, RZ, 0x8, R21 ;  /* 0x00000008ff157819 */ /* 0x000fc60000011615 */
[----:B------:R0:W-:Y:S01]  /*14c2e0*/  STL [R1+0x18ac], R19 ;  /* 0x0018ac1301007387 */ /* 0x0001e20000100800 */
[----:B------:R-:W-:Y:S02]  /*14c2f0*/  LOP3.LUT R23, R23, 0xffff, RZ, 0xc0, !PT ;  /* 0x0000ffff17177812 */ /* 0x000fe400078ec0ff */
[----:B------:R-:W-:Y:S01]  /*14c300*/  LOP3.LUT R21, R21, 0xffff, RZ, 0xc0, !PT ;  /* 0x0000ffff15157812 */ /* 0x000fe200078ec0ff */
[----:B0-----:R-:W-:-:S03]  /*14c310*/  IMAD.X R19, R29, 0x1, R24, P1 ;  /* 0x000000011d137824 */ /* 0x001fc600008e0618 */
[----:B------:R-:W-:Y:S02]  /*14c320*/  PRMT R21, R21, 0x3340, R23 ;  /* 0x0000334015157816 */ /* 0x000fe40000000017 */
[----:B------:R0:W-:Y:S04]  /*14c330*/  STL.64 [R1+0xa98], R18 ;  /* 0x000a981201007387 */ /* 0x0001e80000100a00 */
[----:B0-----:R-:W2:Y:S04]  /*14c340*/  LDL.LU.64 R18, [R1+0x6160] ;  /* 0x0061600001127983 */ /* 0x001ea80000300a00 */
[----:B------:R-:W3:Y:S01]  /*14c350*/  LDL.LU R23, [R1+0x6158] ;  /* 0x0061580001177983 */ /* 0x000ee20000300800 */
[----:B------:R-:W-:-:S03]  /*14c360*/  SHF.R.U32.HI R20, RZ, 0x8, R20 ;  /* 0x00000008ff147819 */ /* 0x000fc60000011614 */
[----:B------:R0:W-:Y:S01]  /*14c370*/  STL [R1+0x54c], R21 ;  /* 0x00054c1501007387 */ /* 0x0001e20000100800 */
[----:B------:R-:W-:-:S04]  /*14c380*/  LOP3.LUT R20, R20, 0xffff, RZ, 0xc0, !PT ;  /* 0x0000ffff14147812 */ /* 0x000fc800078ec0ff */
[----:B0-----:R-:W-:-:S05]  /*14c390*/  PRMT R21, R20, 0x3340, R0 ;  /* 0x0000334014157816 */ /* 0x001fca0000000000 */
[----:B------:R0:W-:Y:S01]  /*14c3a0*/  STL [R1+0x33c], R21 ;  /* 0x00033c1501007387 */ /* 0x0001e20000100800 */
[----:B---3--:R-:W-:-:S03]  /*14c3b0*/  IADD3 R20, P1, R9, R23, RZ ;  /* 0x0000001709147210 */ /* 0x008fc60007f3e0ff */
[----:B------:R-:W-:Y:S02]  /*14c3c0*/  STL [R1+0x6128], R23 ;  /* 0x0061281701007387 */ /* 0x000fe40000100800 */
[----:B0-----:R-:W-:-:S05]  /*14c3d0*/  IMAD.X R21, R29, 0x1, R22, P1 ;  /* 0x000000011d157824 */ /* 0x001fca00008e0616 */
[----:B------:R0:W-:Y:S04]  /*14c3e0*/  STL.64 [R1+0xac8], R20 ;  /* 0x000ac81401007387 */ /* 0x0001e80000100a00 */
[----:B0-----:R-:W3:Y:S01]  /*14c3f0*/  LDL.LU.64 R20, [R1+0x6150] ;  /* 0x0061500001147983 */ /* 0x001ee20000300a00 */
[----:B------:R-:W-:Y:S02]  /*14c400*/  PRMT R23, R27, 0x5410, R26 ;  /* 0x000054101b177816 */ /* 0x000fe4000000001a */
[----:B----4-:R-:W-:Y:S02]  /*14c410*/  PRMT R7, R7, 0x5410, R17 ;  /* 0x0000541007077816 */ /* 0x010fe40000000011 */
[----:B--2---:R-:W-:Y:S02]  /*14c420*/  PRMT R4, R2, 0x5410, R4 ;  /* 0x0000541002047816 */ /* 0x004fe40000000004 */
[----:B------:R-:W-:Y:S01]  /*14c430*/  PRMT R2, R10, 0x5410, R12 ;  /* 0x000054100a027816 */ /* 0x000fe2000000000c */
[----:B------:R-:W-:Y:S04]  /*14c440*/  STL [R1+0xd4], R23 ;  /* 0x0000d41701007387 */ /* 0x000fe80000100800 */
[----:B------:R-:W-:Y:S01]  /*14c450*/  STL [R1+0xd8], R7 ;  /* 0x0000d80701007387 */ /* 0x000fe20000100800 */
[----:B------:R-:W-:-:S02]  /*14c460*/  LOP3.LUT R5, R5, 0xffff, RZ, 0xc0, !PT ;  /* 0x0000ffff05057812 */ /* 0x000fc400078ec0ff */
[----:B------:R-:W-:Y:S02]  /*14c470*/  LOP3.LUT R6, R6, 0xffff, RZ, 0xc0, !PT ;  /* 0x0000ffff06067812 */ /* 0x000fe400078ec0ff */
[----:B---3--:R-:W-:Y:S01]  /*14c480*/  IADD3 R26, P1, R9, R21, RZ ;  /* 0x00000015091a7210 */ /* 0x008fe20007f3e0ff */
[----:B------:R0:W-:Y:S04]  /*14c490*/  STL.64 [R1+0x6120], R20 ;  /* 0x0061201401007387 */ /* 0x0001e80000100a00 */
[----:B------:R-:W-:-:S05]  /*14c4a0*/  IMAD.X R27, R29, 0x1, R20, P1 ;  /* 0x000000011d1b7824 */ /* 0x000fca00008e0614 */
[----:B------:R-:W-:Y:S04]  /*14c4b0*/  STL.64 [R1+0xac0], R26 ;  /* 0x000ac01a01007387 */ /* 0x000fe80000100a00 */
[----:B------:R1:W-:Y:S04]  /*14c4c0*/  STL [R1+0xdc], R4 ;  /* 0x0000dc0401007387 */ /* 0x0003e80000100800 */
[----:B------:R2:W-:Y:S01]  /*14c4d0*/  STL [R1+0xe0], R2 ;  /* 0x0000e00201007387 */ /* 0x0005e20000100800 */
[----:B0-----:R-:W-:Y:S02]  /*14c4e0*/  LOP3.LUT R20, R11, 0xffff, RZ, 0xc0, !PT ;  /* 0x0000ffff0b147812 */ /* 0x001fe400078ec0ff */
[----:B-1----:R-:W-:-:S02]  /*14c4f0*/  LOP3.LUT R4, R8, 0xffff, RZ, 0xc0, !PT ;  /* 0x0000ffff08047812 */ /* 0x002fc400078ec0ff */
[----:B--2---:R-:W-:Y:S02]  /*14c500*/  LOP3.LUT R2, R3, 0xffff, RZ, 0xc0, !PT ;  /* 0x0000ffff03027812 */ /* 0x004fe400078ec0ff */
[----:B------:R-:W-:Y:S02]  /*14c510*/  LOP3.LUT R3, R13, 0xffff, RZ, 0xc0, !PT ;  /* 0x0000ffff0d037812 */ /* 0x000fe400078ec0ff */
[----:B------:R-:W-:Y:S02]  /*14c520*/  PRMT R8, R4, 0x3340, R0 ;  /* 0x0000334004087816 */ /* 0x000fe40000000000 */
[----:B------:R-:W-:-:S04]  /*14c530*/  PRMT R7, R5, 0x3340, R2 ;  /* 0x0000334005077816 */ /* 0x000fc80000000002 */
[----:B------:R-:W-:Y:S02]  /*14c540*/  PRMT R10, R7, 0x5410, R8 ;  /* 0x00005410070a7816 */ /* 0x000fe40000000008 */
[----:B------:R-:W-:Y:S02]  /*14c550*/  PRMT R8, R20, 0x3340, R0 ;  /* 0x0000334014087816 */ /* 0x000fe40000000000 */
[----:B------:R-:W-:Y:S02]  /*14c560*/  PRMT R7, R6, 0x3340, R3 ;  /* 0x0000334006077816 */ /* 0x000fe40000000003 */
[----:B------:R-:W-:Y:S02]  /*14c570*/  IADD3 R12, P1, R9, R19, RZ ;  /* 0x00000013090c7210 */ /* 0x000fe40007f3e0ff */
[----:B------:R-:W-:Y:S01]  /*14c580*/  PRMT R7, R7, 0x5410, R8 ;  /* 0x0000541007077816 */ /* 0x000fe20000000008 */
[----:B------:R-:W-:Y:S04]  /*14c590*/  STL [R1+0x18a8], R10 ;  /* 0x0018a80a01007387 */ /* 0x000fe80000100800 */
[----:B------:R-:W2:Y:S04]  /*14c5a0*/  LDL.LU R21, [R1+0x244] ;  /* 0x0002440001157983 */ /* 0x000ea80000300800 */
[----:B------:R-:W2:Y:S01]  /*14c5b0*/  LDL.LU R11, [R1+0x974] ;  /* 0x00097400010b7983 */ /* 0x000ea20000300800 */
[----:B------:R-:W-:-:S03]  /*14c5c0*/  IMAD.X R13, R29, 0x1, R18, P1 ;  /* 0x000000011d0d7824 */ /* 0x000fc600008e0612 */
[----:B------:R0:W-:Y:S04]  /*14c5d0*/  STL [R1+0x18a4], R7 ;  /* 0x0018a40701007387 */ /* 0x0001e80000100800 */
[----:B------:R-:W3:Y:S01]  /*14c5e0*/  LDL.LU R23, [R1+0xec] ;  /* 0x0000ec0001177983 */ /* 0x000ee20000300800 */
[----:B------:R-:W-:Y:S02]  /*14c5f0*/  SHF.R.U32.HI R2, RZ, 0x8, R2 ;  /* 0x00000008ff027819 */ /* 0x000fe40000011602 */
[----:B------:R-:W-:Y:S02]  /*14c600*/  SHF.R.U32.HI R5, RZ, 0x8, R5 ;  /* 0x00000008ff057819 */ /* 0x000fe40000011605 */
[----:B------:R-:W-:Y:S02]  /*14c610*/  SHF.R.U32.HI R3, RZ, 0x8, R3 ;  /* 0x00000008ff037819 */ /* 0x000fe40000011603 */
[----:B------:R-:W-:-:S02]  /*14c620*/  SHF.R.U32.HI R6, RZ, 0x8, R6 ;  /* 0x00000008ff067819 */ /* 0x000fc40000011606 */
[----:B------:R-:W-:Y:S01]  /*14c630*/  LOP3.LUT R17, R2, 0xffff, RZ, 0xc0, !PT ;  /* 0x0000ffff02117812 */ /* 0x000fe200078ec0ff */
[----:B0-----:R-:W3:Y:S04]  /*14c640*/  LDL.LU R7, [R1+0x950] ;  /* 0x0009500001077983 */ /* 0x001ee80000300800 */
[----:B------:R0:W-:Y:S04]  /*14c650*/  STL.64 [R1+0x6130], R18 ;  /* 0x0061301201007387 */ /* 0x0001e80000100a00 */
[----:B------:R1:W-:Y:S01]  /*14c660*/  STL.64 [R1+0xaf8], R12 ;  /* 0x000af80c01007387 */ /* 0x0003e20000100a00 */
[----:B------:R-:W-:-:S02]  /*14c670*/  LOP3.LUT R27, R5, 0xffff, RZ, 0xc0, !PT ;  /* 0x0000ffff051b7812 */ /* 0x000fc400078ec0ff */
[----:B------:R-:W-:Y:S01]  /*14c680*/  LOP3.LUT R26, R3, 0xffff, RZ, 0xc0, !PT ;  /* 0x0000ffff031a7812 */ /* 0x000fe200078ec0ff */
[----:B0-----:R-:W4:Y:S04]  /*14c690*/  LDL.LU R18, [R1+0x240] ;  /* 0x0002400001127983 */ /* 0x001f280000300800 */
[----:B------:R-:W4:Y:S04]  /*14c6a0*/  LDL.LU R19, [R1+0x958] ;  /* 0x0009580001137983 */ /* 0x000f280000300800 */
[----:B------:R-:W3:Y:S04]  /*14c6b0*/  LDL.LU R2, [R1+0xf0] ;  /* 0x0000f00001027983 */ /* 0x000ee80000300800 */
[----:B-1----:R-:W3:Y:S04]  /*14c6c0*/  LDL.LU R12, [R1+0x8d4] ;  /* 0x0008d400010c7983 */ /* 0x002ee80000300800 */
[----:B------:R-:W3:Y:S04]  /*14c6d0*/  LDL.LU R10, [R1+0x23c] ;  /* 0x00023c00010a7983 */ /* 0x000ee80000300800 */
[----:B------:R-:W3:Y:S04]  /*14c6e0*/  LDL.LU R8, [R1+0x940] ;  /* 0x0009400001087983 */ /* 0x000ee80000300800 */
[----:B------:R-:W3:Y:S01]  /*14c6f0*/  LDL.LU R5, [R1+0xfc] ;  /* 0x0000fc0001057983 */ /* 0x000ee20000300800 */
[----:B------:R-:W-:-:S03]  /*14c700*/  LOP3.LUT R13, R6, 0xffff, RZ, 0xc0, !PT ;  /* 0x0000ffff060d7812 */ /* 0x000fc600078ec0ff */
[----:B------:R-:W3:Y:S04]  /*14c710*/  LDL.LU R3, [R1+0x540] ;  /* 0x0005400001037983 */ /* 0x000ee80000300800 */
[----:B------:R-:W3:Y:S01]  /*14c720*/  LDL.LU R6, [R1+0x8a0] ;  /* 0x0008a00001067983 */ /* 0x000ee20000300800 */
[----:B------:R-:W-:-:S03]  /*14c730*/  PRMT R27, R27, 0x3340, R17 ;  /* 0x000033401b1b7816 */ /* 0x000fc60000000011 */
[----:B------:R-:W2:Y:S04]  /*14c740*/  LDL.LU R17, [R1+0x6148] ;  /* 0x0061480001117983 */ /* 0x000ea80000300800 */
[----:B------:R0:W-:Y:S02]  /*14c750*/  STL [R1+0x548], R27 ;  /* 0x0005481b01007387 */ /* 0x0001e40000100800 */
[----:B0-----:R-:W-:Y:S02]  /*14c760*/  PRMT R27, R13, 0x3340, R26 ;  /* 0x000033400d1b7816 */ /* 0x001fe4000000001a */
[----:B------:R-:W3:Y:S04]  /*14c770*/  LDL.LU R13, [R1+0x688] ;  /* 0x00068800010d7983 */ /* 0x000ee80000300800 */
[----:B------:R0:W-:Y:S01]  /*14c780*/  STL [R1+0x544], R27 ;  /* 0x0005441b01007387 */ /* 0x0001e20000100800 */
[----:B----4-:R-:W-:-:S02]  /*14c790*/  PRMT R19, R19, 0x5410, R18 ;  /* 0x0000541013137816 */ /* 0x010fc40000000012 */
[----:B--2---:R-:W-:-:S05]  /*14c7a0*/  IADD3 R26, P1, R9, R17, RZ ;  /* 0x00000011091a7210 */ /* 0x004fca0007f3e0ff */
[----:B0-----:R-:W-:Y:S01]  /*14c7b0*/  IMAD.X R27, R29, 0x1, R15, P1 ;  /* 0x000000011d1b7824 */ /* 0x001fe200008e060f */
[----:B------:R-:W-:-:S04]  /*14c7c0*/  IADD3 R18, P1, R9, R16, RZ ;  /* 0x0000001009127210 */ /* 0x000fc80007f3e0ff */
[----:B------:R0:W-:Y:S04]  /*14c7d0*/  STL.64 [R1+0xaf0], R26 ;  /* 0x000af01a01007387 */ /* 0x0001e80000100a00 */
[----:B0-----:R-:W2:Y:S04]  /*14c7e0*/  LDL.LU.64 R26, [R1+0x6140] ;  /* 0x00614000011a7983 */ /* 0x001ea80000300a00 */
[----:B------:R0:W-:Y:S02]  /*14c7f0*/  STL [R1+0xe4], R19 ;  /* 0x0000e41301007387 */ /* 0x0001e40000100800 */
[----:B0-----:R-:W-:-:S02]  /*14c800*/  IMAD.X R19, R29, 0x1, R14, P1 ;  /* 0x000000011d137824 */ /* 0x001fc400008e060e */
[----:B------:R-:W4:Y:S04]  /*14c810*/  LDL.LU R29, [R1+0x6138] ;  /* 0x00613800011d7983 */ /* 0x000f280000300800 */
[----:B------:R0:W-:Y:S02]  /*14c820*/  STL.64 [R1+0xb10], R18 ;  /* 0x000b101201007387 */ /* 0x0001e40000100a00 */
[----:B0-----:R-:W-:-:S04]  /*14c830*/  SHF.R.U32.HI R18, RZ, 0x8, R20 ;  /* 0x00000008ff127819 */ /* 0x001fc80000011614 */
[----:B------:R-:W-:-:S04]  /*14c840*/  LOP3.LUT R18, R18, 0xffff, RZ, 0xc0, !PT ;  /* 0x0000ffff12127812 */ /* 0x000fc800078ec0ff */
[----:B------:R-:W-:Y:S02]  /*14c850*/  PRMT R19, R18, 0x3340, R0 ;  /* 0x0000334012137816 */ /* 0x000fe40000000000 */
[----:B------:R-:W-:Y:S02]  /*14c860*/  PRMT R18, R11, 0x5410, R21 ;  /* 0x000054100b127816 */ /* 0x000fe40000000015 */
[----:B------:R-:W2:Y:S01]  /*14c870*/  LDL.LU R11, [R1+0x7a4] ;  /* 0x0007a400010b7983 */ /* 0x000ea20000300800 */
[----:B------:R-:W-:-:S03]  /*14c880*/  VIADD R9, R9, UR5 ;  /* 0x0000000509097c36 */ /* 0x000fc60008000000 */
[----:B------:R-:W-:Y:S04]  /*14c890*/  STL [R1+0x338], R19 ;  /* 0x0003381301007387 */ /* 0x000fe80000100800 */
[----:B------:R4:W-:Y:S01]  /*14c8a0*/  STL [R1+0xe8], R18 ;  /* 0x0000e81201007387 */ /* 0x0009e20000100800 */
[----:B------:R-:W-:Y:S02]  /*14c8b0*/  SHF.R.U32.HI R4, RZ, 0x8, R4 ;  /* 0x00000008ff047819 */ /* 0x000fe40000011604 */
[----:B---3--:R-:W-:Y:S02]  /*14c8c0*/  PRMT R7, R7, 0x5410, R23 ;  /* 0x0000541007077816 */ /* 0x008fe40000000017 */
[----:B------:R-:W-:Y:S02]  /*14c8d0*/  PRMT R2, R12, 0x5410, R2 ;  /* 0x000054100c027816 */ /* 0x000fe40000000002 */
[----:B------:R-:W-:-:S02]  /*14c8e0*/  LOP3.LUT R21, R6, 0xffff, RZ, 0xc0, !PT ;  /* 0x0000ffff06157812 */ /* 0x000fc400078ec0ff */
[----:B------:R-:W-:Y:S02]  /*14c8f0*/  LOP3.LUT R4, R4, 0xffff, RZ, 0xc0, !PT ;  /* 0x0000ffff04047812 */ /* 0x000fe400078ec0ff */
[----:B------:R-:W-:Y:S01]  /*14c900*/  LOP3.LUT R20, R13, 0xffff, RZ, 0xc0, !PT ;  /* 0x0000ffff0d147812 */ /* 0x000fe200078ec0ff */
[----:B------:R-:W-:Y:S01]  /*14c910*/  ULDC UR5, c[0x0][0x248] ;  /* 0x0000920000057ab9 */ /* 0x000fe20000000800 */
[----:B------:R-:W-:Y:S02]  /*14c920*/  PRMT R4, R4, 0x3340, R0 ;  /* 0x0000334004047816 */ /* 0x000fe40000000000 */
[----:B----4-:R-:W-:Y:S01]  /*14c930*/  IADD3 R18, P1, R9, R29, RZ ;  /* 0x0000001d09127210 */ /* 0x010fe20007f3e0ff */
[----:B------:R0:W-:Y:S04]  /*14c940*/  STL [R1+0x6110], R29 ;  /* 0x0061101d01007387 */ /* 0x0001e80000100800 */
[----:B------:R-:W-:Y:S01]  /*14c950*/  STL [R1+0xec], R7 ;  /* 0x0000ec0701007387 */ /* 0x000fe20000100800 */
[----:B0-----:R-:W-:-:S05]  /*14c960*/  SHF.R.S32.HI R29, RZ, 0x1f, R9 ;  /* 0x0000001fff1d7819 */ /* 0x001fca0000011409 */
[----:B------:R-:W-:-:S05]  /*14c970*/  IMAD.X R19, R29, 0x1, R28, P1 ;  /* 0x000000011d137824 */ /* 0x000fca00008e061c */
[----:B------:R0:W-:Y:S04]  /*14c980*/  STL.64 [R1+0xae8], R18 ;  /* 0x000ae81201007387 */ /* 0x0001e80000100a00 */
[----:B------:R1:W-:Y:S04]  /*14c990*/  STL [R1+0x334], R4 ;  /* 0x0003340401007387 */ /* 0x0003e80000100800 */
[----:B------:R3:W-:Y:S04]  /*14c9a0*/  STL [R1+0xf4], R2 ;  /* 0x0000f40201007387 */ /* 0x0007e80000100800 */
[----:B--2---:R2:W-:Y:S01]  /*14c9b0*/  STL.64 [R1+0x6118], R26 ;  /* 0x0061181a01007387 */ /* 0x0045e20000100a00 */
[----:B0-----:R-:W-:-:S02]  /*14c9c0*/  IADD3 R18, P1, R9, R27, RZ ;  /* 0x0000001b09127210 */ /* 0x001fc40007f3e0ff */
[----:B-1----:R-:W-:Y:S02]  /*14c9d0*/  PRMT R4, R8, 0x5410, R10 ;  /* 0x0000541008047816 */ /* 0x002fe4000000000a */
[----:B---3--:R-:W-:Y:S01]  /*14c9e0*/  PRMT R2, R3, 0x5410, R5 ;  /* 0x0000541003027816 */ /* 0x008fe20000000005 */
[----:B------:R-:W-:Y:S01]  /*14c9f0*/  IMAD.X R19, R29, 0x1, R26, P1 ;  /* 0x000000011d137824 */ /* 0x000fe200008e061a */
[----:B------:R-:W-:-:S04]  /*14ca00*/  LOP3.LUT R23, R11, 0xffff, RZ, 0xc0, !PT ;  /* 0x0000ffff0b177812 */ /* 0x000fc800078ec0ff */
[----:B------:R-:W-:Y:S04]  /*14ca10*/  STL.64 [R1+0xb08], R18 ;  /* 0x000b081201007387 */ /* 0x000fe80000100a00 */
[----:B------:R0:W-:Y:S04]  /*14ca20*/  STL [R1+0xf0], R4 ;  /* 0x0000f00401007387 */ /* 0x0001e80000100800 */
[----:B--2---:R-:W2:Y:S04]  /*14ca30*/  LDL.LU R26, [R1+0x8d0] ;  /* 0x0008d000011a7983 */ /* 0x004ea80000300800 */
[----:B------:R1:W-:Y:S04]  /*14ca40*/  STL [R1+0xf8], R2 ;  /* 0x0000f80201007387 */ /* 0x0003e80000100800 */
[----:B------:R-:W3:Y:S04]  /*14ca50*/  LDL.LU R27, [R1+0x100] ;  /* 0x00010000011b7983 */ /* 0x000ee80000300800 */
[----:B------:R-:W3:Y:S04]  /*14ca60*/  LDL.LU R7, [R1+0x6c8] ;  /* 0x0006c80001077983 */ /* 0x000ee80000300800 */
[----:B0-----:R-:W4:Y:S04]  /*14ca70*/  LDL.LU R4, [R1+0x234] ;  /* 0x0002340001047983 */ /* 0x001f280000300800 */
[----:B-1----:R-:W4:Y:S01]  /*14ca80*/  LDL.LU R2, [R1+0x6d4] ;  /* 0x0006d40001027983 */ /* 0x002f220000300800 */
[----:B------:R-:W-:-:S02]  /*14ca90*/  PRMT R19, R20, 0x3340, R0 ;  /* 0x0000334014137816 */ /* 0x000fc40000000000 */
[----:B------:R-:W-:Y:S01]  /*14caa0*/  PRMT R18, R21, 0x3340, R23 ;  /* 0x0000334015127816 */ /* 0x000fe20000000017 */
        /* <DEDUP_REMOVED lines=26> */
[----:B------:R1:W-:Y:S02]  /*14cc50*/  STL [R1+0x60fc], R23 ;  /* 0x0060fc1701007387 */ /* 0x0003e40000100800 */
[----:B0-----:R-:W-:Y:S02]  /*14cc60*/  IMAD.X R21, R29, 0x1, R22, P1 ;  /* 0x000000011d157824 */ /* 0x001fe400008e0616 */
[----:B-1----:R-:W3:Y:S04]  /*14cc70*/  LDL.LU R23, [R1+0x238] ;  /* 0x0002380001177983 */ /* 0x002ee80000300800 */
[----:B------:R0:W-:Y:S04]  /*14cc80*/  STL.64 [R1+0xb28], R20 ;  /* 0x000b281401007387 */ /* 0x0001e80000100a00 */
[----:B0-----:R-:W3:Y:S04]  /*14cc90*/  LDL.LU.64 R20, [R1+0x6120] ;  /* 0x0061200001147983 */ /* 0x001ee80000300a00 */
[----:B------:R0:W-:Y:S01]  /*14cca0*/  STL [R1+0x6100], R22 ;  /* 0x0061001601007387 */ /* 0x0001e20000100800 */
[----:B------:R-:W-:-:S02]  /*14ccb0*/  PRMT R7, R7, 0x5410, R27 ;  /* 0x0000541007077816 */ /* 0x000fc4000000001b */
[----:B----4-:R-:W-:Y:S02]  /*14ccc0*/  PRMT R4, R2, 0x5410, R4 ;  /* 0x0000541002047816 */ /* 0x010fe40000000004 */
[----:B--2---:R-:W-:Y:S02]  /*14ccd0*/  PRMT R2, R10, 0x5410, R12 ;  /* 0x000054100a027816 */ /* 0x004fe4000000000c */
[----:B------:R-:W-:Y:S02]  /*14cce0*/  LOP3.LUT R5, R5, 0xffff, RZ, 0xc0, !PT ;  /* 0x0000ffff05057812 */ /* 0x000fe400078ec0ff */
[----:B------:R-:W-:Y:S02]  /*14ccf0*/  LOP3.LUT R3, R3, 0xffff, RZ, 0xc0, !PT ;  /* 0x0000ffff03037812 */ /* 0x000fe400078ec0ff */
[----:B------:R-:W-:Y:S02]  /*14cd00*/  LOP3.LUT R6, R6, 0xffff, RZ, 0xc0, !PT ;  /* 0x0000ffff06067812 */ /* 0x000fe400078ec0ff */
[----:B---3--:R-:W-:-:S05]  /*14cd10*/  PRMT R26, R26, 0x5410, R23 ;  /* 0x000054101a1a7816 */ /* 0x008fca0000000017 */
[----:B------:R-:W-:Y:S01]  /*14cd20*/  STL [R1+0xfc], R26 ;  /* 0x0000fc1a01007387 */ /* 0x000fe20000100800 */
[----:B0-----:R-:W-:-:S03]  /*14cd30*/  IADD3 R22, P1, R9, R21, RZ ;  /* 0x0000001509167210 */ /* 0x001fc60007f3e0ff */
[----:B------:R-:W-:Y:S02]  /*14cd40*/  STL [R1+0x92c], R7 ;  /* 0x00092c0701007387 */ /* 0x000fe40000100800 */
[----:B------:R-:W-:Y:S02]  /*14cd50*/  IMAD.X R23, R29, 0x1, R20, P1 ;  /* 0x000000011d177824 */ /* 0x000fe400008e0614 */
[----:B------:R0:W-:Y:S04]  /*14cd60*/  STL.64 [R1+0x6108], R20 ;  /* 0x0061081401007387 */ /* 0x0001e80000100a00 */
[----:B------:R1:W-:Y:S04]  /*14cd70*/  STL.64 [R1+0xb20], R22 ;  /* 0x000b201601007387 */ /* 0x0003e80000100a00 */
[----:B------:R2:W-:Y:S04]  /*14cd80*/  STL [R1+0x100], R4 ;  /* 0x0001000401007387 */ /* 0x0005e80000100800 */
[----:B------:R3:W-:Y:S04]  /*14cd90*/  STL [R1+0x108], R2 ;  /* 0x0001080201007387 */ /* 0x0007e80000100800 */
[----:B0-----:R-:W4:Y:S04]  /*14cda0*/  LDL.LU R20, [R1+0x230] ;  /* 0x0002300001147983 */ /* 0x001f280000300800 */
[----:B------:R-:W4:Y:S04]  /*14cdb0*/  LDL.LU R21, [R1+0x6cc] ;  /* 0x0006cc0001157983 */ /* 0x000f280000300800 */
[----:B-1----:R-:W4:Y:S04]  /*14cdc0*/  LDL.LU R22, [R1+0x114] ;  /* 0x0001140001167983 */ /* 0x002f280000300800 */
[----:B------:R-:W4:Y:S04]  /*14cdd0*/  LDL.LU R23, [R1+0x6bc] ;  /* 0x0006bc0001177983 */ /* 0x000f280000300800 */
[----:B------:R-:W4:Y:S04]  /*14cde0*/  LDL.LU R7, [R1+0x110] ;  /* 0x0001100001077983 */ /* 0x000f280000300800 */
[----:B--2---:R-:W2:Y:S04]  /*14cdf0*/  LDL.LU R4, [R1+0x5d8] ;  /* 0x0005d80001047983 */ /* 0x004ea80000300800 */
[----:B---3--:R-:W3:Y:S04]  /*14ce00*/  LDL.LU R2, [R1+0x58b0] ;  /* 0x0058b00001027983 */ /* 0x008ee80000300800 */
[----:B------:R-:W3:Y:S04]  /*14ce10*/  LDL.LU R12, [R1+0xb44] ;  /* 0x000b4400010c7983 */ /* 0x000ee80000300800 */
[----:B------:R-:W3:Y:S01]  /*14ce20*/  LDL.LU R10, [R1+0x5828] ;  /* 0x00582800010a7983 */ /* 0x000ee20000300800 */
[----:B------:R-:W-:-:S02]  /*14ce30*/  PRMT R27, R3, 0x3340, R0 ;  /* 0x00003340031b7816 */ /* 0x000fc40000000000 */
[----:B------:R-:W-:Y:S02]  /*14ce40*/  PRMT R26, R5, 0x3340, R6 ;  /* 0x00003340051a7816 */ /* 0x000fe40000000006 */
[----:B------:R-:W-:Y:S02]  /*14ce50*/  LOP3.LUT R8, R8, 0xffff, RZ, 0xc0, !PT ;  /* 0x0000ffff08087812 */ /* 0x000fe400078ec0ff */
[----:B------:R-:W-:Y:S02]  /*14ce60*/  LOP3.LUT R13, R13, 0xffff, RZ, 0xc0, !PT ;  /* 0x0000ffff0d0d7812 */ /* 0x000fe400078ec0ff */
[----:B------:R-:W-:Y:S02]  /*14ce70*/  PRMT R26, R26, 0x5410, R27 ;  /* 0x000054101a1a7816 */ /* 0x000fe4000000001b */
[----:B------:R-:W-:Y:S01]  /*14ce80*/  LOP3.LUT R11, R11, 0xffff, RZ, 0xc0, !PT ;  /* 0x0000ffff0b0b7812 */ /* 0x000fe200078ec0ff */
[----:B------:R-:W-:Y:S04]  /*14ce90*/  STL [R1+0x601c], R8 ;  /* 0x00601c0801007387 */ /* 0x000fe80000100800 */
[----:B------:R0:W-:Y:S01]  /*14cea0*/  STL [R1+0x1868], R26 ;  /* 0x0018681a01007387 */ /* 0x0001e20000100800 */
[----:B------:R-:W-:-:S02]  /*14ceb0*/  PRMT R27, R8, 0x3340, R0 ;  /* 0x00003340081b7816 */ /* 0x000fc40000000000 */
[----:B0-----:R-:W-:-:S04]  /*14cec0*/  PRMT R26, R13, 0x3340, R11 ;  /* 0x000033400d1a7816 */ /* 0x001fc8000000000b */
[----:B------:R-:W-:Y:S02]  /*14ced0*/  PRMT R8, R26, 0x5410, R27 ;  /* 0x000054101a087816 */ /* 0x000fe4000000001b */
[----:B------:R-:W-:Y:S02]  /*14cee0*/  IADD3 R26, P1, R9, R19, RZ ;  /* 0x00000013091a7210 */ /* 0x000fe40007f3e0ff */
[----:B------:R-:W-:Y:S01]  /*14cef0*/  SHF.R.U32.HI R11, RZ, 0x8, R11 ;  /* 0x00000008ff0b7819 */ /* 0x000fe2000001160b */
[----:B------:R0:W-:Y:S02]  /*14cf00*/  STL [R1+0x186c], R8 ;  /* 0x00186c0801007387 */ /* 0x0001e40000100800 */
[----:B------:R-:W-:Y:S01]  /*14cf10*/  IMAD.X R27, R29, 0x1, R18, P1 ;  /* 0x000000011d1b7824 */ /* 0x000fe200008e0612 */
[----:B------:R-:W-:Y:S02]  /*14cf20*/  SHF.R.U32.HI R5, RZ, 0x8, R5 ;  /* 0x00000008ff057819 */ /* 0x000fe40000011605 */
[----:B------:R-:W-:-:S02]  /*14cf30*/  SHF.R.U32.HI R6, RZ, 0x8, R6 ;  /* 0x00000008ff067819 */ /* 0x000fc40000011606 */
[----:B------:R-:W-:Y:S02]  /*14cf40*/  LOP3.LUT R11, R11, 0xffff, RZ, 0xc0, !PT ;  /* 0x0000ffff0b0b7812 */ /* 0x000fe400078ec0ff */
[----:B0-----:R-:W-:Y:S02]  /*14cf50*/  SHF.R.U32.HI R8, RZ, 0x8, R13 ;  /* 0x00000008ff087819 */ /* 0x001fe4000001160d */
[----:B------:R-:W-:Y:S02]  /*14cf60*/  LOP3.LUT R5, R5, 0xffff, RZ, 0xc0, !PT ;  /* 0x0000ffff05057812 */ /* 0x000fe400078ec0ff */
[----:B------:R-:W-:Y:S02]  /*14cf70*/  LOP3.LUT R6, R6, 0xffff, RZ, 0xc0, !PT ;  /* 0x0000ffff06067812 */ /* 0x000fe400078ec0ff */
[----:B------:R-:W-:Y:S01]  /*14cf80*/  LOP3.LUT R8, R8, 0xffff, RZ, 0xc0, !PT ;  /* 0x0000ffff08087812 */ /* 0x000fe200078ec0ff */
[----:B------:R0:W-:Y:S01]  /*14cf90*/  STL.64 [R1+0xb50], R26 ;  /* 0x000b501a01007387 */ /* 0x0001e20000100a00 */
[----:B------:R-:W-:-:S03]  /*14cfa0*/  PRMT R6, R5, 0x3340, R6 ;  /* 0x0000334005067816 */ /* 0x000fc60000000006 */
[----:B------:R-:W3:Y:S01]  /*14cfb0*/  LDL.LU R5, [R1+0x22c] ;  /* 0x00022c0001057983 */ /* 0x000ee20000300800 */
[----:B------:R-:W-:Y:S02]  /*14cfc0*/  PRMT R8, R8, 0x3340, R11 ;  /* 0x0000334008087816 */ /* 0x000fe4000000000b */
[----:B0-----:R-:W-:-:S03]  /*14cfd0*/  IADD3 R26, P1, R9, R17, RZ ;  /* 0x00000011091a7210 */ /* 0x001fc60007f3e0ff */
[----:B------:R-:W-:Y:S04]  /*14cfe0*/  STL [R1+0x5a0], R8 ;  /* 0x0005a00801007387 */ /* 0x000fe80000100800 */
[----:B------:R-:W3:Y:S01]  /*14cff0*/  LDL.LU R11, [R1+0x6b8] ;  /* 0x0006b800010b7983 */ /* 0x000ee20000300800 */
[----:B------:R-:W-:-:S03]  /*14d000*/  IMAD.X R27, R29, 0x1, R15, P1 ;  /* 0x000000011d1b7824 */ /* 0x000fc600008e060f */
[----:B------:R0:W-:Y:S04]  /*14d010*/  STL [R1+0x53c], R6 ;  /* 0x00053c0601007387 */ /* 0x0001e80000100800 */
[----:B0-----:R-:W3:Y:S04]  /*14d020*/  LDL.LU R6, [R1+0x118] ;  /* 0x0001180001067983 */ /* 0x001ee80000300800 */
[----:B------:R-:W3:Y:S04]  /*14d030*/  LDL.LU R13, [R1+0x328] ;  /* 0x00032800010d7983 */ /* 0x000ee80000300800 */
[----:B------:R0:W-:Y:S04]  /*14d040*/  STL.64 [R1+0xb48], R26 ;  /* 0x000b481a01007387 */ /* 0x0001e80000100a00 */
[----:B0-----:R-:W3:Y:S01]  /*14d050*/  LDL.LU.64 R26, [R1+0x6118] ;  /* 0x00611800011a7983 */ /* 0x001ee20000300a00 */
[----:B----4-:R-:W-:-:S02]  /*14d060*/  PRMT R8, R21, 0x5410, R20 ;  /* 0x0000541015087816 */ /* 0x010fc40000000014 */
[----:B------:R-:W-:-:S03]  /*14d070*/  IADD3 R20, P1, R9, R16, RZ ;  /* 0x0000001009147210 */ /* 0x000fc60007f3e0ff */
[----:B------:R0:W-:Y:S02]  /*14d080*/  STL [R1+0x104], R8 ;  /* 0x0001040801007387 */ /* 0x0001e40000100800 */
[----:B------:R-:W-:Y:S02]  /*14d090*/  IMAD.X R21, R29, 0x1, R14, P1 ;  /* 0x000000011d157824 */ /* 0x000fe400008e060e */
[----:B------:R-:W4:Y:S01]  /*14d0a0*/  LDL.LU R29, [R1+0x6110] ;  /* 0x00611000011d7983 */ /* 0x000f220000300800 */
[----:B--2---:R-:W-:Y:S02]  /*14d0b0*/  PRMT R7, R4, 0x5410, R7 ;  /* 0x0000541004077816 */ /* 0x004fe40000000007 */
[----:B---3--:R-:W-:Y:S01]  /*14d0c0*/  LOP3.LUT R4, R2, 0xffff, RZ, 0xc0, !PT ;  /* 0x0000ffff02047812 */ /* 0x008fe200078ec0ff */
[----:B------:R-:W-:Y:S01]  /*14d0d0*/  STL.64 [R1+0xc30], R20 ;  /* 0x000c301401007387 */ /* 0x000fe20000100a00 */
[----:B0-----:R-:W-:Y:S02]  /*14d0e0*/  PRMT R8, R23, 0x5410, R22 ;  /* 0x0000541017087816 */ /* 0x001fe40000000016 */
[----:B------:R-:W-:-:S03]  /*14d0f0*/  LOP3.LUT R2, R12, 0xffff, RZ, 0xc0, !PT ;  /* 0x0000ffff0c027812 */ /* 0x000fc600078ec0ff */
[----:B------:R-:W-:Y:S04]  /*14d100*/  STL [R1+0x10c], R8 ;  /* 0x00010c0801007387 */ /* 0x000fe80000100800 */
[----:B------:R0:W-:Y:S02]  /*14d110*/  STL [R1+0x114], R7 ;  /* 0x0001140701007387 */ /* 0x0001e40000100800 */
[----:B0-----:R-:W-:Y:S02]  /*14d120*/  LOP3.LUT R7, R10, 0xffff, RZ, 0xc0, !PT ;  /* 0x0000ffff0a077812 */ /* 0x001fe400078ec0ff */
[----:B------:R-:W-:Y:S02]  /*14d130*/  PRMT R10, R2, 0x3340, R0 ;  /* 0x00003340020a7816 */ /* 0x000fe40000000000 */
[----:B------:R-:W-:-:S04]  /*14d140*/  PRMT R8, R4, 0x3340, R7 ;  /* 0x0000334004087816 */ /* 0x000fc80000000007 */
[----:B------:R-:W-:-:S05]  /*14d150*/  PRMT R8, R8, 0x5410, R10 ;  /* 0x0000541008087816 */ /* 0x000fca000000000a */
[----:B------:R0:W-:Y:S04]  /*14d160*/  STL [R1+0x1864], R8 ;  /* 0x0018640801007387 */ /* 0x0001e80000100800 */
[----:B------:R-:W2:Y:S04]  /*14d170*/  LDL.LU R22, [R1+0x19c] ;  /* 0x00019c0001167983 */ /* 0x000ea80000300800 */
[----:B------:R-:W2:Y:S01]  /*14d180*/  LDL.LU R23, [R1+0x6b4] ;  /* 0x0006b40001177983 */ /* 0x000ea20000300800 */
[----:B------:R-:W-:Y:S02]  /*14d190*/  SHF.R.U32.HI R4, RZ, 0x8, R4 ;  /* 0x00000008ff047819 */ /* 0x000fe40000011604 */
[----:B------:R-:W-:-:S02]  /*14d1a0*/  SHF.R.U32.HI R7, RZ, 0x8, R7 ;  /* 0x00000008ff077819 */ /* 0x000fc40000011607 */
[----:B------:R-:W-:Y:S02]  /*14d1b0*/  LOP3.LUT R4, R4, 0xffff, RZ, 0xc0, !PT ;  /* 0x0000ffff04047812 */ /* 0x000fe400078ec0ff */
[----:B------:R-:W-:Y:S01]  /*14d1c0*/  LOP3.LUT R7, R7, 0xffff, RZ, 0xc0, !PT ;  /* 0x0000ffff07077812 */ /* 0x000fe200078ec0ff */
[----:B0-----:R-:W-:Y:S01]  /*14d1d0*/  VIADD R8, R9, UR5 ;  /* 0x0000000509087c36 */ /* 0x001fe20008000000 */
[----:B------:R-:W-:Y:S02]  /*14d1e0*/  SHF.R.U32.HI R2, RZ, 0x8, R2 ;  /* 0x00000008ff027819 */ /* 0x000fe40000011602 */
[----:B------:R-:W-:Y:S01]  /*14d1f0*/  PRMT R4, R4, 0x3340, R7 ;  /* 0x0000334004047816 */ /* 0x000fe20000000007 */
[----:B------:R-:W-:-:S04]  /*14d200*/  ULDC UR5, c[0x0][0x248] ;  /* 0x0000920000057ab9 */ /* 0x000fc80000000800 */
[----:B------:R0:W-:Y:S04]  /*14d210*/  STL [R1+0x534], R4 ;  /* 0x0005340401007387 */ /* 0x0001e80000100800 */
[----:B------:R-:W3:Y:S04]  /*14d220*/  LDL.LU R9, [R1+0x587c] ;  /* 0x00587c0001097983 */ /* 0x000ee80000300800 */
[----:B------:R-:W3:Y:S01]  /*14d230*/  LDL.LU R7, [R1+0xc38] ;  /* 0x000c380001077983 */ /* 0x000ee20000300800 */
[----:B0-----:R-:W-:Y:S02]  /*14d240*/  SHF.R.S32.HI R4, RZ, 0x1f, R8 ;  /* 0x0000001fff047819 */ /* 0x001fe40000011408 */
[----:B------:R-:W-:-:S02]  /*14d250*/  PRMT R10, R11, 0x5410, R5 ;  /* 0x000054100b0a7816 */ /* 0x000fc40000000005 */
[----:B------:R-:W-:Y:S02]  /*14d260*/  PRMT R6, R13, 0x5410, R6 ;  /* 0x000054100d067816 */ /* 0x000fe40000000006 */
[----:B----4-:R-:W-:Y:S01]  /*14d270*/  IADD3 R20, P1, R8, R29, RZ ;  /* 0x0000001d08147210 */ /* 0x010fe20007f3e0ff */
[----:B------:R0:W-:Y:S04]  /*14d280*/  STL.64 [R1+0x60f0], R28 ;  /* 0x0060f01c01007387 */ /* 0x0001e80000100a00 */
[----:B------:R-:W-:Y:S01]  /*14d290*/  IMAD.X R21, R4, 0x1, R28, P1 ;  /* 0x0000000104157824 */ /* 0x000fe200008e061c */
[----:B------:R-:W-:Y:S01]  /*14d2a0*/  IADD3 R4, P1, R8, R27, RZ ;  /* 0x0000001b08047210 */ /* 0x000fe20007f3e0ff */
[----:B0-----:R-:W4:Y:S04]  /*14d2b0*/  LDL.LU R28, [R1+0x52c] ;  /* 0x00052c00011c7983 */ /* 0x001f280000300800 */
[----:B------:R-:W4:Y:S04]  /*14d2c0*/  LDL.LU R29, [R1+0x5754] ;  /* 0x00575400011d7983 */ /* 0x000f280000300800 */
[----:B------:R-:W-:Y:S04]  /*14d2d0*/  STL.64 [R1+0xb40], R20 ;  /* 0x000b401401007387 */ /* 0x000fe80000100a00 */
[----:B------:R-:W-:Y:S04]  /*14d2e0*/  STL [R1+0x110], R10 ;  /* 0x0001100a01007387 */ /* 0x000fe80000100800 */
[----:B------:R0:W-:Y:S04]  /*14d2f0*/  STL [R1+0x60f8], R27 ;  /* 0x0060f81b01007387 */ /* 0x0001e80000100800 */
[----:B------:R1:W-:Y:S01]  /*14d300*/  STL [R1+0x90c], R6 ;  /* 0x00090c0601007387 */ /* 0x0003e20000100800 */
[----:B0-----:R-:W-:-:S03]  /*14d310*/  SHF.R.S32.HI R27, RZ, 0x1f, R8 ;  /* 0x0000001fff1b7819 */ /* 0x001fc60000011408 */
[----:B-1----:R-:W4:Y:S04]  /*14d320*/  LDL.LU R6, [R1+0x120] ;  /* 0x0001200001067983 */ /* 0x002f280000300800 */
[----:B------:R-:W4:Y:S01]  /*14d330*/  LDL.LU R13, [R1+0x5cc] ;  /* 0x0005cc00010d7983 */ /* 0x000f220000300800 */
[----:B------:R-:W-:Y:S01]  /*14d340*/  IMAD.X R5, R27, 0x1, R26, P1 ;  /* 0x000000011b057824 */ /* 0x000fe200008e061a */
[----:B------:R-:W-:Y:S02]  /*14d350*/  LOP3.LUT R21, R2, 0xffff, RZ, 0xc0, !PT ;  /* 0x0000ffff02157812 */ /* 0x000fe400078ec0ff */
[----:B------:R-:W-:Y:S02]  /*14d360*/  SHF.R.U32.HI R20, RZ, 0x8, R3 ;  /* 0x00000008ff147819 */ /* 0x000fe40000011603 */
[----:B------:R0:W-:Y:S01]  /*14d370*/  STL.64 [R1+0xc28], R4 ;  /* 0x000c280401007387 */ /* 0x0001e20000100a00 */
[----:B------:R-:W-:-:S02]  /*14d380*/  PRMT R21, R21, 0x3340, R0 ;  /* 0x0000334015157816 */ /* 0x000fc40000000000 */
[----:B------:R-:W-:Y:S01]  /*14d390*/  LOP3.LUT R20, R20, 0xffff, RZ, 0xc0, !PT ;  /* 0x0000ffff14147812 */ /* 0x000fe200078ec0ff */
[----:B0-----:R-:W4:Y:S04]  /*14d3a0*/  LDL.LU R4, [R1+0x124] ;  /* 0x0001240001047983 */ /* 0x001f280000300800 */
[----:B------:R-:W4:Y:S04]  /*14d3b0*/  LDL.LU R2, [R1+0x5ac] ;  /* 0x0005ac0001027983 */ /* 0x000f280000300800 */
[----:B------:R-:W4:Y:S04]  /*14d3c0*/  LDL.LU R12, [R1+0x128] ;  /* 0x00012800010c7983 */ /* 0x000f280000300800 */
[----:B------:R-:W4:Y:S04]  /*14d3d0*/  LDL.LU R10, [R1+0x57c] ;  /* 0x00057c00010a7983 */ /* 0x000f280000300800 */
[----:B------:R-:W4:Y:S04]  /*14d3e0*/  LDL.LU R3, [R1+0x5888] ;  /* 0x0058880001037983 */ /* 0x000f280000300800 */
[----:B------:R-:W4:Y:S04]  /*14d3f0*/  LDL.LU R5, [R1+0xc3c] ;  /* 0x000c3c0001057983 */ /* 0x000f280000300800 */
[----:B------:R-:W4:Y:S04]  /*14d400*/  LDL.LU R11, [R1+0x5768] ;  /* 0x00576800010b7983 */ /* 0x000f280000300800 */
[----:B------:R0:W-:Y:S02]  /*14d410*/  STL [R1+0x32c], R21 ;  /* 0x00032c1501007387 */ /* 0x0001e40000100800 */
[----:B0-----:R-:W-:-:S02]  /*14d420*/  PRMT R21, R20, 0x3340, R0 ;  /* 0x0000334014157816 */ /* 0x001fc40000000000 */
[----:B------:R-:W-:-:S03]  /*14d430*/  IADD3 R20, P1, R8, R25, RZ ;  /* 0x0000001908147210 */ /* 0x000fc60007f3e0ff */
[----:B------:R-:W-:Y:S04]  /*14d440*/  STL [R1+0x328], R21 ;  /* 0x0003281501007387 */ /* 0x000fe80000100800 */
[----:B------:R0:W-:Y:S01]  /*14d450*/  STL [R1+0x60e8], R25 ;  /* 0x0060e81901007387 */ /* 0x0001e20000100800 */
[----:B--2---:R-:W-:-:S03]  /*14d460*/  PRMT R23, R23, 0x5410, R22 ;  /* 0x0000541017177816 */ /* 0x004fc60000000016 */
[----:B0-----:R-:W4:Y:S01]  /*14d470*/  LDL.LU R25, [R1+0x11c] ;  /* 0x00011c0001197983 */ /* 0x001f220000300800 */
[----:B------:R-:W-:-:S05]  /*14d480*/  IMAD.X R21, R27, 0x1, R24, P1 ;  /* 0x000000011b157824 */ /* 0x000fca00008e0618 */
[----:B------:R0:W-:Y:S04]  /*14d490*/  STL.64 [R1+0xc20], R20 ;  /* 0x000c201401007387 */ /* 0x0001e80000100a00 */
[----:B0-----:R-:W2:Y:S04]  /*14d4a0*/  LDL.LU.64 R20, [R1+0x6108] ;  /* 0x0061080001147983 */ /* 0x001ea80000300a00 */
[----:B------:R-:W2:Y:S04]  /*14d4b0*/  LDL.LU R22, [R1+0x6100] ;  /* 0x0061000001167983 */ /* 0x000ea80000300800 */
[----:B------:R0:W-:Y:S04]  /*14d4c0*/  STL [R1+0x118], R23 ;  /* 0x0001181701007387 */ /* 0x0001e80000100800 */
[----:B0-----:R-:W2:Y:S01]  /*14d4d0*/  LDL.LU R23, [R1+0x60fc] ;  /* 0x0060fc0001177983 */ /* 0x001ea20000300800 */
[----:B---3--:R-:W-:-:S02]  /*14d4e0*/  LOP3.LUT R9, R9, 0xffff, RZ, 0xc0, !PT ;  /* 0x0000ffff09097812 */ /* 0x008fc400078ec0ff */
[----:B------:R-:W-:Y:S02]  /*14d4f0*/  LOP3.LUT R7, R7, 0xffff, RZ, 0xc0, !PT ;  /* 0x0000ffff07077812 */ /* 0x000fe400078ec0ff */
[----:B----4-:R-:W-:-:S05]  /*14d500*/  PRMT R25, R28, 0x5410, R25 ;  /* 0x000054101c197816 */ /* 0x010fca0000000019 */
[----:B------:R0:W-:Y:S02]  /*14d510*/  STL [R1+0x11c], R25 ;  /* 0x00011c1901007387 */ /* 0x0001e40000100800 */
[----:B0-----:R-:W-:Y:S02]  /*14d520*/  LOP3.LUT R25, R29, 0xffff, RZ, 0xc0, !PT ;  /* 0x0000ffff1d197812 */ /* 0x001fe400078ec0ff */
[----:B------:R-:W-:Y:S02]  /*14d530*/  PRMT R29, R7, 0x3340, R0 ;  /* 0x00003340071d7816 */ /* 0x000fe40000000000 */
[----:B------:R-:W-:Y:S02]  /*14d540*/  PRMT R28, R9, 0x3340, R25 ;  /* 0x00003340091c7816 */ /* 0x000fe40000000019 */
[----:B------:R-:W-:Y:S02]  /*14d550*/  SHF.R.U32.HI R9, RZ, 0x8, R9 ;  /* 0x00000008ff097819 */ /* 0x000fe40000011609 */
[----:B------:R-:W-:-:S02]  /*14d560*/  SHF.R.U32.HI R25, RZ, 0x8, R25 ;  /* 0x00000008ff197819 */ /* 0x000fc40000011619 */
[----:B------:R-:W-:Y:S02]  /*14d570*/  PRMT R29, R28, 0x5410, R29 ;  /* 0x000054101c1d7816 */ /* 0x000fe4000000001d */
[----:B------:R-:W-:Y:S02]  /*14d580*/  LOP3.LUT R9, R9, 0xffff, RZ, 0xc0, !PT ;  /* 0x0000ffff09097812 */ /* 0x000fe400078ec0ff */
[----:B------:R-:W-:Y:S02]  /*14d590*/  LOP3.LUT R25, R25, 0xffff, RZ, 0xc0, !PT ;  /* 0x0000ffff19197812 */ /* 0x000fe400078ec0ff */
[----:B--2---:R-:W-:Y:S01]  /*14d5a0*/  IADD3 R28, P1, R8, R23, RZ ;  /* 0x00000017081c7210 */ /* 0x004fe20007f3e0ff */
[----:B------:R0:W-:Y:S01]  /*14d5b0*/  STL [R1+0x1860], R29 ;  /* 0x0018601d01007387 */ /* 0x0001e20000100800 */
[----:B------:R-:W-:Y:S02]  /*14d5c0*/  PRMT R25, R9, 0x3340, R25 ;  /* 0x0000334009197816 */ /* 0x000fe40000000019 */
[----:B------:R-:W-:Y:S01]  /*14d5d0*/  PRMT R9, R13, 0x5410, R6 ;  /* 0x000054100d097816 */ /* 0x000fe20000000006 */
[----:B0-----:R-:W-:-:S05]  /*14d5e0*/  IMAD.X R29, R27, 0x1, R22, P1 ;  /* 0x000000011b1d7824 */ /* 0x001fca00008e0616 */
[----:B------:R0:W-:Y:S04]  /*14d5f0*/  STL.64 [R1+0xc58], R28 ;  /* 0x000c581c01007387 */ /* 0x0001e80000100a00 */
[----:B------:R-:W2:Y:S04]  /*14d600*/  LDL.LU R6, [R1+0x12c] ;  /* 0x00012c0001067983 */ /* 0x000ea80000300800 */
[----:B------:R1:W-:Y:S04]  /*14d610*/  STL [R1+0x52c], R25 ;  /* 0x00052c1901007387 */ /* 0x0003e80000100800 */
[----:B------:R-:W2:Y:S01]  /*14d620*/  LDL.LU R13, [R1+0x5a8] ;  /* 0x0005a800010d7983 */ /* 0x000ea20000300800 */
[----:B------:R-:W-:-:S02]  /*14d630*/  PRMT R4, R2, 0x5410, R4 ;  /* 0x0000541002047816 */ /* 0x000fc40000000004 */
[----:B------:R-:W-:Y:S02]  /*14d640*/  PRMT R2, R10, 0x5410, R12 ;  /* 0x000054100a027816 */ /* 0x000fe4000000000c */
[----:B------:R-:W-:Y:S02]  /*14d650*/  LOP3.LUT R10, R5, 0xffff, RZ, 0xc0, !PT ;  /* 0x0000ffff050a7812 */ /* 0x000fe400078ec0ff */
[----:B0-----:R-:W-:Y:S02]  /*14d660*/  IADD3 R28, P1, R8, R21, RZ ;  /* 0x00000015081c7210 */ /* 0x001fe40007f3e0ff */
[----:B------:R-:W-:Y:S02]  /*14d670*/  LOP3.LUT R3, R3, 0xffff, RZ, 0xc0, !PT ;  /* 0x0000ffff03037812 */ /* 0x000fe400078ec0ff */
[----:B------:R-:W-:Y:S01]  /*14d680*/  LOP3.LUT R5, R11, 0xffff, RZ, 0xc0, !PT ;  /* 0x0000ffff0b057812 */ /* 0x000fe200078ec0ff */
[----:B------:R-:W-:Y:S01]  /*14d690*/  IMAD.X R29, R27, 0x1, R20, P1 ;  /* 0x000000011b1d7824 */ /* 0x000fe200008e0614 */
[----:B------:R0:W-:Y:S01]  /*14d6a0*/  STL [R1+0x120], R9 ;  /* 0x0001200901007387 */ /* 0x0001e20000100800 */
[----:B-1----:R-:W-:-:S02]  /*14d6b0*/  PRMT R25, R10, 0x3340, R0 ;  /* 0x000033400a197816 */ /* 0x002fc40000000000 */
[----:B------:R-:W-:Y:S01]  /*14d6c0*/  PRMT R11, R3, 0x3340, R5 ;  /* 0x00003340030b7816 */ /* 0x000fe20000000005 */
[----:B------:R-:W-:Y:S04]  /*14d6d0*/  STL.64 [R1+0xc50], R28 ;  /* 0x000c501c01007387 */ /* 0x000fe80000100a00 */
[----:B------:R1:W-:Y:S04]  /*14d6e0*/  STL [R1+0x124], R4 ;  /* 0x0001240401007387 */ /* 0x0003e80000100800 */
[----:B------:R3:W-:Y:S01]  /*14d6f0*/  STL [R1+0x128], R2 ;  /* 0x0001280201007387 */ /* 0x0007e20000100800 */
[----:B------:R-:W-:-:S03]  /*14d700*/  PRMT R11, R11, 0x5410, R25 ;  /* 0x000054100b0b7816 */ /* 0x000fc60000000019 */
[----:B0-----:R-:W4:Y:S04]  /*14d710*/  LDL.LU R9, [R1+0x598] ;  /* 0x0005980001097983 */ /* 0x001f280000300800 */
[----:B-1----:R-:W4:Y:S04]  /*14d720*/  LDL.LU R4, [R1+0x954] ;  /* 0x0009540001047983 */ /* 0x002f280000300800 */
[----:B---3--:R-:W3:Y:S01]  /*14d730*/  LDL.LU R2, [R1+0x790] ;  /* 0x0007900001027983 */ /* 0x008ee20000300800 */
[----:B------:R-:W-:-:S03]  /*14d740*/  IADD3 R28, P1, R8, R19, RZ ;  /* 0x00000013081c7210 */ /* 0x000fc60007f3e0ff */
[----:B------:R-:W3:Y:S04]  /*14d750*/  LDL.LU R12, [R1+0x89c] ;  /* 0x00089c00010c7983 */ /* 0x000ee80000300800 */
[----:B------:R0:W-:Y:S01]  /*14d760*/  STL [R1+0x6020], R10 ;  /* 0x0060200a01007387 */ /* 0x0001e20000100800 */
[----:B------:R-:W-:Y:S02]  /*14d770*/  SHF.R.U32.HI R7, RZ, 0x8, R7 ;  /* 0x00000008ff077819 */ /* 0x000fe40000011607 */
[----:B------:R-:W-:Y:S01]  /*14d780*/  SHF.R.U32.HI R3, RZ, 0x8, R3 ;  /* 0x00000008ff037819 */ /* 0x000fe20000011603 */
[----:B------:R-:W-:Y:S01]  /*14d790*/  IMAD.X R29, R27, 0x1, R18, P1 ;  /* 0x000000011b1d7824 */ /* 0x000fe200008e0612 */
[----:B------:R-:W-:Y:S02]  /*14d7a0*/  SHF.R.U32.HI R5, RZ, 0x8, R5 ;  /* 0x00000008ff057819 */ /* 0x000fe40000011605 */
[----:B------:R-:W-:Y:S01]  /*14d7b0*/  LOP3.LUT R7, R7, 0xffff, RZ, 0xc0, !PT ;  /* 0x0000ffff07077812 */ /* 0x000fe200078ec0ff */
[----:B0-----:R-:W3:Y:S04]  /*14d7c0*/  LDL.LU R10, [R1+0x130] ;  /* 0x00013000010a7983 */ /* 0x001ee80000300800 */
[----:B------:R-:W-:Y:S04]  /*14d7d0*/  STL [R1+0x183c], R11 ;  /* 0x00183c0b01007387 */ /* 0x000fe80000100800 */
[----:B------:R0:W-:Y:S01]  /*14d7e0*/  STL.64 [R1+0x60e0], R18 ;  /* 0x0060e01201007387 */ /* 0x0001e20000100a00 */
[----:B------:R-:W-:-:S02]  /*14d7f0*/  LOP3.LUT R3, R3, 0xffff, RZ, 0xc0, !PT ;  /* 0x0000ffff03037812 */ /* 0x000fc400078ec0ff */
[----:B------:R-:W-:Y:S02]  /*14d800*/  LOP3.LUT R5, R5, 0xffff, RZ, 0xc0, !PT ;  /* 0x0000ffff05057812 */ /* 0x000fe400078ec0ff */
[----:B------:R-:W-:Y:S01]  /*14d810*/  PRMT R7, R7, 0x3340, R0 ;  /* 0x0000334007077816 */ /* 0x000fe20000000000 */
[----:B0-----:R-:W3:Y:S04]  /*14d820*/  LDL.LU R18, [R1+0x134] ;  /* 0x0001340001127983 */ /* 0x001ee80000300800 */
[----:B------:R-:W3:Y:S04]  /*14d830*/  LDL.LU R19, [R1+0x520] ;  /* 0x0005200001137983 */ /* 0x000ee80000300800 */
[----:B------:R0:W-:Y:S01]  /*14d840*/  STL.64 [R1+0xc70], R28 ;  /* 0x000c701c01007387 */ /* 0x0001e20000100a00 */
[----:B------:R-:W-:-:S03]  /*14d850*/  PRMT R3, R3, 0x3340, R5 ;  /* 0x0000334003037816 */ /* 0x000fc60000000005 */
[----:B------:R1:W-:Y:S01]  /*14d860*/  STL [R1+0x324], R7 ;  /* 0x0003240701007387 */ /* 0x0003e20000100800 */
[----:B0-----:R-:W-:-:S03]  /*14d870*/  IADD3 R28, P1, R8, R17, RZ ;  /* 0x00000011081c7210 */ /* 0x001fc60007f3e0ff */
[----:B------:R-:W-:Y:S04]  /*14d880*/  STL [R1+0x57c], R3 ;  /* 0x00057c0301007387 */ /* 0x000fe80000100800 */
[----:B------:R-:W3:Y:S01]  /*14d890*/  LDL.LU R25, [R1+0x138] ;  /* 0x0001380001197983 */ /* 0x000ee20000300800 */
[----:B------:R-:W-:-:S03]  /*14d8a0*/  IMAD.X R29, R27, 0x1, R15, P1 ;  /* 0x000000011b1d7824 */ /* 0x000fc600008e060f */
[----:B-1----:R-:W3:Y:S04]  /*14d8b0*/  LDL.LU R7, [R1+0x588] ;  /* 0x0005880001077983 */ /* 0x002ee80000300800 */
[----:B------:R0:W-:Y:S02]  /*14d8c0*/  STL.64 [R1+0xc68], R28 ;  /* 0x000c681c01007387 */ /* 0x0001e40000100a00 */
[----:B0-----:R-:W-:-:S05]  /*14d8d0*/  IADD3 R28, P1, R8, R16, RZ ;  /* 0x00000010081c7210 */ /* 0x001fca0007f3e0ff */
[----:B------:R-:W-:Y:S01]  /*14d8e0*/  IMAD.X R29, R27, 0x1, R14, P1 ;  /* 0x000000011b1d7824 */ /* 0x000fe200008e060e */
[----:B--2---:R-:W-:-:S05]  /*14d8f0*/  PRMT R3, R13, 0x5410, R6 ;  /* 0x000054100d037816 */ /* 0x004fca0000000006 */
[----:B------:R0:W-:Y:S04]  /*14d900*/  STL [R1+0x12c], R3 ;  /* 0x00012c0301007387 */ /* 0x0001e80000100800 */
[----:B------:R-:W2:Y:S04]  /*14d910*/  LDL.LU R5, [R1+0x13c] ;  /* 0x00013c0001057983 */ /* 0x000ea80000300800 */
[----:B0-----:R-:W2:Y:S04]  /*14d920*/  LDL.LU R3, [R1+0x590] ;  /* 0x0005900001037983 */ /* 0x001ea80000300800 */
[----:B------:R-:W2:Y:S04]  /*14d930*/  LDL.LU R6, [R1+0x964] ;  /* 0x0009640001067983 */ /* 0x000ea80000300800 */
[----:B------:R-:W2:Y:S04]  /*14d940*/  LDL.LU R11, [R1+0x7a8] ;  /* 0x0007a800010b7983 */ /* 0x000ea80000300800 */
[----:B------:R-:W2:Y:S04]  /*14d950*/  LDL.LU R13, [R1+0x8a8] ;  /* 0x0008a800010d7983 */ /* 0x000ea80000300800 */
[----:B------:R-:W-:Y:S04]  /*14d960*/  STL.64 [R1+0x60d8], R16 ;  /* 0x0060d81001007387 */ /* 0x000fe80000100a00 */
[----:B------:R-:W2:Y:S04]  /*14d970*/  LDL.LU R27, [R1+0x60f8] ;  /* 0x0060f800011b7983 */ /* 0x000ea80000300800 */
[----:B------:R0:W-:Y:S04]  /*14d980*/  STL.64 [R1+0xc98], R28 ;  /* 0x000c981c01007387 */ /* 0x0001e80000100a00 */
[----:B0-----:R-:W2:Y:S01]  /*14d990*/  LDL.LU.64 R28, [R1+0x60f0] ;  /* 0x0060f000011c7983 */ /* 0x001ea20000300a00 */
[----:B----4-:R-:W-:-:S02]  /*14d9a0*/  LOP3.LUT R4, R4, 0xffff, RZ, 0xc0, !PT ;  /* 0x0000ffff04047812 */ /* 0x010fc400078ec0ff */
[----:B---3--:R-:W-:Y:S02]  /*14d9b0*/  LOP3.LUT R2, R2, 0xffff, RZ, 0xc0, !PT ;  /* 0x0000ffff02027812 */ /* 0x008fe400078ec0ff */
[----:B------:R-:W-:Y:S02]  /*14d9c0*/  PRMT R9, R9, 0x5410, R10 ;  /* 0x0000541009097816 */ /* 0x000fe4000000000a */
[----:B------:R-:W-:-:S05]  /*14d9d0*/  PRMT R16, R19, 0x5410, R18 ;  /* 0x0000541013107816 */ /* 0x000fca0000000012 */
[----:B------:R-:W-:Y:S04]  /*14d9e0*/  STL [R1+0x8ec], R16 ;  /* 0x0008ec1001007387 */ /* 0x000fe80000100800 */
[----:B------:R0:W-:Y:S02]  /*14d9f0*/  STL [R1+0x134], R9 ;  /* 0x0001340901007387 */ /* 0x0001e40000100800 */
[----:B0-----:R-:W-:Y:S02]  /*14da00*/  LOP3.LUT R9, R12, 0xffff, RZ, 0xc0, !PT ;  /* 0x0000ffff0c097812 */ /* 0x001fe400078ec0ff */
[----:B------:R-:W-:Y:S02]  /*14da10*/  PRMT R12, R2, 0x3340, R0 ;  /* 0x00003340020c7816 */ /* 0x000fe40000000000 */
[----:B------:R-:W-:-:S02]  /*14da20*/  PRMT R10, R4, 0x3340, R9 ;  /* 0x00003340040a7816 */ /* 0x000fc40000000009 */
[----:B------:R-:W-:Y:S02]  /*14da30*/  SHF.R.U32.HI R4, RZ, 0x8, R4 ;  /* 0x00000008ff047819 */ /* 0x000fe40000011604 */
[----:B------:R-:W-:Y:S02]  /*14da40*/  SHF.R.U32.HI R9, RZ, 0x8, R9 ;  /* 0x00000008ff097819 */ /* 0x000fe40000011609 */
[----:B------:R-:W-:Y:S02]  /*14da50*/  PRMT R10, R10, 0x5410, R12 ;  /* 0x000054100a0a7816 */ /* 0x000fe4000000000c */
[----:B------:R-:W-:Y:S02]  /*14da60*/  LOP3.LUT R4, R4, 0xffff, RZ, 0xc0, !PT ;  /* 0x0000ffff04047812 */ /* 0x000fe400078ec0ff */
[----:B------:R-:W-:Y:S01]  /*14da70*/  LOP3.LUT R9, R9, 0xffff, RZ, 0xc0, !PT ;  /* 0x0000ffff09097812 */ /* 0x000fe200078ec0ff */
[----:B------:R-:W-:Y:S01]  /*14da80*/  VIADD R8, R8, UR5 ;  /* 0x0000000508087c36 */ /* 0x000fe20008000000 */
[----:B------:R-:W-:Y:S01]  /*14da90*/  PRMT R7, R7, 0x5410, R25 ;  /* 0x0000541007077816 */ /* 0x000fe20000000019 */
[----:B------:R-:W-:Y:S01]  /*14daa0*/  STL [R1+0x1838], R10 ;  /* 0x0018380a01007387 */ /* 0x000fe20000100800 */
[----:B------:R-:W-:-:S03]  /*14dab0*/  PRMT R4, R4, 0x3340, R9 ;  /* 0x0000334004047816 */ /* 0x000fc60000000009 */
[----:B------:R-:W3:Y:S04]  /*14dac0*/  LDL.LU R18, [R1+0x198] ;  /* 0x0001980001127983 */ /* 0x000ee80000300800 */
[----:B------:R-:W3:Y:S01]  /*14dad0*/  LDL.LU R19, [R1+0x558] ;  /* 0x0005580001137983 */ /* 0x000ee20000300800 */
[----:B--2---:R-:W-:-:S03]  /*14dae0*/  LOP3.LUT R6, R6, 0xffff, RZ, 0xc0, !PT ;  /* 0x0000ffff06067812 */ /* 0x004fc600078ec0ff */
[----:B------:R0:W-:Y:S04]  /*14daf0*/  STL [R1+0x520], R4 ;  /* 0x0005200401007387 */ /* 0x0001e80000100800 */
[----:B------:R-:W2:Y:S04]  /*14db00*/  LDL.LU R9, [R1+0x144] ;  /* 0x0001440001097983 */ /* 0x000ea80000300800 */
[----:B------:R-:W2:Y:S01]  /*14db10*/  LDL.LU R12, [R1+0x554] ;  /* 0x00055400010c7983 */ /* 0x000ea20000300800 */
[----:B------:R-:W-:Y:S02]  /*14db20*/  PRMT R3, R3, 0x5410, R5 ;  /* 0x0000541003037816 */ /* 0x000fe40000000005 */
[----:B------:R-:W-:Y:S01]  /*14db30*/  SHF.R.U32.HI R2, RZ, 0x8, R2 ;  /* 0x00000008ff027819 */ /* 0x000fe20000011602 */
[----:B------:R-:W-:Y:S01]  /*14db40*/  ULDC UR5, c[0x0][0x248] ;  /* 0x0000920000057ab9 */ /* 0x000fe20000000800 */
[----:B0-----:R-:W-:-:S02]  /*14db50*/  SHF.R.S32.HI R4, RZ, 0x1f, R8 ;  /* 0x0000001fff047819 */ /* 0x001fc40000011408 */
[----:B------:R-:W-:Y:S01]  /*14db60*/  IADD3 R16, P1, R8, R29, RZ ;  /* 0x0000001d08107210 */ /* 0x000fe20007f3e0ff */
[----:B------:R-:W-:Y:S04]  /*14db70*/  STL.64 [R1+0x60d0], R28 ;  /* 0x0060d01c01007387 */ /* 0x000fe80000100a00 */
[----:B------:R-:W-:Y:S01]  /*14db80*/  IMAD.X R17, R4, 0x1, R28, P1 ;  /* 0x0000000104117824 */ /* 0x000fe200008e061c */
[----:B------:R-:W-:-:S04]  /*14db90*/  LOP3.LUT R25, R13, 0xffff, RZ, 0xc0, !PT ;  /* 0x0000ffff0d197812 */ /* 0x000fc800078ec0ff */
[----:B------:R-:W-:Y:S04]  /*14dba0*/  STL.64 [R1+0xc60], R16 ;  /* 0x000c601001007387 */ /* 0x000fe80000100a00 */
[----:B------:R0:W-:Y:S01]  /*14dbb0*/  STL [R1+0x138], R7 ;  /* 0x0001380701007387 */ /* 0x0001e20000100800 */
[----:B------:R-:W-:Y:S02]  /*14dbc0*/  PRMT R10, R6, 0x3340, R25 ;  /* 0x00003340060a7816 */ /* 0x000fe40000000019 */
[----:B0-----:R-:W-:-:S04]  /*14dbd0*/  LOP3.LUT R7, R11, 0xffff, RZ, 0xc0, !PT ;  /* 0x0000ffff0b077812 */ /* 0x001fc800078ec0ff */
[----:B------:R-:W-:-:S04]  /*14dbe0*/  PRMT R11, R7, 0x3340, R0 ;  /* 0x00003340070b7816 */ /* 0x000fc80000000000 */
[----:B------:R-:W-:Y:S02]  /*14dbf0*/  PRMT R13, R10, 0x5410, R11 ;  /* 0x000054100a0d7816 */ /* 0x000fe4000000000b */
[----:B------:R-:W-:Y:S01]  /*14dc00*/  IADD3 R10, P1, R8, R27, RZ ;  /* 0x0000001b080a7210 */ /* 0x000fe20007f3e0ff */
[----:B------:R0:W-:Y:S04]  /*14dc10*/  STL [R1+0x130], R3 ;  /* 0x0001300301007387 */ /* 0x0001e80000100800 */
[----:B------:R-:W4:Y:S01]  /*14dc20*/  LDL.LU R5, [R1+0x140] ;  /* 0x0001400001057983 */ /* 0x000f220000300800 */
[----:B------:R-:W-:Y:S01]  /*14dc30*/  IMAD.X R11, R4, 0x1, R26, P1 ;  /* 0x00000001040b7824 */ /* 0x000fe200008e061a */
[----:B------:R-:W-:Y:S02]  /*14dc40*/  SHF.R.U32.HI R25, RZ, 0x8, R25 ;  /* 0x00000008ff197819 */ /* 0x000fe40000011619 */
[----:B------:R-:W-:Y:S01]  /*14dc50*/  SHF.R.U32.HI R28, RZ, 0x8, R6 ;  /* 0x00000008ff1c7819 */ /* 0x000fe20000011606 */
[----:B0-----:R-:W4:Y:S04]  /*14dc60*/  LDL.LU R3, [R1+0x538] ;  /* 0x0005380001037983 */ /* 0x001f280000300800 */
[----:B------:R-:W-:Y:S04]  /*14dc70*/  STL [R1+0x1834], R13 ;  /* 0x0018340d01007387 */ /* 0x000fe80000100800 */
[----:B------:R-:W4:Y:S04]  /*14dc80*/  LDL.LU R29, [R1+0x148] ;  /* 0x00014800011d7983 */ /* 0x000f280000300800 */
[----:B------:R0:W-:Y:S01]  /*14dc90*/  STL.64 [R1+0xc90], R10 ;  /* 0x000c900a01007387 */ /* 0x0001e20000100a00 */
[----:B------:R-:W-:-:S02]  /*14dca0*/  LOP3.LUT R25, R25, 0xffff, RZ, 0xc0, !PT ;  /* 0x0000ffff19197812 */ /* 0x000fc400078ec0ff */
[----:B------:R-:W-:-:S04]  /*14dcb0*/  LOP3.LUT R28, R28, 0xffff, RZ, 0xc0, !PT ;  /* 0x0000ffff1c1c7812 */ /* 0x000fc800078ec0ff */
[----:B------:R-:W-:Y:S01]  /*14dcc0*/  PRMT R28, R28, 0x3340, R25 ;  /* 0x000033401c1c7816 */ /* 0x000fe20000000019 */
[----:B0-----:R-:W4:Y:S04]  /*14dcd0*/  LDL.LU R11, [R1+0x528] ;  /* 0x00052800010b7983 */ /* 0x001f280000300800 */
[----:B------:R-:W4:Y:S04]  /*14dce0*/  LDL.LU R16, [R1+0x158] ;  /* 0x0001580001107983 */ /* 0x000f280000300800 */
[----:B------:R-:W4:Y:S04]  /*14dcf0*/  LDL.LU R17, [R1+0x51c] ;  /* 0x00051c0001117983 */ /* 0x000f280000300800 */
[----:B------:R-:W4:Y:S04]  /*14dd00*/  LDL.LU R10, [R1+0x91c] ;  /* 0x00091c00010a7983 */ /* 0x000f280000300800 */
[----:B------:R-:W4:Y:S04]  /*14dd10*/  LDL.LU R6, [R1+0x748] ;  /* 0x0007480001067983 */ /* 0x000f280000300800 */
[----:B------:R-:W4:Y:S04]  /*14dd20*/  LDL.LU R13, [R1+0x844] ;  /* 0x00084400010d7983 */ /* 0x000f280000300800 */
[----:B------:R-:W4:Y:S04]  /*14dd30*/  LDL.LU R25, [R1+0x60e8] ;  /* 0x0060e80001197983 */ /* 0x000f280000300800 */
[----:B------:R3:W-:Y:S01]  /*14dd40*/  STL [R1+0x518], R28 ;  /* 0x0005181c01007387 */ /* 0x0007e20000100800 */
[----:B------:R-:W-:-:S02]  /*14dd50*/  SHF.R.U32.HI R7, RZ, 0x8, R7 ;  /* 0x00000008ff077819 */ /* 0x000fc40000011607 */
[----:B---3--:R-:W-:Y:S02]  /*14dd60*/  PRMT R28, R19, 0x5410, R18 ;  /* 0x00005410131c7816 */ /* 0x008fe40000000012 */
[----:B------:R-:W-:-:S03]  /*14dd70*/  LOP3.LUT R7, R7, 0xffff, RZ, 0xc0, !PT ;  /* 0x0000ffff07077812 */ /* 0x000fc600078ec0ff */
[----:B------:R0:W-:Y:S01]  /*14dd80*/  STL [R1+0x13c], R28 ;  /* 0x00013c1c01007387 */ /* 0x0001e20000100800 */
[----:B------:R-:W-:Y:S02]  /*14dd90*/  LOP3.LUT R2, R2, 0xffff, RZ, 0xc0, !PT ;  /* 0x0000ffff02027812 */ /* 0x000fe400078ec0ff */
[--C-:B0-----:R-:W-:Y:S02]  /*14dda0*/  PRMT R28, R7, 0x3340, R0.reuse ;  /* 0x00003340071c7816 */ /* 0x101fe40000000000 */
[----:B--2---:R-:W-:Y:S02]  /*14ddb0*/  PRMT R7, R12, 0x5410, R9 ;  /* 0x000054100c077816 */ /* 0x004fe40000000009 */
[----:B------:R-:W-:Y:S02]  /*14ddc0*/  PRMT R9, R2, 0x3340, R0 ;  /* 0x0000334002097816 */ /* 0x000fe40000000000 */
[----:B----4-:R-:W-:-:S05]  /*14ddd0*/  IADD3 R18, P1, R8, R25, RZ ;  /* 0x0000001908127210 */ /* 0x010fca0007f3e0ff */
[----:B------:R-:W-:-:S05]  /*14dde0*/  IMAD.X R19, R4, 0x1, R24, P1 ;  /* 0x0000000104137824 */ /* 0x000fca00008e0618 */
[----:B------:R0:W-:Y:S04]  /*14ddf0*/  STL.64 [R1+0xc88], R18 ;  /* 0x000c881201007387 */ /* 0x0001e80000100a00 */
[----:B------:R-:W-:Y:S04]  /*14de00*/  STL [R1+0x320], R28 ;  /* 0x0003201c01007387 */ /* 0x000fe80000100800 */
[----:B------:R1:W-:Y:S01]  /*14de10*/  STL [R1+0x144], R7 ;  /* 0x0001440701007387 */ /* 0x0003e20000100800 */
[----:B0-----:R-:W-:-:S05]  /*14de20*/  IADD3 R18, P1, R8, R23, RZ ;  /* 0x0000001708127210 */ /* 0x001fca0007f3e0ff */
[----:B------:R-:W-:Y:S01]  /*14de30*/  IMAD.X R19, R4, 0x1, R22, P1 ;  /* 0x0000000104137824 */ /* 0x000fe200008e0616 */
[----:B------:R-:W-:-:S04]  /*14de40*/  PRMT R2, R3, 0x5410, R5 ;  /* 0x0000541003027816 */ /* 0x000fc80000000005 */
[----:B------:R0:W-:Y:S04]  /*14de50*/  STL.64 [R1+0xcd0], R18 ;  /* 0x000cd01201007387 */ /* 0x0001e80000100a00 */
[----:B-1----:R-:W2:Y:S04]  /*14de60*/  LDL.LU R7, [R1+0x14c] ;  /* 0x00014c0001077983 */ /* 0x002ea80000300800 */
[----:B------:R1:W-:Y:S01]  /*14de70*/  STL [R1+0x31c], R9 ;  /* 0x00031c0901007387 */ /* 0x0003e20000100800 */
[----:B0-----:R-:W-:-:S03]  /*14de80*/  IADD3 R18, P1, R8, R21, RZ ;  /* 0x0000001508127210 */ /* 0x001fc60007f3e0ff */
[----:B-1----:R-:W2:Y:S04]  /*14de90*/  LDL.LU R9, [R1+0x524] ;  /* 0x0005240001097983 */ /* 0x002ea80000300800 */
[----:B------:R0:W-:Y:S01]  /*14dea0*/  STL [R1+0x140], R2 ;  /* 0x0001400201007387 */ /* 0x0001e20000100800 */
[----:B------:R-:W-:-:S03]  /*14deb0*/  IMAD.X R19, R4, 0x1, R20, P1 ;  /* 0x0000000104137824 */ /* 0x000fc600008e0614 */
[----:B0-----:R-:W3:Y:S04]  /*14dec0*/  LDL.LU R2, [R1+0x154] ;  /* 0x0001540001027983 */ /* 0x001ee80000300800 */
[----:B------:R-:W3:Y:S04]  /*14ded0*/  LDL.LU R12, [R1+0x50c] ;  /* 0x00050c00010c7983 */ /* 0x000ee80000300800 */
[----:B------:R-:W4:Y:S04]  /*14dee0*/  LDL.LU R5, [R1+0x150] ;  /* 0x0001500001057983 */ /* 0x000f280000300800 */
[----:B------:R-:W4:Y:S04]  /*14def0*/  LDL.LU R3, [R1+0x510] ;  /* 0x0005100001037983 */ /* 0x000f280000300800 */
[----:B------:R0:W-:Y:S04]  /*14df00*/  STL.64 [R1+0xcb8], R18 ;  /* 0x000cb81201007387 */ /* 0x0001e80000100a00 */
[----:B0-----:R-:W2:Y:S01]  /*14df10*/  LDL.LU.64 R18, [R1+0x60e0] ;  /* 0x0060e00001127983 */ /* 0x001ea20000300a00 */
[----:B------:R-:W-:-:S03]  /*14df20*/  PRMT R28, R11, 0x5410, R29 ;  /* 0x000054100b1c7816 */ /* 0x000fc6000000001d */
[----:B------:R-:W4:Y:S01]  /*14df30*/  LDL.LU R11, [R1+0x930] ;  /* 0x00093000010b7983 */ /* 0x000f220000300800 */
[----:B------:R-:W-:Y:S02]  /*14df40*/  PRMT R16, R17, 0x5410, R16 ;  /* 0x0000541011107816 */ /* 0x000fe40000000010 */
[----:B------:R-:W-:Y:S01]  /*14df50*/  LOP3.LUT R29, R13, 0xffff, RZ, 0xc0, !PT ;  /* 0x0000ffff0d1d7812 */ /* 0x000fe200078ec0ff */
[----:B------:R0:W-:Y:S04]  /*14df60*/  STL [R1+0x148], R28 ;  /* 0x0001481c01007387 */ /* 0x0001e80000100800 */
[----:B------:R1:W-:Y:S01]  /*14df70*/  STL [R1+0x8cc], R16 ;  /* 0x0008cc1001007387 */ /* 0x0003e20000100800 */
[----:B0-----:R-:W-:Y:S02]  /*14df80*/  LOP3.LUT R28, R10, 0xffff, RZ, 0xc0, !PT ;  /* 0x0000ffff0a1c7812 */ /* 0x001fe400078ec0ff */
[----:B------:R-:W-:-:S02]  /*14df90*/  LOP3.LUT R10, R6, 0xffff, RZ, 0xc0, !PT ;  /* 0x0000ffff060a7812 */ /* 0x000fc400078ec0ff */
[----:B------:R-:W4:Y:S01]  /*14dfa0*/  LDL.LU R6, [R1+0x75c] ;  /* 0x00075c0001067983 */ /* 0x000f220000300800 */
[----:B-1----:R-:W-:Y:S02]  /*14dfb0*/  PRMT R16, R28, 0x3340, R29 ;  /* 0x000033401c107816 */ /* 0x002fe4000000001d */
[----:B------:R-:W-:Y:S01]  /*14dfc0*/  PRMT R17, R10, 0x3340, R0 ;  /* 0x000033400a117816 */ /* 0x000fe20000000000 */
[----:B------:R-:W4:Y:S03]  /*14dfd0*/  LDL.LU R13, [R1+0x854] ;  /* 0x00085400010d7983 */ /* 0x000f260000300800 */
[----:B------:R-:W-:-:S05]  /*14dfe0*/  PRMT R17, R16, 0x5410, R17 ;  /* 0x0000541010117816 */ /* 0x000fca0000000011 */
[----:B------:R0:W-:Y:S01]  /*14dff0*/  STL [R1+0x1830], R17 ;  /* 0x0018301101007387 */ /* 0x0001e20000100800 */
[----:B--2---:R-:W-:-:S05]  /*14e000*/  IADD3 R16, P1, R8, R19, RZ ;  /* 0x0000001308107210 */ /* 0x004fca0007f3e0ff */
[----:B0-----:R-:W-:-:S05]  /*14e010*/  IMAD.X R17, R4, 0x1, R18, P1 ;  /* 0x0000000104117824 */ /* 0x001fca00008e0612 */
[----:B------:R0:W-:Y:S04]  /*14e020*/  STL.64 [R1+0xcf8], R16 ;  /* 0x000cf81001007387 */ /* 0x0001e80000100a00 */
[----:B0-----:R-:W2:Y:S01]  /*14e030*/  LDL.LU.64 R16, [R1+0x60d8] ;  /* 0x0060d80001107983 */ /* 0x001ea20000300a00 */
[----:B------:R-:W-:Y:S02]  /*14e040*/  SHF.R.U32.HI R28, RZ, 0x8, R28 ;  /* 0x00000008ff1c7819 */ /* 0x000fe4000001161c */
[----:B------:R-:W-:Y:S02]  /*14e050*/  SHF.R.U32.HI R29, RZ, 0x8, R29 ;  /* 0x00000008ff1d7819 */ /* 0x000fe4000001161d */
[----:B------:R-:W-:Y:S02]  /*14e060*/  SHF.R.U32.HI R10, RZ, 0x8, R10 ;  /* 0x00000008ff0a7819 */ /* 0x000fe4000001160a */
[----:B------:R-:W-:-:S02]  /*14e070*/  LOP3.LUT R28, R28, 0xffff, RZ, 0xc0, !PT ;  /* 0x0000ffff1c1c7812 */ /* 0x000fc400078ec0ff */
[----:B------:R-:W-:Y:S02]  /*14e080*/  LOP3.LUT R29, R29, 0xffff, RZ, 0xc0, !PT ;  /* 0x0000ffff1d1d7812 */ /* 0x000fe400078ec0ff */
[----:B------:R-:W-:Y:S02]  /*14e090*/  LOP3.LUT R10, R10, 0xffff, RZ, 0xc0, !PT ;  /* 0x0000ffff0a0a7812 */ /* 0x000fe400078ec0ff */
[----:B------:R-:W-:Y:S02]  /*14e0a0*/  PRMT R29, R28, 0x3340, R29 ;  /* 0x000033401c1d7816 */ /* 0x000fe4000000001d */
[----:B------:R-:W-:-:S03]  /*14e0b0*/  PRMT R10, R10, 0x3340, R0 ;  /* 0x000033400a0a7816 */ /* 0x000fc60000000000 */
[----:B------:R0:W-:Y:S01]  /*14e0c0*/  STL [R1+0x514], R29 ;  /* 0x0005141d01007387 */ /* 0x0001e20000100800 */
[----:B------:R-:W-:Y:S02]  /*14e0d0*/  PRMT R7, R9, 0x5410, R7 ;  /* 0x0000541009077816 */ /* 0x000fe40000000007 */
[----:B--2---:R-:W-:Y:S01]  /*14e0e0*/  IADD3 R28, P1, R8, R17, RZ ;  /* 0x00000011081c7210 */ /* 0x004fe20007f3e0ff */
[----:B------:R-:W-:Y:S04]  /*14e0f0*/  STL [R1+0x60c0], R17 ;  /* 0x0060c01101007387 */ /* 0x000fe80000100800 */
[----:B0-----:R-:W-:Y:S01]  /*14e100*/  IMAD.X R29, R4, 0x1, R15, P1 ;  /* 0x00000001041d7824 */ /* 0x001fe200008e060f */
[----:B------:R-:W-:Y:S04]  /*14e110*/  STL [R1+0x318], R10 ;  /* 0x0003180a01007387 */ /* 0x000fe80000100800 */
[----:B------:R0:W-:Y:S04]  /*14e120*/  STL.64 [R1+0xcf0], R28 ;  /* 0x000cf01c01007387 */ /* 0x0001e80000100a00 */
[----:B------:R-:W-:Y:S01]  /*14e130*/  STL [R1+0x14c], R7 ;  /* 0x00014c0701007387 */ /* 0x000fe20000100800 */
[----:B0-----:R-:W-:-:S05]  /*14e140*/  IADD3 R28, P1, R8, R16, RZ ;  /* 0x00000010081c7210 */ /* 0x001fca0007f3e0ff */
[----:B------:R-:W-:-:S05]  /*14e150*/  IMAD.X R29, R4, 0x1, R14, P1 ;  /* 0x00000001041d7824 */ /* 0x000fca00008e060e */
[----:B------:R0:W-:Y:S04]  /*14e160*/  STL.64 [R1+0xd20], R28 ;  /* 0x000d201c01007387 */ /* 0x0001e80000100a00 */
[----:B0-----:R-:W2:Y:S01]  /*14e170*/  LDL.LU.64 R28, [R1+0x60d0] ;  /* 0x0060d000011c7983 */ /* 0x001ea20000300a00 */
[----:B---3--:R-:W-:Y:S02]  /*14e180*/  PRMT R4, R12, 0x5410, R2 ;  /* 0x000054100c047816 */ /* 0x008fe40000000002 */
[----:B----4-:R-:W-:Y:S02]  /*14e190*/  PRMT R2, R3, 0x5410, R5 ;  /* 0x0000541003027816 */ /* 0x010fe40000000005 */
[----:B------:R-:W-:Y:S02]  /*14e1a0*/  LOP3.LUT R3, R11, 0xffff, RZ, 0xc0, !PT ;  /* 0x0000ffff0b037812 */ /* 0x000fe400078ec0ff */
[----:B------:R-:W-:-:S02]  /*14e1b0*/  LOP3.LUT R12, R6, 0xffff, RZ, 0xc0, !PT ;  /* 0x0000ffff060c7812 */ /* 0x000fc400078ec0ff */
[----:B------:R-:W-:Y:S01]  /*14e1c0*/  LOP3.LUT R5, R13, 0xffff, RZ, 0xc0, !PT ;  /* 0x0000ffff0d057812 */ /* 0x000fe200078ec0ff */
[----:B------:R0:W-:Y:S04]  /*14e1d0*/  STL.64 [R1+0x60c8], R14 ;  /* 0x0060c80e01007387 */ /* 0x0001e80000100a00 */
[----:B------:R-:W3:Y:S01]  /*14e1e0*/  LDL.LU R17, [R1+0x16c] ;  /* 0x00016c0001117983 */ /* 0x000ee20000300800 */
[----:B------:R-:W-:Y:S02]  /*14e1f0*/  PRMT R9, R12, 0x3340, R0 ;  /* 0x000033400c097816 */ /* 0x000fe40000000000 */
[----:B------:R-:W-:Y:S01]  /*14e200*/  PRMT R6, R3, 0x3340, R5 ;  /* 0x0000334003067816 */ /* 0x000fe20000000005 */
[----:B------:R-:W-:Y:S04]  /*14e210*/  STL [R1+0x158], R4 ;  /* 0x0001580401007387 */ /* 0x000fe80000100800 */
[----:B------:R-:W3:Y:S04]  /*14e220*/  LDL.LU R10, [R1+0x508] ;  /* 0x00050800010a7983 */ /* 0x000ee80000300800 */
[----:B------:R1:W-:Y:S01]  /*14e230*/  STL [R1+0x150], R2 ;  /* 0x0001500201007387 */ /* 0x0003e20000100800 */
[----:B------:R-:W-:-:S02]  /*14e240*/  PRMT R9, R6, 0x5410, R9 ;  /* 0x0000541006097816 */ /* 0x000fc40000000009 */
[----:B------:R-:W-:Y:S02]  /*14e250*/  SHF.R.U32.HI R3, RZ, 0x8, R3 ;  /* 0x00000008ff037819 */ /* 0x000fe40000011603 */
[----:B------:R-:W-:Y:S01]  /*14e260*/  SHF.R.U32.HI R6, RZ, 0x8, R5 ;  /* 0x00000008ff067819 */ /* 0x000fe20000011605 */
[----:B0-----:R-:W4:Y:S04]  /*14e270*/  LDL.LU R14, [R1+0x500] ;  /* 0x00050000010e7983 */ /* 0x001f280000300800 */
[----:B-1----:R-:W4:Y:S04]  /*14e280*/  LDL.LU R2, [R1+0x58f8] ;  /* 0x0058f80001027983 */ /* 0x002f280000300800 */
[----:B------:R-:W4:Y:S04]  /*14e290*/  LDL.LU R7, [R1+0xd00] ;  /* 0x000d000001077983 */ /* 0x000f280000300800 */
[----:B------:R-:W4:Y:S04]  /*14e2a0*/  LDL.LU R4, [R1+0x5884] ;  /* 0x0058840001047983 */ /* 0x000f280000300800 */
[----:B------:R-:W-:Y:S04]  /*14e2b0*/  STL [R1+0x6024], R12 ;  /* 0x0060240c01007387 */ /* 0x000fe80000100800 */
[----:B------:R0:W-:Y:S01]  /*14e2c0*/  STL [R1+0x180c], R9 ;  /* 0x00180c0901007387 */ /* 0x0001e20000100800 */
[----:B------:R-:W-:-:S02]  /*14e2d0*/  LOP3.LUT R5, R3, 0xffff, RZ, 0xc0, !PT ;  /* 0x0000ffff03057812 */ /* 0x000fc400078ec0ff */
[----:B------:R-:W-:Y:S01]  /*14e2e0*/  LOP3.LUT R6, R6, 0xffff, RZ, 0xc0, !PT ;  /* 0x0000ffff06067812 */ /* 0x000fe200078ec0ff */
[----:B------:R-:W4:Y:S04]  /*14e2f0*/  LDL.LU R3, [R1+0x160] ;  /* 0x0001600001037983 */ /* 0x000f280000300800 */
[----:B------:R-:W4:Y:S01]  /*14e300*/  LDL.LU R11, [R1+0x504] ;  /* 0x00050400010b7983 */ /* 0x000f220000300800 */
[----:B------:R-:W-:Y:S01]  /*14e310*/  PRMT R6, R5, 0x3340, R6 ;  /* 0x0000334005067816 */ /* 0x000fe20000000006 */
[----:B0-----:R-:W-:-:S04]  /*14e320*/  VIADD R9, R8, UR5 ;  /* 0x0000000508097c36 */ /* 0x001fc80008000000 */
[----:B------:R-:W-:Y:S01]  /*14e330*/  STL [R1+0x55c], R6 ;  /* 0x00055c0601007387 */ /* 0x000fe20000100800 */
[----:B------:R-:W-:Y:S01]  /*14e340*/  ULDC UR5, c[0x0][0x248] ;  /* 0x0000920000057ab9 */ /* 0x000fe20000000800 */
[----:B------:R-:W-:Y:S02]  /*14e350*/  SHF.R.S32.HI R5, RZ, 0x1f, R9 ;  /* 0x0000001fff057819 */ /* 0x000fe40000011409 */
[----:B--2---:R-:W-:-:S05]  /*14e360*/  IADD3 R12, P1, R9, R29, RZ ;  /* 0x0000001d090c7210 */ /* 0x004fca0007f3e0ff */
[----:B------:R-:W-:-:S05]  /*14e370*/  IMAD.X R13, R5, 0x1, R28, P1 ;  /* 0x00000001050d7824 */ /* 0x000fca00008e061c */
[----:B------:R0:W-:Y:S04]  /*14e380*/  STL.64 [R1+0xce8], R12 ;  /* 0x000ce80c01007387 */ /* 0x0001e80000100a00 */
[----:B0-----:R-:W2:Y:S04]  /*14e390*/  LDL.LU R12, [R1+0x164] ;  /* 0x00016400010c7983 */ /* 0x001ea80000300800 */
[----:B------:R-:W2:Y:S04]  /*14e3a0*/  LDL.LU R6, [R1+0x4fc] ;  /* 0x0004fc0001067983 */ /* 0x000ea80000300800 */
[----:B------:R-:W2:Y:S04]  /*14e3b0*/  LDL.LU R15, [R1+0x168] ;  /* 0x00016800010f7983 */ /* 0x000ea80000300800 */
[----:B------:R-:W2:Y:S04]  /*14e3c0*/  LDL.LU R8, [R1+0x4f4] ;  /* 0x0004f40001087983 */ /* 0x000ea80000300800 */
[----:B------:R-:W2:Y:S04]  /*14e3d0*/  LDL.LU R13, [R1+0x5900] ;  /* 0x00590000010d7983 */ /* 0x000ea80000300800 */
[----:B------:R0:W-:Y:S04]  /*14e3e0*/  STL.64 [R1+0x60a8], R28 ;  /* 0x0060a81c01007387 */ /* 0x0001e80000100a00 */
[----:B0-----:R-:W2:Y:S01]  /*14e3f0*/  LDL.LU R29, [R1+0x15c] ;  /* 0x00015c00011d7983 */ /* 0x001ea20000300800 */
[----:B---3--:R-:W-:-:S03]  /*14e400*/  PRMT R28, R10, 0x5410, R17 ;  /* 0x000054100a1c7816 */ /* 0x008fc60000000011 */
[----:B------:R-:W3:Y:S04]  /*14e410*/  LDL.LU R10, [R1+0xd04] ;  /* 0x000d0400010a7983 */ /* 0x000ee80000300800 */
[----:B------:R-:W3:Y:S04]  /*14e420*/  LDL.LU R17, [R1+0x5894] ;  /* 0x0058940001117983 */ /* 0x000ee80000300800 */
[----:B------:R2:W-:Y:S01]  /*14e430*/  STL [R1+0x154], R28 ;  /* 0x0001541c01007387 */ /* 0x0005e20000100800 */
[----:B----4-:R-:W-:Y:S02]  /*14e440*/  LOP3.LUT R2, R2, 0xffff, RZ, 0xc0, !PT ;  /* 0x0000ffff02027812 */ /* 0x010fe400078ec0ff */
[----:B------:R-:W-:-:S02]  /*14e450*/  LOP3.LUT R4, R4, 0xffff, RZ, 0xc0, !PT ;  /* 0x0000ffff04047812 */ /* 0x000fc400078ec0ff */
[----:B--2---:R-:W-:Y:S02]  /*14e460*/  PRMT R28, R14, 0x5410, R29 ;  /* 0x000054100e1c7816 */ /* 0x004fe4000000001d */
[----:B------:R-:W-:Y:S02]  /*14e470*/  LOP3.LUT R14, R7, 0xffff, RZ, 0xc0, !PT ;  /* 0x0000ffff070e7812 */ /* 0x000fe400078ec0ff */
[----:B------:R-:W-:Y:S01]  /*14e480*/  PRMT R7, R2, 0x3340, R4 ;  /* 0x0000334002077816 */ /* 0x000fe20000000004 */
[----:B------:R0:W-:Y:S01]  /*14e490*/  STL [R1+0x15c], R28 ;  /* 0x00015c1c01007387 */ /* 0x0001e20000100800 */
[----:B------:R-:W-:Y:S02]  /*14e4a0*/  SHF.R.U32.HI R2, RZ, 0x8, R2 ;  /* 0x00000008ff027819 */ /* 0x000fe40000011602 */
[----:B------:R-:W-:Y:S02]  /*14e4b0*/  SHF.R.U32.HI R4, RZ, 0x8, R4 ;  /* 0x00000008ff047819 */ /* 0x000fe40000011604 */
[----:B0-----:R-:W-:-:S04]  /*14e4c0*/  PRMT R28, R14, 0x3340, R0 ;  /* 0x000033400e1c7816 */ /* 0x001fc80000000000 */
[----:B------:R-:W-:Y:S02]  /*14e4d0*/  PRMT R7, R7, 0x5410, R28 ;  /* 0x0000541007077816 */ /* 0x000fe4000000001c */
[----:B------:R-:W-:Y:S02]  /*14e4e0*/  IADD3 R28, P1, R9, R27, RZ ;  /* 0x0000001b091c7210 */ /* 0x000fe40007f3e0ff */
[----:B------:R-:W-:Y:S02]  /*14e4f0*/  LOP3.LUT R2, R2, 0xffff, RZ, 0xc0, !PT ;  /* 0x0000ffff02027812 */ /* 0x000fe400078ec0ff */
[----:B------:R-:W-:Y:S01]  /*14e500*/  LOP3.LUT R4, R4, 0xffff, RZ, 0xc0, !PT ;  /* 0x0000ffff04047812 */ /* 0x000fe200078ec0ff */
[----:B------:R-:W-:-:S03]  /*14e510*/  IMAD.X R29, R5, 0x1, R26, P1 ;  /* 0x00000001051d7824 */ /* 0x000fc600008e061a */
[----:B------:R-:W-:Y:S01]  /*14e520*/  PRMT R4, R2, 0x3340, R4 ;  /* 0x0000334002047816 */ /* 0x000fe20000000004 */
[----:B------:R0:W-:Y:S04]  /*14e530*/  STL [R1+0x95c], R7 ;  /* 0x00095c0701007387 */ /* 0x0001e80000100800 */
[----:B------:R1:W-:Y:S01]  /*14e540*/  STL.64 [R1+0x60b8], R26 ;  /* 0x0060b81a01007387 */ /* 0x0003e20000100a00 */
[----:B------:R-:W-:-:S03]  /*14e550*/  PRMT R2, R11, 0x5410, R3 ;  /* 0x000054100b027816 */ /* 0x000fc60000000003 */
[----:B------:R-:W-:Y:S04]  /*14e560*/  STL.64 [R1+0xd18], R28 ;  /* 0x000d181c01007387 */ /* 0x000fe80000100a00 */
[----:B0-----:R-:W2:Y:S04]  /*14e570*/  LDL.LU R7, [R1+0x188] ;  /* 0x0001880001077983 */ /* 0x001ea80000300800 */
[----:B------:R0:W-:Y:S01]  /*14e580*/  STL [R1+0x50c], R4 ;  /* 0x00050c0401007387 */ /* 0x0001e20000100800 */
[----:B-1----:R-:W-:-:S03]  /*14e590*/  IADD3 R26, P1, R9, R25, RZ ;  /* 0x00000019091a7210 */ /* 0x002fc60007f3e0ff */
[----:B0-----:R-:W2:Y:S04]  /*14e5a0*/  LDL.LU R4, [R1+0x4f8] ;  /* 0x0004f80001047983 */ /* 0x001ea80000300800 */
[----:B------:R0:W-:Y:S01]  /*14e5b0*/  STL [R1+0x160], R2 ;  /* 0x0001600201007387 */ /* 0x0001e20000100800 */
[----:B------:R-:W-:-:S03]  /*14e5c0*/  IMAD.X R27, R5, 0x1, R24, P1 ;  /* 0x00000001051b7824 */ /* 0x000fc600008e0618 */
[----:B0-----:R-:W4:Y:S04]  /*14e5d0*/  LDL.LU R2, [R1+0x170] ;  /* 0x0001700001027983 */ /* 0x001f280000300800 */
[----:B------:R-:W4:Y:S04]  /*14e5e0*/  LDL.LU R3, [R1+0x4f0] ;  /* 0x0004f00001037983 */ /* 0x000f280000300800 */
[----:B------:R-:W4:Y:S04]  /*14e5f0*/  LDL.LU R11, [R1+0x58d0] ;  /* 0x0058d000010b7983 */ /* 0x000f280000300800 */
[----:B------:R0:W-:Y:S02]  /*14e600*/  STL.64 [R1+0x6098], R24 ;  /* 0x0060981801007387 */ /* 0x0001e40000100a00 */
[----:B0-----:R-:W-:-:S02]  /*14e610*/  PRMT R24, R6, 0x5410, R12 ;  /* 0x0000541006187816 */ /* 0x001fc4000000000c */
[----:B------:R-:W-:Y:S01]  /*14e620*/  PRMT R12, R8, 0x5410, R15 ;  /* 0x00005410080c7816 */ /* 0x000fe2000000000f */
[----:B------:R-:W4:Y:S04]  /*14e630*/  LDL.LU R6, [R1+0xc80] ;  /* 0x000c800001067983 */ /* 0x000f280000300800 */
[----:B------:R-:W-:Y:S04]  /*14e640*/  STL.64 [R1+0xd28], R26 ;  /* 0x000d281a01007387 */ /* 0x000fe80000100a00 */
[----:B------:R-:W-:Y:S01]  /*14e650*/  STL [R1+0x164], R24 ;  /* 0x0001641801007387 */ /* 0x000fe20000100800 */
[----:B------:R-:W-:-:S03]  /*14e660*/  LOP3.LUT R8, R13, 0xffff, RZ, 0xc0, !PT ;  /* 0x0000ffff0d087812 */ /* 0x000fc600078ec0ff */
[----:B------:R-:W4:Y:S04]  /*14e670*/  LDL.LU R13, [R1+0x57cc] ;  /* 0x0057cc00010d7983 */ /* 0x000f280000300800 */
[----:B------:R0:W-:Y:S01]  /*14e680*/  STL [R1+0x16c], R12 ;  /* 0x00016c0c01007387 */ /* 0x0001e20000100800 */
[----:B---3--:R-:W-:Y:S02]  /*14e690*/  LOP3.LUT R10, R10, 0xffff, RZ, 0xc0, !PT ;  /* 0x0000ffff0a0a7812 */ /* 0x008fe400078ec0ff */
[----:B------:R-:W-:Y:S02]  /*14e6a0*/  SHF.R.U32.HI R14, RZ, 0x8, R14 ;  /* 0x00000008ff0e7819 */ /* 0x000fe4000001160e */
[----:B0-----:R-:W-:Y:S02]  /*14e6b0*/  LOP3.LUT R12, R17, 0xffff, RZ, 0xc0, !PT ;  /* 0x0000ffff110c7812 */ /* 0x001fe400078ec0ff */
[----:B------:R-:W-:-:S02]  /*14e6c0*/  PRMT R17, R10, 0x3340, R0 ;  /* 0x000033400a117816 */ /* 0x000fc40000000000 */
[----:B------:R-:W-:Y:S02]  /*14e6d0*/  IADD3 R24, P1, R9, R23, RZ ;  /* 0x0000001709187210 */ /* 0x000fe40007f3e0ff */
[----:B------:R-:W-:Y:S02]  /*14e6e0*/  PRMT R15, R8, 0x3340, R12 ;  /* 0x00003340080f7816 */ /* 0x000fe4000000000c */
[----:B------:R-:W-:Y:S02]  /*14e6f0*/  LOP3.LUT R14, R14, 0xffff, RZ, 0xc0, !PT ;  /* 0x0000ffff0e0e7812 */ /* 0x000fe400078ec0ff */
[----:B------:R-:W-:Y:S01]  /*14e700*/  PRMT R15, R15, 0x5410, R17 ;  /* 0x000054100f0f7816 */ /* 0x000fe20000000011 */
[----:B------:R-:W-:Y:S01]  /*14e710*/  IMAD.X R25, R5, 0x1, R22, P1 ;  /* 0x0000000105197824 */ /* 0x000fe200008e0616 */
[----:B------:R-:W-:Y:S02]  /*14e720*/  PRMT R14, R14, 0x3340, R0 ;  /* 0x000033400e0e7816 */ /* 0x000fe40000000000 */
[----:B------:R-:W-:-:S02]  /*14e730*/  SHF.R.U32.HI R8, RZ, 0x8, R8 ;  /* 0x00000008ff087819 */ /* 0x000fc40000011608 */
[----:B------:R-:W-:Y:S01]  /*14e740*/  SHF.R.U32.HI R12, RZ, 0x8, R12 ;  /* 0x00000008ff0c7819 */ /* 0x000fe2000001160c */
[----:B------:R-:W-:Y:S04]  /*14e750*/  STL [R1+0x93c], R15 ;  /* 0x00093c0f01007387 */ /* 0x000fe80000100800 */
[----:B------:R-:W-:Y:S04]  /*14e760*/  STL.64 [R1+0x6090], R22 ;  /* 0x0060901601007387 */ /* 0x000fe80000100a00 */
[----:B------:R-:W-:Y:S04]  /*14e770*/  STL.64 [R1+0xd40], R24 ;  /* 0x000d401801007387 */ /* 0x000fe80000100a00 */
[----:B------:R-:W3:Y:S04]  /*14e780*/  LDL.LU R27, [R1+0x174] ;  /* 0x00017400011b7983 */ /* 0x000ee80000300800 */
[----:B------:R0:W-:Y:S01]  /*14e790*/  STL [R1+0x314], R14 ;  /* 0x0003140e01007387 */ /* 0x0001e20000100800 */
[----:B------:R-:W-:-:S02]  /*14e7a0*/  LOP3.LUT R8, R8, 0xffff, RZ, 0xc0, !PT ;  /* 0x0000ffff08087812 */ /* 0x000fc400078ec0ff */
[----:B------:R-:W-:Y:S01]  /*14e7b0*/  LOP3.LUT R12, R12, 0xffff, RZ, 0xc0, !PT ;  /* 0x0000ffff0c0c7812 */ /* 0x000fe200078ec0ff */
[----:B------:R-:W3:Y:S03]  /*14e7c0*/  LDL.LU R29, [R1+0x4ec] ;  /* 0x0004ec00011d7983 */ /* 0x000ee60000300800 */
[----:B------:R-:W-:Y:S02]  /*14e7d0*/  PRMT R8, R8, 0x3340, R12 ;  /* 0x0000334008087816 */ /* 0x000fe4000000000c */
[----:B0-----:R-:W-:-:S03]  /*14e7e0*/  IADD3 R14, P1, R9, R21, RZ ;  /* 0x00000015090e7210 */ /* 0x001fc60007f3e0ff */
[----:B------:R0:W-:Y:S02]  /*14e7f0*/  STL [R1+0x508], R8 ;  /* 0x0005080801007387 */ /* 0x0001e40000100800 */
[----:B------:R-:W-:-:S05]  /*14e800*/  IMAD.X R15, R5, 0x1, R20, P1 ;  /* 0x00000001050f7824 */ /* 0x000fca00008e0614 */
[----:B------:R-:W-:Y:S01]  /*14e810*/  STL.64 [R1+0xd38], R14 ;  /* 0x000d380e01007387 */ /* 0x000fe20000100a00 */
[----:B--2---:R-:W-:-:S05]  /*14e820*/  PRMT R4, R4, 0x5410, R7 ;  /* 0x0000541004047816 */ /* 0x004fca0000000007 */
[----:B------:R1:W-:Y:S01]  /*14e830*/  STL [R1+0x168], R4 ;  /* 0x0001680401007387 */ /* 0x0003e20000100800 */
[----:B----4-:R-:W-:Y:S02]  /*14e840*/  PRMT R2, R3, 0x5410, R2 ;  /* 0x0000541003027816 */ /* 0x010fe40000000002 */
[----:B------:R-:W-:Y:S02]  /*14e850*/  LOP3.LUT R26, R11, 0xffff, RZ, 0xc0, !PT ;  /* 0x0000ffff0b1a7812 */ /* 0x000fe400078ec0ff */
[----:B------:R-:W2:Y:S04]  /*14e860*/  LDL.LU R11, [R1+0x178] ;  /* 0x00017800010b7983 */ /* 0x000ea80000300800 */
[----:B------:R4:W-:Y:S04]  /*14e870*/  STL [R1+0x170], R2 ;  /* 0x0001700201007387 */ /* 0x0009e80000100800 */
[----:B------:R-:W2:Y:S04]  /*14e880*/  LDL.LU R22, [R1+0x4e0] ;  /* 0x0004e00001167983 */ /* 0x000ea80000300800 */
[----:B------:R-:W2:Y:S04]  /*14e890*/  LDL.LU R23, [R1+0x17c] ;  /* 0x00017c0001177983 */ /* 0x000ea80000300800 */
[----:B------:R-:W2:Y:S04]  /*14e8a0*/  LDL.LU R24, [R1+0x4e4] ;  /* 0x0004e40001187983 */ /* 0x000ea80000300800 */
[----:B------:R-:W2:Y:S04]  /*14e8b0*/  LDL.LU R25, [R1+0x98] ;  /* 0x0000980001197983 */ /* 0x000ea80000300800 */
[----:B0-----:R-:W2:Y:S04]  /*14e8c0*/  LDL.LU R8, [R1+0x4d8] ;  /* 0x0004d80001087983 */ /* 0x001ea80000300800 */
[----:B------:R-:W2:Y:S04]  /*14e8d0*/  LDL.LU R12, [R1+0x184] ;  /* 0x00018400010c7983 */ /* 0x000ea80000300800 */
[----:B------:R-:W2:Y:S04]  /*14e8e0*/  LDL.LU R7, [R1+0x4dc] ;  /* 0x0004dc0001077983 */ /* 0x000ea80000300800 */
[----:B-1----:R-:W2:Y:S04]  /*14e8f0*/  LDL.LU R4, [R1+0x18c] ;  /* 0x00018c0001047983 */ /* 0x002ea80000300800 */
[----:B----4-:R-:W4:Y:S04]  /*14e900*/  LDL.LU R2, [R1+0x4c8] ;  /* 0x0004c80001027983 */ /* 0x010f280000300800 */
[----:B------:R-:W4:Y:S01]  /*14e910*/  LDL.LU R3, [R1+0x58e0] ;  /* 0x0058e00001037983 */ /* 0x000f220000300800 */
[----:B------:R-:W-:-:S03]  /*14e920*/  LOP3.LUT R28, R6, 0xffff, RZ, 0xc0, !PT ;  /* 0x0000ffff061c7812 */ /* 0x000fc600078ec0ff */
[----:B------:R-:W4:Y:S01]  /*14e930*/  LDL.LU R6, [R1+0xc84] ;  /* 0x000c840001067983 */ /* 0x000f220000300800 */
[----:B------:R-:W-:Y:S02]  /*14e940*/  LOP3.LUT R17, R13, 0xffff, RZ, 0xc0, !PT ;  /* 0x0000ffff0d117812 */ /* 0x000fe400078ec0ff */
[----:B------:R-:W-:Y:S01]  /*14e950*/  PRMT R15, R28, 0x3340, R0 ;  /* 0x000033401c0f7816 */ /* 0x000fe20000000000 */
[----:B------:R-:W4:Y:S01]  /*14e960*/  LDL.LU R13, [R1+0x57e4] ;  /* 0x0057e400010d7983 */ /* 0x000f220000300800 */
[--C-:B------:R-:W-:Y:S02]  /*14e970*/  PRMT R14, R26, 0x3340, R17.reuse ;  /* 0x000033401a0e7816 */ /* 0x100fe40000000011 */
[----:B------:R-:W-:Y:S02]  /*14e980*/  SHF.R.U32.HI R17, RZ, 0x8, R17 ;  /* 0x00000008ff117819 */ /* 0x000fe40000011611 */
[----:B------:R-:W-:Y:S02]  /*14e990*/  PRMT R15, R14, 0x5410, R15 ;  /* 0x000054100e0f7816 */ /* 0x000fe4000000000f */
[----:B------:R-:W-:-:S02]  /*14e9a0*/  IADD3 R14, P1, R9, R19, RZ ;  /* 0x00000013090e7210 */ /* 0x000fc40007f3e0ff */
[----:B------:R-:W-:Y:S02]  /*14e9b0*/  SHF.R.U32.HI R26, RZ, 0x8, R26 ;  /* 0x00000008ff1a7819 */ /* 0x000fe4000001161a */
[----:B------:R-:W-:Y:S01]  /*14e9c0*/  LOP3.LUT R17, R17, 0xffff, RZ, 0xc0, !PT ;  /* 0x0000ffff11117812 */ /* 0x000fe200078ec0ff */
[----:B------:R0:W-:Y:S01]  /*14e9d0*/  STL [R1+0x91c], R15 ;  /* 0x00091c0f01007387 */ /* 0x0001e20000100800 */
[----:B------:R-:W-:Y:S01]  /*14e9e0*/  LOP3.LUT R26, R26, 0xffff, RZ, 0xc0, !PT ;  /* 0x0000ffff1a1a7812 */ /* 0x000fe200078ec0ff */
[----:B0-----:R-:W-:-:S03]  /*14e9f0*/  IMAD.X R15, R5, 0x1, R18, P1 ;  /* 0x00000001050f7824 */ /* 0x001fc600008e0612 */
[----:B------:R-:W-:Y:S02]  /*14ea00*/  PRMT R26, R26, 0x3340, R17 ;  /* 0x000033401a1a7816 */ /* 0x000fe40000000011 */
[----:B------:R0:W-:Y:S04]  /*14ea10*/  STL.64 [R1+0xd68], R14 ;  /* 0x000d680e01007387 */ /* 0x0001e80000100a00 */
[----:B0-----:R-:W2:Y:S04]  /*14ea20*/  LDL.LU.64 R14, [R1+0x60c8] ;  /* 0x0060c800010e7983 */ /* 0x001ea80000300a00 */
[----:B------:R-:W4:Y:S04]  /*14ea30*/  LDL.LU R17, [R1+0x60c0] ;  /* 0x0060c00001117983 */ /* 0x000f280000300800 */
[----:B------:R-:W-:Y:S01]  /*14ea40*/  STL [R1+0x500], R26 ;  /* 0x0005001a01007387 */ /* 0x000fe20000100800 */
[----:B------:R-:W-:-:S02]  /*14ea50*/  SHF.R.U32.HI R28, RZ, 0x8, R28 ;  /* 0x00000008ff1c7819 */ /* 0x000fc4000001161c */
[----:B---3--:R-:W-:Y:S02]  /*14ea60*/  PRMT R29, R29, 0x5410, R27 ;  /* 0x000054101d1d7816 */ /* 0x008fe4000000001b */
[----:B------:R-:W-:-:S03]  /*14ea70*/  LOP3.LUT R28, R28, 0xffff, RZ, 0xc0, !PT ;  /* 0x0000ffff1c1c7812 */ /* 0x000fc600078ec0ff */
[----:B------:R0:W-:Y:S02]  /*14ea80*/  STL [R1+0x174], R29 ;  /* 0x0001741d01007387 */ /* 0x0001e40000100800 */
[----:B0-----:R-:W-:Y:S02]  /*14ea90*/  PRMT R29, R28, 0x3340, R0 ;  /* 0x000033401c1d7816 */ /* 0x001fe40000000000 */
[----:B----4-:R-:W-:-:S05]  /*14eaa0*/  IADD3 R26, P1, R9, R17, RZ ;  /* 0x00000011091a7210 */ /* 0x010fca0007f3e0ff */
[----:B--2---:R-:W-:Y:S01]  /*14eab0*/  IMAD.X R27, R5, 0x1, R15, P1 ;  /* 0x00000001051b7824 */ /* 0x004fe200008e060f */
[----:B------:R-:W-:-:S04]  /*14eac0*/  IADD3 R28, P1, R9, R16, RZ ;  /* 0x00000010091c7210 */ /* 0x000fc80007f3e0ff */
[----:B------:R0:W-:Y:S04]  /*14ead0*/  STL.64 [R1+0xd80], R26 ;  /* 0x000d801a01007387 */ /* 0x0001e80000100a00 */
[----:B0-----:R-:W2:Y:S04]  /*14eae0*/  LDL.LU.64 R26, [R1+0x60b8] ;  /* 0x0060b800011a7983 */ /* 0x001ea80000300a00 */
[----:B------:R0:W-:Y:S02]  /*14eaf0*/  STL [R1+0x310], R29 ;  /* 0x0003101d01007387 */ /* 0x0001e40000100800 */
[----:B0-----:R-:W-:-:S02]  /*14eb00*/  IMAD.X R29, R5, 0x1, R14, P1 ;  /* 0x00000001051d7824 */ /* 0x001fc400008e060e */
[----:B------:R-:W3:Y:S04]  /*14eb10*/  LDL.LU R5, [R1+0x60b0] ;  /* 0x0060b00001057983 */ /* 0x000ee80000300800 */
[----:B------:R0:W-:Y:S04]  /*14eb20*/  STL.64 [R1+0xda0], R28 ;  /* 0x000da01c01007387 */ /* 0x0001e80000100a00 */
[----:B0-----:R-:W4:Y:S01]  /*14eb30*/  LDL.LU.64 R28, [R1+0x60a8] ;  /* 0x0060a800011c7983 */ /* 0x001f220000300a00 */
[----:B------:R-:W-:-:S03]  /*14eb40*/  PRMT R22, R22, 0x5410, R11 ;  /* 0x0000541016167816 */ /* 0x000fc6000000000b */
[----:B------:R-:W3:Y:S01]  /*14eb50*/  LDL.LU R11, [R1+0x60a0] ;  /* 0x0060a000010b7983 */ /* 0x000ee20000300800 */
[----:B------:R-:W-:Y:S01]  /*14eb60*/  VIADD R9, R9, UR5 ;  /* 0x0000000509097c36 */ /* 0x000fe20008000000 */
[----:B------:R-:W-:Y:S02]  /*14eb70*/  PRMT R7, R7, 0x5410, R12 ;  /* 0x0000541007077816 */ /* 0x000fe4000000000c */
[----:B------:R-:W-:Y:S01]  /*14eb80*/  PRMT R4, R2, 0x5410, R4 ;  /* 0x0000541002047816 */ /* 0x000fe20000000004 */
[----:B------:R0:W-:Y:S01]  /*14eb90*/  STL [R1+0x178], R22 ;  /* 0x0001781601007387 */ /* 0x0001e20000100800 */
[----:B------:R-:W-:Y:S01]  /*14eba0*/  LOP3.LUT R3, R3, 0xffff, RZ, 0xc0, !PT ;  /* 0x0000ffff03037812 */ /* 0x000fe200078ec0ff */
[----:B------:R-:W-:Y:S01]  /*14ebb0*/  ULDC UR5, c[0x0][0x248] ;  /* 0x0000920000057ab9 */ /* 0x000fe20000000800 */
[----:B0-----:R-:W-:Y:S02]  /*14ebc0*/  PRMT R22, R24, 0x5410, R23 ;  /* 0x0000541018167816 */ /* 0x001fe40000000017 */
[----:B------:R-:W-:-:S02]  /*14ebd0*/  PRMT R24, R8, 0x5410, R25 ;  /* 0x0000541008187816 */ /* 0x000fc40000000019 */
[----:B------:R-:W-:Y:S01]  /*14ebe0*/  SHF.R.S32.HI R8, RZ, 0x1f, R9 ;  /* 0x0000001fff087819 */ /* 0x000fe20000011409 */
[----:B------:R4:W-:Y:S04]  /*14ebf0*/  STL [R1+0x17c], R22 ;  /* 0x00017c1601007387 */ /* 0x0009e80000100800 */
[----:B------:R-:W-:Y:S01]  /*14ec00*/  STL [R1+0x188], R24 ;  /* 0x0001881801007387 */ /* 0x000fe20000100800 */
[----:B------:R-:W-:-:S04]  /*14ec10*/  LOP3.LUT R2, R6, 0xffff, RZ, 0xc0, !PT ;  /* 0x0000ffff06027812 */ /* 0x000fc800078ec0ff */
[----:B------:R-:W-:Y:S02]  /*14ec20*/  PRMT R12, R2, 0x3340, R0 ;  /* 0x00003340020c7816 */ /* 0x000fe40000000000 */
[----:B----4-:R-:W-:-:S05]  /*14ec30*/  IADD3 R22, P1, R9, R29, RZ ;  /* 0x0000001d09167210 */ /* 0x010fca0007f3e0ff */
[----:B------:R-:W-:-:S05]  /*14ec40*/  IMAD.X R23, R8, 0x1, R28, P1 ;  /* 0x0000000108177824 */ /* 0x000fca00008e061c */
[----:B------:R-:W-:Y:S04]  /*14ec50*/  STL.64 [R1+0xd60], R22 ;  /* 0x000d601601007387 */ /* 0x000fe80000100a00 */
[----:B------:R-:W-:Y:S04]  /*14ec60*/  STL [R1+0x184], R7 ;  /* 0x0001840701007387 */ /* 0x000fe80000100800 */
[----:B------:R0:W-:Y:S04]  /*14ec70*/  STL [R1+0x19c], R4 ;  /* 0x00019c0401007387 */ /* 0x0001e80000100800 */
[----:B------:R-:W4:Y:S01]  /*14ec80*/  LDL.LU R6, [R1+0x4bc] ;  /* 0x0004bc0001067983 */ /* 0x000f220000300800 */
[----:B0-----:R-:W-:-:S03]  /*14ec90*/  LOP3.LUT R4, R13, 0xffff, RZ, 0xc0, !PT ;  /* 0x0000ffff0d047812 */ /* 0x001fc600078ec0ff */
[----:B------:R-:W3:Y:S04]  /*14eca0*/  LDL.LU R22, [R1+0xae0] ;  /* 0x000ae00001167983 */ /* 0x000ee80000300800 */
[----:B------:R-:W4:Y:S04]  /*14ecb0*/  LDL.LU R13, [R1+0x838] ;  /* 0x00083800010d7983 */ /* 0x000f280000300800 */
[----:B------:R-:W3:Y:S01]  /*14ecc0*/  LDL.LU R23, [R1+0x918] ;  /* 0x0009180001177983 */ /* 0x000ee20000300800 */
[----:B------:R-:W-:-:S03]  /*14ecd0*/  PRMT R7, R3, 0x3340, R4 ;  /* 0x0000334003077816 */ /* 0x000fc60000000004 */
[----:B------:R0:W-:Y:S02]  /*14ece0*/  STL [R1+0x6028], R2 ;  /* 0x0060280201007387 */ /* 0x0001e40000100800 */
[----:B0-----:R-:W-:Y:S01]  /*14ecf0*/  PRMT R2, R7, 0x5410, R12 ;  /* 0x0000541007027816 */ /* 0x001fe2000000000c */
[----:B------:R-:W-:Y:S01]  /*14ed00*/  VIADD R7, R9, UR5 ;  /* 0x0000000509077c36 */ /* 0x000fe20008000000 */
[----:B------:R-:W-:Y:S01]  /*14ed10*/  SHF.R.U32.HI R3, RZ, 0x8, R3 ;  /* 0x00000008ff037819 */ /* 0x000fe20000011603 */
[----:B------:R-:W-:Y:S02]  /*14ed20*/  ULDC UR5, c[0x0][0x228] ;  /* 0x00008a0000057ab9 */ /* 0x000fe40000000800 */
[----:B------:R0:W-:Y:S01]  /*14ed30*/  STL [R1+0x8fc], R2 ;  /* 0x0008fc0201007387 */ /* 0x0001e20000100800 */
[----:B------:R-:W-:Y:S02]  /*14ed40*/  IADD3 R24, P1, R7, R29, RZ ;  /* 0x0000001d07187210 */ /* 0x000fe40007f3e0ff */
[----:B0-----:R-:W-:-:S02]  /*14ed50*/  SHF.R.S32.HI R2, RZ, 0x1f, R7 ;  /* 0x0000001fff027819 */ /* 0x001fc40000011407 */
[----:B------:R-:W-:-:S03]  /*14ed60*/  SHF.R.U32.HI R29, RZ, 0x8, R4 ;  /* 0x00000008ff1d7819 */ /* 0x000fc60000011604 */
[----:B------:R-:W-:Y:S01]  /*14ed70*/  IMAD.X R25, R2, 0x1, R28, P1 ;  /* 0x0000000102197824 */ /* 0x000fe200008e061c */
[----:B------:R-:W-:Y:S02]  /*14ed80*/  SHF.R.U32.HI R28, RZ, 0x8, R10 ;  /* 0x00000008ff1c7819 */ /* 0x000fe4000001160a */
[----:B------:R-:W-:Y:S02]  /*14ed90*/  LOP3.LUT R3, R3, 0xffff, RZ, 0xc0, !PT ;  /* 0x0000ffff03037812 */ /* 0x000fe400078ec0ff */
[----:B------:R-:W-:Y:S02]  /*14eda0*/  LOP3.LUT R28, R28, 0xffff, RZ, 0xc0, !PT ;  /* 0x0000ffff1c1c7812 */ /* 0x000fe400078ec0ff */
[----:B------:R-:W-:Y:S01]  /*14edb0*/  LOP3.LUT R29, R29, 0xffff, RZ, 0xc0, !PT ;  /* 0x0000ffff1d1d7812 */ /* 0x000fe200078ec0ff */
[----:B------:R2:W-:Y:S01]  /*14edc0*/  STL.64 [R1+0xdb0], R24 ;  /* 0x000db01801007387 */ /* 0x0005e20000100a00 */
[----:B------:R-:W-:Y:S02]  /*14edd0*/  PRMT R4, R28, 0x3340, R0 ;  /* 0x000033401c047816 */ /* 0x000fe40000000000 */
[----:B------:R-:W-:Y:S01]  /*14ede0*/  PRMT R3, R3, 0x3340, R29 ;  /* 0x0000334003037816 */ /* 0x000fe2000000001d */
[----:B------:R-:W3:Y:S04]  /*14edf0*/  LDL.LU R28, [R1+0x4d4] ;  /* 0x0004d400011c7983 */ /* 0x000ee80000300800 */
[----:B------:R0:W-:Y:S04]  /*14ee00*/  STL [R1+0x30c], R4 ;  /* 0x00030c0401007387 */ /* 0x0001e80000100800 */
[----:B------:R-:W3:Y:S04]  /*14ee10*/  LDL.LU R29, [R1+0x190] ;  /* 0x00019000011d7983 */ /* 0x000ee80000300800 */
[----:B------:R-:W3:Y:S01]  /*14ee20*/  LDL.LU R12, [R1+0x468] ;  /* 0x00046800010c7983 */ /* 0x000ee20000300800 */
[----:B--2---:R-:W-:-:S03]  /*14ee30*/  IADD3 R24, P1, R9, R27, RZ ;  /* 0x0000001b09187210 */ /* 0x004fc60007f3e0ff */
[----:B------:R1:W-:Y:S04]  /*14ee40*/  STL [R1+0x538], R3 ;  /* 0x0005380301007387 */ /* 0x0003e80000100800 */
[----:B------:R-:W2:Y:S01]  /*14ee50*/  LDL.LU R10, [R1+0xae4] ;  /* 0x000ae400010a7983 */ /* 0x000ea20000300800 */
[----:B------:R-:W-:-:S03]  /*14ee60*/  IMAD.X R25, R8, 0x1, R26, P1 ;  /* 0x0000000108197824 */ /* 0x000fc600008e061a */
[----:B0-----:R-:W2:Y:S04]  /*14ee70*/  LDL.LU R4, [R1+0x850] ;  /* 0x0008500001047983 */ /* 0x001ea80000300800 */
[----:B-1----:R-:W2:Y:S04]  /*14ee80*/  LDL.LU R3, [R1+0x934] ;  /* 0x0009340001037983 */ /* 0x002ea80000300800 */
[----:B------:R0:W-:Y:S02]  /*14ee90*/  STL.64 [R1+0xd58], R24 ;  /* 0x000d581801007387 */ /* 0x0001e40000100a00 */
[----:B0-----:R-:W-:-:S02]  /*14eea0*/  IADD3 R24, P1, R7, R27, RZ ;  /* 0x0000001b07187210 */ /* 0x001fc40007f3e0ff */
[----:B------:R-:W3:Y:S03]  /*14eeb0*/  LDL.LU R27, [R1+0x194] ;  /* 0x00019400011b7983 */ /* 0x000ee60000300800 */
[----:B------:R-:W-:-:S05]  /*14eec0*/  IMAD.X R25, R2, 0x1, R26, P1 ;  /* 0x0000000102197824 */ /* 0x000fca00008e061a */
[----:B------:R0:W-:Y:S04]  /*14eed0*/  STL.64 [R1+0xd98], R24 ;  /* 0x000d981801007387 */ /* 0x0001e80000100a00 */
[----:B0-----:R-:W2:Y:S01]  /*14eee0*/  LDL.LU.64 R24, [R1+0x6098] ;  /* 0x0060980001187983 */ /* 0x001ea20000300a00 */
[----:B----4-:R-:W-:-:S04]  /*14eef0*/  LOP3.LUT R13, R13, 0xffff, RZ, 0xc0, !PT ;  /* 0x0000ffff0d0d7812 */ /* 0x010fc800078ec0ff */
[----:B------:R-:W-:Y:S02]  /*14ef00*/  PRMT R26, R13, 0x3340, R26 ;  /* 0x000033400d1a7816 */ /* 0x000fe4000000001a */
[----:B---3--:R-:W-:Y:S02]  /*14ef10*/  PRMT R6, R6, 0x5410, R27 ;  /* 0x0000541006067816 */ /* 0x008fe4000000001b */
[----:B------:R-:W-:Y:S02]  /*14ef20*/  PRMT R27, R28, 0x5410, R29 ;  /* 0x000054101c1b7816 */ /* 0x000fe4000000001d */
[----:B------:R-:W-:Y:S02]  /*14ef30*/  LOP3.LUT R29, R22, 0xffff, RZ, 0xc0, !PT ;  /* 0x0000ffff161d7812 */ /* 0x000fe400078ec0ff */
[----:B------:R-:W-:Y:S01]  /*14ef40*/  LOP3.LUT R28, R23, 0xffff, RZ, 0xc0, !PT ;  /* 0x0000ffff171c7812 */ /* 0x000fe200078ec0ff */
[----:B------:R0:W-:Y:S04]  /*14ef50*/  STL [R1+0x6070], R6 ;  /* 0x0060700601007387 */ /* 0x0001e80000100800 */
[----:B0-----:R-:W3:Y:S04]  /*14ef60*/  LDL.LU R6, [R1+0x208] ;  /* 0x0002080001067983 */ /* 0x001ee80000300800 */
[----:B------:R0:W-:Y:S02]  /*14ef70*/  STL [R1+0x198], R27 ;  /* 0x0001981b01007387 */ /* 0x0001e40000100800 */
[----:B0-----:R-:W-:-:S04]  /*14ef80*/  PRMT R27, R29, 0x3340, R28 ;  /* 0x000033401d1b7816 */ /* 0x001fc8000000001c */
[----:B------:R-:W-:Y:S02]  /*14ef90*/  PRMT R22, R27, 0x5410, R26 ;  /* 0x000054101b167816 */ /* 0x000fe4000000001a */
[----:B------:R-:W4:Y:S04]  /*14efa0*/  LDL.LU R27, [R1+0x1a0] ;  /* 0x0001a000011b7983 */ /* 0x000f280000300800 */
[----:B------:R-:W4:Y:S04]  /*14efb0*/  LDL.LU R26, [R1+0x458] ;  /* 0x00045800011a7983 */ /* 0x000f280000300800 */
[----:B------:R2:W-:Y:S02]  /*14efc0*/  STL [R1+0x8dc], R22 ;  /* 0x0008dc1601007387 */ /* 0x0005e40000100800 */
[----:B--2---:R-:W-:-:S05]  /*14efd0*/  IADD3 R22, P1, R9, R25, RZ ;  /* 0x0000001909167210 */ /* 0x004fca0007f3e0ff */
[----:B------:R-:W-:-:S05]  /*14efe0*/  IMAD.X R23, R8, 0x1, R24, P1 ;  /* 0x0000000108177824 */ /* 0x000fca00008e0618 */
[----:B------:R0:W-:Y:S02]  /*14eff0*/  STL.64 [R1+0xd50], R22 ;  /* 0x000d501601007387 */ /* 0x0001e40000100a00 */
[----:B0-----:R-:W-:-:S05]  /*14f000*/  IADD3 R22, P1, R7, R25, RZ ;  /* 0x0000001907167210 */ /* 0x001fca0007f3e0ff */
[----:B------:R-:W-:Y:S01]  /*14f010*/  IMAD.X R23, R2, 0x1, R24, P1 ;  /* 0x0000000102177824 */ /* 0x000fe200008e0618 */
[----:B------:R-:W-:-:S04]  /*14f020*/  SHF.R.U32.HI R25, RZ, 0x8, R29 ;  /* 0x00000008ff197819 */ /* 0x000fc8000001161d */
[----:B------:R0:W-:Y:S01]  /*14f030*/  STL.64 [R1+0xd48], R22 ;  /* 0x000d481601007387 */ /* 0x0001e20000100a00 */
[----:B------:R-:W-:-:S03]  /*14f040*/  SHF.R.U32.HI R24, RZ, 0x8, R28 ;  /* 0x00000008ff187819 */ /* 0x000fc6000001161c */
[----:B0-----:R-:W2:Y:S04]  /*14f050*/  LDL.LU.64 R22, [R1+0x6090] ;  /* 0x0060900001167983 */ /* 0x001ea80000300a00 */
[----:B------:R-:W4:Y:S04]  /*14f060*/  LDL.LU R29, [R1+0x4b0] ;  /* 0x0004b000011d7983 */ /* 0x000f280000300800 */
[----:B------:R-:W4:Y:S01]  /*14f070*/  LDL.LU R28, [R1+0x20c] ;  /* 0x00020c00011c7983 */ /* 0x000f220000300800 */
[----:B------:R-:W-:Y:S02]  /*14f080*/  LOP3.LUT R25, R25, 0xffff, RZ, 0xc0, !PT ;  /* 0x0000ffff19197812 */ /* 0x000fe400078ec0ff */
[----:B------:R-:W-:-:S04]  /*14f090*/  LOP3.LUT R24, R24, 0xffff, RZ, 0xc0, !PT ;  /* 0x0000ffff18187812 */ /* 0x000fc800078ec0ff */
[----:B------:R-:W-:-:S05]  /*14f0a0*/  PRMT R25, R25, 0x3340, R24 ;  /* 0x0000334019197816 */ /* 0x000fca0000000018 */
[----:B------:R0:W-:Y:S01]  /*14f0b0*/  STL [R1+0x4ec], R25 ;  /* 0x0004ec1901007387 */ /* 0x0001e20000100800 */
[----:B---3--:R-:W-:Y:S02]  /*14f0c0*/  PRMT R6, R12, 0x5410, R6 ;  /* 0x000054100c067816 */ /* 0x008fe40000000006 */
[----:B--2---:R-:W-:Y:S02]  /*14f0d0*/  IADD3 R24, P1, R9, R23, RZ ;  /* 0x0000001709187210 */ /* 0x004fe40007f3e0ff */
[----:B----4-:R-:W-:-:S03]  /*14f0e0*/  PRMT R28, R29, 0x5410, R28 ;  /* 0x000054101d1c7816 */ /* 0x010fc6000000001c */
[----:B0-----:R-:W-:Y:S02]  /*14f0f0*/  IMAD.X R25, R8, 0x1, R22, P1 ;  /* 0x0000000108197824 */ /* 0x001fe400008e0616 */
[----:B------:R-:W-:Y:S04]  /*14f100*/  STL [R1+0x194], R28 ;  /* 0x0001941c01007387 */ /* 0x000fe80000100800 */
[----:B------:R0:W-:Y:S02]  /*14f110*/  STL.64 [R1+0xd30], R24 ;  /* 0x000d301801007387 */ /* 0x0001e40000100a00 */
[----:B0-----:R-:W-:Y:S02]  /*14f120*/  IADD3 R24, P1, R7, R23, RZ ;  /* 0x0000001707187210 */ /* 0x001fe40007f3e0ff */
[----:B------:R-:W-:-:S03]  /*14f130*/  PRMT R23, R26, 0x5410, R27 ;  /* 0x000054101a177816 */ /* 0x000fc6000000001b */
[----:B------:R-:W-:Y:S01]  /*14f140*/  IMAD.X R25, R2, 0x1, R22, P1 ;  /* 0x0000000102197824 */ /* 0x000fe200008e0616 */
[----:B------:R-:W-:-:S04]  /*14f150*/  LOP3.LUT R26, R10, 0xffff, RZ, 0xc0, !PT ;  /* 0x0000ffff0a1a7812 */ /* 0x000fc800078ec0ff */
[----:B------:R0:W-:Y:S04]  /*14f160*/  STL.64 [R1+0xd00], R24 ;  /* 0x000d001801007387 */ /* 0x0001e80000100a00 */
[----:B------:R1:W-:Y:S01]  /*14f170*/  STL [R1+0x1a0], R23 ;  /* 0x0001a01701007387 */ /* 0x0003e20000100800 */
[----:B------:R-:W-:Y:S02]  /*14f180*/  IADD3 R28, P1, R9, R21, RZ ;  /* 0x00000015091c7210 */ /* 0x000fe40007f3e0ff */
[----:B0-----:R-:W-:Y:S02]  /*14f190*/  LOP3.LUT R24, R4, 0xffff, RZ, 0xc0, !PT ;  /* 0x0000ffff04187812 */ /* 0x001fe400078ec0ff */
[----:B------:R-:W-:Y:S02]  /*14f1a0*/  LOP3.LUT R25, R3, 0xffff, RZ, 0xc0, !PT ;  /* 0x0000ffff03197812 */ /* 0x000fe400078ec0ff */
[----:B------:R-:W-:-:S02]  /*14f1b0*/  PRMT R22, R24, 0x3340, R22 ;  /* 0x0000334018167816 */ /* 0x000fc40000000016 */
[----:B-1----:R-:W-:Y:S01]  /*14f1c0*/  PRMT R23, R26, 0x3340, R25 ;  /* 0x000033401a177816 */ /* 0x002fe20000000019 */
[----:B------:R-:W-:-:S03]  /*14f1d0*/  IMAD.X R29, R8, 0x1, R20, P1 ;  /* 0x00000001081d7824 */ /* 0x000fc600008e0614 */
[----:B------:R-:W-:Y:S02]  /*14f1e0*/  PRMT R3, R23, 0x5410, R22 ;  /* 0x0000541017037816 */ /* 0x000fe40000000016 */
[----:B------:R-:W-:Y:S01]  /*14f1f0*/  IADD3 R22, P1, R7, R21, RZ ;  /* 0x0000001507167210 */ /* 0x000fe20007f3e0ff */
[----:B------:R-:W-:Y:S04]  /*14f200*/  STL [R1+0x190], R6 ;  /* 0x0001900601007387 */ /* 0x000fe80000100800 */
[----:B------:R-:W-:Y:S01]  /*14f210*/  STL [R1+0x8bc], R3 ;  /* 0x0008bc0301007387 */ /* 0x000fe20000100800 */
[----:B------:R-:W-:-:S03]  /*14f220*/  IMAD.X R23, R2, 0x1, R20, P1 ;  /* 0x0000000102177824 */ /* 0x000fc600008e0614 */
[----:B------:R-:W-:Y:S04]  /*14f230*/  STL [R1+0x5d18], R20 ;  /* 0x005d181401007387 */ /* 0x000fe80000100800 */
[----:B------:R-:W-:Y:S04]  /*14f240*/  STL.64 [R1+0xc80], R28 ;  /* 0x000c801c01007387 */ /* 0x000fe80000100a00 */
[----:B------:R0:W-:Y:S01]  /*14f250*/  STL.64 [R1+0xc38], R22 ;  /* 0x000c381601007387 */ /* 0x0001e20000100a00 */
[----:B------:R-:W-:-:S04]  /*14f260*/  SHF.R.U32.HI R21, RZ, 0x8, R25 ;  /* 0x00000008ff157819 */ /* 0x000fc80000011619 */
[----:B------:R-:W-:Y:S02]  /*14f270*/  LOP3.LUT R21, R21, 0xffff, RZ, 0xc0, !PT ;  /* 0x0000ffff15157812 */ /* 0x000fe400078ec0ff */
[----:B0-----:R-:W-:Y:S02]  /*14f280*/  SHF.R.U32.HI R22, RZ, 0x8, R26 ;  /* 0x00000008ff167819 */ /* 0x001fe4000001161a */
[----:B------:R-:W-:Y:S02]  /*14f290*/  SHF.R.U32.HI R23, RZ, 0x8, R24 ;  /* 0x00000008ff177819 */ /* 0x000fe40000011618 */
[----:B------:R-:W-:Y:S02]  /*14f2a0*/  LOP3.LUT R22, R22, 0xffff, RZ, 0xc0, !PT ;  /* 0x0000ffff16167812 */ /* 0x000fe400078ec0ff */
[----:B------:R-:W-:Y:S02]  /*14f2b0*/  LOP3.LUT R23, R23, 0xffff, RZ, 0xc0, !PT ;  /* 0x0000ffff17177812 */ /* 0x000fe400078ec0ff */
[----:B------:R-:W-:-:S02]  /*14f2c0*/  PRMT R4, R22, 0x3340, R21 ;  /* 0x0000334016047816 */ /* 0x000fc40000000015 */
[----:B------:R-:W-:-:S03]  /*14f2d0*/  PRMT R3, R23, 0x3340, R0 ;  /* 0x0000334017037816 */ /* 0x000fc60000000000 */
[----:B------:R0:W-:Y:S04]  /*14f2e0*/  STL [R1+0x4e4], R4 ;  /* 0x0004e40401007387 */ /* 0x0001e80000100800 */
[----:B------:R-:W-:Y:S04]  /*14f2f0*/  STL [R1+0x308], R3 ;  /* 0x0003080301007387 */ /* 0x000fe80000100800 */
[----:B0-----:R-:W2:Y:S01]  /*14f300*/  LDL.LU R4, [R1+0x5720] ;  /* 0x0057200001047983 */ /* 0x001ea20000300800 */
[----:B------:R-:W-:-:S05]  /*14f310*/  IADD3 R20, P1, R9, R19, RZ ;  /* 0x0000001309147210 */ /* 0x000fca0007f3e0ff */
[----:B------:R-:W-:-:S05]  /*14f320*/  IMAD.X R21, R8, 0x1, R18, P1 ;  /* 0x0000000108157824 */ /* 0x000fca00008e0612 */
[----:B------:R0:W-:Y:S04]  /*14f330*/  STL.64 [R1+0xae0], R20 ;  /* 0x000ae01401007387 */ /* 0x0001e80000100a00 */
[----:B------:R-:W-:Y:S04]  /*14f340*/  STL [R1+0x5d20], R19 ;  /* 0x005d201301007387 */ /* 0x000fe80000100800 */
[----:B------:R-:W-:Y:S01]  /*14f350*/  STL [R1+0x5d24], R18 ;  /* 0x005d241201007387 */ /* 0x000fe20000100800 */
[----:B0-----:R-:W-:-:S05]  /*14f360*/  IADD3 R20, P1, R7, R19, RZ ;  /* 0x0000001307147210 */ /* 0x001fca0007f3e0ff */
[----:B------:R-:W-:-:S05]  /*14f370*/  IMAD.X R21, R2, 0x1, R18, P1 ;  /* 0x0000000102157824 */ /* 0x000fca00008e0612 */
[----:B------:R0:W-:Y:S02]  /*14f380*/  STL.64 [R1+0xa48], R20 ;  /* 0x000a481401007387 */ /* 0x0001e40000100a00 */
[----:B0-----:R-:W-:-:S05]  /*14f390*/  IADD3 R20, P1, R9, R17, RZ ;  /* 0x0000001109147210 */ /* 0x001fca0007f3e0ff */
[--C-:B------:R-:W-:Y:S01]  /*14f3a0*/  IMAD.X R21, R8, 0x1, R15.reuse, P1 ;  /* 0x0000000108157824 */ /* 0x100fe200008e060f */
[----:B------:R-:W-:Y:S01]  /*14f3b0*/  IADD3 R18, P1, R7, R17, RZ ;  /* 0x0000001107127210 */ /* 0x000fe20007f3e0ff */
[----:B------:R-:W-:Y:S04]  /*14f3c0*/  STL [R1+0x5d28], R17 ;  /* 0x005d281101007387 */ /* 0x000fe80000100800 */
[----:B------:R-:W-:Y:S01]  /*14f3d0*/  STL.64 [R1+0x9b0], R20 ;  /* 0x0009b01401007387 */ /* 0x000fe20000100a00 */
[----:B------:R-:W-:-:S03]  /*14f3e0*/  IMAD.X R19, R2, 0x1, R15, P1 ;  /* 0x0000000102137824 */ /* 0x000fc600008e060f */
[----:B------:R-:W3:Y:S04]  /*14f3f0*/  LDL.LU R3, [R1+0x194c] ;  /* 0x00194c0001037983 */ /* 0x000ee80000300800 */
[----:B------:R0:W-:Y:S04]  /*14f400*/  STL [R1+0x5d2c], R15 ;  /* 0x005d2c0f01007387 */ /* 0x0001e80000100800 */
[----:B------:R1:W-:Y:S01]  /*14f410*/  STL.64 [R1+0x9a0], R18 ;  /* 0x0009a01201007387 */ /* 0x0003e20000100a00 */
[----:B------:R-:W-:-:S03]  /*14f420*/  IADD3 R28, P1, R7, R16, RZ ;  /* 0x00000010071c7210 */ /* 0x000fc60007f3e0ff */
[----:B0-----:R-:W4:Y:S04]  /*14f430*/  LDL.LU R15, [R1+0x196c] ;  /* 0x00196c00010f7983 */ /* 0x001f280000300800 */
        /* <DEDUP_REMOVED lines=9> */
[----:B------:R0:W-:Y:S04]  /*14f4d0*/  STL [R1+0x5d30], R28 ;  /* 0x005d301c01007387 */ /* 0x0001e80000100800 */
[----:B0-----:R-:W4:Y:S01]  /*14f4e0*/  LDL.LU R28, [R1+0x571c] ;  /* 0x00571c00011c7983 */ /* 0x001f220000300800 */
[----:B------:R-:W-:Y:S01]  /*14f4f0*/  IMAD.X R29, R2, 0x1, R14, P1 ;  /* 0x00000001021d7824 */ /* 0x000fe200008e060e */
[----:B------:R-:W-:-:S05]  /*14f500*/  IADD3 R26, P1, R9, R16, RZ ;  /* 0x00000010091a7210 */ /* 0x000fca0007f3e0ff */
[----:B------:R-:W-:Y:S01]  /*14f510*/  IMAD.X R27, R8, 0x1, R14, P1 ;  /* 0x00000001081b7824 */ /* 0x000fe200008e060e */
[----:B------:R-:W-:Y:S04]  /*14f520*/  STL [R1+0x5cd4], R29 ;  /* 0x005cd41d01007387 */ /* 0x000fe80000100800 */
[----:B------:R-:W-:Y:S04]  /*14f530*/  STL [R1+0x5d34], R16 ;  /* 0x005d341001007387 */ /* 0x000fe80000100800 */
[----:B------:R-:W-:Y:S04]  /*14f540*/  STL [R1+0x5d40], R26 ;  /* 0x005d401a01007387 */ /* 0x000fe80000100800 */
[----:B------:R-:W-:Y:S04]  /*14f550*/  STL [R1+0x5d3c], R27 ;  /* 0x005d3c1b01007387 */ /* 0x000fe80000100800 */
[----:B------:R-:W-:Y:S01]  /*14f560*/  STL [R1+0x5d38], R14 ;  /* 0x005d380e01007387 */ /* 0x000fe20000100800 */
[----:B--2---:R-:W-:-:S04]  /*14f570*/  LOP3.LUT R2, R4, 0xffff, RZ, 0xc0, !PT ;  /* 0x0000ffff04027812 */ /* 0x004fc800078ec0ff */
[----:B------:R-:W-:Y:S01]  /*14f580*/  PRMT R21, R2, 0x3340, R0 ;  /* 0x0000334002157816 */ /* 0x000fe20000000000 */
[----:B------:R0:W-:Y:S04]  /*14f590*/  STL [R1+0x658], R2 ;  /* 0x0006580201007387 */ /* 0x0001e80000100800 */
[----:B------:R-:W2:Y:S04]  /*14f5a0*/  LDL.LU R20, [R1+0x220] ;  /* 0x0002200001147983 */ /* 0x000ea80000300800 */
[----:B0-----:R-:W2:Y:S04]  /*14f5b0*/  LDL.LU R2, [R1+0x438] ;  /* 0x0004380001027983 */ /* 0x001ea80000300800 */
[----:B------:R-:W2:Y:S04]  /*14f5c0*/  LDL.LU R12, [R1+0x218] ;  /* 0x00021800010c7983 */ /* 0x000ea80000300800 */
[----:B------:R-:W2:Y:S04]  /*14f5d0*/  LDL.LU R10, [R1+0x300] ;  /* 0x00030000010a7983 */ /* 0x000ea80000300800 */
[----:B------:R-:W2:Y:S04]  /*14f5e0*/  LDL.LU R8, [R1+0x214] ;  /* 0x0002140001087983 */ /* 0x000ea80000300800 */
[----:B------:R-:W2:Y:S01]  /*14f5f0*/  LDL.LU R9, [R1+0x434] ;  /* 0x0004340001097983 */ /* 0x000ea20000300800 */
[----:B---3--:R-:W-:-:S03]  /*14f600*/  PRMT R14, R3, 0x5410, R21 ;  /* 0x00005410030e7816 */ /* 0x008fc60000000015 */
[----:B------:R-:W3:Y:S04]  /*14f610*/  LDL.LU R3, [R1+0x56c0] ;  /* 0x0056c00001037983 */ /* 0x000ee80000300800 */
[----:B------:R-:W3:Y:S04]  /*14f620*/  LDL.LU R4, [R1+0x808] ;  /* 0x0008080001047983 */ /* 0x000ee80000300800 */
[----:B------:R0:W-:Y:S01]  /*14f630*/  STL [R1+0x194c], R14 ;  /* 0x00194c0e01007387 */ /* 0x0001e20000100800 */
[----:B----4-:R-:W-:Y:S02]  /*14f640*/  PRMT R22, R22, 0x5410, R17 ;  /* 0x0000541016167816 */ /* 0x010fe40000000011 */
[----:B------:R-:W-:-:S02]  /*14f650*/  PRMT R23, R7, 0x5410, R23 ;  /* 0x0000541007177816 */ /* 0x000fc40000000017 */
[----:B0-----:R-:W-:-:S04]  /*14f660*/  LOP3.LUT R14, R28, 0xffff, RZ, 0xc0, !PT ;  /* 0x0000ffff1c0e7812 */ /* 0x001fc800078ec0ff */
[----:B------:R-:W-:Y:S01]  /*14f670*/  PRMT R21, R14, 0x3340, R0 ;  /* 0x000033400e157816 */ /* 0x000fe20000000000 */
[----:B------:R0:W-:Y:S04]  /*14f680*/  STL [R1+0x660], R14 ;  /* 0x0006600e01007387 */ /* 0x0001e80000100800 */
[----:B------:R-:W-:Y:S01]  /*14f690*/  STL [R1+0x606c], R22 ;  /* 0x00606c1601007387 */ /* 0x000fe20000100800 */
[----:B0-----:R-:W-:-:S05]  /*14f6a0*/  PRMT R14, R15, 0x5410, R21 ;  /* 0x000054100f0e7816 */ /* 0x001fca0000000015 */
[----:B------:R0:W-:Y:S04]  /*14f6b0*/  STL [R1+0x196c], R14 ;  /* 0x00196c0e01007387 */ /* 0x0001e80000100800 */
[----:B------:R-:W4:Y:S01]  /*14f6c0*/  LDL.LU R7, [R1+0x908] ;  /* 0x0009080001077983 */ /* 0x000f220000300800 */
[----:B------:R-:W-:Y:S02]  /*14f6d0*/  LOP3.LUT R6, R6, 0xffff, RZ, 0xc0, !PT ;  /* 0x0000ffff06067812 */ /* 0x000fe400078ec0ff */
[----:B------:R-:W-:Y:S02]  /*14f6e0*/  LOP3.LUT R15, R25, 0xffff, RZ, 0xc0, !PT ;  /* 0x0000ffff190f7812 */ /* 0x000fe400078ec0ff */
[----:B------:R-:W-:Y:S02]  /*14f6f0*/  PRMT R21, R6, 0x3340, R0 ;  /* 0x0000334006157816 */ /* 0x000fe40000000000 */
[----:B0-----:R-:W-:-:S04]  /*14f700*/  LOP3.LUT R14, R19, 0xffff, RZ, 0xc0, !PT ;  /* 0x0000ffff130e7812 */ /* 0x001fc800078ec0ff */
[----:B------:R-:W-:Y:S02]  /*14f710*/  PRMT R25, R14, 0x3340, R15 ;  /* 0x000033400e197816 */ /* 0x000fe4000000000f */
[----:B------:R-:W-:Y:S02]  /*14f720*/  SHF.R.U32.HI R14, RZ, 0x8, R14 ;  /* 0x00000008ff0e7819 */ /* 0x000fe4000001160e */
[----:B------:R-:W-:Y:S02]  /*14f730*/  PRMT R16, R25, 0x5410, R21 ;  /* 0x0000541019107816 */ /* 0x000fe40000000015 */
[----:B------:R-:W-:Y:S02]  /*14f740*/  SHF.R.U32.HI R21, RZ, 0x8, R13 ;  /* 0x00000008ff157819 */ /* 0x000fe4000001160d */
[----:B------:R-:W-:Y:S02]  /*14f750*/  SHF.R.U32.HI R25, RZ, 0x8, R15 ;  /* 0x00000008ff197819 */ /* 0x000fe4000001160f */
[----:B------:R-:W-:-:S02]  /*14f760*/  LOP3.LUT R14, R14, 0xffff, RZ, 0xc0, !PT ;  /* 0x0000ffff0e0e7812 */ /* 0x000fc400078ec0ff */
[----:B------:R-:W-:Y:S02]  /*14f770*/  PRMT R24, R24, 0x5410, R18 ;  /* 0x0000541018187816 */ /* 0x000fe40000000012 */
[----:B------:R-:W-:Y:S02]  /*14f780*/  LOP3.LUT R21, R21, 0xffff, RZ, 0xc0, !PT ;  /* 0x0000ffff15157812 */ /* 0x000fe400078ec0ff */
[----:B------:R-:W-:Y:S01]  /*14f790*/  LOP3.LUT R25, R25, 0xffff, RZ, 0xc0, !PT ;  /* 0x0000ffff19197812 */ /* 0x000fe200078ec0ff */
[----:B------:R-:W-:Y:S01]  /*14f7a0*/  STL [R1+0x6074], R23 ;  /* 0x0060741701007387 */ /* 0x000fe20000100800 */
[----:B------:R-:W-:Y:S02]  /*14f7b0*/  PRMT R15, R21, 0x3340, R0 ;  /* 0x00003340150f7816 */ /* 0x000fe40000000000 */
[----:B------:R-:W-:Y:S01]  /*14f7c0*/  PRMT R14, R14, 0x3340, R25 ;  /* 0x000033400e0e7816 */ /* 0x000fe20000000019 */
[----:B------:R0:W-:Y:S04]  /*14f7d0*/  STL [R1+0x6078], R24 ;  /* 0x0060781801007387 */ /* 0x0001e80000100800 */
[----:B------:R-:W4:Y:S04]  /*14f7e0*/  LDL.LU R13, [R1+0x6088] ;  /* 0x00608800010d7983 */ /* 0x000f280000300800 */
[----:B------:R-:W-:Y:S04]  /*14f7f0*/  STL [R1+0x86c], R16 ;  /* 0x00086c1001007387 */ /* 0x000fe80000100800 */
[----:B------:R-:W-:Y:S01]  /*14f800*/  STL [R1+0x304], R15 ;  /* 0x0003040f01007387 */ /* 0x000fe20000100800 */
[----:B--2---:R-:W-:-:S02]  /*14f810*/  PRMT R25, R2, 0x5410, R20 ;  /* 0x0000541002197816 */ /* 0x004fc40000000014 */
[----:B------:R-:W-:Y:S02]  /*14f820*/  PRMT R2, R10, 0x5410, R12 ;  /* 0x000054100a027816 */ /* 0x000fe4000000000c */
[----:B------:R-:W-:Y:S01]  /*14f830*/  PRMT R29, R9, 0x5410, R8 ;  /* 0x00005410091d7816 */ /* 0x000fe20000000008 */
[----:B------:R-:W-:Y:S04]  /*14f840*/  STL [R1+0x607c], R25 ;  /* 0x00607c1901007387 */ /* 0x000fe80000100800 */
[----:B------:R1:W-:Y:S04]  /*14f850*/  STL [R1+0x4d4], R14 ;  /* 0x0004d40e01007387 */ /* 0x0003e80000100800 */
[----:B------:R-:W-:Y:S04]  /*14f860*/  STL [R1+0x6080], R29 ;  /* 0x0060801d01007387 */ /* 0x000fe80000100800 */
[----:B------:R4:W-:Y:S04]  /*14f870*/  STL [R1+0x90], R2 ;  /* 0x0000900201007387 */ /* 0x0009e80000100800 */
[----:B0-----:R-:W2:Y:S04]  /*14f880*/  LDL.LU R24, [R1+0x210] ;  /* 0x0002100001187983 */ /* 0x001ea80000300800 */
[----:B------:R-:W2:Y:S04]  /*14f890*/  LDL.LU R23, [R1+0x424] ;  /* 0x0004240001177983 */ /* 0x000ea80000300800 */
[----:B------:R-:W2:Y:S04]  /*14f8a0*/  LDL.LU R22, [R1+0x1a4] ;  /* 0x0001a40001167983 */ /* 0x000ea80000300800 */
[----:B-1----:R-:W2:Y:S04]  /*14f8b0*/  LDL.LU R14, [R1+0x2fc] ;  /* 0x0002fc00010e7983 */ /* 0x002ea80000300800 */
[----:B------:R-:W2:Y:S04]  /*14f8c0*/  LDL.LU R27, [R1+0x204] ;  /* 0x00020400011b7983 */ /* 0x000ea80000300800 */
[----:B------:R-:W2:Y:S04]  /*14f8d0*/  LDL.LU R26, [R1+0x41c] ;  /* 0x00041c00011a7983 */ /* 0x000ea80000300800 */
[----:B------:R-:W2:Y:S04]  /*14f8e0*/  LDL.LU R9, [R1+0x5944] ;  /* 0x0059440001097983 */ /* 0x000ea80000300800 */
[----:B------:R-:W2:Y:S04]  /*14f8f0*/  LDL.LU R16, [R1+0x57d8] ;  /* 0x0057d80001107983 */ /* 0x000ea80000300800 */
[----:B------:R-:W2:Y:S01]  /*14f900*/  LDL.LU R28, [R1+0x58dc] ;  /* 0x0058dc00011c7983 */ /* 0x000ea20000300800 */
[----:B---3--:R-:W-:-:S02]  /*14f910*/  LOP3.LUT R3, R3, 0xffff, RZ, 0xc0, !PT ;  /* 0x0000ffff03037812 */ /* 0x008fc400078ec0ff */
[----:B------:R-:W-:-:S04]  /*14f920*/  LOP3.LUT R4, R4, 0xffff, RZ, 0xc0, !PT ;  /* 0x0000ffff04047812 */ /* 0x000fc800078ec0ff */
[----:B------:R-:W-:Y:S01]  /*14f930*/  PRMT R21, R4, 0x3340, R0 ;  /* 0x0000334004157816 */ /* 0x000fe20000000000 */
[----:B------:R0:W-:Y:S01]  /*14f940*/  STL [R1+0x602c], R4 ;  /* 0x00602c0401007387 */ /* 0x0001e20000100800 */
[----:B----4-:R-:W-:-:S04]  /*14f950*/  LOP3.LUT R2, R7, 0xffff, RZ, 0xc0, !PT ;  /* 0x0000ffff07027812 */ /* 0x010fc800078ec0ff */
[----:B------:R-:W-:-:S04]  /*14f960*/  PRMT R7, R3, 0x3340, R2 ;  /* 0x0000334003077816 */ /* 0x000fc80000000002 */
[----:B0-----:R-:W-:Y:S02]  /*14f970*/  PRMT R4, R7, 0x5410, R21 ;  /* 0x0000541007047816 */ /* 0x001fe40000000015 */
[----:B------:R-:W-:-:S03]  /*14f980*/  SHF.R.U32.HI R3, RZ, 0x8, R3 ;  /* 0x00000008ff037819 */ /* 0x000fc60000011603 */
[----:B------:R0:W-:Y:S04]  /*14f990*/  STL [R1+0x84c], R4 ;  /* 0x00084c0401007387 */ /* 0x0001e80000100800 */
[----:B------:R-:W3:Y:S04]  /*14f9a0*/  LDL.LU R15, [R1+0x1a8] ;  /* 0x0001a800010f7983 */ /* 0x000ee80000300800 */
[----:B------:R-:W3:Y:S04]  /*14f9b0*/  LDL.LU R17, [R1+0x418] ;  /* 0x0004180001117983 */ /* 0x000ee80000300800 */
[----:B------:R-:W4:Y:S04]  /*14f9c0*/  LDL.LU R18, [R1+0x1b0] ;  /* 0x0001b00001127983 */ /* 0x000f280000300800 */
[----:B------:R-:W4:Y:S01]  /*14f9d0*/  LDL.LU R19, [R1+0x1ac] ;  /* 0x0001ac0001137983 */ /* 0x000f220000300800 */
[----:B------:R-:W-:-:S02]  /*14f9e0*/  SHF.R.U32.HI R21, RZ, 0x8, R6 ;  /* 0x00000008ff157819 */ /* 0x000fc40000011606 */
[----:B------:R-:W-:Y:S01]  /*14f9f0*/  SHF.R.U32.HI R2, RZ, 0x8, R2 ;  /* 0x00000008ff027819 */ /* 0x000fe20000011602 */
[----:B------:R-:W4:Y:S04]  /*14fa00*/  LDL.LU R20, [R1+0x40c] ;  /* 0x00040c0001147983 */ /* 0x000f280000300800 */
[----:B------:R-:W4:Y:S01]  /*14fa10*/  LDL.LU R6, [R1+0x1b4] ;  /* 0x0001b40001067983 */ /* 0x000f220000300800 */
[----:B0-----:R-:W-:-:S03]  /*14fa20*/  LOP3.LUT R4, R3, 0xffff, RZ, 0xc0, !PT ;  /* 0x0000ffff03047812 */ /* 0x001fc600078ec0ff */
[----:B------:R-:W4:Y:S01]  /*14fa30*/  LDL.LU R3, [R1+0x3f4] ;  /* 0x0003f40001037983 */ /* 0x000f220000300800 */
[----:B------:R-:W-:-:S03]  /*14fa40*/  LOP3.LUT R25, R2, 0xffff, RZ, 0xc0, !PT ;  /* 0x0000ffff02197812 */ /* 0x000fc600078ec0ff */
[----:B------:R-:W4:Y:S04]  /*14fa50*/  LDL.LU R2, [R1+0x5950] ;  /* 0x0059500001027983 */ /* 0x000f280000300800 */
[----:B------:R-:W4:Y:S04]  /*14fa60*/  LDL.LU R12, [R1+0x57ec] ;  /* 0x0057ec00010c7983 */ /* 0x000f280000300800 */
[----:B------:R-:W4:Y:S01]  /*14fa70*/  LDL.LU R10, [R1+0x58e8] ;  /* 0x0058e800010a7983 */ /* 0x000f220000300800 */
[----:B------:R-:W-:-:S03]  /*14fa80*/  LOP3.LUT R21, R21, 0xffff, RZ, 0xc0, !PT ;  /* 0x0000ffff15157812 */ /* 0x000fc600078ec0ff */
[----:B------:R-:W4:Y:S04]  /*14fa90*/  LDL.LU R8, [R1+0x5914] ;  /* 0x0059140001087983 */ /* 0x000f280000300800 */
[----:B------:R-:W4:Y:S01]  /*14faa0*/  LDL.LU R7, [R1+0x578c] ;  /* 0x00578c0001077983 */ /* 0x000f220000300800 */
[----:B------:R-:W-:Y:S02]  /*14fab0*/  PRMT R21, R21, 0x3340, R0 ;  /* 0x0000334015157816 */ /* 0x000fe40000000000 */
[----:B------:R-:W-:-:S03]  /*14fac0*/  PRMT R4, R4, 0x3340, R25 ;  /* 0x0000334004047816 */ /* 0x000fc60000000019 */
[----:B------:R0:W-:Y:S04]  /*14fad0*/  STL [R1+0x300], R21 ;  /* 0x0003001501007387 */ /* 0x0001e80000100800 */
[----:B------:R1:W-:Y:S01]  /*14fae0*/  STL [R1+0x504], R4 ;  /* 0x0005040401007387 */ /* 0x0003e20000100800 */
[----:B--2---:R-:W-:Y:S02]  /*14faf0*/  PRMT R23, R23, 0x5410, R24 ;  /* 0x0000541017177816 */ /* 0x004fe40000000018 */
[----:B0-----:R-:W-:-:S03]  /*14fb00*/  PRMT R21, R14, 0x5410, R22 ;  /* 0x000054100e157816 */ /* 0x001fc60000000016 */
[----:B------:R-:W-:Y:S01]  /*14fb10*/  STL [R1+0x94], R23 ;  /* 0x0000941701007387 */ /* 0x000fe20000100800 */
[----:B------:R-:W-:-:S03]  /*14fb20*/  LOP3.LUT R14, R9, 0xffff, RZ, 0xc0, !PT ;  /* 0x0000ffff090e7812 */ /* 0x000fc600078ec0ff */
[----:B------:R-:W-:Y:S04]  /*14fb30*/  STL [R1+0x1a4], R21 ;  /* 0x0001a41501007387 */ /* 0x000fe80000100800 */
[----:B------:R-:W2:Y:S01]  /*14fb40*/  LDL.LU R9, [R1+0x5838] ;  /* 0x0058380001097983 */ /* 0x000ea20000300800 */
[----:B-1----:R-:W-:-:S05]  /*14fb50*/  PRMT R4, R26, 0x5410, R27 ;  /* 0x000054101a047816 */ /* 0x002fca000000001b */
[----:B------:R0:W-:Y:S02]  /*14fb60*/  STL [R1+0x98], R4 ;  /* 0x0000980401007387 */ /* 0x0001e40000100800 */
[----:B0-----:R-:W-:Y:S02]  /*14fb70*/  LOP3.LUT R4, R16, 0xffff, RZ, 0xc0, !PT ;  /* 0x0000ffff10047812 */ /* 0x001fe400078ec0ff */
[----:B------:R-:W-:Y:S02]  /*14fb80*/  LOP3.LUT R16, R28, 0xffff, RZ, 0xc0, !PT ;  /* 0x0000ffff1c107812 */ /* 0x000fe400078ec0ff */
[----:B------:R-:W-:Y:S02]  /*14fb90*/  PRMT R21, R4, 0x3340, R0 ;  /* 0x0000334004157816 */ /* 0x000fe40000000000 */
[----:B------:R-:W-:Y:S02]  /*14fba0*/  PRMT R22, R14, 0x3340, R16 ;  /* 0x000033400e167816 */ /* 0x000fe40000000010 */
[----:B------:R-:W-:-:S02]  /*14fbb0*/  SHF.R.U32.HI R14, RZ, 0x8, R14 ;  /* 0x00000008ff0e7819 */ /* 0x000fc4000001160e */
[----:B------:R-:W-:Y:S02]  /*14fbc0*/  SHF.R.U32.HI R4, RZ, 0x8, R4 ;  /* 0x00000008ff047819 */ /* 0x000fe40000011604 */
[----:B------:R-:W-:Y:S02]  /*14fbd0*/  PRMT R22, R22, 0x5410, R21 ;  /* 0x0000541016167816 */ /* 0x000fe40000000015 */
[----:B------:R-:W-:Y:S02]  /*14fbe0*/  SHF.R.U32.HI R21, RZ, 0x8, R16 ;  /* 0x00000008ff157819 */ /* 0x000fe40000011610 */
[----:B------:R-:W-:Y:S02]  /*14fbf0*/  LOP3.LUT R14, R14, 0xffff, RZ, 0xc0, !PT ;  /* 0x0000ffff0e0e7812 */ /* 0x000fe400078ec0ff */
[----:B------:R-:W-:Y:S02]  /*14fc00*/  LOP3.LUT R4, R4, 0xffff, RZ, 0xc0, !PT ;  /* 0x0000ffff04047812 */ /* 0x000fe400078ec0ff */
[----:B------:R-:W-:-:S04]  /*14fc10*/  LOP3.LUT R21, R21, 0xffff, RZ, 0xc0, !PT ;  /* 0x0000ffff15157812 */ /* 0x000fc800078ec0ff */
[----:B------:R-:W-:Y:S02]  /*14fc20*/  PRMT R16, R14, 0x3340, R21 ;  /* 0x000033400e107816 */ /* 0x000fe40000000015 */
[----:B------:R-:W-:Y:S01]  /*14fc30*/  PRMT R14, R4, 0x3340, R0 ;  /* 0x00003340040e7816 */ /* 0x000fe20000000000 */
[----:B------:R-:W-:Y:S04]  /*14fc40*/  STL [R1+0x5d8], R22 ;  /* 0x0005d81601007387 */ /* 0x000fe80000100800 */
[----:B------:R-:W-:Y:S04]  /*14fc50*/  STL [R1+0x4c8], R16 ;  /* 0x0004c81001007387 */ /* 0x000fe80000100800 */
[----:B------:R-:W-:Y:S01]  /*14fc60*/  STL [R1+0x2fc], R14 ;  /* 0x0002fc0e01007387 */ /* 0x000fe20000100800 */
[----:B---3--:R-:W-:-:S02]  /*14fc70*/  PRMT R4, R17, 0x5410, R15 ;  /* 0x0000541011047816 */ /* 0x008fc4000000000f */
[----:B----4-:R-:W-:-:S05]  /*14fc80*/  PRMT R13, R13, 0x5410, R18 ;  /* 0x000054100d0d7816 */ /* 0x010fca0000000012 */
[----:B------:R-:W-:Y:S04]  /*14fc90*/  STL [R1+0x605c], R13 ;  /* 0x00605c0d01007387 */ /* 0x000fe80000100800 */
[----:B------:R0:W-:Y:S01]  /*14fca0*/  STL [R1+0x1a8], R4 ;  /* 0x0001a80401007387 */ /* 0x0001e20000100800 */
[----:B------:R-:W-:Y:S02]  /*14fcb0*/  PRMT R3, R3, 0x5410, R6 ;  /* 0x0000541003037816 */ /* 0x000fe40000000006 */
[----:B------:R-:W-:Y:S02]  /*14fcc0*/  LOP3.LUT R23, R2, 0xffff, RZ, 0xc0, !PT ;  /* 0x0000ffff02177812 */ /* 0x000fe400078ec0ff */
[----:B0-----:R-:W-:Y:S01]  /*14fcd0*/  PRMT R4, R20, 0x5410, R19 ;  /* 0x0000541014047816 */ /* 0x001fe20000000013 */
[----:B------:R0:W-:Y:S01]  /*14fce0*/  STL [R1+0x6060], R3 ;  /* 0x0060600301007387 */ /* 0x0001e20000100800 */
[----:B------:R-:W-:-:S03]  /*14fcf0*/  LOP3.LUT R24, R10, 0xffff, RZ, 0xc0, !PT ;  /* 0x0000ffff0a187812 */ /* 0x000fc600078ec0ff */
[----:B------:R-:W-:Y:S04]  /*14fd00*/  STL [R1+0x1ac], R4 ;  /* 0x0001ac0401007387 */ /* 0x000fe80000100800 */
[----:B------:R-:W3:Y:S04]  /*14fd10*/  LDL.LU R14, [R1+0x1bc] ;  /* 0x0001bc00010e7983 */ /* 0x000ee80000300800 */
[----:B------:R-:W3:Y:S01]  /*14fd20*/  LDL.LU R18, [R1+0x3f8] ;  /* 0x0003f80001127983 */ /* 0x000ee20000300800 */
[----:B0-----:R-:W-:Y:S02]  /*14fd30*/  LOP3.LUT R3, R12, 0xffff, RZ, 0xc0, !PT ;  /* 0x0000ffff0c037812 */ /* 0x001fe400078ec0ff */
[----:B------:R-:W-:Y:S01]  /*14fd40*/  PRMT R2, R23, 0x3340, R24 ;  /* 0x0000334017027816 */ /* 0x000fe20000000018 */
[----:B------:R-:W4:Y:S04]  /*14fd50*/  LDL.LU R27, [R1+0x1b8] ;  /* 0x0001b800011b7983 */ /* 0x000f280000300800 */
[----:B------:R-:W4:Y:S01]  /*14fd60*/  LDL.LU R20, [R1+0x2f4] ;  /* 0x0002f40001147983 */ /* 0x000f220000300800 */
[----:B------:R-:W-:-:S03]  /*14fd70*/  PRMT R21, R3, 0x3340, R0 ;  /* 0x0000334003157816 */ /* 0x000fc60000000000 */
[----:B------:R-:W4:Y:S04]  /*14fd80*/  LDL.LU R26, [R1+0x1c4] ;  /* 0x0001c400011a7983 */ /* 0x000f280000300800 */
[----:B------:R-:W4:Y:S01]  /*14fd90*/  LDL.LU R16, [R1+0x2e8] ;  /* 0x0002e80001107983 */ /* 0x000f220000300800 */
[----:B------:R-:W-:-:S05]  /*14fda0*/  PRMT R2, R2, 0x5410, R21 ;  /* 0x0000541002027816 */ /* 0x000fca0000000015 */
[----:B------:R0:W-:Y:S04]  /*14fdb0*/  STL [R1+0x5d4], R2 ;  /* 0x0005d40201007387 */ /* 0x0001e80000100800 */
[----:B------:R-:W4:Y:S04]  /*14fdc0*/  LDL.LU R28, [R1+0x1dc] ;  /* 0x0001dc00011c7983 */ /* 0x000f280000300800 */
[----:B------:R-:W4:Y:S04]  /*14fdd0*/  LDL.LU R19, [R1+0x2dc] ;  /* 0x0002dc0001137983 */ /* 0x000f280000300800 */
[----:B------:R-:W4:Y:S04]  /*14fde0*/  LDL.LU R15, [R1+0x1cc] ;  /* 0x0001cc00010f7983 */ /* 0x000f280000300800 */
[----:B------:R-:W4:Y:S04]  /*14fdf0*/  LDL.LU R17, [R1+0x2e4] ;  /* 0x0002e40001117983 */ /* 0x000f280000300800 */
[----:B------:R-:W4:Y:S04]  /*14fe00*/  LDL.LU R6, [R1+0x1ec] ;  /* 0x0001ec0001067983 */ /* 0x000f280000300800 */
[----:B0-----:R-:W4:Y:S01]  /*14fe10*/  LDL.LU R2, [R1+0x2d8] ;  /* 0x0002d80001027983 */ /* 0x001f220000300800 */
[----:B------:R-:W-:-:S02]  /*14fe20*/  LOP3.LUT R13, R8, 0xffff, RZ, 0xc0, !PT ;  /* 0x0000ffff080d7812 */ /* 0x000fc400078ec0ff */
[----:B------:R-:W-:Y:S01]  /*14fe30*/  LOP3.LUT R4, R7, 0xffff, RZ, 0xc0, !PT ;  /* 0x0000ffff07047812 */ /* 0x000fe200078ec0ff */
[----:B------:R-:W4:Y:S04]  /*14fe40*/  LDL.LU R12, [R1+0x56f4] ;  /* 0x0056f400010c7983 */ /* 0x000f280000300800 */
[----:B------:R-:W4:Y:S01]  /*14fe50*/  LDL.LU R8, [R1+0x8e0] ;  /* 0x0008e00001087983 */ /* 0x000f220000300800 */
[----:B------:R-:W-:Y:S02]  /*14fe60*/  PRMT R21, R4, 0x3340, R0 ;  /* 0x0000334004157816 */ /* 0x000fe40000000000 */
[----:B--2---:R-:W-:-:S04]  /*14fe70*/  LOP3.LUT R22, R9, 0xffff, RZ, 0xc0, !PT ;  /* 0x0000ffff09167812 */ /* 0x004fc800078ec0ff */
[----:B------:R-:W-:-:S04]  /*14fe80*/  PRMT R7, R13, 0x3340, R22 ;  /* 0x000033400d077816 */ /* 0x000fc80000000016 */
[----:B------:R-:W-:-:S05]  /*14fe90*/  PRMT R7, R7, 0x5410, R21 ;  /* 0x0000541007077816 */ /* 0x000fca0000000015 */
[----:B------:R0:W-:Y:S04]  /*14fea0*/  STL [R1+0x5d0], R7 ;  /* 0x0005d00701007387 */ /* 0x0001e80000100800 */
[----:B------:R-:W2:Y:S01]  /*14feb0*/  LDL.LU R10, [R1+0x988] ;  /* 0x00098800010a7983 */ /* 0x000ea20000300800 */
[----:B------:R-:W-:Y:S02]  /*14fec0*/  SHF.R.U32.HI R23, RZ, 0x8, R23 ;  /* 0x00000008ff177819 */ /* 0x000fe40000011617 */
[----:B------:R-:W-:Y:S02]  /*14fed0*/  SHF.R.U32.HI R21, RZ, 0x8, R24 ;  /* 0x00000008ff157819 */ /* 0x000fe40000011618 */
[----:B------:R-:W-:Y:S02]  /*14fee0*/  SHF.R.U32.HI R13, RZ, 0x8, R13 ;  /* 0x00000008ff0d7819 */ /* 0x000fe4000001160d */
[----:B------:R-:W-:-:S02]  /*14fef0*/  SHF.R.U32.HI R22, RZ, 0x8, R22 ;  /* 0x00000008ff167819 */ /* 0x000fc40000011616 */
[----:B------:R-:W-:Y:S02]  /*14ff00*/  LOP3.LUT R23, R23, 0xffff, RZ, 0xc0, !PT ;  /* 0x0000ffff17177812 */ /* 0x000fe400078ec0ff */
[----:B------:R-:W-:Y:S02]  /*14ff10*/  LOP3.LUT R21, R21, 0xffff, RZ, 0xc0, !PT ;  /* 0x0000ffff15157812 */ /* 0x000fe400078ec0ff */
[----:B------:R-:W-:Y:S02]  /*14ff20*/  LOP3.LUT R13, R13, 0xffff, RZ, 0xc0, !PT ;  /* 0x0000ffff0d0d7812 */ /* 0x000fe400078ec0ff */
[----:B------:R-:W-:Y:S01]  /*14ff30*/  LOP3.LUT R22, R22, 0xffff, RZ, 0xc0, !PT ;  /* 0x0000ffff16167812 */ /* 0x000fe200078ec0ff */
[----:B0-----:R-:W2:Y:S01]  /*14ff40*/  LDL.LU R7, [R1+0x5924] ;  /* 0x0059240001077983 */ /* 0x001ea20000300800 */
[----:B------:R-:W-:-:S03]  /*14ff50*/  PRMT R23, R23, 0x3340, R21 ;  /* 0x0000334017177816 */ /* 0x000fc60000000015 */
[----:B------:R-:W2:Y:S01]  /*14ff60*/  LDL.LU R9, [R1+0x5798] ;  /* 0x0057980001097983 */ /* 0x000ea20000300800 */
[----:B------:R-:W-:-:S03]  /*14ff70*/  PRMT R21, R13, 0x3340, R22 ;  /* 0x000033400d157816 */ /* 0x000fc60000000016 */
[----:B------:R-:W-:Y:S01]  /*14ff80*/  STL [R1+0x4c4], R23 ;  /* 0x0004c41701007387 */ /* 0x000fe20000100800 */
[----:B------:R-:W-:-:S04]  /*14ff90*/  SHF.R.U32.HI R3, RZ, 0x8, R3 ;  /* 0x00000008ff037819 */ /* 0x000fc80000011603 */
[----:B------:R-:W-:Y:S02]  /*14ffa0*/  LOP3.LUT R3, R3, 0xffff, RZ, 0xc0, !PT ;  /* 0x0000ffff03037812 */ /* 0x000fe400078ec0ff */
[----:B---3--:R-:W-:Y:S02]  /*14ffb0*/  PRMT R13, R18, 0x5410, R14 ;  /* 0x00005410120d7816 */ /* 0x008fe4000000000e */
[----:B------:R-:W3:Y:S04]  /*14ffc0*/  LDL.LU R18, [R1+0x5854] ;  /* 0x0058540001127983 */ /* 0x000ee80000300800 */
[----:B------:R0:W-:Y:S04]  /*14ffd0*/  STL [R1+0x4c0], R21 ;  /* 0x0004c01501007387 */ /* 0x0001e80000100800 */
[----:B------:R1:W-:Y:S01]  /*14ffe0*/  STL [R1+0x1bc], R13 ;  /* 0x0001bc0d01007387 */ /* 0x0003e20000100800 */
[----:B0-----:R-:W-:-:S02]  /*14fff0*/  SHF.R.U32.HI R21, RZ, 0x8, R4 ;  /* 0x00000008ff157819 */ /* 0x001fc40000011604 */
[----:B----4-:R-:W-:Y:S02]  /*150000*/  PRMT R20, R20, 0x5410, R27 ;  /* 0x0000541014147816 */ /* 0x010fe4000000001b */
[----:B------:R-:W-:Y:S02]  /*150010*/  LOP3.LUT R21, R21, 0xffff, RZ, 0xc0, !PT ;  /* 0x0000ffff15157812 */ /* 0x000fe400078ec0ff */
[----:B------:R-:W-:Y:S02]  /*150020*/  PRMT R4, R3, 0x3340, R0 ;  /* 0x0000334003047816 */ /* 0x000fe40000000000 */
[----:B------:R-:W-:Y:S02]  /*150030*/  PRMT R19, R19, 0x5410, R28 ;  /* 0x0000541013137816 */ /* 0x000fe4000000001c */
[----:B-1----:R-:W-:Y:S02]  /*150040*/  PRMT R13, R21, 0x3340, R0 ;  /* 0x00003340150d7816 */ /* 0x002fe40000000000 */
[----:B------:R-:W-:Y:S01]  /*150050*/  PRMT R3, R16, 0x5410, R26 ;  /* 0x0000541010037816 */ /* 0x000fe2000000001a */
[----:B------:R-:W-:Y:S04]  /*150060*/  STL [R1+0x6064], R20 ;  /* 0x0060641401007387 */ /* 0x000fe80000100800 */
[----:B------:R-:W-:Y:S04]  /*150070*/  STL [R1+0x2f8], R13 ;  /* 0x0002f80d01007387 */ /* 0x000fe80000100800 */
[----:B------:R-:W-:Y:S04]  /*150080*/  STL [R1+0x2f4], R4 ;  /* 0x0002f40401007387 */ /* 0x000fe80000100800 */
[----:B------:R-:W-:Y:S04]  /*150090*/  STL [R1+0x6054], R19 ;  /* 0x0060541301007387 */ /* 0x000fe80000100800 */
[----:B------:R0:W-:Y:S02]  /*1500a0*/  STL [R1+0x1c4], R3 ;  /* 0x0001c40301007387 */ /* 0x0001e40000100800 */
[----:B0-----:R-:W-:-:S02]  /*1500b0*/  PRMT R3, R17, 0x5410, R15 ;  /* 0x0000541011037816 */ /* 0x001fc4000000000f */
[----:B------:R-:W-:-:S05]  /*1500c0*/  PRMT R17, R2, 0x5410, R6 ;  /* 0x0000541002117816 */ /* 0x000fca0000000006 */
[----:B------:R-:W-:Y:S04]  /*1500d0*/  STL [R1+0x6068], R17 ;  /* 0x0060681101007387 */ /* 0x000fe80000100800 */
[----:B------:R0:W-:Y:S04]  /*1500e0*/  STL [R1+0x1cc], R3 ;  /* 0x0001cc0301007387 */ /* 0x0001e80000100800 */
[----:B------:R-:W4:Y:S04]  /*1500f0*/  LDL.LU R24, [R1+0x1fc] ;  /* 0x0001fc0001187983 */ /* 0x000f280000300800 */
[----:B------:R-:W4:Y:S04]  /*150100*/  LDL.LU R6, [R1+0x2cc] ;  /* 0x0002cc0001067983 */ /* 0x000f280000300800 */
[----:B------:R-:W4:Y:S01]  /*150110*/  LDL.LU R2, [R1+0x200] ;  /* 0x0002000001027983 */ /* 0x000f220000300800 */
[----:B0-----:R-:W-:-:S03]  /*150120*/  LOP3.LUT R3, R12, 0xffff, RZ, 0xc0, !PT ;  /* 0x0000ffff0c037812 */ /* 0x001fc600078ec0ff */
[----:B------:R-:W4:Y:S04]  /*150130*/  LDL.LU R12, [R1+0x2b8] ;  /* 0x0002b800010c7983 */ /* 0x000f280000300800 */
[----:B------:R-:W4:Y:S04]  /*150140*/  LDL.LU R23, [R1+0x1f8] ;  /* 0x0001f80001177983 */ /* 0x000f280000300800 */
[----:B------:R-:W4:Y:S04]  /*150150*/  LDL.LU R22, [R1+0x2c4] ;  /* 0x0002c40001167983 */ /* 0x000f280000300800 */
[----:B------:R-:W4:Y:S04]  /*150160*/  LDL.LU R14, [R1+0x56fc] ;  /* 0x0056fc00010e7983 */ /* 0x000f280000300800 */
[----:B------:R-:W4:Y:S01]  /*150170*/  LDL.LU R27, [R1+0x8e8] ;  /* 0x0008e800011b7983 */ /* 0x000f220000300800 */
[----:B--2---:R-:W-:-:S03]  /*150180*/  LOP3.LUT R4, R10, 0xffff, RZ, 0xc0, !PT ;  /* 0x0000ffff0a047812 */ /* 0x004fc600078ec0ff */
[----:B------:R-:W2:Y:S01]  /*150190*/  LDL.LU R10, [R1+0x19ac] ;  /* 0x0019ac00010a7983 */ /* 0x000ea20000300800 */
[----:B------:R-:W-:Y:S02]  /*1501a0*/  LOP3.LUT R8, R8, 0xffff, RZ, 0xc0, !PT ;  /* 0x0000ffff08087812 */ /* 0x000fe400078ec0ff */
[----:B------:R-:W-:Y:S02]  /*1501b0*/  PRMT R15, R3, 0x3340, R4 ;  /* 0x00003340030f7816 */ /* 0x000fe40000000004 */
[--C-:B------:R-:W-:Y:S02]  /*1501c0*/  PRMT R21, R8, 0x3340, R0.reuse ;  /* 0x0000334008157816 */ /* 0x100fe40000000000 */
[----:B------:R-:W-:Y:S02]  /*1501d0*/  LOP3.LUT R9, R9, 0xffff, RZ, 0xc0, !PT ;  /* 0x0000ffff09097812 */ /* 0x000fe400078ec0ff */
[----:B------:R-:W-:Y:S02]  /*1501e0*/  PRMT R15, R15, 0x5410, R21 ;  /* 0x000054100f0f7816 */ /* 0x000fe40000000015 */
[----:B------:R-:W-:Y:S01]  /*1501f0*/  LOP3.LUT R7, R7, 0xffff, RZ, 0xc0, !PT ;  /* 0x0000ffff07077812 */ /* 0x000fe200078ec0ff */
[----:B------:R-:W-:Y:S04]  /*150200*/  STL [R1+0x6040], R9 ;  /* 0x0060400901007387 */ /* 0x000fe80000100800 */
[----:B------:R0:W-:Y:S01]  /*150210*/  STL [R1+0x5c8], R15 ;  /* 0x0005c80f01007387 */ /* 0x0001e20000100800 */
[----:B------:R-:W-:-:S02]  /*150220*/  PRMT R21, R9, 0x3340, R0 ;  /* 0x0000334009157816 */ /* 0x000fc40000000000 */
[----:B------:R-:W-:Y:S02]  /*150230*/  SHF.R.U32.HI R3, RZ, 0x8, R3 ;  /* 0x00000008ff037819 */ /* 0x000fe40000011603 */
[----:B------:R-:W-:Y:S02]  /*150240*/  SHF.R.U32.HI R4, RZ, 0x8, R4 ;  /* 0x00000008ff047819 */ /* 0x000fe40000011604 */
[----:B------:R-:W-:Y:S02]  /*150250*/  LOP3.LUT R3, R3, 0xffff, RZ, 0xc0, !PT ;  /* 0x0000ffff03037812 */ /* 0x000fe400078ec0ff */
[----:B------:R-:W-:Y:S02]  /*150260*/  LOP3.LUT R4, R4, 0xffff, RZ, 0xc0, !PT ;  /* 0x0000ffff04047812 */ /* 0x000fe400078ec0ff */
[----:B---3--:R-:W-:-:S04]  /*150270*/  LOP3.LUT R13, R18, 0xffff, RZ, 0xc0, !PT ;  /* 0x0000ffff120d7812 */ /* 0x008fc800078ec0ff */
[----:B0-----:R-:W-:-:S04]  /*150280*/  PRMT R15, R7, 0x3340, R13 ;  /* 0x00003340070f7816 */ /* 0x001fc8000000000d */
[----:B------:R-:W-:Y:S02]  /*150290*/  PRMT R9, R15, 0x5410, R21 ;  /* 0x000054100f097816 */ /* 0x000fe40000000015 */
[----:B------:R-:W-:Y:S02]  /*1502a0*/  SHF.R.U32.HI R7, RZ, 0x8, R7 ;  /* 0x00000008ff077819 */ /* 0x000fe40000011607 */
[----:B------:R-:W-:Y:S01]  /*1502b0*/  SHF.R.U32.HI R21, RZ, 0x8, R13 ;  /* 0x00000008ff157819 */ /* 0x000fe2000001160d */
[----:B------:R0:W-:Y:S04]  /*1502c0*/  STL [R1+0x5cc], R9 ;  /* 0x0005cc0901007387 */ /* 0x0001e80000100800 */
[----:B------:R-:W3:Y:S04]  /*1502d0*/  LDL.LU R26, [R1+0x1f4] ;  /* 0x0001f400011a7983 */ /* 0x000ee80000300800 */
[----:B------:R-:W3:Y:S04]  /*1502e0*/  LDL.LU R16, [R1+0x2b0] ;  /* 0x0002b00001107983 */ /* 0x000ee80000300800 */
[----:B------:R-:W3:Y:S04]  /*1502f0*/  LDL.LU R28, [R1+0x1f0] ;  /* 0x0001f000011c7983 */ /* 0x000ee80000300800 */
[----:B------:R-:W3:Y:S01]  /*150300*/  LDL.LU R15, [R1+0x2b4] ;  /* 0x0002b400010f7983 */ /* 0x000ee20000300800 */
[----:B------:R-:W-:-:S03]  /*150310*/  LOP3.LUT R21, R21, 0xffff, RZ, 0xc0, !PT ;  /* 0x0000ffff15157812 */ /* 0x000fc600078ec0ff */
[----:B------:R-:W3:Y:S01]  /*150320*/  LDL.LU R18, [R1+0x1e8] ;  /* 0x0001e80001127983 */ /* 0x000ee20000300800 */
[----:B0-----:R-:W-:-:S03]  /*150330*/  LOP3.LUT R9, R7, 0xffff, RZ, 0xc0, !PT ;  /* 0x0000ffff07097812 */ /* 0x001fc600078ec0ff */
[----:B------:R-:W3:Y:S01]  /*150340*/  LDL.LU R7, [R1+0x2ac] ;  /* 0x0002ac0001077983 */ /* 0x000ee20000300800 */
[----:B------:R-:W-:Y:S02]  /*150350*/  PRMT R13, R9, 0x3340, R21 ;  /* 0x00003340090d7816 */ /* 0x000fe40000000015 */
[----:B------:R-:W-:-:S03]  /*150360*/  PRMT R9, R3, 0x3340, R4 ;  /* 0x0000334003097816 */ /* 0x000fc60000000004 */
[----:B------:R0:W-:Y:S04]  /*150370*/  STL [R1+0x4e8], R13 ;  /* 0x0004e80d01007387 */ /* 0x0001e80000100800 */
[----:B------:R-:W-:Y:S01]  /*150380*/  STL [R1+0x4b8], R9 ;  /* 0x0004b80901007387 */ /* 0x000fe20000100800 */
[----:B----4-:R-:W-:Y:S02]  /*150390*/  PRMT R4, R6, 0x5410, R24 ;  /* 0x0000541006047816 */ /* 0x010fe40000000018 */
[----:B------:R-:W-:Y:S02]  /*1503a0*/  PRMT R3, R12, 0x5410, R2 ;  /* 0x000054100c037816 */ /* 0x000fe40000000002 */
[----:B------:R-:W4:Y:S04]  /*1503b0*/  LDL.LU R2, [R1+0x56dc] ;  /* 0x0056dc0001027983 */ /* 0x000f280000300800 */
[----:B------:R1:W-:Y:S04]  /*1503c0*/  STL [R1+0x1fc], R4 ;  /* 0x0001fc0401007387 */ /* 0x0003e80000100800 */
[----:B------:R-:W4:Y:S04]  /*1503d0*/  LDL.LU R6, [R1+0x878] ;  /* 0x0008780001067983 */ /* 0x000f280000300800 */
[----:B------:R1:W-:Y:S04]  /*1503e0*/  STL [R1+0x20c], R3 ;  /* 0x00020c0301007387 */ /* 0x0003e80000100800 */
[----:B------:R-:W4:Y:S01]  /*1503f0*/  LDL.LU R12, [R1+0x944] ;  /* 0x00094400010c7983 */ /* 0x000f220000300800 */
[----:B0-----:R-:W-:-:S02]  /*150400*/  LOP3.LUT R13, R27, 0xffff, RZ, 0xc0, !PT ;  /* 0x0000ffff1b0d7812 */ /* 0x001fc400078ec0ff */
[----:B-1----:R-:W-:Y:S02]  /*150410*/  PRMT R4, R22, 0x5410, R23 ;  /* 0x0000541016047816 */ /* 0x002fe40000000017 */
[----:B------:R-:W-:-:S03]  /*150420*/  LOP3.LUT R3, R14, 0xffff, RZ, 0xc0, !PT ;  /* 0x0000ffff0e037812 */ /* 0x000fc600078ec0ff */
[----:B------:R2:W-:Y:S01]  /*150430*/  STL [R1+0x21c], R4 ;  /* 0x00021c0401007387 */ /* 0x0005e20000100800 */
[----:B------:R-:W-:Y:S02]  /*150440*/  PRMT R21, R13, 0x3340, R0 ;  /* 0x000033400d157816 */ /* 0x000fe40000000000 */
[----:B--2---:R-:W-:-:S04]  /*150450*/  LOP3.LUT R4, R10, 0xffff, RZ, 0xc0, !PT ;  /* 0x0000ffff0a047812 */ /* 0x004fc800078ec0ff */
[----:B------:R-:W-:-:S04]  /*150460*/  PRMT R9, R3, 0x3340, R4 ;  /* 0x0000334003097816 */ /* 0x000fc80000000004 */
[----:B------:R-:W-:Y:S02]  /*150470*/  PRMT R9, R9, 0x5410, R21 ;  /* 0x0000541009097816 */ /* 0x000fe40000000015 */
[----:B------:R-:W-:-:S04]  /*150480*/  SHF.R.U32.HI R21, RZ, 0x8, R8 ;  /* 0x00000008ff157819 */ /* 0x000fc80000011608 */
[----:B------:R-:W-:Y:S01]  /*150490*/  LOP3.LUT R21, R21, 0xffff, RZ, 0xc0, !PT ;  /* 0x0000ffff15157812 */ /* 0x000fe200078ec0ff */
[----:B------:R-:W-:Y:S04]  /*1504a0*/  STL [R1+0x5c0], R9 ;  /* 0x0005c00901007387 */ /* 0x000fe80000100800 */
[----:B------:R-:W2:Y:S01]  /*1504b0*/  LDL.LU R10, [R1+0x1e4] ;  /* 0x0001e400010a7983 */ /* 0x000ea20000300800 */
[----:B------:R-:W-:-:S05]  /*1504c0*/  PRMT R8, R21, 0x3340, R0 ;  /* 0x0000334015087816 */ /* 0x000fca0000000000 */
[----:B------:R0:W-:Y:S04]  /*1504d0*/  STL [R1+0x2f0], R8 ;  /* 0x0002f00801007387 */ /* 0x0001e80000100800 */
[----:B0-----:R-:W2:Y:S01]  /*1504e0*/  LDL.LU R8, [R1+0x2a4] ;  /* 0x0002a40001087983 */ /* 0x001ea20000300800 */
[----:B------:R-:W-:Y:S02]  /*1504f0*/  SHF.R.U32.HI R3, RZ, 0x8, R3 ;  /* 0x00000008ff037819 */ /* 0x000fe40000011603 */
[----:B------:R-:W-:Y:S02]  /*150500*/  SHF.R.U32.HI R4, RZ, 0x8, R4 ;  /* 0x00000008ff047819 */ /* 0x000fe40000011604 */
[----:B------:R-:W-:Y:S02]  /*150510*/  LOP3.LUT R3, R3, 0xffff, RZ, 0xc0, !PT ;  /* 0x0000ffff03037812 */ /* 0x000fe400078ec0ff */
[----:B------:R-:W-:-:S04]  /*150520*/  LOP3.LUT R4, R4, 0xffff, RZ, 0xc0, !PT ;  /* 0x0000ffff04047812 */ /* 0x000fc800078ec0ff */
[----:B------:R-:W-:-:S05]  /*150530*/  PRMT R3, R3, 0x3340, R4 ;  /* 0x0000334003037816 */ /* 0x000fca0000000004 */
[----:B------:R3:W-:Y:S04]  /*150540*/  STL [R1+0x4b0], R3 ;  /* 0x0004b00301007387 */ /* 0x0007e80000100800 */
[----:B------:R-:W2:Y:S01]  /*150550*/  LDL.LU R24, [R1+0x1e0] ;  /* 0x0001e00001187983 */ /* 0x000ea20000300800 */
[----:B---3--:R-:W-:Y:S02]  /*150560*/  PRMT R3, R16, 0x5410, R26 ;  /* 0x0000541010037816 */ /* 0x008fe4000000001a */
[----:B------:R-:W-:-:S03]  /*150570*/  PRMT R16, R15, 0x5410, R28 ;  /* 0x000054100f107816 */ /* 0x000fc6000000001c */
[----:B------:R0:W-:Y:S04]  /*150580*/  STL [R1+0x224], R3 ;  /* 0x0002240301007387 */ /* 0x0001e80000100800 */
[----:B------:R-:W3:Y:S04]  /*150590*/  LDL.LU R14, [R1+0x2a8] ;  /* 0x0002a800010e7983 */ /* 0x000ee80000300800 */
[----:B------:R-:W-:Y:S04]  /*1505a0*/  STL [R1+0x6044], R16 ;  /* 0x0060441001007387 */ /* 0x000fe80000100800 */
[----:B------:R-:W3:Y:S04]  /*1505b0*/  LDL.LU R23, [R1+0x1d8] ;  /* 0x0001d80001177983 */ /* 0x000ee80000300800 */
[----:B------:R-:W3:Y:S01]  /*1505c0*/  LDL.LU R22, [R1+0x56e4] ;  /* 0x0056e40001167983 */ /* 0x000ee20000300800 */
[----:B------:R-:W-:-:S03]  /*1505d0*/  PRMT R9, R7, 0x5410, R18 ;  /* 0x0000541007097816 */ /* 0x000fc60000000012 */
[----:B------:R-:W3:Y:S04]  /*1505e0*/  LDL.LU R7, [R1+0x888] ;  /* 0x0008880001077983 */ /* 0x000ee80000300800 */
[----:B------:R-:W3:Y:S04]  /*1505f0*/  LDL.LU R27, [R1+0x948] ;  /* 0x00094800011b7983 */ /* 0x000ee80000300800 */
[----:B------:R-:W-:Y:S01]  /*150600*/  STL [R1+0x6048], R9 ;  /* 0x0060480901007387 */ /* 0x000fe20000100800 */
[----:B----4-:R-:W-:Y:S02]  /*150610*/  LOP3.LUT R2, R2, 0xffff, RZ, 0xc0, !PT ;  /* 0x0000ffff02027812 */ /* 0x010fe400078ec0ff */
[----:B0-----:R-:W-:-:S02]  /*150620*/  LOP3.LUT R3, R6, 0xffff, RZ, 0xc0, !PT ;  /* 0x0000ffff06037812 */ /* 0x001fc400078ec0ff */
[----:B------:R-:W-:Y:S02]  /*150630*/  LOP3.LUT R4, R12, 0xffff, RZ, 0xc0, !PT ;  /* 0x0000ffff0c047812 */ /* 0x000fe400078ec0ff */
[----:B------:R-:W-:Y:S02]  /*150640*/  PRMT R21, R3, 0x3340, R0 ;  /* 0x0000334003157816 */ /* 0x000fe40000000000 */
[----:B------:R-:W-:-:S04]  /*150650*/  PRMT R6, R2, 0x3340, R4 ;  /* 0x0000334002067816 */ /* 0x000fc80000000004 */
[----:B------:R-:W-:Y:S02]  /*150660*/  PRMT R6, R6, 0x5410, R21 ;  /* 0x0000541006067816 */ /* 0x000fe40000000015 */
[----:B------:R-:W-:Y:S02]  /*150670*/  SHF.R.U32.HI R2, RZ, 0x8, R2 ;  /* 0x00000008ff027819 */ /* 0x000fe40000011602 */
[----:B------:R-:W-:Y:S01]  /*150680*/  SHF.R.U32.HI R21, RZ, 0x8, R4 ;  /* 0x00000008ff157819 */ /* 0x000fe20000011604 */
[----:B------:R0:W-:Y:S04]  /*150690*/  STL [R1+0x5bc], R6 ;  /* 0x0005bc0601007387 */ /* 0x0001e80000100800 */
[----:B------:R-:W4:Y:S04]  /*1506a0*/  LDL.LU R28, [R1+0x1d4] ;  /* 0x0001d400011c7983 */ /* 0x000f280000300800 */
[----:B------:R-:W4:Y:S01]  /*1506b0*/  LDL.LU R15, [R1+0x1d0] ;  /* 0x0001d000010f7983 */ /* 0x000f220000300800 */
[----:B------:R-:W-:-:S03]  /*1506c0*/  SHF.R.U32.HI R3, RZ, 0x8, R3 ;  /* 0x00000008ff037819 */ /* 0x000fc60000011603 */
[----:B------:R-:W4:Y:S01]  /*1506d0*/  LDL.LU R18, [R1+0x298] ;  /* 0x0002980001127983 */ /* 0x000f220000300800 */
[----:B------:R-:W-:Y:S02]  /*1506e0*/  LOP3.LUT R4, R2, 0xffff, RZ, 0xc0, !PT ;  /* 0x0000ffff02047812 */ /* 0x000fe400078ec0ff */
[----:B------:R-:W-:Y:S02]  /*1506f0*/  LOP3.LUT R21, R21, 0xffff, RZ, 0xc0, !PT ;  /* 0x0000ffff15157812 */ /* 0x000fe400078ec0ff */
[----:B------:R-:W-:Y:S01]  /*150700*/  LOP3.LUT R3, R3, 0xffff, RZ, 0xc0, !PT ;  /* 0x0000ffff03037812 */ /* 0x000fe200078ec0ff */
[----:B0-----:R-:W4:Y:S04]  /*150710*/  LDL.LU R6, [R1+0x1c8] ;  /* 0x0001c80001067983 */ /* 0x001f280000300800 */
[----:B------:R-:W4:Y:S01]  /*150720*/  LDL.LU R2, [R1+0x288] ;  /* 0x0002880001027983 */ /* 0x000f220000300800 */
[----:B------:R-:W-:-:S02]  /*150730*/  PRMT R4, R4, 0x3340, R21 ;  /* 0x0000334004047816 */ /* 0x000fc40000000015 */
[----:B------:R-:W-:-:S03]  /*150740*/  PRMT R3, R3, 0x3340, R0 ;  /* 0x0000334003037816 */ /* 0x000fc60000000000 */
[----:B------:R-:W-:Y:S01]  /*150750*/  STL [R1+0x4a4], R4 ;  /* 0x0004a40401007387 */ /* 0x000fe20000100800 */
[----:B--2---:R-:W-:-:S03]  /*150760*/  PRMT R26, R8, 0x5410, R10 ;  /* 0x00005410081a7816 */ /* 0x004fc6000000000a */
[----:B------:R-:W2:Y:S04]  /*150770*/  LDL.LU R8, [R1+0x597c] ;  /* 0x00597c0001087983 */ /* 0x000ea80000300800 */
[----:B------:R3:W-:Y:S04]  /*150780*/  STL [R1+0x2ec], R3 ;  /* 0x0002ec0301007387 */ /* 0x0007e80000100800 */
[----:B------:R-:W2:Y:S04]  /*150790*/  LDL.LU R12, [R1+0x5824] ;  /* 0x00582400010c7983 */ /* 0x000ea80000300800 */
[----:B------:R-:W2:Y:S04]  /*1507a0*/  LDL.LU R10, [R1+0x5910] ;  /* 0x00591000010a7983 */ /* 0x000ea80000300800 */
[----:B------:R-:W-:Y:S01]  /*1507b0*/  STL [R1+0x604c], R26 ;  /* 0x00604c1a01007387 */ /* 0x000fe20000100800 */
[----:B---3--:R-:W-:-:S02]  /*1507c0*/  LOP3.LUT R3, R22, 0xffff, RZ, 0xc0, !PT ;  /* 0x0000ffff16037812 */ /* 0x008fc400078ec0ff */
[----:B------:R-:W-:Y:S02]  /*1507d0*/  LOP3.LUT R7, R7, 0xffff, RZ, 0xc0, !PT ;  /* 0x0000ffff07077812 */ /* 0x000fe400078ec0ff */
[----:B------:R-:W-:Y:S02]  /*1507e0*/  LOP3.LUT R4, R27, 0xffff, RZ, 0xc0, !PT ;  /* 0x0000ffff1b047812 */ /* 0x000fe400078ec0ff */
[----:B------:R-:W-:Y:S02]  /*1507f0*/  PRMT R21, R7, 0x3340, R0 ;  /* 0x0000334007157816 */ /* 0x000fe40000000000 */
[----:B------:R-:W-:Y:S02]  /*150800*/  PRMT R9, R3, 0x3340, R4 ;  /* 0x0000334003097816 */ /* 0x000fe40000000004 */
[----:B------:R-:W-:Y:S02]  /*150810*/  PRMT R14, R14, 0x5410, R24 ;  /* 0x000054100e0e7816 */ /* 0x000fe40000000018 */
[----:B------:R-:W-:-:S02]  /*150820*/  PRMT R11, R11, 0x5410, R23 ;  /* 0x000054100b0b7816 */ /* 0x000fc40000000017 */
[----:B------:R-:W-:Y:S02]  /*150830*/  PRMT R9, R9, 0x5410, R21 ;  /* 0x0000541009097816 */ /* 0x000fe40000000015 */
[----:B------:R-:W-:Y:S02]  /*150840*/  SHF.R.U32.HI R21, RZ, 0x8, R13 ;  /* 0x00000008ff157819 */ /* 0x000fe4000001160d */
[----:B------:R-:W-:Y:S02]  /*150850*/  SHF.R.U32.HI R3, RZ, 0x8, R3 ;  /* 0x00000008ff037819 */ /* 0x000fe40000011603 */
[----:B------:R-:W-:Y:S01]  /*150860*/  SHF.R.U32.HI R4, RZ, 0x8, R4 ;  /* 0x00000008ff047819 */ /* 0x000fe20000011604 */
[----:B------:R-:W-:Y:S01]  /*150870*/  STL [R1+0x6050], R14 ;  /* 0x0060500e01007387 */ /* 0x000fe20000100800 */
[----:B------:R-:W-:-:S03]  /*150880*/  LOP3.LUT R21, R21, 0xffff, RZ, 0xc0, !PT ;  /* 0x0000ffff15157812 */ /* 0x000fc600078ec0ff */
[----:B------:R-:W-:Y:S01]  /*150890*/  STL [R1+0x6084], R11 ;  /* 0x0060840b01007387 */ /* 0x000fe20000100800 */
[----:B------:R-:W-:Y:S02]  /*1508a0*/  LOP3.LUT R3, R3, 0xffff, RZ, 0xc0, !PT ;  /* 0x0000ffff03037812 */ /* 0x000fe400078ec0ff */
[----:B------:R-:W-:Y:S01]  /*1508b0*/  LOP3.LUT R4, R4, 0xffff, RZ, 0xc0, !PT ;  /* 0x0000ffff04047812 */ /* 0x000fe200078ec0ff */
[----:B------:R0:W-:Y:S03]  /*1508c0*/  STL [R1+0x5b8], R9 ;  /* 0x0005b80901007387 */ /* 0x0001e60000100800 */
[----:B------:R-:W-:Y:S02]  /*1508d0*/  PRMT R3, R3, 0x3340, R4 ;  /* 0x0000334003037816 */ /* 0x000fe40000000004 */
[----:B0-----:R-:W-:-:S05]  /*1508e0*/  PRMT R9, R21, 0x3340, R0 ;  /* 0x0000334015097816 */ /* 0x001fca0000000000 */
[----:B------:R-:W-:Y:S04]  /*1508f0*/  STL [R1+0x2e8], R9 ;  /* 0x0002e80901007387 */ /* 0x000fe80000100800 */
[----:B------:R-:W3:Y:S04]  /*150900*/  LDL.LU R22, [R1+0x1c0] ;  /* 0x0001c00001167983 */ /* 0x000ee80000300800 */
[----:B------:R0:W-:Y:S04]  /*150910*/  STL [R1+0x4d0], R3 ;  /* 0x0004d00301007387 */ /* 0x0001e80000100800 */
[----:B------:R-:W3:Y:S04]  /*150920*/  LDL.LU R27, [R1+0x280] ;  /* 0x00028000011b7983 */ /* 0x000ee80000300800 */
[----:B------:R-:W3:Y:S04]  /*150930*/  LDL.LU R20, [R1+0x180] ;  /* 0x0001800001147983 */ /* 0x000ee80000300800 */
[----:B0-----:R-:W3:Y:S01]  /*150940*/  LDL.LU R3, [R1+0x284] ;  /* 0x0002840001037983 */ /* 0x001ee20000300800 */
[----:B----4-:R-:W-:-:S05]  /*150950*/  PRMT R2, R2, 0x5410, R6 ;  /* 0x0000541002027816 */ /* 0x010fca0000000006 */
[----:B------:R0:W-:Y:S04]  /*150960*/  STL [R1+0x80c], R2 ;  /* 0x00080c0201007387 */ /* 0x0001e80000100800 */
[----:B------:R-:W4:Y:S04]  /*150970*/  LDL.LU R13, [R1+0x5954] ;  /* 0x00595400010d7983 */ /* 0x000f280000300800 */
[----:B------:R-:W4:Y:S04]  /*150980*/  LDL.LU R4, [R1+0x57e8] ;  /* 0x0057e80001047983 */ /* 0x000f280000300800 */
[----:B------:R-:W4:Y:S04]  /*150990*/  LDL.LU R29, [R1+0x5880] ;  /* 0x00588000011d7983 */ /* 0x000f280000300800 */
[----:B------:R-:W4:Y:S01]  /*1509a0*/  LDL.LU R25, [R1+0x7c0] ;  /* 0x0007c00001197983 */ /* 0x000f220000300800 */
[----:B------:R-:W-:-:S02]  /*1509b0*/  PRMT R5, R5, 0x5410, R28 ;  /* 0x0000541005057816 */ /* 0x000fc4000000001c */
[----:B------:R-:W-:Y:S02]  /*1509c0*/  PRMT R15, R18, 0x5410, R15 ;  /* 0x00005410120f7816 */ /* 0x000fe4000000000f */
[----:B--2---:R-:W-:Y:S02]  /*1509d0*/  LOP3.LUT R8, R8, 0xffff, RZ, 0xc0, !PT ;  /* 0x0000ffff08087812 */ /* 0x004fe400078ec0ff */
[----:B0-----:R-:W-:Y:S02]  /*1509e0*/  LOP3.LUT R2, R12, 0xffff, RZ, 0xc0, !PT ;  /* 0x0000ffff0c027812 */ /* 0x001fe400078ec0ff */
[----:B------:R-:W-:Y:S02]  /*1509f0*/  LOP3.LUT R6, R10, 0xffff, RZ, 0xc0, !PT ;  /* 0x0000ffff0a067812 */ /* 0x000fe400078ec0ff */
[----:B------:R-:W-:Y:S02]  /*150a00*/  PRMT R21, R2, 0x3340, R0 ;  /* 0x0000334002157816 */ /* 0x000fe40000000000 */
[----:B------:R-:W-:-:S04]  /*150a10*/  PRMT R9, R8, 0x3340, R6 ;  /* 0x0000334008097816 */ /* 0x000fc80000000006 */
[----:B------:R-:W-:-:S05]  /*150a20*/  PRMT R9, R9, 0x5410, R21 ;  /* 0x0000541009097816 */ /* 0x000fca0000000015 */
[----:B------:R0:W-:Y:S04]  /*150a30*/  STL [R1+0x5b0], R9 ;  /* 0x0005b00901007387 */ /* 0x0001e80000100800 */
[----:B------:R-:W2:Y:S04]  /*150a40*/  LDL.LU R24, [R1+0x1edc] ;  /* 0x001edc0001187983 */ /* 0x000ea80000300800 */
[----:B------:R-:W2:Y:S04]  /*150a50*/  LDL.LU R28, [R1+0x9c] ;  /* 0x00009c00011c7983 */ /* 0x000ea80000300800 */
[----:B------:R-:W2:Y:S01]  /*150a60*/  LDL.LU R18, [R1+0x7c4] ;  /* 0x0007c40001127983 */ /* 0x000ea20000300800 */
[----:B------:R-:W-:-:S03]  /*150a70*/  SHF.R.U32.HI R21, RZ, 0x8, R6 ;  /* 0x00000008ff157819 */ /* 0x000fc60000011606 */
[----:B------:R-:W2:Y:S01]  /*150a80*/  LDL.LU R6, [R1+0x5744] ;  /* 0x0057440001067983 */ /* 0x000ea20000300800 */
[----:B0-----:R-:W-:-:S03]  /*150a90*/  SHF.R.U32.HI R9, RZ, 0x8, R2 ;  /* 0x00000008ff097819 */ /* 0x001fc60000011602 */
[----:B------:R-:W2:Y:S04]  /*150aa0*/  LDL.LU R2, [R1+0x1ec8] ;  /* 0x001ec80001027983 */ /* 0x000ea80000300800 */
[----:B------:R-:W2:Y:S01]  /*150ab0*/  LDL.LU R12, [R1+0xa0] ;  /* 0x0000a000010c7983 */ /* 0x000ea20000300800 */
[----:B------:R-:W-:Y:S02]  /*150ac0*/  SHF.R.U32.HI R8, RZ, 0x8, R8 ;  /* 0x00000008ff087819 */ /* 0x000fe40000011608 */
[----:B------:R-:W-:Y:S01]  /*150ad0*/  LOP3.LUT R21, R21, 0xffff, RZ, 0xc0, !PT ;  /* 0x0000ffff15157812 */ /* 0x000fe200078ec0ff */
[----:B------:R-:W2:Y:S01]  /*150ae0*/  LDL.LU R10, [R1+0x1eb8] ;  /* 0x001eb800010a7983 */ /* 0x000ea20000300800 */
[----:B------:R-:W-:Y:S02]  /*150af0*/  LOP3.LUT R8, R8, 0xffff, RZ, 0xc0, !PT ;  /* 0x0000ffff08087812 */ /* 0x000fe400078ec0ff */
[----:B------:R-:W-:-:S02]  /*150b00*/  LOP3.LUT R9, R9, 0xffff, RZ, 0xc0, !PT ;  /* 0x0000ffff09097812 */ /* 0x000fc400078ec0ff */
[----:B------:R-:W-:Y:S02]  /*150b10*/  PRMT R14, R8, 0x3340, R21 ;  /* 0x00003340080e7816 */ /* 0x000fe40000000015 */
[----:B------:R-:W-:Y:S01]  /*150b20*/  PRMT R11, R9, 0x3340, R0 ;  /* 0x00003340090b7816 */ /* 0x000fe20000000000 */
[----:B------:R-:W2:Y:S04]  /*150b30*/  LDL.LU R8, [R1+0xa4] ;  /* 0x0000a40001087983 */ /* 0x000ea80000300800 */
[----:B------:R-:W-:Y:S04]  /*150b40*/  STL [R1+0x49c], R14 ;  /* 0x00049c0e01007387 */ /* 0x000fe80000100800 */
[----:B------:R-:W2:Y:S04]  /*150b50*/  LDL.LU R23, [R1+0x5980] ;  /* 0x0059800001177983 */ /* 0x000ea80000300800 */
[----:B------:R-:W-:Y:S01]  /*150b60*/  STL [R1+0x2e4], R11 ;  /* 0x0002e40b01007387 */ /* 0x000fe20000100800 */
[----:B---3--:R-:W-:-:S03]  /*150b70*/  PRMT R9, R27, 0x5410, R22 ;  /* 0x000054101b097816 */ /* 0x008fc60000000016 */
[----:B------:R-:W3:Y:S04]  /*150b80*/  LDL.LU R22, [R1+0x583c] ;  /* 0x00583c0001167983 */ /* 0x000ee80000300800 */
[----:B------:R0:W-:Y:S04]  /*150b90*/  STL [R1+0x7dc], R9 ;  /* 0x0007dc0901007387 */ /* 0x0001e80000100800 */
[----:B------:R-:W3:Y:S01]  /*150ba0*/  LDL.LU R27, [R1+0x591c] ;  /* 0x00591c00011b7983 */ /* 0x000ee20000300800 */
[----:B0-----:R-:W-:-:S05]  /*150bb0*/  PRMT R9, R3, 0x5410, R20 ;  /* 0x0000541003097816 */ /* 0x001fca0000000014 */
[----:B------:R0:W-:Y:S01]  /*150bc0*/  STL [R1+0x7cc], R9 ;  /* 0x0007cc0901007387 */ /* 0x0001e20000100800 */
[----:B----4-:R-:W-:Y:S02]  /*150bd0*/  LOP3.LUT R3, R13, 0xffff, RZ, 0xc0, !PT ;  /* 0x0000ffff0d037812 */ /* 0x010fe400078ec0ff */
[----:B------:R-:W-:Y:S02]  /*150be0*/  LOP3.LUT R11, R4, 0xffff, RZ, 0xc0, !PT ;  /* 0x0000ffff040b7812 */ /* 0x000fe400078ec0ff */
[----:B------:R-:W-:Y:S02]  /*150bf0*/  LOP3.LUT R4, R29, 0xffff, RZ, 0xc0, !PT ;  /* 0x0000ffff1d047812 */ /* 0x000fe400078ec0ff */
[----:B------:R-:W-:Y:S02]  /*150c00*/  PRMT R21, R11, 0x3340, R0 ;  /* 0x000033400b157816 */ /* 0x000fe40000000000 */
[----:B0-----:R-:W-:Y:S02]  /*150c10*/  PRMT R9, R3, 0x3340, R4 ;  /* 0x0000334003097816 */ /* 0x001fe40000000004 */
[----:B------:R-:W-:-:S02]  /*150c20*/  SHF.R.U32.HI R3, RZ, 0x8, R3 ;  /* 0x00000008ff037819 */ /* 0x000fc40000011603 */
[----:B------:R-:W-:Y:S02]  /*150c30*/  PRMT R9, R9, 0x5410, R21 ;  /* 0x0000541009097816 */ /* 0x000fe40000000015 */
[----:B------:R-:W-:Y:S02]  /*150c40*/  SHF.R.U32.HI R21, RZ, 0x8, R4 ;  /* 0x00000008ff157819 */ /* 0x000fe40000011604 */
[----:B------:R-:W-:Y:S02]  /*150c50*/  LOP3.LUT R4, R3, 0xffff, RZ, 0xc0, !PT ;  /* 0x0000ffff03047812 */ /* 0x000fe400078ec0ff */
[----:B------:R-:W-:Y:S02]  /*150c60*/  LOP3.LUT R3, R25, 0xffff, RZ, 0xc0, !PT ;  /* 0x0000ffff19037812 */ /* 0x000fe400078ec0ff */
[----:B------:R-:W-:Y:S01]  /*150c70*/  LOP3.LUT R21, R21, 0xffff, RZ, 0xc0, !PT ;  /* 0x0000ffff15157812 */ /* 0x000fe200078ec0ff */
[----:B------:R0:W-:Y:S03]  /*150c80*/  STL [R1+0x5ac], R9 ;  /* 0x0005ac0901007387 */ /* 0x0001e60000100800 */
[----:B0-----:R-:W-:-:S05]  /*150c90*/  PRMT R9, R4, 0x3340, R21 ;  /* 0x0000334004097816 */ /* 0x001fca0000000015 */
[----:B------:R-:W-:Y:S01]  /*150ca0*/  STL [R1+0x498], R9 ;  /* 0x0004980901007387 */ /* 0x000fe20000100800 */
[--C-:B--2---:R-:W-:Y:S02]  /*150cb0*/  PRMT R4, R24, 0x4210, R3.reuse ;  /* 0x0000421018047816 */ /* 0x104fe40000000003 */
[----:B------:R-:W-:Y:S02]  /*150cc0*/  PRMT R3, R28, 0x5210, R3 ;  /* 0x000052101c037816 */ /* 0x000fe40000000003 */
[----:B------:R-:W-:Y:S01]  /*150cd0*/  LOP3.LUT R21, R18, 0xffff, RZ, 0xc0, !PT ;  /* 0x0000ffff12157812 */ /* 0x000fe200078ec0ff */
[----:B------:R-:W2:Y:S04]  /*150ce0*/  LDL.LU R28, [R1+0x574c] ;  /* 0x00574c00011c7983 */ /* 0x000ea80000300800 */
[----:B------:R0:W-:Y:S04]  /*150cf0*/  STL [R1+0x990], R4 ;  /* 0x0009900401007387 */ /* 0x0001e80000100800 */
[----:B------:R1:W-:Y:S04]  /*150d00*/  STL [R1+0x8a0], R3 ;  /* 0x0008a00301007387 */ /* 0x0003e80000100800 */
[----:B------:R-:W4:Y:S01]  /*150d10*/  LDL.LU R18, [R1+0x1eac] ;  /* 0x001eac0001127983 */ /* 0x000f220000300800 */
[----:B0-----:R-:W-:-:S02]  /*150d20*/  PRMT R4, R2, 0x4210, R21 ;  /* 0x0000421002047816 */ /* 0x001fc40000000015 */
[----:B------:R-:W-:Y:S02]  /*150d30*/  PRMT R2, R12, 0x5210, R21 ;  /* 0x000052100c027816 */ /* 0x000fe40000000015 */
[----:B-1----:R-:W-:Y:S01]  /*150d40*/  LOP3.LUT R3, R6, 0xffff, RZ, 0xc0, !PT ;  /* 0x0000ffff06037812 */ /* 0x002fe200078ec0ff */
[----:B------:R-:W-:Y:S04]  /*150d50*/  STL [R1+0x994], R4 ;  /* 0x0009940401007387 */ /* 0x000fe80000100800 */
[----:B------:R0:W-:Y:S04]  /*150d60*/  STL [R1+0x8a4], R2 ;  /* 0x0008a40201007387 */ /* 0x0001e80000100800 */
[----:B------:R-:W4:Y:S04]  /*150d70*/  LDL.LU R6, [R1+0xa8] ;  /* 0x0000a80001067983 */ /* 0x000f280000300800 */
[----:B0-----:R-:W4:Y:S01]  /*150d80*/  LDL.LU R2, [R1+0x5714] ;  /* 0x0057140001027983 */ /* 0x001f220000300800 */
[----:B------:R-:W-:-:S02]  /*150d90*/  PRMT R4, R10, 0x4210, R3 ;  /* 0x000042100a047816 */ /* 0x000fc40000000003 */
[----:B------:R-:W-:-:S03]  /*150da0*/  PRMT R3, R8, 0x5210, R3 ;  /* 0x0000521008037816 */ /* 0x000fc60000000003 */
[----:B------:R0:W-:Y:S04]  /*150db0*/  STL [R1+0x980], R4 ;  /* 0x0009800401007387 */ /* 0x0001e80000100800 */
[----:B------:R-:W4:Y:S04]  /*150dc0*/  LDL.LU R12, [R1+0x7d4] ;  /* 0x0007d400010c7983 */ /* 0x000f280000300800 */
[----:B------:R-:W4:Y:S04]  /*150dd0*/  LDL.LU R10, [R1+0x1ea4] ;  /* 0x001ea400010a7983 */ /* 0x000f280000300800 */
[----:B------:R-:W4:Y:S04]  /*150de0*/  LDL.LU R8, [R1+0xac] ;  /* 0x0000ac0001087983 */ /* 0x000f280000300800 */
[----:B------:R3:W-:Y:S01]  /*150df0*/  STL [R1+0x880], R3 ;  /* 0x0008800301007387 */ /* 0x0007e20000100800 */
[----:B------:R-:W-:-:S03]  /*150e00*/  LOP3.LUT R9, R23, 0xffff, RZ, 0xc0, !PT ;  /* 0x0000ffff17097812 */ /* 0x000fc600078ec0ff */
[----:B0-----:R-:W4:Y:S04]  /*150e10*/  LDL.LU R4, [R1+0x1e58] ;  /* 0x001e580001047983 */ /* 0x001f280000300800 */
[----:B------:R-:W4:Y:S04]  /*150e20*/  LDL.LU R29, [R1+0xb0] ;  /* 0x0000b000011d7983 */ /* 0x000f280000300800 */
[----:B------:R-:W4:Y:S04]  /*150e30*/  LDL.LU R25, [R1+0x570c] ;  /* 0x00570c0001197983 */ /* 0x000f280000300800 */
[----:B------:R-:W4:Y:S04]  /*150e40*/  LDL.LU R24, [R1+0x928] ;  /* 0x0009280001187983 */ /* 0x000f280000300800 */
[----:B------:R-:W4:Y:S01]  /*150e50*/  LDL.LU R23, [R1+0x1a0c] ;  /* 0x001a0c0001177983 */ /* 0x000f220000300800 */
[----:B---3--:R-:W-:-:S02]  /*150e60*/  LOP3.LUT R3, R22, 0xffff, RZ, 0xc0, !PT ;  /* 0x0000ffff16037812 */ /* 0x008fc400078ec0ff */
[----:B------:R-:W-:Y:S02]  /*150e70*/  LOP3.LUT R13, R27, 0xffff, RZ, 0xc0, !PT ;  /* 0x0000ffff1b0d7812 */ /* 0x000fe400078ec0ff */
[----:B------:R-:W-:Y:S02]  /*150e80*/  PRMT R21, R3, 0x3340, R0 ;  /* 0x0000334003157816 */ /* 0x000fe40000000000 */
[----:B------:R-:W-:Y:S02]  /*150e90*/  PRMT R14, R9, 0x3340, R13 ;  /* 0x00003340090e7816 */ /* 0x000fe4000000000d */
[----:B------:R-:W-:Y:S02]  /*150ea0*/  SHF.R.U32.HI R9, RZ, 0x8, R9 ;  /* 0x00000008ff097819 */ /* 0x000fe40000011609 */
[----:B------:R-:W-:Y:S02]  /*150eb0*/  PRMT R14, R14, 0x5410, R21 ;  /* 0x000054100e0e7816 */ /* 0x000fe40000000015 */
[----:B------:R-:W-:-:S02]  /*150ec0*/  SHF.R.U32.HI R21, RZ, 0x8, R13 ;  /* 0x00000008ff157819 */ /* 0x000fc4000001160d */
[----:B------:R-:W-:Y:S02]  /*150ed0*/  LOP3.LUT R9, R9, 0xffff, RZ, 0xc0, !PT ;  /* 0x0000ffff09097812 */ /* 0x000fe400078ec0ff */
[----:B------:R-:W-:Y:S02]  /*150ee0*/  SHF.R.U32.HI R3, RZ, 0x8, R3 ;  /* 0x00000008ff037819 */ /* 0x000fe40000011603 */
[----:B------:R-:W-:-:S04]  /*150ef0*/  LOP3.LUT R21, R21, 0xffff, RZ, 0xc0, !PT ;  /* 0x0000ffff15157812 */ /* 0x000fc800078ec0ff */
[----:B------:R-:W-:Y:S02]  /*150f00*/  PRMT R9, R9, 0x3340, R21 ;  /* 0x0000334009097816 */ /* 0x000fe40000000015 */
[----:B------:R-:W-:Y:S01]  /*150f10*/  LOP3.LUT R21, R3, 0xffff, RZ, 0xc0, !PT ;  /* 0x0000ffff03157812 */ /* 0x000fe200078ec0ff */
[----:B------:R-:W-:Y:S04]  /*150f20*/  STL [R1+0x5a8], R14 ;  /* 0x0005a80e01007387 */ /* 0x000fe80000100800 */
[----:B------:R0:W-:Y:S04]  /*150f30*/  STL [R1+0x490], R9 ;  /* 0x0004900901007387 */ /* 0x0001e80000100800 */
[----:B------:R-:W3:Y:S04]  /*150f40*/  LDL.LU R22, [R1+0x7e0] ;  /* 0x0007e00001167983 */ /* 0x000ee80000300800 */
[----:B------:R-:W3:Y:S01]  /*150f50*/  LDL.LU R27, [R1+0x770] ;  /* 0x00077000011b7983 */ /* 0x000ee20000300800 */
[----:B0-----:R-:W-:-:S05]  /*150f60*/  PRMT R9, R21, 0x3340, R0 ;  /* 0x0000334015097816 */ /* 0x001fca0000000000 */
[----:B------:R4:W-:Y:S01]  /*150f70*/  STL [R1+0x2e0], R9 ;  /* 0x0002e00901007387 */ /* 0x0009e20000100800 */
[----:B--2---:R-:W-:-:S03]  /*150f80*/  LOP3.LUT R3, R28, 0xffff, RZ, 0xc0, !PT ;  /* 0x0000ffff1c037812 */ /* 0x004fc600078ec0ff */
[----:B------:R-:W2:Y:S01]  /*150f90*/  LDL.LU R28, [R1+0x1e54] ;  /* 0x001e5400011c7983 */ /* 0x000ea20000300800 */
[----:B----4-:R-:W-:-:S03]  /*150fa0*/  PRMT R9, R18, 0x4210, R3 ;  /* 0x0000421012097816 */ /* 0x010fc60000000003 */
[----:B------:R-:W4:Y:S04]  /*150fb0*/  LDL.LU R18, [R1+0xb4] ;  /* 0x0000b40001127983 */ /* 0x000f280000300800 */
[----:B------:R-:W-:Y:S01]  /*150fc0*/  STL [R1+0x984], R9 ;  /* 0x0009840901007387 */ /* 0x000fe20000100800 */
[----:B------:R-:W-:-:S05]  /*150fd0*/  PRMT R6, R6, 0x5210, R3 ;  /* 0x0000521006067816 */ /* 0x000fca0000000003 */
[----:B------:R0:W-:Y:S01]  /*150fe0*/  STL [R1+0x884], R6 ;  /* 0x0008840601007387 */ /* 0x0001e20000100800 */
[----:B------:R-:W-:-:S03]  /*150ff0*/  LOP3.LUT R21, R2, 0xffff, RZ, 0xc0, !PT ;  /* 0x0000ffff02157812 */ /* 0x000fc600078ec0ff */
[----:B0-----:R-:W4:Y:S04]  /*151000*/  LDL.LU R6, [R1+0x1e50] ;  /* 0x001e500001067983 */ /* 0x001f280000300800 */
[----:B------:R-:W4:Y:S01]  /*151010*/  LDL.LU R2, [R1+0xb8] ;  /* 0x0000b80001027983 */ /* 0x000f220000300800 */
[--C-:B------:R-:W-:Y:S02]  /*151020*/  PRMT R9, R10, 0x4210, R21.reuse ;  /* 0x000042100a097816 */ /* 0x100fe40000000015 */
[----:B------:R-:W-:Y:S02]  /*151030*/  LOP3.LUT R3, R12, 0xffff, RZ, 0xc0, !PT ;  /* 0x0000ffff0c037812 */ /* 0x000fe400078ec0ff */
[----:B------:R-:W-:Y:S01]  /*151040*/  PRMT R8, R8, 0x5210, R21 ;  /* 0x0000521008087816 */ /* 0x000fe20000000015 */
[----:B------:R0:W-:Y:S04]  /*151050*/  STL [R1+0x988], R9 ;  /* 0x0009880901007387 */ /* 0x0001e80000100800 */
[----:B------:R-:W4:Y:S01]  /*151060*/  LDL.LU R12, [R1+0x5718] ;  /* 0x00571800010c7983 */ /* 0x000f220000300800 */
[----:B------:R-:W-:-:S03]  /*151070*/  PRMT R13, R4, 0x4210, R3 ;  /* 0x00004210040d7816 */ /* 0x000fc60000000003 */
[----:B------:R1:W-:Y:S04]  /*151080*/  STL [R1+0x888], R8 ;  /* 0x0008880801007387 */ /* 0x0003e80000100800 */
[----:B------:R-:W4:Y:S01]  /*151090*/  LDL.LU R10, [R1+0x938] ;  /* 0x00093800010a7983 */ /* 0x000f220000300800 */
[----:B0-----:R-:W-:Y:S02]  /*1510a0*/  PRMT R9, R29, 0x5210, R3 ;  /* 0x000052101d097816 */ /* 0x001fe40000000003 */
[----:B------:R-:W-:Y:S01]  /*1510b0*/  LOP3.LUT R4, R25, 0xffff, RZ, 0xc0, !PT ;  /* 0x0000ffff19047812 */ /* 0x000fe200078ec0ff */
[----:B-1----:R-:W4:Y:S04]  /*1510c0*/  LDL.LU R8, [R1+0x1a20] ;  /* 0x001a200001087983 */ /* 0x002f280000300800 */
[----:B------:R-:W-:Y:S04]  /*1510d0*/  STL [R1+0x970], R13 ;  /* 0x0009700d01007387 */ /* 0x000fe80000100800 */
[----:B------:R0:W-:Y:S01]  /*1510e0*/  STL [R1+0x870], R9 ;  /* 0x0008700901007387 */ /* 0x0001e20000100800 */
[----:B------:R-:W-:-:S04]  /*1510f0*/  LOP3.LUT R3, R24, 0xffff, RZ, 0xc0, !PT ;  /* 0x0000ffff18037812 */ /* 0x000fc800078ec0ff */
        /* <DEDUP_REMOVED lines=8> */
[----:B------:R-:W-:Y:S02]  /*151180*/  LOP3.LUT R21, R21, 0xffff, RZ, 0xc0, !PT ;  /* 0x0000ffff15157812 */ /* 0x000fe400078ec0ff */
[----:B------:R-:W-:Y:S02]  /*151190*/  LOP3.LUT R9, R9, 0xffff, RZ, 0xc0, !PT ;  /* 0x0000ffff09097812 */ /* 0x000fe400078ec0ff */
[----:B------:R-:W-:Y:S02]  /*1511a0*/  PRMT R11, R21, 0x3340, R0 ;  /* 0x00003340150b7816 */ /* 0x000fe40000000000 */
[----:B------:R-:W-:Y:S01]  /*1511b0*/  PRMT R9, R4, 0x3340, R9 ;  /* 0x0000334004097816 */ /* 0x000fe20000000009 */
[----:B------:R-:W-:Y:S04]  /*1511c0*/  STL [R1+0x598], R13 ;  /* 0x0005980d01007387 */ /* 0x000fe80000100800 */
[----:B------:R2:W-:Y:S04]  /*1511d0*/  STL [R1+0x2dc], R11 ;  /* 0x0002dc0b01007387 */ /* 0x0005e80000100800 */
[----:B------:R4:W-:Y:S04]  /*1511e0*/  STL [R1+0x48c], R9 ;  /* 0x00048c0901007387 */ /* 0x0009e80000100800 */
[----:B------:R-:W4:Y:S01]  /*1511f0*/  LDL.LU R16, [R1+0x5770] ;  /* 0x0057700001107983 */ /* 0x000f220000300800 */
[----:B---3--:R-:W-:-:S02]  /*151200*/  LOP3.LUT R21, R22, 0xffff, RZ, 0xc0, !PT ;  /* 0x0000ffff16157812 */ /* 0x008fc400078ec0ff */
[----:B------:R-:W-:Y:S02]  /*151210*/  LOP3.LUT R4, R27, 0xffff, RZ, 0xc0, !PT ;  /* 0x0000ffff1b047812 */ /* 0x000fe400078ec0ff */
[--C-:B--2---:R-:W-:Y:S02]  /*151220*/  PRMT R11, R28, 0x4210, R21.reuse ;  /* 0x000042101c0b7816 */ /* 0x104fe40000000015 */
[----:B----4-:R-:W-:-:S03]  /*151230*/  PRMT R9, R18, 0x5210, R21 ;  /* 0x0000521012097816 */ /* 0x010fc60000000015 */
[----:B------:R-:W-:Y:S04]  /*151240*/  STL [R1+0x974], R11 ;  /* 0x0009740b01007387 */ /* 0x000fe80000100800 */
[----:B------:R-:W2:Y:S04]  /*151250*/  LDL.LU R17, [R1+0x1d98] ;  /* 0x001d980001117983 */ /* 0x000ea80000300800 */
[----:B------:R-:W3:Y:S04]  /*151260*/  LDL.LU R19, [R1+0xbc] ;  /* 0x0000bc0001137983 */ /* 0x000ee80000300800 */
[----:B------:R-:W-:Y:S04]  /*151270*/  STL [R1+0x874], R9 ;  /* 0x0008740901007387 */ /* 0x000fe80000100800 */
[----:B------:R-:W4:Y:S04]  /*151280*/  LDL.LU R20, [R1+0x5774] ;  /* 0x0057740001147983 */ /* 0x000f280000300800 */
[----:B------:R-:W4:Y:S04]  /*151290*/  LDL.LU R13, [R1+0x1d90] ;  /* 0x001d9000010d7983 */ /* 0x000f280000300800 */
[----:B------:R-:W4:Y:S01]  /*1512a0*/  LDL.LU R29, [R1+0xc0] ;  /* 0x0000c000011d7983 */ /* 0x000f220000300800 */
[----:B------:R-:W-:-:S02]  /*1512b0*/  PRMT R6, R6, 0x4210, R4 ;  /* 0x0000421006067816 */ /* 0x000fc40000000004 */
[----:B------:R-:W-:-:S03]  /*1512c0*/  PRMT R2, R2, 0x5210, R4 ;  /* 0x0000521002027816 */ /* 0x000fc60000000004 */
[----:B------:R0:W-:Y:S04]  /*1512d0*/  STL [R1+0x978], R6 ;  /* 0x0009780601007387 */ /* 0x0001e80000100800 */
        /* <DEDUP_REMOVED lines=8> */
[----:B0-----:R-:W4:Y:S04]  /*151360*/  LDL.LU R6, [R1+0x1d74] ;  /* 0x001d740001067983 */ /* 0x001f280000300800 */
[----:B-1----:R-:W4:Y:S01]  /*151370*/  LDL.LU R2, [R1+0xcc] ;  /* 0x0000cc0001027983 */ /* 0x002f220000300800 */
[----:B------:R-:W-:-:S02]  /*151380*/  LOP3.LUT R9, R12, 0xffff, RZ, 0xc0, !PT ;  /* 0x0000ffff0c097812 */ /* 0x000fc400078ec0ff */
[----:B------:R-:W-:Y:S01]  /*151390*/  LOP3.LUT R4, R10, 0xffff, RZ, 0xc0, !PT ;  /* 0x0000ffff0a047812 */ /* 0x000fe200078ec0ff */
[----:B------:R-:W4:Y:S04]  /*1513a0*/  LDL.LU R12, [R1+0x5704] ;  /* 0x00570400010c7983 */ /* 0x000f280000300800 */
[----:B------:R-:W4:Y:S01]  /*1513b0*/  LDL.LU R10, [R1+0x904] ;  /* 0x00090400010a7983 */ /* 0x000f220000300800 */
[----:B------:R-:W-:Y:S02]  /*1513c0*/  LOP3.LUT R11, R8, 0xffff, RZ, 0xc0, !PT ;  /* 0x0000ffff080b7812 */ /* 0x000fe400078ec0ff */
[----:B------:R-:W-:Y:S01]  /*1513d0*/  PRMT R21, R4, 0x3340, R0 ;  /* 0x0000334004157816 */ /* 0x000fe20000000000 */
[----:B------:R-:W4:Y:S01]  /*1513e0*/  LDL.LU R8, [R1+0x19d4] ;  /* 0x0019d40001087983 */ /* 0x000f220000300800 */
[----:B------:R-:W-:-:S02]  /*1513f0*/  PRMT R14, R9, 0x3340, R11 ;  /* 0x00003340090e7816 */ /* 0x000fc4000000000b */
[----:B------:R-:W-:Y:S02]  /*151400*/  SHF.R.U32.HI R9, RZ, 0x8, R9 ;  /* 0x00000008ff097819 */ /* 0x000fe40000011609 */
[----:B------:R-:W-:Y:S02]  /*151410*/  PRMT R14, R14, 0x5410, R21 ;  /* 0x000054100e0e7816 */ /* 0x000fe40000000015 */
[----:B------:R-:W-:Y:S02]  /*151420*/  SHF.R.U32.HI R21, RZ, 0x8, R11 ;  /* 0x00000008ff157819 */ /* 0x000fe4000001160b */
[----:B------:R-:W-:Y:S02]  /*151430*/  LOP3.LUT R11, R9, 0xffff, RZ, 0xc0, !PT ;  /* 0x0000ffff090b7812 */ /* 0x000fe400078ec0ff */
[----:B------:R-:W-:Y:S01]  /*151440*/  LOP3.LUT R21, R21, 0xffff, RZ, 0xc0, !PT ;  /* 0x0000ffff15157812 */ /* 0x000fe200078ec0ff */
[----:B------:R0:W-:Y:S01]  /*151450*/  STL [R1+0x590], R14 ;  /* 0x0005900e01007387 */ /* 0x0001e20000100800 */
[----:B------:R-:W-:-:S02]  /*151460*/  SHF.R.U32.HI R4, RZ, 0x8, R4 ;  /* 0x00000008ff047819 */ /* 0x000fc40000011604 */
[----:B0-----:R-:W-:Y:S02]  /*151470*/  PRMT R14, R11, 0x3340, R21 ;  /* 0x000033400b0e7816 */ /* 0x001fe40000000015 */
[----:B------:R-:W-:-:S03]  /*151480*/  LOP3.LUT R9, R16, 0xffff, RZ, 0xc0, !PT ;  /* 0x0000ffff10097812 */ /* 0x000fc600078ec0ff */
[----:B------:R-:W-:Y:S01]  /*151490*/  STL [R1+0x480], R14 ;  /* 0x0004800e01007387 */ /* 0x000fe20000100800 */
[----:B------:R-:W-:Y:S02]  /*1514a0*/  SHF.R.U32.HI R3, RZ, 0x8, R3 ;  /* 0x00000008ff037819 */ /* 0x000fe40000011603 */
[--C-:B--2---:R-:W-:Y:S02]  /*1514b0*/  PRMT R11, R17, 0x4210, R9.reuse ;  /* 0x00004210110b7816 */ /* 0x104fe40000000009 */
[----:B---3--:R-:W-:Y:S02]  /*1514c0*/  PRMT R9, R19, 0x5210, R9 ;  /* 0x0000521013097816 */ /* 0x008fe40000000009 */
[----:B----4-:R-:W-:Y:S01]  /*1514d0*/  LOP3.LUT R21, R20, 0xffff, RZ, 0xc0, !PT ;  /* 0x0000ffff14157812 */ /* 0x010fe200078ec0ff */
[----:B------:R0:W-:Y:S04]  /*1514e0*/  STL [R1+0x960], R11 ;  /* 0x0009600b01007387 */ /* 0x0001e80000100800 */
[----:B------:R1:W-:Y:S01]  /*1514f0*/  STL [R1+0x850], R9 ;  /* 0x0008500901007387 */ /* 0x0003e20000100800 */
[----:B0-----:R-:W-:-:S02]  /*151500*/  PRMT R11, R13, 0x4210, R21 ;  /* 0x000042100d0b7816 */ /* 0x001fc40000000015 */
[----:B-1----:R-:W-:Y:S02]  /*151510*/  PRMT R9, R29, 0x5210, R21 ;  /* 0x000052101d097816 */ /* 0x002fe40000000015 */
[----:B------:R-:W-:-:S04]  /*151520*/  LOP3.LUT R21, R4, 0xffff, RZ, 0xc0, !PT ;  /* 0x0000ffff04157812 */ /* 0x000fc800078ec0ff */
[----:B------:R-:W-:Y:S02]  /*151530*/  PRMT R4, R21, 0x3340, R0 ;  /* 0x0000334015047816 */ /* 0x000fe40000000000 */
[----:B------:R-:W-:Y:S01]  /*151540*/  LOP3.LUT R21, R3, 0xffff, RZ, 0xc0, !PT ;  /* 0x0000ffff03157812 */ /* 0x000fe200078ec0ff */
[----:B------:R0:W-:Y:S04]  /*151550*/  STL [R1+0x964], R11 ;  /* 0x0009640b01007387 */ /* 0x0001e80000100800 */
[----:B------:R1:W-:Y:S04]  /*151560*/  STL [R1+0x854], R9 ;  /* 0x0008540901007387 */ /* 0x0003e80000100800 */
[----:B------:R2:W-:Y:S01]  /*151570*/  STL [R1+0x2d8], R4 ;  /* 0x0002d80401007387 */ /* 0x0005e20000100800 */
[----:B------:R-:W-:-:S02]  /*151580*/  LOP3.LUT R3, R25, 0xffff, RZ, 0xc0, !PT ;  /* 0x0000ffff19037812 */ /* 0x000fc400078ec0ff */
[----:B0-----:R-:W-:Y:S02]  /*151590*/  PRMT R11, R21, 0x3340, R0 ;  /* 0x00003340150b7816 */ /* 0x001fe40000000000 */
[----:B------:R-:W-:Y:S02]  /*1515a0*/  LOP3.LUT R21, R22, 0xffff, RZ, 0xc0, !PT ;  /* 0x0000ffff16157812 */ /* 0x000fe400078ec0ff */
[--C-:B-1----:R-:W-:Y:S02]  /*1515b0*/  PRMT R9, R24, 0x4210, R3.reuse ;  /* 0x0000421018097816 */ /* 0x102fe40000000003 */
[----:B--2---:R-:W-:Y:S02]  /*1515c0*/  PRMT R4, R23, 0x5210, R3 ;  /* 0x0000521017047816 */ /* 0x004fe40000000003 */
[----:B------:R-:W-:Y:S01]  /*1515d0*/  LOP3.LUT R3, R27, 0xffff, RZ, 0xc0, !PT ;  /* 0x0000ffff1b037812 */ /* 0x000fe200078ec0ff */
[----:B------:R0:W-:Y:S04]  /*1515e0*/  STL [R1+0x2d4], R11 ;  /* 0x0002d40b01007387 */ /* 0x0001e80000100800 */
[----:B------:R1:W-:Y:S04]  /*1515f0*/  STL [R1+0x968], R9 ;  /* 0x0009680901007387 */ /* 0x0003e80000100800 */
[----:B------:R2:W-:Y:S01]  /*151600*/  STL [R1+0x858], R4 ;  /* 0x0008580401007387 */ /* 0x0005e20000100800 */
[----:B0-----:R-:W-:-:S02]  /*151610*/  PRMT R11, R28, 0x4210, R21 ;  /* 0x000042101c0b7816 */ /* 0x001fc40000000015 */
[----:B-1----:R-:W-:Y:S02]  /*151620*/  PRMT R9, R18, 0x5210, R21 ;  /* 0x0000521012097816 */ /* 0x002fe40000000015 */
[--C-:B--2---:R-:W-:Y:S02]  /*151630*/  PRMT R4, R6, 0x4210, R3.reuse ;  /* 0x0000421006047816 */ /* 0x104fe40000000003 */
[----:B------:R-:W-:Y:S01]  /*151640*/  PRMT R3, R2, 0x5210, R3 ;  /* 0x0000521002037816 */ /* 0x000fe20000000003 */
[----:B------:R-:W-:Y:S04]  /*151650*/  STL [R1+0x950], R11 ;  /* 0x0009500b01007387 */ /* 0x000fe80000100800 */
[----:B------:R-:W-:Y:S04]  /*151660*/  STL [R1+0x830], R9 ;  /* 0x0008300901007387 */ /* 0x000fe80000100800 */
[----:B------:R-:W-:Y:S04]  /*151670*/  STL [R1+0x954], R4 ;  /* 0x0009540401007387 */ /* 0x000fe80000100800 */
[----:B------:R0:W-:Y:S04]  /*151680*/  STL [R1+0x834], R3 ;  /* 0x0008340301007387 */ /* 0x0001e80000100800 */
[----:B------:R-:W2:Y:S04]  /*151690*/  LDL.LU R16, [R1+0x7a0] ;  /* 0x0007a00001107983 */ /* 0x000ea80000300800 */
[----:B0-----:R-:W3:Y:S04]  /*1516a0*/  LDL.LU R3, [R1+0x5788] ;  /* 0x0057880001037983 */ /* 0x001ee80000300800 */
[----:B------:R-:W4:Y:S04]  /*1516b0*/  LDL.LU R17, [R1+0x1cc4] ;  /* 0x001cc40001117983 */ /* 0x000f280000300800 */
[----:B------:R-:W4:Y:S04]  /*1516c0*/  LDL.LU R19, [R1+0xd0] ;  /* 0x0000d00001137983 */ /* 0x000f280000300800 */
[----:B------:R-:W4:Y:S04]  /*1516d0*/  LDL.LU R20, [R1+0x1ccc] ;  /* 0x001ccc0001147983 */ /* 0x000f280000300800 */
[----:B------:R-:W4:Y:S04]  /*1516e0*/  LDL.LU R13, [R1+0xd4] ;  /* 0x0000d400010d7983 */ /* 0x000f280000300800 */
[----:B------:R-:W4:Y:S04]  /*1516f0*/  LDL.LU R4, [R1+0x59b0] ;  /* 0x0059b00001047983 */ /* 0x000f280000300800 */
[----:B------:R-:W4:Y:S04]  /*151700*/  LDL.LU R29, [R1+0x5874] ;  /* 0x00587400011d7983 */ /* 0x000f280000300800 */
[----:B------:R-:W4:Y:S01]  /*151710*/  LDL.LU R18, [R1+0x594c] ;  /* 0x00594c0001127983 */ /* 0x000f220000300800 */
[----:B------:R-:W-:-:S02]  /*151720*/  LOP3.LUT R6, R12, 0xffff, RZ, 0xc0, !PT ;  /* 0x0000ffff0c067812 */ /* 0x000fc400078ec0ff */
[----:B------:R-:W-:Y:S02]  /*151730*/  LOP3.LUT R2, R10, 0xffff, RZ, 0xc0, !PT ;  /* 0x0000ffff0a027812 */ /* 0x000fe400078ec0ff */
[----:B------:R-:W-:Y:S02]  /*151740*/  LOP3.LUT R8, R8, 0xffff, RZ, 0xc0, !PT ;  /* 0x0000ffff08087812 */ /* 0x000fe400078ec0ff */
[----:B------:R-:W-:Y:S02]  /*151750*/  PRMT R21, R2, 0x3340, R0 ;  /* 0x0000334002157816 */ /* 0x000fe40000000000 */
[----:B------:R-:W-:-:S04]  /*151760*/  PRMT R9, R6, 0x3340, R8 ;  /* 0x0000334006097816 */ /* 0x000fc80000000008 */
[----:B------:R-:W-:Y:S02]  /*151770*/  PRMT R9, R9, 0x5410, R21 ;  /* 0x0000541009097816 */ /* 0x000fe40000000015 */
[----:B------:R-:W-:Y:S02]  /*151780*/  SHF.R.U32.HI R6, RZ, 0x8, R6 ;  /* 0x00000008ff067819 */ /* 0x000fe40000011606 */
[----:B------:R-:W-:Y:S02]  /*151790*/  SHF.R.U32.HI R21, RZ, 0x8, R8 ;  /* 0x00000008ff157819 */ /* 0x000fe40000011608 */
[----:B------:R-:W-:Y:S01]  /*1517a0*/  SHF.R.U32.HI R2, RZ, 0x8, R2 ;  /* 0x00000008ff027819 */ /* 0x000fe20000011602 */
[----:B------:R0:W-:Y:S04]  /*1517b0*/  STL [R1+0x588], R9 ;  /* 0x0005880901007387 */ /* 0x0001e80000100800 */
[----:B------:R-:W4:Y:S04]  /*1517c0*/  LDL.LU R25, [R1+0x5790] ;  /* 0x0057900001197983 */ /* 0x000f280000300800 */
[----:B------:R-:W4:Y:S01]  /*1517d0*/  LDL.LU R24, [R1+0x1ca4] ;  /* 0x001ca40001187983 */ /* 0x000f220000300800 */
[----:B------:R-:W-:-:S02]  /*1517e0*/  LOP3.LUT R11, R6, 0xffff, RZ, 0xc0, !PT ;  /* 0x0000ffff060b7812 */ /* 0x000fc400078ec0ff */
[----:B------:R-:W-:Y:S01]  /*1517f0*/  LOP3.LUT R21, R21, 0xffff, RZ, 0xc0, !PT ;  /* 0x0000ffff15157812 */ /* 0x000fe200078ec0ff */
[----:B------:R-:W4:Y:S04]  /*151800*/  LDL.LU R23, [R1+0xd8] ;  /* 0x0000d80001177983 */ /* 0x000f280000300800 */
[----:B------:R-:W4:Y:S01]  /*151810*/  LDL.LU R22, [R1+0x5740] ;  /* 0x0057400001167983 */ /* 0x000f220000300800 */
[----:B0-----:R-:W-:-:S03]  /*151820*/  LOP3.LUT R9, R2, 0xffff, RZ, 0xc0, !PT ;  /* 0x0000ffff02097812 */ /* 0x001fc600078ec0ff */
[----:B------:R-:W4:Y:S04]  /*151830*/  LDL.LU R2, [R1+0x83c] ;  /* 0x00083c0001027983 */ /* 0x000f280000300800 */
[----:B------:R-:W4:Y:S04]  /*151840*/  LDL.LU R27, [R1+0x1c94] ;  /* 0x001c9400011b7983 */ /* 0x000f280000300800 */
[----:B------:R-:W4:Y:S01]  /*151850*/  LDL.LU R28, [R1+0xdc] ;  /* 0x0000dc00011c7983 */ /* 0x000f220000300800 */
[----:B------:R-:W-:-:S03]  /*151860*/  PRMT R11, R11, 0x3340, R21 ;  /* 0x000033400b0b7816 */ /* 0x000fc60000000015 */
[----:B------:R-:W4:Y:S01]  /*151870*/  LDL.LU R6, [R1+0x1c30] ;  /* 0x001c300001067983 */ /* 0x000f220000300800 */
[----:B------:R-:W-:-:S03]  /*151880*/  PRMT R9, R9, 0x3340, R0 ;  /* 0x0000334009097816 */ /* 0x000fc60000000000 */
[----:B------:R-:W4:Y:S04]  /*151890*/  LDL.LU R12, [R1+0xe0] ;  /* 0x0000e000010c7983 */ /* 0x000f280000300800 */
[----:B------:R-:W4:Y:S04]  /*1518a0*/  LDL.LU R10, [R1+0x5708] ;  /* 0x00570800010a7983 */ /* 0x000f280000300800 */
[----:B------:R-:W4:Y:S04]  /*1518b0*/  LDL.LU R8, [R1+0x910] ;  /* 0x0009100001087983 */ /* 0x000f280000300800 */
[----:B------:R-:W-:Y:S04]  /*1518c0*/  STL [R1+0x478], R11 ;  /* 0x0004780b01007387 */ /* 0x000fe80000100800 */
[----:B------:R4:W-:Y:S01]  /*1518d0*/  STL [R1+0x2d0], R9 ;  /* 0x0002d00901007387 */ /* 0x0009e20000100800 */
[----:B--2---:R-:W-:-:S02]  /*1518e0*/  LOP3.LUT R21, R16, 0xffff, RZ, 0xc0, !PT ;  /* 0x0000ffff10157812 */ /* 0x004fc400078ec0ff */
[----:B---3--:R-:W-:Y:S02]  /*1518f0*/  LOP3.LUT R3, R3, 0xffff, RZ, 0xc0, !PT ;  /* 0x0000ffff03037812 */ /* 0x008fe400078ec0ff */
[--C-:B----4-:R-:W-:Y:S02]  /*151900*/  PRMT R9, R17, 0x4210, R21.reuse ;  /* 0x0000421011097816 */ /* 0x110fe40000000015 */
[----:B------:R-:W-:Y:S02]  /*151910*/  PRMT R14, R19, 0x5210, R21 ;  /* 0x00005210130e7816 */ /* 0x000fe40000000015 */
[--C-:B------:R-:W-:Y:S01]  /*151920*/  PRMT R11, R20, 0x4210, R3.reuse ;  /* 0x00004210140b7816 */ /* 0x100fe20000000003 */
[----:B------:R0:W-:Y:S04]  /*151930*/  STL [R1+0x958], R9 ;  /* 0x0009580901007387 */ /* 0x0001e80000100800 */
[----:B------:R1:W-:Y:S04]  /*151940*/  STL [R1+0x838], R14 ;  /* 0x0008380e01007387 */ /* 0x0003e80000100800 */
[----:B------:R-:W-:Y:S01]  /*151950*/  STL [R1+0x940], R11 ;  /* 0x0009400b01007387 */ /* 0x000fe20000100800 */
[----:B0-----:R-:W-:-:S02]  /*151960*/  PRMT R9, R13, 0x5210, R3 ;  /* 0x000052100d097816 */ /* 0x001fc40000000003 */
[----:B------:R-:W-:Y:S02]  /*151970*/  LOP3.LUT R3, R4, 0xffff, RZ, 0xc0, !PT ;  /* 0x0000ffff04037812 */ /* 0x000fe400078ec0ff */
[----:B-1----:R-:W-:Y:S02]  /*151980*/  LOP3.LUT R14, R29, 0xffff, RZ, 0xc0, !PT ;  /* 0x0000ffff1d0e7812 */ /* 0x002fe400078ec0ff */
[----:B------:R-:W-:Y:S01]  /*151990*/  LOP3.LUT R4, R18, 0xffff, RZ, 0xc0, !PT ;  /* 0x0000ffff12047812 */ /* 0x000fe200078ec0ff */
[----:B------:R0:W-:Y:S01]  /*1519a0*/  STL [R1+0x820], R9 ;  /* 0x0008200901007387 */ /* 0x0001e20000100800 */
[----:B------:R-:W-:Y:S02]  /*1519b0*/  PRMT R21, R14, 0x3340, R0 ;  /* 0x000033400e157816 */ /* 0x000fe40000000000 */
[----:B0-----:R-:W-:-:S04]  /*1519c0*/  PRMT R9, R3, 0x3340, R4 ;  /* 0x0000334003097816 */ /* 0x001fc80000000004 */
[----:B------:R-:W-:-:S05]  /*1519d0*/  PRMT R9, R9, 0x5410, R21 ;  /* 0x0000541009097816 */ /* 0x000fca0000000015 */
[----:B------:R0:W-:Y:S04]  /*1519e0*/  STL [R1+0x568], R9 ;  /* 0x0005680901007387 */ /* 0x0001e80000100800 */
[----:B------:R-:W2:Y:S01]  /*1519f0*/  LDL.LU R18, [R1+0x19f0] ;  /* 0x0019f00001127983 */ /* 0x000ea20000300800 */
[----:B------:R-:W-:Y:S02]  /*151a00*/  SHF.R.U32.HI R3, RZ, 0x8, R3 ;  /* 0x00000008ff037819 */ /* 0x000fe40000011603 */
[----:B------:R-:W-:Y:S02]  /*151a10*/  SHF.R.U32.HI R21, RZ, 0x8, R4 ;  /* 0x00000008ff157819 */ /* 0x000fe40000011604 */
[----:B------:R-:W-:Y:S02]  /*151a20*/  LOP3.LUT R4, R3, 0xffff, RZ, 0xc0, !PT ;  /* 0x0000ffff03047812 */ /* 0x000fe400078ec0ff */
[----:B------:R-:W-:-:S02]  /*151a30*/  LOP3.LUT R21, R21, 0xffff, RZ, 0xc0, !PT ;  /* 0x0000ffff15157812 */ /* 0x000fc400078ec0ff */
[----:B------:R-:W-:Y:S02]  /*151a40*/  LOP3.LUT R3, R25, 0xffff, RZ, 0xc0, !PT ;  /* 0x0000ffff19037812 */ /* 0x000fe400078ec0ff */
[----:B0-----:R-:W-:Y:S02]  /*151a50*/  PRMT R9, R4, 0x3340, R21 ;  /* 0x0000334004097816 */ /* 0x001fe40000000015 */
[--C-:B------:R-:W-:Y:S02]  /*151a60*/  PRMT R4, R24, 0x4210, R3.reuse ;  /* 0x0000421018047816 */ /* 0x100fe40000000003 */
[----:B------:R-:W-:Y:S02]  /*151a70*/  PRMT R3, R23, 0x5210, R3 ;  /* 0x0000521017037816 */ /* 0x000fe40000000003 */
[----:B------:R-:W-:Y:S02]  /*151a80*/  LOP3.LUT R21, R22, 0xffff, RZ, 0xc0, !PT ;  /* 0x0000ffff16157812 */ /* 0x000fe400078ec0ff */
[----:B------:R-:W-:Y:S01]  /*151a90*/  LOP3.LUT R2, R2, 0xffff, RZ, 0xc0, !PT ;  /* 0x0000ffff02027812 */ /* 0x000fe200078ec0ff */
[----:B------:R0:W-:Y:S04]  /*151aa0*/  STL [R1+0x474], R9 ;  /* 0x0004740901007387 */ /* 0x0001e80000100800 */
[----:B------:R1:W-:Y:S04]  /*151ab0*/  STL [R1+0x944], R4 ;  /* 0x0009440401007387 */ /* 0x0003e80000100800 */
[----:B------:R3:W-:Y:S01]  /*151ac0*/  STL [R1+0x824], R3 ;  /* 0x0008240301007387 */ /* 0x0007e20000100800 */
[----:B0-----:R-:W-:-:S02]  /*151ad0*/  PRMT R9, R27, 0x4210, R21 ;  /* 0x000042101b097816 */ /* 0x001fc40000000015 */
[----:B-1----:R-:W-:Y:S02]  /*151ae0*/  PRMT R4, R28, 0x5210, R21 ;  /* 0x000052101c047816 */ /* 0x002fe40000000015 */
[--C-:B---3--:R-:W-:Y:S02]  /*151af0*/  PRMT R3, R6, 0x4210, R2.reuse ;  /* 0x0000421006037816 */ /* 0x108fe40000000002 */
[----:B------:R-:W-:Y:S01]  /*151b00*/  PRMT R2, R12, 0x5210, R2 ;  /* 0x000052100c027816 */ /* 0x000fe20000000002 */
[----:B------:R-:W-:Y:S04]  /*151b10*/  STL [R1+0x948], R9 ;  /* 0x0009480901007387 */ /* 0x000fe80000100800 */
[----:B------:R-:W-:Y:S04]  /*151b20*/  STL [R1+0x828], R4 ;  /* 0x0008280401007387 */ /* 0x000fe80000100800 */
[----:B------:R0:W-:Y:S04]  /*151b30*/  STL [R1+0x930], R3 ;  /* 0x0009300301007387 */ /* 0x0001e80000100800 */
[----:B------:R1:W-:Y:S04]  /*151b40*/  STL [R1+0x7f0], R2 ;  /* 0x0007f00201007387 */ /* 0x0003e80000100800 */
[----:B------:R-:W3:Y:S04]  /*151b50*/  LDL.LU R16, [R1+0x85c] ;  /* 0x00085c0001107983 */ /* 0x000ee80000300800 */
[----:B0-----:R-:W4:Y:S04]  /*151b60*/  LDL.LU R3, [R1+0x7c8] ;  /* 0x0007c80001037983 */ /* 0x001f280000300800 */
[----:B------:R-:W4:Y:S04]  /*151b70*/  LDL.LU R17, [R1+0x1c24] ;  /* 0x001c240001117983 */ /* 0x000f280000300800 */
[----:B------:R-:W4:Y:S04]  /*151b80*/  LDL.LU R19, [R1+0xe4] ;  /* 0x0000e40001137983 */ /* 0x000f280000300800 */
[----:B------:R-:W4:Y:S04]  /*151b90*/  LDL.LU R20, [R1+0x1c34] ;  /* 0x001c340001147983 */ /* 0x000f280000300800 */
[----:B------:R-:W4:Y:S04]  /*151ba0*/  LDL.LU R13, [R1+0xe8] ;  /* 0x0000e800010d7983 */ /* 0x000f280000300800 */
[----:B------:R-:W4:Y:S01]  /*151bb0*/  LDL.LU R4, [R1+0x57b0] ;  /* 0x0057b00001047983 */ /* 0x000f220000300800 */
[----:B------:R-:W-:-:S02]  /*151bc0*/  LOP3.LUT R9, R10, 0xffff, RZ, 0xc0, !PT ;  /* 0x0000ffff0a097812 */ /* 0x000fc400078ec0ff */
[----:B------:R-:W-:Y:S01]  /*151bd0*/  LOP3.LUT R27, R8, 0xffff, RZ, 0xc0, !PT ;  /* 0x0000ffff081b7812 */ /* 0x000fe200078ec0ff */
[----:B------:R-:W4:Y:S04]  /*151be0*/  LDL.LU R29, [R1+0x57a8] ;  /* 0x0057a800011d7983 */ /* 0x000f280000300800 */
[----:B------:R-:W4:Y:S04]  /*151bf0*/  LDL.LU R24, [R1+0x1c14] ;  /* 0x001c140001187983 */ /* 0x000f280000300800 */
[----:B------:R-:W4:Y:S01]  /*151c00*/  LDL.LU R23, [R1+0xec] ;  /* 0x0000ec0001177983 */ /* 0x000f220000300800 */
[----:B------:R-:W-:-:S03]  /*151c10*/  PRMT R21, R27, 0x3340, R0 ;  /* 0x000033401b157816 */ /* 0x000fc60000000000 */
[----:B------:R-:W4:Y:S04]  /*151c20*/  LDL.LU R22, [R1+0x1bfc] ;  /* 0x001bfc0001167983 */ /* 0x000f280000300800 */
[----:B------:R-:W4:Y:S04]  /*151c30*/  LDL.LU R28, [R1+0xf0] ;  /* 0x0000f000011c7983 */ /* 0x000f280000300800 */
[----:B------:R-:W4:Y:S04]  /*151c40*/  LDL.LU R8, [R1+0x59d0] ;  /* 0x0059d00001087983 */ /* 0x000f280000300800 */
[----:B-1----:R-:W4:Y:S04]  /*151c50*/  LDL.LU R2, [R1+0x5898] ;  /* 0x0058980001027983 */ /* 0x002f280000300800 */
[----:B------:R-:W4:Y:S04]  /*151c60*/  LDL.LU R6, [R1+0x595c] ;  /* 0x00595c0001067983 */ /* 0x000f280000300800 */
[----:B------:R-:W4:Y:S04]  /*151c70*/  LDL.LU R12, [R1+0x5984] ;  /* 0x00598400010c7983 */ /* 0x000f280000300800 */
[----:B------:R-:W4:Y:S01]  /*151c80*/  LDL.LU R10, [R1+0x5844] ;  /* 0x00584400010a7983 */ /* 0x000f220000300800 */
        /* <DEDUP_REMOVED lines=8> */
[----:B------:R-:W-:-:S02]  /*151d10*/  LOP3.LUT R21, R21, 0xffff, RZ, 0xc0, !PT ;  /* 0x0000ffff15157812 */ /* 0x000fc400078ec0ff */
[----:B------:R-:W-:Y:S02]  /*151d20*/  LOP3.LUT R9, R9, 0xffff, RZ, 0xc0, !PT ;  /* 0x0000ffff09097812 */ /* 0x000fe400078ec0ff */
[----:B------:R-:W-:Y:S02]  /*151d30*/  LOP3.LUT R11, R11, 0xffff, RZ, 0xc0, !PT ;  /* 0x0000ffff0b0b7812 */ /* 0x000fe400078ec0ff */
[----:B------:R-:W-:Y:S02]  /*151d40*/  PRMT R14, R21, 0x3340, R0 ;  /* 0x00003340150e7816 */ /* 0x000fe40000000000 */
[----:B0-----:R-:W-:Y:S02]  /*151d50*/  PRMT R18, R9, 0x3340, R11 ;  /* 0x0000334009127816 */ /* 0x001fe4000000000b */
[----:B---3--:R-:W-:-:S03]  /*151d60*/  LOP3.LUT R21, R16, 0xffff, RZ, 0xc0, !PT ;  /* 0x0000ffff10157812 */ /* 0x008fc600078ec0ff */
[----:B------:R-:W-:Y:S04]  /*151d70*/  STL [R1+0x5e1c], R18 ;  /* 0x005e1c1201007387 */ /* 0x000fe80000100800 */
[----:B------:R0:W-:Y:S01]  /*151d80*/  STL [R1+0x2cc], R14 ;  /* 0x0002cc0e01007387 */ /* 0x0001e20000100800 */
[----:B----4-:R-:W-:Y:S02]  /*151d90*/  LOP3.LUT R3, R3, 0xffff, RZ, 0xc0, !PT ;  /* 0x0000ffff03037812 */ /* 0x010fe400078ec0ff */
[--C-:B------:R-:W-:Y:S02]  /*151da0*/  PRMT R9, R17, 0x4210, R21.reuse ;  /* 0x0000421011097816 */ /* 0x100fe40000000015 */
[----:B0-----:R-:W-:Y:S02]  /*151db0*/  PRMT R14, R19, 0x5210, R21 ;  /* 0x00005210130e7816 */ /* 0x001fe40000000015 */
[----:B------:R-:W-:Y:S01]  /*151dc0*/  PRMT R11, R20, 0x4210, R3 ;  /* 0x00004210140b7816 */ /* 0x000fe20000000003 */
[----:B------:R0:W-:Y:S01]  /*151dd0*/  STL [R1+0x934], R9 ;  /* 0x0009340901007387 */ /* 0x0001e20000100800 */
[----:B------:R-:W-:-:S03]  /*151de0*/  LOP3.LUT R21, R4, 0xffff, RZ, 0xc0, !PT ;  /* 0x0000ffff04157812 */ /* 0x000fc600078ec0ff */
[----:B------:R-:W-:Y:S04]  /*151df0*/  STL [R1+0x7f4], R14 ;  /* 0x0007f40e01007387 */ /* 0x000fe80000100800 */
[----:B------:R1:W-:Y:S01]  /*151e00*/  STL [R1+0x938], R11 ;  /* 0x0009380b01007387 */ /* 0x0003e20000100800 */
[----:B0-----:R-:W-:Y:S02]  /*151e10*/  PRMT R9, R13, 0x5210, R3 ;  /* 0x000052100d097816 */ /* 0x001fe40000000003 */
[----:B------:R-:W-:Y:S02]  /*151e20*/  LOP3.LUT R3, R29, 0xffff, RZ, 0xc0, !PT ;  /* 0x0000ffff1d037812 */ /* 0x000fe400078ec0ff */
[----:B-1----:R-:W-:Y:S01]  /*151e30*/  PRMT R11, R24, 0x4210, R21 ;  /* 0x00004210180b7816 */ /* 0x002fe20000000015 */
[----:B------:R0:W-:Y:S01]  /*151e40*/  STL [R1+0x7f8], R9 ;  /* 0x0007f80901007387 */ /* 0x0001e20000100800 */
[----:B------:R-:W-:-:S02]  /*151e50*/  PRMT R4, R22, 0x4210, R3 ;  /* 0x0000421016047816 */ /* 0x000fc40000000003 */
[----:B------:R-:W-:Y:S01]  /*151e60*/  PRMT R3, R28, 0x5210, R3 ;  /* 0x000052101c037816 */ /* 0x000fe20000000003 */
[----:B------:R-:W-:Y:S01]  /*151e70*/  STL [R1+0x920], R11 ;  /* 0x0009200b01007387 */ /* 0x000fe20000100800 */
[----:B0-----:R-:W-:Y:S02]  /*151e80*/  PRMT R9, R23, 0x5210, R21 ;  /* 0x0000521017097816 */ /* 0x001fe40000000015 */
[----:B------:R-:W-:Y:S02]  /*151e90*/  LOP3.LUT R8, R8, 0xffff, RZ, 0xc0, !PT ;  /* 0x0000ffff08087812 */ /* 0x000fe400078ec0ff */
[----:B------:R-:W-:Y:S01]  /*151ea0*/  LOP3.LUT R2, R2, 0xffff, RZ, 0xc0, !PT ;  /* 0x0000ffff02027812 */ /* 0x000fe200078ec0ff */
[----:B------:R0:W-:Y:S04]  /*151eb0*/  STL [R1+0x7e0], R9 ;  /* 0x0007e00901007387 */ /* 0x0001e80000100800 */
[----:B------:R-:W-:Y:S04]  /*151ec0*/  STL [R1+0x924], R4 ;  /* 0x0009240401007387 */ /* 0x000fe80000100800 */
[----:B------:R1:W-:Y:S01]  /*151ed0*/  STL [R1+0x7e4], R3 ;  /* 0x0007e40301007387 */ /* 0x0003e20000100800 */
[----:B------:R-:W-:-:S03]  /*151ee0*/  PRMT R21, R2, 0x3340, R0 ;  /* 0x0000334002157816 */ /* 0x000fc60000000000 */
[----:B------:R-:W3:Y:S04]  /*151ef0*/  LDL.LU R24, [R1+0x575c] ;  /* 0x00575c0001187983 */ /* 0x000ee80000300800 */
[----:B------:R-:W4:Y:S04]  /*151f00*/  LDL.LU R23, [R1+0x88c] ;  /* 0x00088c0001177983 */ /* 0x000f280000300800 */
[----:B------:R-:W4:Y:S04]  /*151f10*/  LDL.LU R22, [R1+0x1c04] ;  /* 0x001c040001167983 */ /* 0x000f280000300800 */
[----:B------:R-:W4:Y:S01]  /*151f20*/  LDL.LU R28, [R1+0xf4] ;  /* 0x0000f400011c7983 */ /* 0x000f220000300800 */
[----:B0-----:R-:W-:-:S02]  /*151f30*/  LOP3.LUT R9, R6, 0xffff, RZ, 0xc0, !PT ;  /* 0x0000ffff06097812 */ /* 0x001fc400078ec0ff */
[----:B------:R-:W-:Y:S02]  /*151f40*/  LOP3.LUT R6, R10, 0xffff, RZ, 0xc0, !PT ;  /* 0x0000ffff0a067812 */ /* 0x000fe400078ec0ff */
[----:B-1----:R-:W-:Y:S02]  /*151f50*/  LOP3.LUT R3, R12, 0xffff, RZ, 0xc0, !PT ;  /* 0x0000ffff0c037812 */ /* 0x002fe400078ec0ff */
[----:B------:R-:W-:Y:S01]  /*151f60*/  PRMT R11, R8, 0x3340, R9 ;  /* 0x00003340080b7816 */ /* 0x000fe20000000009 */
[----:B------:R-:W4:Y:S01]  /*151f70*/  LDL.LU R12, [R1+0x1bac] ;  /* 0x001bac00010c7983 */ /* 0x000f220000300800 */
[----:B------:R-:W-:-:S03]  /*151f80*/  SHF.R.U32.HI R8, RZ, 0x8, R8 ;  /* 0x00000008ff087819 */ /* 0x000fc60000011608 */
[----:B------:R-:W4:Y:S01]  /*151f90*/  LDL.LU R10, [R1+0xf8] ;  /* 0x0000f800010a7983 */ /* 0x000f220000300800 */
[----:B------:R-:W-:Y:S02]  /*151fa0*/  PRMT R13, R11, 0x5410, R21 ;  /* 0x000054100b0d7816 */ /* 0x000fe40000000015 */
[----:B------:R-:W-:Y:S02]  /*151fb0*/  PRMT R21, R6, 0x3340, R0 ;  /* 0x0000334006157816 */ /* 0x000fe40000000000 */
[----:B------:R-:W-:Y:S01]  /*151fc0*/  LOP3.LUT R8, R8, 0xffff, RZ, 0xc0, !PT ;  /* 0x0000ffff08087812 */ /* 0x000fe200078ec0ff */
[----:B------:R-:W-:Y:S01]  /*151fd0*/  STL [R1+0x558], R13 ;  /* 0x0005580d01007387 */ /* 0x000fe20000100800 */
[----:B--2---:R-:W-:-:S04]  /*151fe0*/  LOP3.LUT R4, R25, 0xffff, RZ, 0xc0, !PT ;  /* 0x0000ffff19047812 */ /* 0x004fc800078ec0ff */
[--C-:B------:R-:W-:Y:S02]  /*151ff0*/  PRMT R11, R3, 0x3340, R4.reuse ;  /* 0x00003340030b7816 */ /* 0x100fe40000000004 */
        /* <DEDUP_REMOVED lines=10> */
[----:B------:R-:W2:Y:S04]  /*1520a0*/  LDL.LU R9, [R1+0x890] ;  /* 0x0008900001097983 */ /* 0x000ea80000300800 */
[----:B------:R-:W-:Y:S04]  /*1520b0*/  STL [R1+0x468], R8 ;  /* 0x0004680801007387 */ /* 0x000fe80000100800 */
[----:B------:R-:W2:Y:S04]  /*1520c0*/  LDL.LU R16, [R1+0x7fc] ;  /* 0x0007fc0001107983 */ /* 0x000ea80000300800 */
[----:B------:R0:W-:Y:S04]  /*1520d0*/  STL [R1+0x460], R3 ;  /* 0x0004600301007387 */ /* 0x0001e80000100800 */
[----:B------:R-:W2:Y:S04]  /*1520e0*/  LDL.LU R17, [R1+0x1bc8] ;  /* 0x001bc80001117983 */ /* 0x000ea80000300800 */
[----:B------:R-:W2:Y:S04]  /*1520f0*/  LDL.LU R19, [R1+0xfc] ;  /* 0x0000fc0001137983 */ /* 0x000ea80000300800 */
[----:B------:R-:W2:Y:S04]  /*152100*/  LDL.LU R20, [R1+0x1ba0] ;  /* 0x001ba00001147983 */ /* 0x000ea80000300800 */
[----:B0-----:R-:W2:Y:S04]  /*152110*/  LDL.LU R3, [R1+0x100] ;  /* 0x0001000001037983 */ /* 0x001ea80000300800 */
[----:B------:R-:W2:Y:S04]  /*152120*/  LDL.LU R4, [R1+0x599c] ;  /* 0x00599c0001047983 */ /* 0x000ea80000300800 */
[----:B------:R-:W2:Y:S04]  /*152130*/  LDL.LU R8, [R1+0x5860] ;  /* 0x0058600001087983 */ /* 0x000ea80000300800 */
[----:B------:R-:W2:Y:S01]  /*152140*/  LDL.LU R25, [R1+0x58ec] ;  /* 0x0058ec0001197983 */ /* 0x000ea20000300800 */
[----:B------:R-:W-:-:S02]  /*152150*/  SHF.R.U32.HI R2, RZ, 0x8, R2 ;  /* 0x00000008ff027819 */ /* 0x000fc40000011602 */
[----:B---3--:R-:W-:Y:S02]  /*152160*/  LOP3.LUT R21, R24, 0xffff, RZ, 0xc0, !PT ;  /* 0x0000ffff18157812 */ /* 0x008fe400078ec0ff */
[----:B----4-:R-:W-:Y:S02]  /*152170*/  LOP3.LUT R11, R23, 0xffff, RZ, 0xc0, !PT ;  /* 0x0000ffff170b7812 */ /* 0x010fe400078ec0ff */
[--C-:B------:R-:W-:Y:S02]  /*152180*/  PRMT R14, R22, 0x4210, R21.reuse ;  /* 0x00004210160e7816 */ /* 0x100fe40000000015 */
[----:B------:R-:W-:Y:S02]  /*152190*/  PRMT R13, R28, 0x5210, R21 ;  /* 0x000052101c0d7816 */ /* 0x000fe40000000015 */
[----:B------:R-:W-:Y:S02]  /*1521a0*/  SHF.R.U32.HI R21, RZ, 0x8, R6 ;  /* 0x00000008ff157819 */ /* 0x000fe40000011606 */
[----:B------:R-:W-:-:S02]  /*1521b0*/  PRMT R12, R12, 0x4210, R11 ;  /* 0x000042100c0c7816 */ /* 0x000fc4000000000b */
[----:B------:R-:W-:Y:S01]  /*1521c0*/  PRMT R10, R10, 0x5210, R11 ;  /* 0x000052100a0a7816 */ /* 0x000fe2000000000b */
[----:B------:R-:W-:Y:S04]  /*1521d0*/  STL [R1+0x928], R14 ;  /* 0x0009280e01007387 */ /* 0x000fe80000100800 */
[----:B------:R0:W-:Y:S04]  /*1521e0*/  STL [R1+0x7e8], R13 ;  /* 0x0007e80d01007387 */ /* 0x0001e80000100800 */
[----:B------:R1:W-:Y:S04]  /*1521f0*/  STL [R1+0x910], R12 ;  /* 0x0009100c01007387 */ /* 0x0003e80000100800 */
[----:B------:R3:W-:Y:S01]  /*152200*/  STL [R1+0x7b0], R10 ;  /* 0x0007b00a01007387 */ /* 0x0007e20000100800 */
[----:B------:R-:W-:-:S02]  /*152210*/  LOP3.LUT R21, R21, 0xffff, RZ, 0xc0, !PT ;  /* 0x0000ffff15157812 */ /* 0x000fc400078ec0ff */
[----:B------:R-:W-:Y:S01]  /*152220*/  LOP3.LUT R11, R2, 0xffff, RZ, 0xc0, !PT ;  /* 0x0000ffff020b7812 */ /* 0x000fe200078ec0ff */
[----:B0-----:R-:W4:Y:S04]  /*152230*/  LDL.LU R13, [R1+0x57d0] ;  /* 0x0057d000010d7983 */ /* 0x001f280000300800 */
[----:B------:R-:W4:Y:S04]  /*152240*/  LDL.LU R29, [R1+0x1b70] ;  /* 0x001b7000011d7983 */ /* 0x000f280000300800 */
[----:B------:R-:W4:Y:S04]  /*152250*/  LDL.LU R24, [R1+0x108] ;  /* 0x0001080001187983 */ /* 0x000f280000300800 */
[----:B------:R-:W4:Y:S04]  /*152260*/  LDL.LU R23, [R1+0x57d4] ;  /* 0x0057d40001177983 */ /* 0x000f280000300800 */
[----:B------:R-:W4:Y:S04]  /*152270*/  LDL.LU R2, [R1+0x5784] ;  /* 0x0057840001027983 */ /* 0x000f280000300800 */
[----:B------:R-:W4:Y:S01]  /*152280*/  LDL.LU R22, [R1+0x1b78] ;  /* 0x001b780001167983 */ /* 0x000f220000300800 */
[----:B------:R-:W-:-:S03]  /*152290*/  PRMT R14, R21, 0x3340, R0 ;  /* 0x00003340150e7816 */ /* 0x000fc60000000000 */
[----:B------:R-:W4:Y:S01]  /*1522a0*/  LDL.LU R28, [R1+0x104] ;  /* 0x00010400011c7983 */ /* 0x000f220000300800 */
[----:B------:R-:W-:-:S03]  /*1522b0*/  PRMT R11, R11, 0x3340, R0 ;  /* 0x000033400b0b7816 */ /* 0x000fc60000000000 */
[----:B------:R-:W4:Y:S04]  /*1522c0*/  LDL.LU R6, [R1+0x1b54] ;  /* 0x001b540001067983 */ /* 0x000f280000300800 */
[----:B-1----:R-:W4:Y:S04]  /*1522d0*/  LDL.LU R12, [R1+0x10c] ;  /* 0x00010c00010c7983 */ /* 0x002f280000300800 */
[----:B---3--:R-:W3:Y:S04]  /*1522e0*/  LDL.LU R10, [R1+0x576c] ;  /* 0x00576c00010a7983 */ /* 0x008ee80000300800 */
[----:B------:R0:W-:Y:S04]  /*1522f0*/  STL [R1+0x2c8], R14 ;  /* 0x0002c80e01007387 */ /* 0x0001e80000100800 */
[----:B------:R1:W-:Y:S01]  /*152300*/  STL [R1+0x2c4], R11 ;  /* 0x0002c40b01007387 */ /* 0x0003e20000100800 */
[----:B--2---:R-:W-:-:S02]  /*152310*/  LOP3.LUT R21, R9, 0xffff, RZ, 0xc0, !PT ;  /* 0x0000ffff09157812 */ /* 0x004fc400078ec0ff */
[----:B------:R-:W-:Y:S02]  /*152320*/  LOP3.LUT R9, R16, 0xffff, RZ, 0xc0, !PT ;  /* 0x0000ffff10097812 */ /* 0x000fe400078ec0ff */
[--C-:B------:R-:W-:Y:S02]  /*152330*/  PRMT R16, R17, 0x4210, R21.reuse ;  /* 0x0000421011107816 */ /* 0x100fe40000000015 */
[----:B0-----:R-:W-:Y:S02]  /*152340*/  PRMT R14, R19, 0x5210, R21 ;  /* 0x00005210130e7816 */ /* 0x001fe40000000015 */
[--C-:B-1----:R-:W-:Y:S01]  /*152350*/  PRMT R11, R20, 0x4210, R9.reuse ;  /* 0x00004210140b7816 */ /* 0x102fe20000000009 */
[----:B------:R-:W-:Y:S04]  /*152360*/  STL [R1+0x914], R16 ;  /* 0x0009141001007387 */ /* 0x000fe80000100800 */
[----:B------:R-:W-:Y:S01]  /*152370*/  STL [R1+0x7b4], R14 ;  /* 0x0007b40e01007387 */ /* 0x000fe20000100800 */
[----:B------:R-:W-:-:S02]  /*152380*/  PRMT R9, R3, 0x5210, R9 ;  /* 0x0000521003097816 */ /* 0x000fc40000000009 */
        /* <DEDUP_REMOVED lines=8> */
[----:B------:R0:W-:Y:S04]  /*152410*/  STL [R1+0x550], R9 ;  /* 0x0005500901007387 */ /* 0x0001e80000100800 */
[----:B------:R-:W2:Y:S04]  /*152420*/  LDL.LU R26, [R1+0x19d0] ;  /* 0x0019d000011a7983 */ /* 0x000ea80000300800 */
[----:B------:R-:W2:Y:S01]  /*152430*/  LDL.LU R25, [R1+0x1a84] ;  /* 0x001a840001197983 */ /* 0x000ea20000300800 */
[----:B------:R-:W-:Y:S02]  /*152440*/  SHF.R.U32.HI R3, RZ, 0x8, R3 ;  /* 0x00000008ff037819 */ /* 0x000fe40000011603 */
[----:B------:R-:W-:-:S02]  /*152450*/  SHF.R.U32.HI R21, RZ, 0x8, R4 ;  /* 0x00000008ff157819 */ /* 0x000fc40000011604 */
[----:B------:R-:W-:Y:S02]  /*152460*/  LOP3.LUT R4, R3, 0xffff, RZ, 0xc0, !PT ;  /* 0x0000ffff03047812 */ /* 0x000fe400078ec0ff */
[----:B------:R-:W-:-:S04]  /*152470*/  LOP3.LUT R21, R21, 0xffff, RZ, 0xc0, !PT ;  /* 0x0000ffff15157812 */ /* 0x000fc800078ec0ff */
[----:B0-----:R-:W-:-:S05]  /*152480*/  PRMT R9, R4, 0x3340, R21 ;  /* 0x0000334004097816 */ /* 0x001fca0000000015 */
[----:B------:R0:W-:Y:S01]  /*152490*/  STL [R1+0x494], R9 ;  /* 0x0004940901007387 */ /* 0x0001e20000100800 */
[----:B----4-:R-:W-:Y:S02]  /*1524a0*/  LOP3.LUT R3, R13, 0xffff, RZ, 0xc0, !PT ;  /* 0x0000ffff0d037812 */ /* 0x010fe400078ec0ff */
[----:B------:R-:W-:Y:S02]  /*1524b0*/  LOP3.LUT R21, R23, 0xffff, RZ, 0xc0, !PT ;  /* 0x0000ffff17157812 */ /* 0x000fe400078ec0ff */
[--C-:B------:R-:W-:Y:S02]  /*1524c0*/  PRMT R4, R29, 0x4210, R3.reuse ;  /* 0x000042101d047816 */ /* 0x100fe40000000003 */
[----:B------:R-:W-:Y:S02]  /*1524d0*/  PRMT R3, R24, 0x5210, R3 ;  /* 0x0000521018037816 */ /* 0x000fe40000000003 */
[----:B------:R-:W-:Y:S02]  /*1524e0*/  LOP3.LUT R2, R2, 0xffff, RZ, 0xc0, !PT ;  /* 0x0000ffff02027812 */ /* 0x000fe400078ec0ff */
[--C-:B0-----:R-:W-:Y:S01]  /*1524f0*/  PRMT R9, R22, 0x4210, R21.reuse ;  /* 0x0000421016097816 */ /* 0x101fe20000000015 */
[----:B------:R0:W-:Y:S04]  /*152500*/  STL [R1+0x900], R4 ;  /* 0x0009000401007387 */ /* 0x0001e80000100800 */
[----:B------:R1:W-:Y:S04]  /*152510*/  STL [R1+0x7a0], R3 ;  /* 0x0007a00301007387 */ /* 0x0003e80000100800 */
[----:B------:R4:W-:Y:S01]  /*152520*/  STL [R1+0x904], R9 ;  /* 0x0009040901007387 */ /* 0x0009e20000100800 */
[----:B0-----:R-:W-:-:S02]  /*152530*/  PRMT R4, R28, 0x5210, R21 ;  /* 0x000052101c047816 */ /* 0x001fc40000000015 */
[--C-:B-1----:R-:W-:Y:S02]  /*152540*/  PRMT R3, R6, 0x4210, R2.reuse ;  /* 0x0000421006037816 */ /* 0x102fe40000000002 */
[----:B------:R-:W-:Y:S01]  /*152550*/  PRMT R2, R12, 0x5210, R2 ;  /* 0x000052100c027816 */ /* 0x000fe20000000002 */
[----:B------:R-:W-:Y:S04]  /*152560*/  STL [R1+0x7a4], R4 ;  /* 0x0007a40401007387 */ /* 0x000fe80000100800 */
[----:B------:R0:W-:Y:S04]  /*152570*/  STL [R1+0x908], R3 ;  /* 0x0009080301007387 */ /* 0x0001e80000100800 */
[----:B----4-:R-:W4:Y:S04]  /*152580*/  LDL.LU R9, [R1+0x8b8] ;  /* 0x0008b80001097983 */ /* 0x010f280000300800 */
[----:B------:R1:W-:Y:S04]  /*152590*/  STL [R1+0x7a8], R2 ;  /* 0x0007a80201007387 */ /* 0x0003e80000100800 */
[----:B------:R-:W4:Y:S04]  /*1525a0*/  LDL.LU R16, [R1+0x8b0] ;  /* 0x0008b00001107983 */ /* 0x000f280000300800 */
[----:B------:R-:W4:Y:S04]  /*1525b0*/  LDL.LU R17, [R1+0x1b48] ;  /* 0x001b480001117983 */ /* 0x000f280000300800 */
[----:B------:R-:W4:Y:S04]  /*1525c0*/  LDL.LU R19, [R1+0x114] ;  /* 0x0001140001137983 */ /* 0x000f280000300800 */
[----:B------:R-:W4:Y:S01]  /*1525d0*/  LDL.LU R20, [R1+0x1b58] ;  /* 0x001b580001147983 */ /* 0x000f220000300800 */
[----:B---3--:R-:W-:-:S03]  /*1525e0*/  LOP3.LUT R14, R10, 0xffff, RZ, 0xc0, !PT ;  /* 0x0000ffff0a0e7812 */ /* 0x008fc600078ec0ff */
        /* <DEDUP_REMOVED lines=10> */
[----:B------:R-:W3:Y:S04]  /*152690*/  LDL.LU R6, [R1+0x5728] ;  /* 0x0057280001067983 */ /* 0x000ee80000300800 */
[----:B------:R-:W3:Y:S01]  /*1526a0*/  LDL.LU R12, [R1+0x1974] ;  /* 0x00197400010c7983 */ /* 0x000ee20000300800 */
[----:B--2---:R-:W-:-:S02]  /*1526b0*/  LOP3.LUT R11, R26, 0xffff, RZ, 0xc0, !PT ;  /* 0x0000ffff1a0b7812 */ /* 0x004fc400078ec0ff */
[----:B------:R-:W-:Y:S02]  /*1526c0*/  LOP3.LUT R18, R25, 0xffff, RZ, 0xc0, !PT ;  /* 0x0000ffff19127812 */ /* 0x000fe400078ec0ff */
[----:B------:R-:W-:Y:S02]  /*1526d0*/  PRMT R21, R11, 0x3340, R0 ;  /* 0x000033400b157816 */ /* 0x000fe40000000000 */
[----:B------:R-:W-:-:S04]  /*1526e0*/  PRMT R25, R14, 0x3340, R18 ;  /* 0x000033400e197816 */ /* 0x000fc80000000012 */
[----:B------:R-:W-:-:S05]  /*1526f0*/  PRMT R25, R25, 0x5410, R21 ;  /* 0x0000541019197816 */ /* 0x000fca0000000015 */
[----:B------:R0:W-:Y:S04]  /*152700*/  STL [R1+0x530], R25 ;  /* 0x0005301901007387 */ /* 0x0001e80000100800 */
[----:B0-----:R-:W2:Y:S01]  /*152710*/  LDL.LU R25, [R1+0x1a48] ;  /* 0x001a480001197983 */ /* 0x001ea20000300800 */
        /* <DEDUP_REMOVED lines=8> */
[----:B------:R0:W-:Y:S04]  /*1527a0*/  STL [R1+0x45c], R14 ;  /* 0x00045c0e01007387 */ /* 0x0001e80000100800 */
[----:B------:R1:W-:Y:S01]  /*1527b0*/  STL [R1+0x2c0], R11 ;  /* 0x0002c00b01007387 */ /* 0x0003e20000100800 */
[----:B----4-:R-:W-:Y:S02]  /*1527c0*/  LOP3.LUT R21, R9, 0xffff, RZ, 0xc0, !PT ;  /* 0x0000ffff09157812 */ /* 0x010fe400078ec0ff */
[----:B------:R-:W-:Y:S02]  /*1527d0*/  LOP3.LUT R9, R16, 0xffff, RZ, 0xc0, !PT ;  /* 0x0000ffff10097812 */ /* 0x000fe400078ec0ff */
[--C-:B------:R-:W-:Y:S02]  /*1527e0*/  PRMT R16, R17, 0x4210, R21.reuse ;  /* 0x0000421011107816 */ /* 0x100fe40000000015 */
[----:B0-----:R-:W-:-:S02]  /*1527f0*/  PRMT R14, R19, 0x5210, R21 ;  /* 0x00005210130e7816 */ /* 0x001fc40000000015 */
[--C-:B-1----:R-:W-:Y:S01]  /*152800*/  PRMT R11, R20, 0x4210, R9.reuse ;  /* 0x00004210140b7816 */ /* 0x102fe20000000009 */
[----:B------:R-:W-:Y:S01]  /*152810*/  STL [R1+0x8f0], R16 ;  /* 0x0008f01001007387 */ /* 0x000fe20000100800 */
[----:B---3--:R-:W-:Y:S02]  /*152820*/  LOP3.LUT R21, R13, 0xffff, RZ, 0xc0, !PT ;  /* 0x0000ffff0d157812 */ /* 0x008fe400078ec0ff */
[----:B------:R-:W-:Y:S01]  /*152830*/  PRMT R9, R3, 0x5210, R9 ;  /* 0x0000521003097816 */ /* 0x000fe20000000009 */
[----:B------:R-:W-:Y:S04]  /*152840*/  STL [R1+0x790], R14 ;  /* 0x0007900e01007387 */ /* 0x000fe80000100800 */
[----:B------:R0:W-:Y:S01]  /*152850*/  STL [R1+0x8f4], R11 ;  /* 0x0008f40b01007387 */ /* 0x0001e20000100800 */
[----:B------:R-:W-:-:S03]  /*152860*/  LOP3.LUT R3, R4, 0xffff, RZ, 0xc0, !PT ;  /* 0x0000ffff04037812 */ /* 0x000fc600078ec0ff */
[----:B------:R1:W-:Y:S01]  /*152870*/  STL [R1+0x794], R9 ;  /* 0x0007940901007387 */ /* 0x0003e20000100800 */
[----:B------:R-:W-:Y:S02]  /*152880*/  LOP3.LUT R10, R10, 0xffff, RZ, 0xc0, !PT ;  /* 0x0000ffff0a0a7812 */ /* 0x000fe400078ec0ff */
[----:B------:R-:W-:Y:S02]  /*152890*/  PRMT R4, R23, 0x4210, R3 ;  /* 0x0000421017047816 */ /* 0x000fe40000000003 */
[--C-:B0-----:R-:W-:Y:S02]  /*1528a0*/  PRMT R11, R29, 0x4210, R21.reuse ;  /* 0x000042101d0b7816 */ /* 0x101fe40000000015 */
[----:B-1----:R-:W-:Y:S02]  /*1528b0*/  PRMT R9, R24, 0x5210, R21 ;  /* 0x0000521018097816 */ /* 0x002fe40000000015 */
[----:B------:R-:W-:Y:S02]  /*1528c0*/  PRMT R3, R22, 0x5210, R3 ;  /* 0x0000521016037816 */ /* 0x000fe40000000003 */
[----:B------:R-:W-:Y:S01]  /*1528d0*/  LOP3.LUT R2, R2, 0xffff, RZ, 0xc0, !PT ;  /* 0x0000ffff02027812 */ /* 0x000fe200078ec0ff */
[----:B------:R0:W-:Y:S04]  /*1528e0*/  STL [R1+0x8f8], R11 ;  /* 0x0008f80b01007387 */ /* 0x0001e80000100800 */
[----:B------:R-:W-:Y:S04]  /*1528f0*/  STL [R1+0x798], R9 ;  /* 0x0007980901007387 */ /* 0x000fe80000100800 */
[----:B------:R1:W-:Y:S04]  /*152900*/  STL [R1+0x8e0], R4 ;  /* 0x0008e00401007387 */ /* 0x0003e80000100800 */
[----:B------:R3:W-:Y:S01]  /*152910*/  STL [R1+0x780], R3 ;  /* 0x0007800301007387 */ /* 0x0007e20000100800 */
[----:B------:R-:W-:-:S03]  /*152920*/  PRMT R21, R2, 0x3340, R0 ;  /* 0x0000334002157816 */ /* 0x000fc60000000000 */
[----:B------:R-:W4:Y:S01]  /*152930*/  LDL.LU R24, [R1+0x57fc] ;  /* 0x0057fc0001187983 */ /* 0x000f220000300800 */
[----:B0-----:R-:W-:Y:S02]  /*152940*/  LOP3.LUT R11, R28, 0xffff, RZ, 0xc0, !PT ;  /* 0x0000ffff1c0b7812 */ /* 0x001fe400078ec0ff */
[----:B-1----:R-:W-:Y:S02]  /*152950*/  LOP3.LUT R4, R12, 0xffff, RZ, 0xc0, !PT ;  /* 0x0000ffff0c047812 */ /* 0x002fe400078ec0ff */
[----:B---3--:R-:W-:Y:S02]  /*152960*/  LOP3.LUT R3, R6, 0xffff, RZ, 0xc0, !PT ;  /* 0x0000ffff06037812 */ /* 0x008fe400078ec0ff */
[----:B------:R-:W-:Y:S01]  /*152970*/  PRMT R13, R10, 0x3340, R11 ;  /* 0x000033400a0d7816 */ /* 0x000fe2000000000b */
[----:B------:R-:W3:Y:S04]  /*152980*/  LDL.LU R6, [R1+0x57a0] ;  /* 0x0057a00001067983 */ /* 0x000ee80000300800 */
[----:B------:R-:W3:Y:S04]  /*152990*/  LDL.LU R23, [R1+0x1b3c] ;  /* 0x001b3c0001177983 */ /* 0x000ee80000300800 */
[----:B------:R-:W3:Y:S01]  /*1529a0*/  LDL.LU R22, [R1+0x120] ;  /* 0x0001200001167983 */ /* 0x000ee20000300800 */
[----:B------:R-:W-:-:S02]  /*1529b0*/  PRMT R14, R13, 0x5410, R21 ;  /* 0x000054100d0e7816 */ /* 0x000fc40000000015 */
[----:B------:R-:W-:Y:S01]  /*1529c0*/  PRMT R21, R4, 0x3340, R0 ;  /* 0x0000334004157816 */ /* 0x000fe20000000000 */
[----:B------:R-:W3:Y:S04]  /*1529d0*/  LDL.LU R28, [R1+0x1b30] ;  /* 0x001b3000011c7983 */ /* 0x000ee80000300800 */
[----:B------:R-:W3:Y:S01]  /*1529e0*/  LDL.LU R12, [R1+0x124] ;  /* 0x00012400010c7983 */ /* 0x000ee20000300800 */
[----:B------:R-:W-:-:S04]  /*1529f0*/  SHF.R.U32.HI R10, RZ, 0x8, R10 ;  /* 0x00000008ff0a7819 */ /* 0x000fc8000001160a */
[----:B------:R-:W-:Y:S01]  /*152a00*/  LOP3.LUT R10, R10, 0xffff, RZ, 0xc0, !PT ;  /* 0x0000ffff0a0a7812 */ /* 0x000fe200078ec0ff */
[----:B------:R-:W-:Y:S01]  /*152a10*/  STL [R1+0x528], R14 ;  /* 0x0005280e01007387 */ /* 0x000fe20000100800 */
[----:B--2---:R-:W-:-:S04]  /*152a20*/  LOP3.LUT R9, R25, 0xffff, RZ, 0xc0, !PT ;  /* 0x0000ffff19097812 */ /* 0x004fc800078ec0ff */
        /* <DEDUP_REMOVED lines=21> */
[----:B------:R-:W2:Y:S01]  /*152b80*/  LDL.LU R10, [R1+0x5988] ;  /* 0x00598800010a7983 */ /* 0x000ea20000300800 */
[----:B------:R-:W-:-:S02]  /*152b90*/  SHF.R.U32.HI R2, RZ, 0x8, R2 ;  /* 0x00000008ff027819 */ /* 0x000fc40000011602 */
[----:B----4-:R-:W-:Y:S02]  /*152ba0*/  LOP3.LUT R21, R24, 0xffff, RZ, 0xc0, !PT ;  /* 0x0000ffff18157812 */ /* 0x010fe400078ec0ff */
[----:B---3--:R-:W-:Y:S02]  /*152bb0*/  LOP3.LUT R6, R6, 0xffff, RZ, 0xc0, !PT ;  /* 0x0000ffff06067812 */ /* 0x008fe400078ec0ff */
[--C-:B------:R-:W-:Y:S02]  /*152bc0*/  PRMT R14, R23, 0x4210, R21.reuse ;  /* 0x00004210170e7816 */ /* 0x100fe40000000015 */
[----:B------:R-:W-:Y:S02]  /*152bd0*/  PRMT R13, R22, 0x5210, R21 ;  /* 0x00005210160d7816 */ /* 0x000fe40000000015 */
[--C-:B------:R-:W-:Y:S02]  /*152be0*/  PRMT R11, R28, 0x4210, R6.reuse ;  /* 0x000042101c0b7816 */ /* 0x100fe40000000006 */
[----:B------:R-:W-:Y:S01]  /*152bf0*/  PRMT R6, R12, 0x5210, R6 ;  /* 0x000052100c067816 */ /* 0x000fe20000000006 */
[----:B------:R-:W-:Y:S04]  /*152c00*/  STL [R1+0x8e4], R14 ;  /* 0x0008e40e01007387 */ /* 0x000fe80000100800 */
[----:B------:R0:W-:Y:S01]  /*152c10*/  STL [R1+0x784], R13 ;  /* 0x0007840d01007387 */ /* 0x0001e20000100800 */
[----:B------:R-:W-:-:S03]  /*152c20*/  SHF.R.U32.HI R21, RZ, 0x8, R4 ;  /* 0x00000008ff157819 */ /* 0x000fc60000011604 */
[----:B------:R1:W-:Y:S04]  /*152c30*/  STL [R1+0x8e8], R11 ;  /* 0x0008e80b01007387 */ /* 0x0003e80000100800 */
[----:B------:R3:W-:Y:S01]  /*152c40*/  STL [R1+0x788], R6 ;  /* 0x0007880601007387 */ /* 0x0007e20000100800 */
[----:B------:R-:W-:-:S03]  /*152c50*/  LOP3.LUT R21, R21, 0xffff, RZ, 0xc0, !PT ;  /* 0x0000ffff15157812 */ /* 0x000fc600078ec0ff */
[----:B0-----:R-:W4:Y:S04]  /*152c60*/  LDL.LU R13, [R1+0x87c] ;  /* 0x00087c00010d7983 */ /* 0x001f280000300800 */
[----:B------:R-:W4:Y:S01]  /*152c70*/  LDL.LU R4, [R1+0x1b14] ;  /* 0x001b140001047983 */ /* 0x000f220000300800 */
[----:B-1----:R-:W-:-:S03]  /*152c80*/  LOP3.LUT R11, R2, 0xffff, RZ, 0xc0, !PT ;  /* 0x0000ffff020b7812 */ /* 0x002fc600078ec0ff */
[----:B------:R-:W4:Y:S04]  /*152c90*/  LDL.LU R29, [R1+0x134] ;  /* 0x00013400011d7983 */ /* 0x000f280000300800 */
[----:B------:R-:W4:Y:S04]  /*152ca0*/  LDL.LU R24, [R1+0x5814] ;  /* 0x0058140001187983 */ /* 0x000f280000300800 */
[----:B------:R-:W4:Y:S04]  /*152cb0*/  LDL.LU R23, [R1+0x5810] ;  /* 0x0058100001177983 */ /* 0x000f280000300800 */
[----:B------:R-:W4:Y:S01]  /*152cc0*/  LDL.LU R22, [R1+0x1b0c] ;  /* 0x001b0c0001167983 */ /* 0x000f220000300800 */
[----:B------:R-:W-:-:S03]  /*152cd0*/  PRMT R14, R21, 0x3340, R0 ;  /* 0x00003340150e7816 */ /* 0x000fc60000000000 */
[----:B------:R-:W4:Y:S01]  /*152ce0*/  LDL.LU R28, [R1+0x130] ;  /* 0x00013000011c7983 */ /* 0x000f220000300800 */
[----:B------:R-:W-:-:S03]  /*152cf0*/  PRMT R11, R11, 0x3340, R0 ;  /* 0x000033400b0b7816 */ /* 0x000fc60000000000 */
[----:B---3--:R-:W3:Y:S04]  /*152d00*/  LDL.LU R6, [R1+0x1b08] ;  /* 0x001b080001067983 */ /* 0x008ee80000300800 */
[----:B------:R-:W3:Y:S04]  /*152d10*/  LDL.LU R2, [R1+0x138] ;  /* 0x0001380001027983 */ /* 0x000ee80000300800 */
[----:B------:R-:W3:Y:S04]  /*152d20*/  LDL.LU R12, [R1+0x5748] ;  /* 0x00574800010c7983 */ /* 0x000ee80000300800 */
[----:B------:R0:W-:Y:S04]  /*152d30*/  STL [R1+0x2bc], R14 ;  /* 0x0002bc0e01007387 */ /* 0x0001e80000100800 */
[----:B------:R1:W-:Y:S01]  /*152d40*/  STL [R1+0x2b8], R11 ;  /* 0x0002b80b01007387 */ /* 0x0003e20000100800 */
[----:B--2---:R-:W-:-:S02]  /*152d50*/  LOP3.LUT R21, R26, 0xffff, RZ, 0xc0, !PT ;  /* 0x0000ffff1a157812 */ /* 0x004fc400078ec0ff */
[----:B------:R-:W-:Y:S02]  /*152d60*/  LOP3.LUT R9, R9, 0xffff, RZ, 0xc0, !PT ;  /* 0x0000ffff09097812 */ /* 0x000fe400078ec0ff */
[--C-:B------:R-:W-:Y:S02]  /*152d70*/  PRMT R16, R16, 0x4210, R21.reuse ;  /* 0x0000421010107816 */ /* 0x100fe40000000015 */
[----:B0-----:R-:W-:Y:S02]  /*152d80*/  PRMT R14, R17, 0x5210, R21 ;  /* 0x00005210110e7816 */ /* 0x001fe40000000015 */
[--C-:B-1----:R-:W-:Y:S02]  /*152d90*/  PRMT R11, R19, 0x4210, R9.reuse ;  /* 0x00004210130b7816 */ /* 0x102fe40000000009 */
[----:B------:R-:W-:Y:S01]  /*152da0*/  PRMT R9, R20, 0x5210, R9 ;  /* 0x0000521014097816 */ /* 0x000fe20000000009 */
[----:B------:R-:W-:Y:S04]  /*152db0*/  STL [R1+0x8d0], R16 ;  /* 0x0008d01001007387 */ /* 0x000fe80000100800 */
[----:B------:R0:W-:Y:S04]  /*152dc0*/  STL [R1+0x770], R14 ;  /* 0x0007700e01007387 */ /* 0x0001e80000100800 */
[----:B------:R-:W-:Y:S04]  /*152dd0*/  STL [R1+0x8d4], R11 ;  /* 0x0008d40b01007387 */ /* 0x000fe80000100800 */
[----:B------:R1:W-:Y:S01]  /*152de0*/  STL [R1+0x774], R9 ;  /* 0x0007740901007387 */ /* 0x0003e20000100800 */
[----:B------:R-:W-:-:S02]  /*152df0*/  LOP3.LUT R3, R3, 0xffff, RZ, 0xc0, !PT ;  /* 0x0000ffff03037812 */ /* 0x000fc400078ec0ff */
[----:B0-----:R-:W-:Y:S02]  /*152e00*/  LOP3.LUT R14, R25, 0xffff, RZ, 0xc0, !PT ;  /* 0x0000ffff190e7812 */ /* 0x001fe400078ec0ff */
[----:B-1----:R-:W-:Y:S02]  /*152e10*/  LOP3.LUT R9, R10, 0xffff, RZ, 0xc0, !PT ;  /* 0x0000ffff0a097812 */ /* 0x002fe400078ec0ff */
[----:B------:R-:W-:Y:S02]  /*152e20*/  PRMT R21, R14, 0x3340, R0 ;  /* 0x000033400e157816 */ /* 0x000fe40000000000 */
[----:B------:R-:W-:-:S04]  /*152e30*/  PRMT R10, R3, 0x3340, R9 ;  /* 0x00003340030a7816 */ /* 0x000fc80000000009 */
[----:B------:R-:W-:-:S05]  /*152e40*/  PRMT R10, R10, 0x5410, R21 ;  /* 0x000054100a0a7816 */ /* 0x000fca0000000015 */
[----:B------:R0:W-:Y:S04]  /*152e50*/  STL [R1+0x510], R10 ;  /* 0x0005100a01007387 */ /* 0x0001e80000100800 */
[----:B0-----:R-:W2:Y:S04]  /*152e60*/  LDL.LU R10, [R1+0x19a4] ;  /* 0x0019a400010a7983 */ /* 0x001ea80000300800 */
[----:B------:R-:W2:Y:S01]  /*152e70*/  LDL.LU R25, [R1+0x1a80] ;  /* 0x001a800001197983 */ /* 0x000ea20000300800 */
[----:B------:R-:W-:Y:S02]  /*152e80*/  SHF.R.U32.HI R3, RZ, 0x8, R3 ;  /* 0x00000008ff037819 */ /* 0x000fe40000011603 */
[----:B------:R-:W-:-:S02]  /*152e90*/  SHF.R.U32.HI R21, RZ, 0x8, R9 ;  /* 0x00000008ff157819 */ /* 0x000fc40000011609 */
[----:B------:R-:W-:Y:S02]  /*152ea0*/  LOP3.LUT R9, R3, 0xffff, RZ, 0xc0, !PT ;  /* 0x0000ffff03097812 */ /* 0x000fe400078ec0ff */
[----:B------:R-:W-:-:S04]  /*152eb0*/  LOP3.LUT R21, R21, 0xffff, RZ, 0xc0, !PT ;  /* 0x0000ffff15157812 */ /* 0x000fc800078ec0ff */
[----:B------:R-:W-:-:S05]  /*152ec0*/  PRMT R11, R9, 0x3340, R21 ;  /* 0x00003340090b7816 */ /* 0x000fca0000000015 */
[----:B------:R0:W-:Y:S01]  /*152ed0*/  STL [R1+0x440], R11 ;  /* 0x0004400b01007387 */ /* 0x0001e20000100800 */
[----:B----4-:R-:W-:-:S04]  /*152ee0*/  LOP3.LUT R3, R13, 0xffff, RZ, 0xc0, !PT ;  /* 0x0000ffff0d037812 */ /* 0x010fc800078ec0ff */
[--C-:B------:R-:W-:Y:S02]  /*152ef0*/  PRMT R9, R4, 0x4210, R3.reuse ;  /* 0x0000421004097816 */ /* 0x100fe40000000003 */
[----:B------:R-:W-:Y:S02]  /*152f00*/  PRMT R4, R29, 0x5210, R3 ;  /* 0x000052101d047816 */ /* 0x000fe40000000003 */
[----:B------:R-:W-:Y:S02]  /*152f10*/  LOP3.LUT R21, R24, 0xffff, RZ, 0xc0, !PT ;  /* 0x0000ffff18157812 */ /* 0x000fe400078ec0ff */
[----:B------:R-:W-:Y:S01]  /*152f20*/  LOP3.LUT R3, R23, 0xffff, RZ, 0xc0, !PT ;  /* 0x0000ffff17037812 */ /* 0x000fe200078ec0ff */
[----:B------:R1:W-:Y:S01]  /*152f30*/  STL [R1+0x8d8], R9 ;  /* 0x0008d80901007387 */ /* 0x0003e20000100800 */
[----:B0-----:R-:W-:-:S03]  /*152f40*/  PRMT R11, R22, 0x4210, R21 ;  /* 0x00004210160b7816 */ /* 0x001fc60000000015 */
[----:B------:R0:W-:Y:S01]  /*152f50*/  STL [R1+0x778], R4 ;  /* 0x0007780401007387 */ /* 0x0001e20000100800 */
[----:B---3--:R-:W-:-:S03]  /*152f60*/  PRMT R2, R2, 0x5210, R3 ;  /* 0x0000521002027816 */ /* 0x008fc60000000003 */
[----:B------:R-:W-:Y:S01]  /*152f70*/  STL [R1+0x8c0], R11 ;  /* 0x0008c00b01007387 */ /* 0x000fe20000100800 */
[----:B-1----:R-:W-:Y:S02]  /*152f80*/  PRMT R9, R28, 0x5210, R21 ;  /* 0x000052101c097816 */ /* 0x002fe40000000015 */
[----:B0-----:R-:W-:-:S03]  /*152f90*/  PRMT R4, R6, 0x4210, R3 ;  /* 0x0000421006047816 */ /* 0x001fc60000000003 */
[----:B------:R0:W-:Y:S04]  /*152fa0*/  STL [R1+0x760], R9 ;  /* 0x0007600901007387 */ /* 0x0001e80000100800 */
[----:B------:R1:W-:Y:S04]  /*152fb0*/  STL [R1+0x8c4], R4 ;  /* 0x0008c40401007387 */ /* 0x0003e80000100800 */
[----:B------:R-:W3:Y:S04]  /*152fc0*/  LDL.LU R26, [R1+0x57c4] ;  /* 0x0057c400011a7983 */ /* 0x000ee80000300800 */
[----:B------:R4:W-:Y:S04]  /*152fd0*/  STL [R1+0x764], R2 ;  /* 0x0007640201007387 */ /* 0x0009e80000100800 */
[----:B0-----:R-:W3:Y:S04]  /*152fe0*/  LDL.LU R9, [R1+0x998] ;  /* 0x0009980001097983 */ /* 0x001ee80000300800 */
[----:B------:R-:W3:Y:S04]  /*152ff0*/  LDL.LU R16, [R1+0x1b04] ;  /* 0x001b040001107983 */ /* 0x000ee80000300800 */
[----:B------:R-:W3:Y:S04]  /*153000*/  LDL.LU R17, [R1+0x13c] ;  /* 0x00013c0001117983 */ /* 0x000ee80000300800 */
[----:B------:R-:W3:Y:S04]  /*153010*/  LDL.LU R19, [R1+0x1af0] ;  /* 0x001af00001137983 */ /* 0x000ee80000300800 */
[----:B------:R-:W3:Y:S04]  /*153020*/  LDL.LU R20, [R1+0x140] ;  /* 0x0001400001147983 */ /* 0x000ee80000300800 */
[----:B------:R-:W3:Y:S01]  /*153030*/  LDL.LU R3, [R1+0x99c] ;  /* 0x00099c0001037983 */ /* 0x000ee20000300800 */
[----:B------:R-:W-:-:S03]  /*153040*/  LOP3.LUT R18, R12, 0xffff, RZ, 0xc0, !PT ;  /* 0x0000ffff0c127812 */ /* 0x000fc600078ec0ff */
[----:B------:R-:W3:Y:S04]  /*153050*/  LDL.LU R13, [R1+0x894] ;  /* 0x00089400010d7983 */ /* 0x000ee80000300800 */
[----:B-1----:R-:W3:Y:S04]  /*153060*/  LDL.LU R4, [R1+0x1afc] ;  /* 0x001afc0001047983 */ /* 0x002ee80000300800 */
[----:B------:R-:W3:Y:S04]  /*153070*/  LDL.LU R29, [R1+0x144] ;  /* 0x00014400011d7983 */ /* 0x000ee80000300800 */
[----:B------:R-:W3:Y:S04]  /*153080*/  LDL.LU R24, [R1+0x1aec] ;  /* 0x001aec0001187983 */ /* 0x000ee80000300800 */
[----:B------:R-:W3:Y:S04]  /*153090*/  LDL.LU R23, [R1+0x148] ;  /* 0x0001480001177983 */ /* 0x000ee80000300800 */
[----:B------:R-:W3:Y:S04]  /*1530a0*/  LDL.LU R22, [R1+0x5a40] ;  /* 0x005a400001167983 */ /* 0x000ee80000300800 */
[----:B------:R-:W3:Y:S04]  /*1530b0*/  LDL.LU R28, [R1+0x58e4] ;  /* 0x0058e400011c7983 */ /* 0x000ee80000300800 */
[----:B------:R-:W3:Y:S04]  /*1530c0*/  LDL.LU R12, [R1+0x59a4] ;  /* 0x0059a400010c7983 */ /* 0x000ee80000300800 */
[----:B----4-:R-:W4:Y:S04]  /*1530d0*/  LDL.LU R2, [R1+0x59e8] ;  /* 0x0059e80001027983 */ /* 0x010f280000300800 */
[----:B------:R-:W4:Y:S01]  /*1530e0*/  LDL.LU R6, [R1+0x58ac] ;  /* 0x0058ac0001067983 */ /* 0x000f220000300800 */
        /* <DEDUP_REMOVED lines=15> */
[----:B------:R-:W-:Y:S04]  /*1531e0*/  STL [R1+0x2b4], R18 ;  /* 0x0002b41201007387 */ /* 0x000fe80000100800 */
[----:B------:R0:W-:Y:S01]  /*1531f0*/  STL [R1+0x464], R11 ;  /* 0x0004640b01007387 */ /* 0x0001e20000100800 */
[----:B---3--:R-:W-:Y:S02]  /*153200*/  LOP3.LUT R21, R26, 0xffff, RZ, 0xc0, !PT ;  /* 0x0000ffff1a157812 */ /* 0x008fe400078ec0ff */
[----:B------:R-:W-:Y:S02]  /*153210*/  LOP3.LUT R9, R9, 0xffff, RZ, 0xc0, !PT ;  /* 0x0000ffff09097812 */ /* 0x000fe400078ec0ff */
[--C-:B------:R-:W-:Y:S02]  /*153220*/  PRMT R16, R16, 0x4210, R21.reuse ;  /* 0x0000421010107816 */ /* 0x100fe40000000015 */
[----:B------:R-:W-:-:S02]  /*153230*/  PRMT R14, R17, 0x5210, R21 ;  /* 0x00005210110e7816 */ /* 0x000fc40000000015 */
[--C-:B0-----:R-:W-:Y:S02]  /*153240*/  PRMT R11, R19, 0x4210, R9.reuse ;  /* 0x00004210130b7816 */ /* 0x101fe40000000009 */
[----:B------:R-:W-:Y:S01]  /*153250*/  LOP3.LUT R21, R3, 0xffff, RZ, 0xc0, !PT ;  /* 0x0000ffff03157812 */ /* 0x000fe200078ec0ff */
[----:B------:R-:W-:Y:S01]  /*153260*/  STL [R1+0x8c8], R16 ;  /* 0x0008c81001007387 */ /* 0x000fe20000100800 */
[----:B------:R-:W-:-:S03]  /*153270*/  PRMT R9, R20, 0x5210, R9 ;  /* 0x0000521014097816 */ /* 0x000fc60000000009 */
[----:B------:R-:W-:Y:S04]  /*153280*/  STL [R1+0x768], R14 ;  /* 0x0007680e01007387 */ /* 0x000fe80000100800 */
[----:B------:R0:W-:Y:S01]  /*153290*/  STL [R1+0x8b0], R11 ;  /* 0x0008b00b01007387 */ /* 0x0001e20000100800 */
[--C-:B------:R-:W-:Y:S02]  /*1532a0*/  PRMT R4, R4, 0x4210, R21.reuse ;  /* 0x0000421004047816 */ /* 0x100fe40000000015 */
[----:B------:R-:W-:Y:S01]  /*1532b0*/  LOP3.LUT R3, R13, 0xffff, RZ, 0xc0, !PT ;  /* 0x0000ffff0d037812 */ /* 0x000fe200078ec0ff */
[----:B------:R1:W-:Y:S04]  /*1532c0*/  STL [R1+0x750], R9 ;  /* 0x0007500901007387 */ /* 0x0003e80000100800 */
[----:B------:R3:W-:Y:S01]  /*1532d0*/  STL [R1+0x8b4], R4 ;  /* 0x0008b40401007387 */ /* 0x0007e20000100800 */
[----:B0-----:R-:W-:-:S02]  /*1532e0*/  PRMT R11, R29, 0x5210, R21 ;  /* 0x000052101d0b7816 */ /* 0x001fc40000000015 */
[----:B------:R-:W-:Y:S02]  /*1532f0*/  LOP3.LUT R12, R12, 0xffff, RZ, 0xc0, !PT ;  /* 0x0000ffff0c0c7812 */ /* 0x000fe400078ec0ff */
[--C-:B-1----:R-:W-:Y:S02]  /*153300*/  PRMT R9, R24, 0x4210, R3.reuse ;  /* 0x0000421018097816 */ /* 0x102fe40000000003 */
[----:B---3--:R-:W-:Y:S01]  /*153310*/  PRMT R4, R23, 0x5210, R3 ;  /* 0x0000521017047816 */ /* 0x008fe20000000003 */
[----:B------:R0:W-:Y:S01]  /*153320*/  STL [R1+0x754], R11 ;  /* 0x0007540b01007387 */ /* 0x0001e20000100800 */
[----:B------:R-:W-:-:S03]  /*153330*/  LOP3.LUT R3, R28, 0xffff, RZ, 0xc0, !PT ;  /* 0x0000ffff1c037812 */ /* 0x000fc600078ec0ff */
[----:B------:R-:W-:Y:S01]  /*153340*/  STL [R1+0x8b8], R9 ;  /* 0x0008b80901007387 */ /* 0x000fe20000100800 */
[----:B----4-:R-:W-:-:S03]  /*153350*/  LOP3.LUT R2, R2, 0xffff, RZ, 0xc0, !PT ;  /* 0x0000ffff02027812 */ /* 0x010fc600078ec0ff */
[----:B------:R1:W-:Y:S01]  /*153360*/  STL [R1+0x758], R4 ;  /* 0x0007580401007387 */ /* 0x0003e20000100800 */
[----:B------:R-:W-:-:S03]  /*153370*/  PRMT R21, R3, 0x3340, R0 ;  /* 0x0000334003157816 */ /* 0x000fc60000000000 */
[----:B------:R-:W3:Y:S04]  /*153380*/  LDL.LU R29, [R1+0x5834] ;  /* 0x00583400011d7983 */ /* 0x000ee80000300800 */
[----:B------:R-:W4:Y:S04]  /*153390*/  LDL.LU R24, [R1+0x5830] ;  /* 0x0058300001187983 */ /* 0x000f280000300800 */
[----:B------:R-:W4:Y:S01]  /*1533a0*/  LDL.LU R23, [R1+0x1adc] ;  /* 0x001adc0001177983 */ /* 0x000f220000300800 */
[----:B0-----:R-:W-:-:S03]  /*1533b0*/  LOP3.LUT R11, R22, 0xffff, RZ, 0xc0, !PT ;  /* 0x0000ffff160b7812 */ /* 0x001fc600078ec0ff */
[----:B------:R-:W4:Y:S04]  /*1533c0*/  LDL.LU R22, [R1+0x14c] ;  /* 0x00014c0001167983 */ /* 0x000f280000300800 */
[----:B------:R-:W4:Y:S01]  /*1533d0*/  LDL.LU R28, [R1+0x1ad4] ;  /* 0x001ad400011c7983 */ /* 0x000f220000300800 */
[----:B------:R-:W-:Y:S02]  /*1533e0*/  PRMT R13, R11, 0x3340, R12 ;  /* 0x000033400b0d7816 */ /* 0x000fe4000000000c */
[----:B-1----:R-:W-:Y:S02]  /*1533f0*/  LOP3.LUT R4, R6, 0xffff, RZ, 0xc0, !PT ;  /* 0x0000ffff06047812 */ /* 0x002fe400078ec0ff */
[----:B------:R-:W-:Y:S01]  /*153400*/  SHF.R.U32.HI R11, RZ, 0x8, R11 ;  /* 0x00000008ff0b7819 */ /* 0x000fe2000001160b */
[----:B------:R-:W4:Y:S01]  /*153410*/  LDL.LU R6, [R1+0x150] ;  /* 0x0001500001067983 */ /* 0x000f220000300800 */
[----:B------:R-:W-:-:S02]  /*153420*/  PRMT R14, R13, 0x5410, R21 ;  /* 0x000054100d0e7816 */ /* 0x000fc40000000015 */
[----:B------:R-:W-:Y:S02]  /*153430*/  PRMT R21, R4, 0x3340, R0 ;  /* 0x0000334004157816 */ /* 0x000fe40000000000 */
[----:B------:R-:W-:Y:S01]  /*153440*/  LOP3.LUT R11, R11, 0xffff, RZ, 0xc0, !PT ;  /* 0x0000ffff0b0b7812 */ /* 0x000fe200078ec0ff */
[----:B------:R0:W-:Y:S01]  /*153450*/  STL [R1+0x4fc], R14 ;  /* 0x0004fc0e01007387 */ /* 0x0001e20000100800 */
        /* <DEDUP_REMOVED lines=12> */
[----:B0-----:R-:W2:Y:S04]  /*153520*/  LDL.LU R14, [R1+0x57f0] ;  /* 0x0057f000010e7983 */ /* 0x001ea80000300800 */
        /* <DEDUP_REMOVED lines=10> */
[----:B---3--:R-:W-:-:S02]  /*1535d0*/  LOP3.LUT R21, R29, 0xffff, RZ, 0xc0, !PT ;  /* 0x0000ffff1d157812 */ /* 0x008fc400078ec0ff */
[----:B----4-:R-:W-:Y:S02]  /*1535e0*/  LOP3.LUT R11, R24, 0xffff, RZ, 0xc0, !PT ;  /* 0x0000ffff180b7812 */ /* 0x010fe400078ec0ff */
[--C-:B------:R-:W-:Y:S02]  /*1535f0*/  PRMT R20, R23, 0x4210, R21.reuse ;  /* 0x0000421017147816 */ /* 0x100fe40000000015 */
[----:B------:R-:W-:Y:S02]  /*153600*/  PRMT R18, R22, 0x5210, R21 ;  /* 0x0000521016127816 */ /* 0x000fe40000000015 */
[--C-:B------:R-:W-:Y:S02]  /*153610*/  PRMT R13, R28, 0x4210, R11.reuse ;  /* 0x000042101c0d7816 */ /* 0x100fe4000000000b */
[----:B------:R-:W-:Y:S01]  /*153620*/  SHF.R.U32.HI R21, RZ, 0x8, R4 ;  /* 0x00000008ff157819 */ /* 0x000fe20000011604 */
[----:B------:R0:W-:Y:S01]  /*153630*/  STL [R1+0x890], R20 ;  /* 0x0008901401007387 */ /* 0x0001e20000100800 */
[----:B------:R-:W-:-:S03]  /*153640*/  PRMT R6, R6, 0x5210, R11 ;  /* 0x0000521006067816 */ /* 0x000fc6000000000b */
[----:B------:R-:W-:Y:S01]  /*153650*/  STL [R1+0x740], R18 ;  /* 0x0007401201007387 */ /* 0x000fe20000100800 */
[----:B------:R-:W-:-:S03]  /*153660*/  SHF.R.U32.HI R4, RZ, 0x8, R3 ;  /* 0x00000008ff047819 */ /* 0x000fc60000011603 */
[----:B------:R1:W-:Y:S04]  /*153670*/  STL [R1+0x894], R13 ;  /* 0x0008940d01007387 */ /* 0x0003e80000100800 */
[----:B------:R3:W-:Y:S04]  /*153680*/  STL [R1+0x744], R6 ;  /* 0x0007440601007387 */ /* 0x0007e80000100800 */
[----:B------:R-:W4:Y:S01]  /*153690*/  LDL.LU R3, [R1+0x17c8] ;  /* 0x0017c80001037983 */ /* 0x000f220000300800 */
[----:B------:R-:W-:Y:S02]  /*1536a0*/  LOP3.LUT R21, R21, 0xffff, RZ, 0xc0, !PT ;  /* 0x0000ffff15157812 */ /* 0x000fe400078ec0ff */
[----:B------:R-:W-:Y:S01]  /*1536b0*/  LOP3.LUT R11, R4, 0xffff, RZ, 0xc0, !PT ;  /* 0x0000ffff040b7812 */ /* 0x000fe200078ec0ff */
[----:B0-----:R-:W4:Y:S04]  /*1536c0*/  LDL.LU R20, [R1+0x1aac] ;  /* 0x001aac0001147983 */ /* 0x001f280000300800 */
[----:B-1----:R-:W4:Y:S04]  /*1536d0*/  LDL.LU R13, [R1+0x15c] ;  /* 0x00015c00010d7983 */ /* 0x002f280000300800 */
[----:B------:R-:W4:Y:S04]  /*1536e0*/  LDL.LU R4, [R1+0x94c] ;  /* 0x00094c0001047983 */ /* 0x000f280000300800 */
[----:B------:R-:W4:Y:S04]  /*1536f0*/  LDL.LU R29, [R1+0x5848] ;  /* 0x00584800011d7983 */ /* 0x000f280000300800 */
[----:B------:R-:W4:Y:S01]  /*153700*/  LDL.LU R24, [R1+0x1abc] ;  /* 0x001abc0001187983 */ /* 0x000f220000300800 */
[----:B------:R-:W-:-:S03]  /*153710*/  PRMT R18, R21, 0x3340, R0 ;  /* 0x0000334015127816 */ /* 0x000fc60000000000 */
[----:B------:R-:W4:Y:S04]  /*153720*/  LDL.LU R23, [R1+0x160] ;  /* 0x0001600001177983 */ /* 0x000f280000300800 */
[----:B------:R-:W4:Y:S01]  /*153730*/  LDL.LU R22, [R1+0x1aa8] ;  /* 0x001aa80001167983 */ /* 0x000f220000300800 */
[----:B------:R-:W-:-:S03]  /*153740*/  PRMT R11, R11, 0x3340, R0 ;  /* 0x000033400b0b7816 */ /* 0x000fc60000000000 */
[----:B------:R-:W4:Y:S04]  /*153750*/  LDL.LU R28, [R1+0x164] ;  /* 0x00016400011c7983 */ /* 0x000f280000300800 */
[----:B---3--:R-:W3:Y:S04]  /*153760*/  LDL.LU R6, [R1+0x57e0] ;  /* 0x0057e00001067983 */ /* 0x008ee80000300800 */
[----:B------:R0:W-:Y:S04]  /*153770*/  STL [R1+0x2b0], R18 ;  /* 0x0002b01201007387 */ /* 0x0001e80000100800 */
[----:B------:R1:W-:Y:S01]  /*153780*/  STL [R1+0x2ac], R11 ;  /* 0x0002ac0b01007387 */ /* 0x0003e20000100800 */
[----:B--2---:R-:W-:-:S02]  /*153790*/  LOP3.LUT R21, R14, 0xffff, RZ, 0xc0, !PT ;  /* 0x0000ffff0e157812 */ /* 0x004fc400078ec0ff */
[----:B------:R-:W-:Y:S02]  /*1537a0*/  LOP3.LUT R9, R9, 0xffff, RZ, 0xc0, !PT ;  /* 0x0000ffff09097812 */ /* 0x000fe400078ec0ff */
[--C-:B0-----:R-:W-:Y:S02]  /*1537b0*/  PRMT R18, R26, 0x4210, R21.reuse ;  /* 0x000042101a127816 */ /* 0x101fe40000000015 */
[----:B------:R-:W-:Y:S02]  /*1537c0*/  PRMT R14, R16, 0x5210, R21 ;  /* 0x00005210100e7816 */ /* 0x000fe40000000015 */
[--C-:B-1----:R-:W-:Y:S02]  /*1537d0*/  PRMT R11, R17, 0x4210, R9.reuse ;  /* 0x00004210110b7816 */ /* 0x102fe40000000009 */
[----:B------:R-:W-:Y:S01]  /*1537e0*/  PRMT R9, R19, 0x5210, R9 ;  /* 0x0000521013097816 */ /* 0x000fe20000000009 */
[----:B------:R-:W-:Y:S04]  /*1537f0*/  STL [R1+0x898], R18 ;  /* 0x0008981201007387 */ /* 0x000fe80000100800 */
[----:B------:R-:W-:Y:S04]  /*153800*/  STL [R1+0x748], R14 ;  /* 0x0007480e01007387 */ /* 0x000fe80000100800 */
[----:B------:R0:W-:Y:S01]  /*153810*/  STL [R1+0x860], R11 ;  /* 0x0008600b01007387 */ /* 0x0001e20000100800 */
[----:B------:R-:W-:-:S02]  /*153820*/  LOP3.LUT R2, R2, 0xffff, RZ, 0xc0, !PT ;  /* 0x0000ffff02027812 */ /* 0x000fc400078ec0ff */
[----:B------:R-:W-:Y:S01]  /*153830*/  LOP3.LUT R12, R12, 0xffff, RZ, 0xc0, !PT ;  /* 0x0000ffff0c0c7812 */ /* 0x000fe200078ec0ff */
[----:B------:R1:W-:Y:S01]  /*153840*/  STL [R1+0x730], R9 ;  /* 0x0007300901007387 */ /* 0x0003e20000100800 */
[----:B0-----:R-:W-:Y:S02]  /*153850*/  LOP3.LUT R11, R25, 0xffff, RZ, 0xc0, !PT ;  /* 0x0000ffff190b7812 */ /* 0x001fe400078ec0ff */
[----:B------:R-:W-:Y:S02]  /*153860*/  PRMT R21, R12, 0x3340, R0 ;  /* 0x000033400c157816 */ /* 0x000fe40000000000 */
[----:B-1----:R-:W-:-:S04]  /*153870*/  PRMT R9, R2, 0x3340, R11 ;  /* 0x0000334002097816 */ /* 0x002fc8000000000b */
[----:B------:R-:W-:Y:S02]  /*153880*/  PRMT R14, R9, 0x5410, R21 ;  /* 0x00005410090e7816 */ /* 0x000fe40000000015 */
[----:B------:R-:W-:Y:S02]  /*153890*/  SHF.R.U32.HI R9, RZ, 0x8, R2 ;  /* 0x00000008ff097819 */ /* 0x000fe40000011602 */
[----:B------:R-:W2:Y:S04]  /*1538a0*/  LDL.LU R2, [R1+0x1a4c] ;  /* 0x001a4c0001027983 */ /* 0x000ea80000300800 */
[----:B------:R0:W-:Y:S04]  /*1538b0*/  STL [R1+0x4f4], R14 ;  /* 0x0004f40e01007387 */ /* 0x0001e80000100800 */
[----:B------:R-:W2:Y:S01]  /*1538c0*/  LDL.LU R25, [R1+0x5734] ;  /* 0x0057340001197983 */ /* 0x000ea20000300800 */
[----:B------:R-:W-:-:S02]  /*1538d0*/  SHF.R.U32.HI R21, RZ, 0x8, R11 ;  /* 0x00000008ff157819 */ /* 0x000fc4000001160b */
[----:B------:R-:W-:Y:S02]  /*1538e0*/  LOP3.LUT R9, R9, 0xffff, RZ, 0xc0, !PT ;  /* 0x0000ffff09097812 */ /* 0x000fe400078ec0ff */
[----:B------:R-:W-:-:S04]  /*1538f0*/  LOP3.LUT R21, R21, 0xffff, RZ, 0xc0, !PT ;  /* 0x0000ffff15157812 */ /* 0x000fc800078ec0ff */
[----:B0-----:R-:W-:-:S05]  /*153900*/  PRMT R14, R9, 0x3340, R21 ;  /* 0x00003340090e7816 */ /* 0x001fca0000000015 */
[----:B------:R-:W-:Y:S01]  /*153910*/  STL [R1+0x44c], R14 ;  /* 0x00044c0e01007387 */ /* 0x000fe20000100800 */
[----:B----4-:R-:W-:-:S04]  /*153920*/  LOP3.LUT R3, R3, 0xffff, RZ, 0xc0, !PT ;  /* 0x0000ffff03037812 */ /* 0x010fc800078ec0ff */
[--C-:B------:R-:W-:Y:S02]  /*153930*/  PRMT R11, R20, 0x4210, R3.reuse ;  /* 0x00004210140b7816 */ /* 0x100fe40000000003 */
[----:B------:R-:W-:Y:S02]  /*153940*/  PRMT R9, R13, 0x5210, R3 ;  /* 0x000052100d097816 */ /* 0x000fe40000000003 */
[----:B------:R-:W-:Y:S02]  /*153950*/  LOP3.LUT R21, R4, 0xffff, RZ, 0xc0, !PT ;  /* 0x0000ffff04157812 */ /* 0x000fe400078ec0ff */
[----:B------:R-:W-:Y:S01]  /*153960*/  LOP3.LUT R3, R29, 0xffff, RZ, 0xc0, !PT ;  /* 0x0000ffff1d037812 */ /* 0x000fe200078ec0ff */
[----:B------:R0:W-:Y:S04]  /*153970*/  STL [R1+0x864], R11 ;  /* 0x0008640b01007387 */ /* 0x0001e80000100800 */
[----:B------:R1:W-:Y:S01]  /*153980*/  STL [R1+0x734], R9 ;  /* 0x0007340901007387 */ /* 0x0003e20000100800 */
[----:B------:R-:W-:-:S02]  /*153990*/  PRMT R4, R22, 0x4210, R3 ;  /* 0x0000421016047816 */ /* 0x000fc40000000003 */
[----:B------:R-:W-:Y:S02]  /*1539a0*/  PRMT R3, R28, 0x5210, R3 ;  /* 0x000052101c037816 */ /* 0x000fe40000000003 */
[--C-:B0-----:R-:W-:Y:S02]  /*1539b0*/  PRMT R11, R24, 0x4210, R21.reuse ;  /* 0x00004210180b7816 */ /* 0x101fe40000000015 */
[----:B-1----:R-:W-:-:S03]  /*1539c0*/  PRMT R9, R23, 0x5210, R21 ;  /* 0x0000521017097816 */ /* 0x002fc60000000015 */
[----:B------:R-:W-:Y:S04]  /*1539d0*/  STL [R1+0x868], R11 ;  /* 0x0008680b01007387 */ /* 0x000fe80000100800 */
[----:B------:R0:W-:Y:S04]  /*1539e0*/  STL [R1+0x738], R9 ;  /* 0x0007380901007387 */ /* 0x0001e80000100800 */
[----:B------:R-:W-:Y:S04]  /*1539f0*/  STL [R1+0x840], R4 ;  /* 0x0008400401007387 */ /* 0x000fe80000100800 */
[----:B------:R-:W4:Y:S04]  /*153a00*/  LDL.LU R14, [R1+0x5804] ;  /* 0x00580400010e7983 */ /* 0x000f280000300800 */
[----:B------:R1:W-:Y:S04]  /*153a10*/  STL [R1+0x720], R3 ;  /* 0x0007200301007387 */ /* 0x0003e80000100800 */
[----:B------:R-:W4:Y:S04]  /*153a20*/  LDL.LU R24, [R1+0x1aa0] ;  /* 0x001aa00001187983 */ /* 0x000f280000300800 */
[----:B------:R-:W4:Y:S04]  /*153a30*/  LDL.LU R18, [R1+0x168] ;  /* 0x0001680001127983 */ /* 0x000f280000300800 */
[----:B------:R-:W4:Y:S01]  /*153a40*/  LDL.LU R26, [R1+0x1a94] ;  /* 0x001a9400011a7983 */ /* 0x000f220000300800 */
[----:B---3--:R-:W-:-:S03]  /*153a50*/  LOP3.LUT R29, R6, 0xffff, RZ, 0xc0, !PT ;  /* 0x0000ffff061d7812 */ /* 0x008fc600078ec0ff */
[----:B0-----:R-:W3:Y:S04]  /*153a60*/  LDL.LU R9, [R1+0x16c] ;  /* 0x00016c0001097983 */ /* 0x001ee80000300800 */
        /* <DEDUP_REMOVED lines=11> */
[----:B--2---:R-:W-:-:S02]  /*153b20*/  LOP3.LUT R2, R2, 0xffff, RZ, 0xc0, !PT ;  /* 0x0000ffff02027812 */ /* 0x004fc400078ec0ff */
[----:B------:R-:W-:Y:S02]  /*153b30*/  LOP3.LUT R25, R25, 0xffff, RZ, 0xc0, !PT ;  /* 0x0000ffff19197812 */ /* 0x000fe400078ec0ff */
[----:B------:R-:W-:Y:S02]  /*153b40*/  PRMT R21, R2, 0x3340, R0 ;  /* 0x0000334002157816 */ /* 0x000fe40000000000 */
[----:B------:R-:W-:-:S04]  /*153b50*/  PRMT R11, R29, 0x3340, R25 ;  /* 0x000033401d0b7816 */ /* 0x000fc80000000019 */
[----:B------:R-:W-:Y:S02]  /*153b60*/  PRMT R21, R11, 0x5410, R21 ;  /* 0x000054100b157816 */ /* 0x000fe40000000015 */
[----:B------:R-:W2:Y:S04]  /*153b70*/  LDL.LU R11, [R1+0x6084] ;  /* 0x00608400010b7983 */ /* 0x000ea80000300800 */
[----:B------:R0:W-:Y:S01]  /*153b80*/  STL [R1+0x4e0], R21 ;  /* 0x0004e01501007387 */ /* 0x0001e20000100800 */
[----:B------:R-:W-:-:S04]  /*153b90*/  SHF.R.U32.HI R29, RZ, 0x8, R29 ;  /* 0x00000008ff1d7819 */ /* 0x000fc8000001161d */
[----:B------:R-:W-:Y:S02]  /*153ba0*/  LOP3.LUT R29, R29, 0xffff, RZ, 0xc0, !PT ;  /* 0x0000ffff1d1d7812 */ /* 0x000fe400078ec0ff */
[----:B0-----:R-:W-:-:S04]  /*153bb0*/  SHF.R.U32.HI R21, RZ, 0x8, R25 ;  /* 0x00000008ff157819 */ /* 0x001fc80000011619 */
[----:B------:R-:W-:Y:S02]  /*153bc0*/  LOP3.LUT R21, R21, 0xffff, RZ, 0xc0, !PT ;  /* 0x0000ffff15157812 */ /* 0x000fe400078ec0ff */
[----:B------:R-:W-:Y:S02]  /*153bd0*/  SHF.R.U32.HI R25, RZ, 0x8, R2 ;  /* 0x00000008ff197819 */ /* 0x000fe40000011602 */
[----:B------:R-:W2:Y:S01]  /*153be0*/  LDL.LU R2, [R1+0x1ab0] ;  /* 0x001ab00001027983 */ /* 0x000ea20000300800 */
[----:B------:R-:W-:-:S03]  /*153bf0*/  PRMT R21, R29, 0x3340, R21 ;  /* 0x000033401d157816 */ /* 0x000fc60000000015 */
[----:B------:R-:W2:Y:S04]  /*153c00*/  LDL.LU R29, [R1+0x6080] ;  /* 0x00608000011d7983 */ /* 0x000ea80000300800 */
[----:B------:R0:W-:Y:S04]  /*153c10*/  STL [R1+0x434], R21 ;  /* 0x0004341501007387 */ /* 0x0001e80000100800 */
[----:B0-----:R-:W2:Y:S01]  /*153c20*/  LDL.LU R21, [R1+0x5858] ;  /* 0x0058580001157983 */ /* 0x001ea20000300800 */
[----:B------:R-:W-:-:S04]  /*153c30*/  LOP3.LUT R25, R25, 0xffff, RZ, 0xc0, !PT ;  /* 0x0000ffff19197812 */ /* 0x000fc800078ec0ff */
[----:B------:R-:W-:-:S05]  /*153c40*/  PRMT R25, R25, 0x3340, R0 ;  /* 0x0000334019197816 */ /* 0x000fca0000000000 */
[----:B------:R0:W-:Y:S01]  /*153c50*/  STL [R1+0x2a8], R25 ;  /* 0x0002a81901007387 */ /* 0x0001e20000100800 */
[----:B----4-:R-:W-:-:S03]  /*153c60*/  LOP3.LUT R14, R14, 0xffff, RZ, 0xc0, !PT ;  /* 0x0000ffff0e0e7812 */ /* 0x010fc600078ec0ff */
[----:B0-----:R-:W4:Y:S01]  /*153c70*/  LDL.LU R25, [R1+0x607c] ;  /* 0x00607c0001197983 */ /* 0x001f220000300800 */
[----:B---3--:R-:W-:Y:S02]  /*153c80*/  PRMT R9, R9, 0x5210, R14 ;  /* 0x0000521009097816 */ /* 0x008fe4000000000e */
[----:B------:R-:W-:Y:S02]  /*153c90*/  LOP3.LUT R3, R3, 0xffff, RZ, 0xc0, !PT ;  /* 0x0000ffff03037812 */ /* 0x000fe400078ec0ff */
[----:B--2---:R-:W-:-:S04]  /*153ca0*/  LOP3.LUT R21, R21, 0xffff, RZ, 0xc0, !PT ;  /* 0x0000ffff15157812 */ /* 0x004fc800078ec0ff */
[--C-:B------:R-:W-:Y:S02]  /*153cb0*/  PRMT R24, R24, 0x4210, R21.reuse ;  /* 0x0000421018187816 */ /* 0x100fe40000000015 */
[----:B------:R-:W-:Y:S02]  /*153cc0*/  PRMT R21, R18, 0x5210, R21 ;  /* 0x0000521012157816 */ /* 0x000fe40000000015 */
[----:B------:R-:W-:Y:S01]  /*153cd0*/  PRMT R18, R26, 0x4210, R14 ;  /* 0x000042101a127816 */ /* 0x000fe2000000000e */
[----:B------:R0:W-:Y:S04]  /*153ce0*/  STL [R1+0x844], R24 ;  /* 0x0008441801007387 */ /* 0x0001e80000100800 */
[----:B0-----:R-:W2:Y:S04]  /*153cf0*/  LDL.LU R24, [R1+0x6078] ;  /* 0x0060780001187983 */ /* 0x001ea80000300800 */
[----:B------:R0:W-:Y:S04]  /*153d00*/  STL [R1+0x724], R21 ;  /* 0x0007241501007387 */ /* 0x0001e80000100800 */
[----:B------:R-:W-:Y:S04]  /*153d10*/  STL [R1+0x848], R18 ;  /* 0x0008481201007387 */ /* 0x000fe80000100800 */
[----:B------:R1:W-:Y:S01]  /*153d20*/  STL [R1+0x728], R9 ;  /* 0x0007280901007387 */ /* 0x0003e20000100800 */
[----:B0-----:R-:W-:-:S04]  /*153d30*/  LOP3.LUT R21, R16, 0xffff, RZ, 0xc0, !PT ;  /* 0x0000ffff10157812 */ /* 0x001fc800078ec0ff */
[--C-:B-1----:R-:W-:Y:S02]  /*153d40*/  PRMT R9, R17, 0x4210, R21.reuse ;  /* 0x0000421011097816 */ /* 0x102fe40000000015 */
[----:B------:R-:W-:Y:S02]  /*153d50*/  PRMT R16, R19, 0x5210, R21 ;  /* 0x0000521013107816 */ /* 0x000fe40000000015 */
[--C-:B------:R-:W-:Y:S01]  /*153d60*/  PRMT R14, R20, 0x4210, R3.reuse ;  /* 0x00004210140e7816 */ /* 0x100fe20000000003 */
[----:B------:R0:W-:Y:S04]  /*153d70*/  STL [R1+0x810], R9 ;  /* 0x0008100901007387 */ /* 0x0001e80000100800 */
[----:B------:R-:W-:Y:S04]  /*153d80*/  STL [R1+0x710], R16 ;  /* 0x0007101001007387 */ /* 0x000fe80000100800 */
[----:B------:R1:W-:Y:S01]  /*153d90*/  STL [R1+0x814], R14 ;  /* 0x0008140e01007387 */ /* 0x0003e20000100800 */
[----:B0-----:R-:W-:-:S02]  /*153da0*/  PRMT R9, R13, 0x5210, R3 ;  /* 0x000052100d097816 */ /* 0x001fc40000000003 */
[----:B------:R-:W-:-:S03]  /*153db0*/  LOP3.LUT R13, R6, 0xffff, RZ, 0xc0, !PT ;  /* 0x0000ffff060d7812 */ /* 0x000fc600078ec0ff */
[----:B------:R0:W-:Y:S04]  /*153dc0*/  STL [R1+0x714], R9 ;  /* 0x0007140901007387 */ /* 0x0001e80000100800 */
[----:B------:R-:W3:Y:S04]  /*153dd0*/  LDL.LU R6, [R1+0x98c] ;  /* 0x00098c0001067983 */ /* 0x000ee80000300800 */
[----:B-1----:R-:W4:Y:S04]  /*153de0*/  LDL.LU R14, [R1+0x5868] ;  /* 0x00586800010e7983 */ /* 0x002f280000300800 */
[----:B------:R-:W2:Y:S04]  /*153df0*/  LDL.LU R26, [R1+0x1a74] ;  /* 0x001a7400011a7983 */ /* 0x000ea80000300800 */
[----:B------:R-:W2:Y:S04]  /*153e00*/  LDL.LU R16, [R1+0x178] ;  /* 0x0001780001107983 */ /* 0x000ea80000300800 */
[----:B------:R-:W2:Y:S01]  /*153e10*/  LDL.LU R19, [R1+0x1a70] ;  /* 0x001a700001137983 */ /* 0x000ea20000300800 */
[----:B0-----:R-:W-:-:S03]  /*153e20*/  LOP3.LUT R9, R28, 0xffff, RZ, 0xc0, !PT ;  /* 0x0000ffff1c097812 */ /* 0x001fc600078ec0ff */
[----:B------:R-:W2:Y:S01]  /*153e30*/  LDL.LU R28, [R1+0x17c] ;  /* 0x00017c00011c7983 */ /* 0x000ea20000300800 */
[----:B------:R-:W-:Y:S02]  /*153e40*/  LOP3.LUT R3, R4, 0xffff, RZ, 0xc0, !PT ;  /* 0x0000ffff04037812 */ /* 0x000fe400078ec0ff */
[----:B------:R-:W-:Y:S02]  /*153e50*/  LOP3.LUT R4, R23, 0xffff, RZ, 0xc0, !PT ;  /* 0x0000ffff17047812 */ /* 0x000fe400078ec0ff */
[----:B------:R-:W-:Y:S02]  /*153e60*/  LOP3.LUT R17, R22, 0xffff, RZ, 0xc0, !PT ;  /* 0x0000ffff16117812 */ /* 0x000fe400078ec0ff */
[----:B------:R-:W-:Y:S02]  /*153e70*/  LOP3.LUT R2, R2, 0xffff, RZ, 0xc0, !PT ;  /* 0x0000ffff02027812 */ /* 0x000fe400078ec0ff */
[----:B------:R-:W-:Y:S02]  /*153e80*/  PRMT R21, R4, 0x3340, R0 ;  /* 0x0000334004157816 */ /* 0x000fe40000000000 */
[----:B------:R-:W-:-:S04]  /*153e90*/  PRMT R18, R3, 0x3340, R17 ;  /* 0x0000334003127816 */ /* 0x000fc80000000011 */
[----:B------:R-:W-:Y:S02]  /*153ea0*/  PRMT R20, R18, 0x5410, R21 ;  /* 0x0000541012147816 */ /* 0x000fe40000000015 */
[----:B------:R-:W-:Y:S02]  /*153eb0*/  PRMT R21, R9, 0x3340, R0 ;  /* 0x0000334009157816 */ /* 0x000fe40000000000 */
[----:B------:R-:W-:-:S04]  /*153ec0*/  PRMT R18, R13, 0x3340, R2 ;  /* 0x000033400d127816 */ /* 0x000fc80000000002 */
[----:B------:R-:W-:Y:S01]  /*153ed0*/  PRMT R18, R18, 0x5410, R21 ;  /* 0x0000541012127816 */ /* 0x000fe20000000015 */
[----:B------:R0:W-:Y:S01]  /*153ee0*/  STL [R1+0x4dc], R20 ;  /* 0x0004dc1401007387 */ /* 0x0001e20000100800 */
[----:B------:R-:W-:Y:S02]  /*153ef0*/  SHF.R.U32.HI R3, RZ, 0x8, R3 ;  /* 0x00000008ff037819 */ /* 0x000fe40000011603 */
[----:B------:R-:W-:Y:S02]  /*153f00*/  SHF.R.U32.HI R21, RZ, 0x8, R17 ;  /* 0x00000008ff157819 */ /* 0x000fe40000011611 */
[----:B------:R-:W-:Y:S01]  /*153f10*/  SHF.R.U32.HI R2, RZ, 0x8, R2 ;  /* 0x00000008ff027819 */ /* 0x000fe20000011602 */
[----:B------:R1:W-:Y:S04]  /*153f20*/  STL [R1+0x4d8], R18 ;  /* 0x0004d81201007387 */ /* 0x0003e80000100800 */
[----:B------:R-:W2:Y:S01]  /*153f30*/  LDL.LU R17, [R1+0x5870] ;  /* 0x0058700001117983 */ /* 0x000ea20000300800 */
[----:B------:R-:W-:-:S02]  /*153f40*/  LOP3.LUT R21, R21, 0xffff, RZ, 0xc0, !PT ;  /* 0x0000ffff15157812 */ /* 0x000fc400078ec0ff */
[----:B------:R-:W-:Y:S01]  /*153f50*/  LOP3.LUT R2, R2, 0xffff, RZ, 0xc0, !PT ;  /* 0x0000ffff02027812 */ /* 0x000fe200078ec0ff */
[----:B0-----:R-:W2:Y:S01]  /*153f60*/  LDL.LU R20, [R1+0x5820] ;  /* 0x0058200001147983 */ /* 0x001ea20000300800 */
[----:B------:R-:W-:Y:S02]  /*153f70*/  SHF.R.U32.HI R13, RZ, 0x8, R13 ;  /* 0x00000008ff0d7819 */ /* 0x000fe4000001160d */
[----:B-1----:R-:W-:Y:S02]  /*153f80*/  LOP3.LUT R18, R3, 0xffff, RZ, 0xc0, !PT ;  /* 0x0000ffff03127812 */ /* 0x002fe400078ec0ff */
[----:B------:R-:W2:Y:S04]  /*153f90*/  LDL.LU R3, [R1+0x1a68] ;  /* 0x001a680001037983 */ /* 0x000ea80000300800 */
[----:B------:R-:W2:Y:S01]  /*153fa0*/  LDL.LU R23, [R1+0x184] ;  /* 0x0001840001177983 */ /* 0x000ea20000300800 */
[----:B------:R-:W-:Y:S01]  /*153fb0*/  PRMT R18, R18, 0x3340, R21 ;  /* 0x0000334012127816 */ /* 0x000fe20000000015 */
[----:B------:R-:W-:Y:S01]  /*153fc0*/  IMAD.MOV.U32 R21, RZ, RZ, R2 ;  /* 0x000000ffff157224 */ /* 0x000fe200078e0002 */
[----:B------:R-:W-:-:S03]  /*153fd0*/  LOP3.LUT R13, R13, 0xffff, RZ, 0xc0, !PT ;  /* 0x0000ffff0d0d7812 */ /* 0x000fc600078ec0ff */
[----:B------:R0:W-:Y:S01]  /*153fe0*/  STL [R1+0x42c], R18 ;  /* 0x00042c1201007387 */ /* 0x0001e20000100800 */
[----:B------:R-:W-:-:S03]  /*153ff0*/  PRMT R13, R13, 0x3340, R21 ;  /* 0x000033400d0d7816 */ /* 0x000fc60000000015 */
[----:B0-----:R-:W2:Y:S04]  /*154000*/  LDL.LU R18, [R1+0x1a58] ;  /* 0x001a580001127983 */ /* 0x001ea80000300800 */
[----:B------:R-:W2:Y:S04]  /*154010*/  LDL.LU R22, [R1+0x188] ;  /* 0x0001880001167983 */ /* 0x000ea80000300800 */
[----:B------:R-:W2:Y:S04]  /*154020*/  LDL.LU R2, [R1+0x5a8c] ;  /* 0x005a8c0001027983 */ /* 0x000ea80000300800 */
[----:B------:R0:W-:Y:S04]  /*154030*/  STL [R1+0x428], R13 ;  /* 0x0004280d01007387 */ /* 0x0001e80000100800 */
[----:B0-----:R-:W2:Y:S01]  /*154040*/  LDL.LU R13, [R1+0x5918] ;  /* 0x00591800010d7983 */ /* 0x001ea20000300800 */
[----:B---3--:R-:W-:-:S03]  /*154050*/  LOP3.LUT R21, R6, 0xffff, RZ, 0xc0, !PT ;  /* 0x0000ffff06157812 */ /* 0x008fc600078ec0ff */
[----:B------:R-:W3:Y:S01]  /*154060*/  LDL.LU R6, [R1+0x59ec] ;  /* 0x0059ec0001067983 */ /* 0x000ee20000300800 */
[----:B----4-:R-:W-:Y:S02]  /*154070*/  LOP3.LUT R14, R14, 0xffff, RZ, 0xc0, !PT ;  /* 0x0000ffff0e0e7812 */ /* 0x010fe400078ec0ff */
[--C-:B--2---:R-:W-:Y:S02]  /*154080*/  PRMT R26, R26, 0x4210, R21.reuse ;  /* 0x000042101a1a7816 */ /* 0x104fe40000000015 */
[----:B------:R-:W-:Y:S02]  /*154090*/  PRMT R21, R16, 0x5210, R21 ;  /* 0x0000521010157816 */ /* 0x000fe40000000015 */
[--C-:B------:R-:W-:Y:S01]  /*1540a0*/  PRMT R19, R19, 0x4210, R14.reuse ;  /* 0x0000421013137816 */ /* 0x100fe2000000000e */
[----:B------:R-:W-:Y:S01]  /*1540b0*/  STL [R1+0x818], R26 ;  /* 0x0008181a01007387 */ /* 0x000fe20000100800 */
[----:B------:R-:W-:-:S03]  /*1540c0*/  PRMT R16, R28, 0x5210, R14 ;  /* 0x000052101c107816 */ /* 0x000fc6000000000e */
[----:B------:R0:W-:Y:S04]  /*1540d0*/  STL [R1+0x718], R21 ;  /* 0x0007181501007387 */ /* 0x0001e80000100800 */
[----:B------:R-:W-:Y:S04]  /*1540e0*/  STL [R1+0x800], R19 ;  /* 0x0008001301007387 */ /* 0x000fe80000100800 */
[----:B------:R1:W-:Y:S01]  /*1540f0*/  STL [R1+0x180], R16 ;  /* 0x0001801001007387 */ /* 0x0003e20000100800 */
[----:B------:R-:W-:Y:S02]  /*154100*/  SHF.R.U32.HI R14, RZ, 0x8, R4 ;  /* 0x00000008ff0e7819 */ /* 0x000fe40000011604 */
[----:B0-----:R-:W-:-:S02]  /*154110*/  SHF.R.U32.HI R21, RZ, 0x8, R9 ;  /* 0x00000008ff157819 */ /* 0x001fc40000011609 */
[----:B------:R-:W2:Y:S04]  /*154120*/  LDL.LU R9, [R1+0x1978] ;  /* 0x0019780001097983 */ /* 0x000ea80000300800 */
[----:B------:R-:W4:Y:S04]  /*154130*/  LDL.LU R26, [R1+0x1a54] ;  /* 0x001a5400011a7983 */ /* 0x000f280000300800 */
[----:B------:R-:W4:Y:S01]  /*154140*/  LDL.LU R4, [R1+0x19c] ;  /* 0x00019c0001047983 */ /* 0x000f220000300800 */
[----:B------:R-:W-:-:S03]  /*154150*/  LOP3.LUT R21, R21, 0xffff, RZ, 0xc0, !PT ;  /* 0x0000ffff15157812 */ /* 0x000fc600078ec0ff */
[----:B------:R-:W4:Y:S01]  /*154160*/  LDL.LU R28, [R1+0x197c] ;  /* 0x00197c00011c7983 */ /* 0x000f220000300800 */
[----:B------:R-:W-:-:S03]  /*154170*/  LOP3.LUT R14, R14, 0xffff, RZ, 0xc0, !PT ;  /* 0x0000ffff0e0e7812 */ /* 0x000fc600078ec0ff */
[----:B-1----:R-:W4:Y:S01]  /*154180*/  LDL.LU R16, [R1+0x17c0] ;  /* 0x0017c00001107983 */ /* 0x002f220000300800 */
[----:B------:R-:W-:-:S03]  /*154190*/  PRMT R21, R21, 0x3340, R0 ;  /* 0x0000334015157816 */ /* 0x000fc60000000000 */
[----:B------:R-:W4:Y:S01]  /*1541a0*/  LDL.LU R19, [R1+0x1a30] ;  /* 0x001a300001137983 */ /* 0x000f220000300800 */
[----:B------:R-:W-:-:S03]  /*1541b0*/  PRMT R14, R14, 0x3340, R0 ;  /* 0x000033400e0e7816 */ /* 0x000fc60000000000 */
[----:B------:R0:W-:Y:S04]  /*1541c0*/  STL [R1+0x2a4], R21 ;  /* 0x0002a41501007387 */ /* 0x0001e80000100800 */
[----:B------:R1:W-:Y:S01]  /*1541d0*/  STL [R1+0x2a0], R14 ;  /* 0x0002a00e01007387 */ /* 0x0003e20000100800 */
[----:B0-----:R-:W-:Y:S02]  /*1541e0*/  LOP3.LUT R21, R17, 0xffff, RZ, 0xc0, !PT ;  /* 0x0000ffff11157812 */ /* 0x001fe400078ec0ff */
[----:B-1----:R-:W-:Y:S01]  /*1541f0*/  LOP3.LUT R14, R20, 0xffff, RZ, 0xc0, !PT ;  /* 0x0000ffff140e7812 */ /* 0x002fe200078ec0ff */
[----:B------:R-:W4:Y:S04]  /*154200*/  LDL.LU R17, [R1+0x1a3c] ;  /* 0x001a3c0001117983 */ /* 0x000f280000300800 */
[----:B------:R-:W4:Y:S01]  /*154210*/  LDL.LU R20, [R1+0x198] ;  /* 0x0001980001147983 */ /* 0x000f220000300800 */
[----:B------:R-:W-:-:S02]  /*154220*/  PRMT R3, R3, 0x4210, R21 ;  /* 0x0000421003037816 */ /* 0x000fc40000000015 */
[----:B------:R-:W-:-:S03]  /*154230*/  PRMT R21, R23, 0x5210, R21 ;  /* 0x0000521017157816 */ /* 0x000fc60000000015 */
[----:B------:R0:W-:Y:S04]  /*154240*/  STL [R1+0x804], R3 ;  /* 0x0008040301007387 */ /* 0x0001e80000100800 */
[----:B0-----:R-:W4:Y:S04]  /*154250*/  LDL.LU R3, [R1+0x57b8] ;  /* 0x0057b80001037983 */ /* 0x001f280000300800 */
[----:B------:R-:W4:Y:S04]  /*154260*/  LDL.LU R23, [R1+0x6074] ;  /* 0x0060740001177983 */ /* 0x000f280000300800 */
[----:B------:R0:W-:Y:S02]  /*154270*/  STL [R1+0x184], R21 ;  /* 0x0001841501007387 */ /* 0x0001e40000100800 */
[----:B0-----:R-:W-:-:S02]  /*154280*/  PRMT R21, R18, 0x4210, R14 ;  /* 0x0000421012157816 */ /* 0x001fc4000000000e */
[----:B------:R-:W-:Y:S02]  /*154290*/  PRMT R18, R22, 0x5210, R14 ;  /* 0x0000521016127816 */ /* 0x000fe4000000000e */
[----:B------:R-:W-:Y:S01]  /*1542a0*/  LOP3.LUT R14, R2, 0xffff, RZ, 0xc0, !PT ;  /* 0x0000ffff020e7812 */ /* 0x000fe200078ec0ff */
[----:B------:R0:W-:Y:S04]  /*1542b0*/  STL [R1+0x808], R21 ;  /* 0x0008081501007387 */ /* 0x0001e80000100800 */
[----:B------:R-:W4:Y:S04]  /*1542c0*/  LDL.LU R2, [R1+0x1a28] ;  /* 0x001a280001027983 */ /* 0x000f280000300800 */
[----:B------:R3:W-:Y:S01]  /*1542d0*/  STL [R1+0x188], R18 ;  /* 0x0001881201007387 */ /* 0x0007e20000100800 */
[----:B------:R-:W-:-:S03]  /*1542e0*/  LOP3.LUT R13, R13, 0xffff, RZ, 0xc0, !PT ;  /* 0x0000ffff0d0d7812 */ /* 0x000fc600078ec0ff */
[----:B------:R-:W4:Y:S01]  /*1542f0*/  LDL.LU R22, [R1+0x1ad0] ;  /* 0x001ad00001167983 */ /* 0x000f220000300800 */
[----:B0-----:R-:W-:Y:S02]  /*154300*/  PRMT R21, R13, 0x3340, R0 ;  /* 0x000033400d157816 */ /* 0x001fe40000000000 */
[----:B---3--:R-:W-:-:S04]  /*154310*/  LOP3.LUT R18, R6, 0xffff, RZ, 0xc0, !PT ;  /* 0x0000ffff06127812 */ /* 0x008fc800078ec0ff */
[----:B------:R-:W-:-:S04]  /*154320*/  PRMT R6, R14, 0x3340, R18 ;  /* 0x000033400e067816 */ /* 0x000fc80000000012 */
[----:B------:R-:W-:Y:S02]  /*154330*/  PRMT R21, R6, 0x5410, R21 ;  /* 0x0000541006157816 */ /* 0x000fe40000000015 */
[----:B------:R-:W3:Y:S04]  /*154340*/  LDL.LU R6, [R1+0x6070] ;  /* 0x0060700001067983 */ /* 0x000ee80000300800 */
[----:B------:R0:W-:Y:S01]  /*154350*/  STL [R1+0x4bc], R21 ;  /* 0x0004bc1501007387 */ /* 0x0001e20000100800 */
[----:B------:R-:W-:-:S04]  /*154360*/  SHF.R.U32.HI R14, RZ, 0x8, R14 ;  /* 0x00000008ff0e7819 */ /* 0x000fc8000001160e */
[----:B------:R-:W-:Y:S02]  /*154370*/  LOP3.LUT R14, R14, 0xffff, RZ, 0xc0, !PT ;  /* 0x0000ffff0e0e7812 */ /* 0x000fe400078ec0ff */
[----:B0-----:R-:W-:-:S04]  /*154380*/  SHF.R.U32.HI R21, RZ, 0x8, R18 ;  /* 0x00000008ff157819 */ /* 0x001fc80000011612 */
[----:B------:R-:W-:Y:S02]  /*154390*/  LOP3.LUT R21, R21, 0xffff, RZ, 0xc0, !PT ;  /* 0x0000ffff15157812 */ /* 0x000fe400078ec0ff */
[----:B--2---:R-:W-:Y:S02]  /*1543a0*/  LOP3.LUT R9, R9, 0xffff, RZ, 0xc0, !PT ;  /* 0x0000ffff09097812 */ /* 0x004fe400078ec0ff */
[----:B------:R-:W-:Y:S02]  /*1543b0*/  PRMT R18, R14, 0x3340, R21 ;  /* 0x000033400e127816 */ /* 0x000fe40000000015 */
[--C-:B----4-:R-:W-:Y:S02]  /*1543c0*/  PRMT R14, R26, 0x4210, R9.reuse ;  /* 0x000042101a0e7816 */ /* 0x110fe40000000009 */
[----:B------:R-:W-:Y:S01]  /*1543d0*/  PRMT R9, R4, 0x5210, R9 ;  /* 0x0000521004097816 */ /* 0x000fe20000000009 */
[----:B------:R-:W-:Y:S04]  /*1543e0*/  STL [R1+0x420], R18 ;  /* 0x0004201201007387 */ /* 0x000fe80000100800 */
[----:B------:R-:W2:Y:S01]  /*1543f0*/  LDL.LU R4, [R1+0x5890] ;  /* 0x0058900001047983 */ /* 0x000ea20000300800 */
[----:B------:R-:W-:-:S03]  /*154400*/  LOP3.LUT R21, R28, 0xffff, RZ, 0xc0, !PT ;  /* 0x0000ffff1c157812 */ /* 0x000fc600078ec0ff */
[----:B------:R0:W-:Y:S04]  /*154410*/  STL [R1+0x7d0], R14 ;  /* 0x0007d00e01007387 */ /* 0x0001e80000100800 */
[----:B------:R1:W-:Y:S04]  /*154420*/  STL [R1+0x160], R9 ;  /* 0x0001600901007387 */ /* 0x0003e80000100800 */
[----:B------:R-:W4:Y:S04]  /*154430*/  LDL.LU R28, [R1+0x588c] ;  /* 0x00588c00011c7983 */ /* 0x000f280000300800 */
[----:B------:R-:W4:Y:S01]  /*154440*/  LDL.LU R26, [R1+0x1a34] ;  /* 0x001a3400011a7983 */ /* 0x000f220000300800 */
[----:B0-----:R-:W-:-:S02]  /*154450*/  PRMT R14, R19, 0x4210, R21 ;  /* 0x00004210130e7816 */ /* 0x001fc40000000015 */
[----:B-1----:R-:W-:Y:S01]  /*154460*/  LOP3.LUT R9, R16, 0xffff, RZ, 0xc0, !PT ;  /* 0x0000ffff10097812 */ /* 0x002fe200078ec0ff */
[----:B------:R-:W4:Y:S04]  /*154470*/  LDL.LU R19, [R1+0x194] ;  /* 0x0001940001137983 */ /* 0x000f280000300800 */
[----:B------:R3:W-:Y:S01]  /*154480*/  STL [R1+0x7d4], R14 ;  /* 0x0007d40e01007387 */ /* 0x0007e20000100800 */
[--C-:B------:R-:W-:Y:S02]  /*154490*/  PRMT R16, R17, 0x4210, R9.reuse ;  /* 0x0000421011107816 */ /* 0x100fe40000000009 */
[----:B------:R-:W-:Y:S02]  /*1544a0*/  PRMT R9, R20, 0x5210, R9 ;  /* 0x0000521014097816 */ /* 0x000fe40000000009 */
[----:B------:R-:W-:-:S02]  /*1544b0*/  LOP3.LUT R2, R2, 0xffff, RZ, 0xc0, !PT ;  /* 0x0000ffff02027812 */ /* 0x000fc400078ec0ff */
[----:B---3--:R-:W-:Y:S02]  /*1544c0*/  PRMT R14, R6, 0x5210, R21 ;  /* 0x00005210060e7816 */ /* 0x008fe40000000015 */
[----:B------:R-:W3:Y:S04]  /*1544d0*/  LDL.LU R6, [R1+0x1a1c] ;  /* 0x001a1c0001067983 */ /* 0x000ee80000300800 */
[----:B------:R-:W-:Y:S04]  /*1544e0*/  STL [R1+0x164], R14 ;  /* 0x0001640e01007387 */ /* 0x000fe80000100800 */
[----:B------:R0:W-:Y:S04]  /*1544f0*/  STL [R1+0x7d8], R16 ;  /* 0x0007d81001007387 */ /* 0x0001e80000100800 */
[----:B0-----:R-:W3:Y:S01]  /*154500*/  LDL.LU R16, [R1+0x190] ;  /* 0x0001900001107983 */ /* 0x001ee20000300800 */
[----:B------:R-:W-:-:S03]  /*154510*/  LOP3.LUT R14, R3, 0xffff, RZ, 0xc0, !PT ;  /* 0x0000ffff030e7812 */ /* 0x000fc600078ec0ff */
[----:B------:R0:W-:Y:S04]  /*154520*/  STL [R1+0x168], R9 ;  /* 0x0001680901007387 */ /* 0x0001e80000100800 */
[----:B------:R-:W3:Y:S04]  /*154530*/  LDL.LU R3, [R1+0x5aa0] ;  /* 0x005aa00001037983 */ /* 0x000ee80000300800 */
[----:B------:R-:W3:Y:S04]  /*154540*/  LDL.LU R17, [R1+0x5930] ;  /* 0x0059300001117983 */ /* 0x000ee80000300800 */
[----:B------:R-:W3:Y:S01]  /*154550*/  LDL.LU R20, [R1+0x5a0c] ;  /* 0x005a0c0001147983 */ /* 0x000ee20000300800 */
[----:B------:R-:W-:-:S02]  /*154560*/  PRMT R21, R2, 0x3340, R0 ;  /* 0x0000334002157816 */ /* 0x000fc40000000000 */
[----:B0-----:R-:W-:-:S04]  /*154570*/  LOP3.LUT R9, R22, 0xffff, RZ, 0xc0, !PT ;  /* 0x0000ffff16097812 */ /* 0x001fc800078ec0ff */
[----:B------:R-:W-:-:S04]  /*154580*/  PRMT R18, R14, 0x3340, R9 ;  /* 0x000033400e127816 */ /* 0x000fc80000000009 */
[----:B------:R-:W-:Y:S02]  /*154590*/  PRMT R18, R18, 0x5410, R21 ;  /* 0x0000541012127816 */ /* 0x000fe40000000015 */
[----:B------:R-:W-:Y:S02]  /*1545a0*/  SHF.R.U32.HI R21, RZ, 0x8, R14 ;  /* 0x00000008ff157819 */ /* 0x000fe4000001160e */
[----:B------:R-:W-:Y:S02]  /*1545b0*/  SHF.R.U32.HI R14, RZ, 0x8, R13 ;  /* 0x00000008ff0e7819 */ /* 0x000fe4000001160d */
[----:B------:R-:W-:Y:S01]  /*1545c0*/  SHF.R.U32.HI R13, RZ, 0x8, R9 ;  /* 0x00000008ff0d7819 */ /* 0x000fe20000011609 */
[----:B------:R0:W-:Y:S01]  /*1545d0*/  STL [R1+0x4cc], R18 ;  /* 0x0004cc1201007387 */ /* 0x0001e20000100800 */
[----:B------:R-:W-:-:S03]  /*1545e0*/  LOP3.LUT R9, R21, 0xffff, RZ, 0xc0, !PT ;  /* 0x0000ffff15097812 */ /* 0x000fc600078ec0ff */
[----:B------:R-:W3:Y:S01]  /*1545f0*/  LDL.LU R22, [R1+0x5840] ;  /* 0x0058400001167983 */ /* 0x000ee20000300800 */
[----:B------:R-:W-:Y:S02]  /*154600*/  LOP3.LUT R21, R14, 0xffff, RZ, 0xc0, !PT ;  /* 0x0000ffff0e157812 */ /* 0x000fe400078ec0ff */
[----:B------:R-:W-:Y:S02]  /*154610*/  LOP3.LUT R14, R13, 0xffff, RZ, 0xc0, !PT ;  /* 0x0000ffff0d0e7812 */ /* 0x000fe400078ec0ff */
[----:B------:R-:W3:Y:S01]  /*154620*/  LDL.LU R13, [R1+0x1a24] ;  /* 0x001a2400010d7983 */ /* 0x000ee20000300800 */
[----:B0-----:R-:W-:Y:S02]  /*154630*/  PRMT R18, R21, 0x3340, R0 ;  /* 0x0000334015127816 */ /* 0x001fe40000000000 */
[----:B--2---:R-:W-:-:S03]  /*154640*/  LOP3.LUT R21, R4, 0xffff, RZ, 0xc0, !PT ;  /* 0x0000ffff04157812 */ /* 0x004fc600078ec0ff */
[----:B------:R-:W-:Y:S04]  /*154650*/  STL [R1+0x29c], R18 ;  /* 0x00029c1201007387 */ /* 0x000fe80000100800 */
[----:B------:R-:W2:Y:S01]  /*154660*/  LDL.LU R4, [R1+0x1a0] ;  /* 0x0001a00001047983 */ /* 0x000ea20000300800 */
[----:B------:R-:W-:Y:S02]  /*154670*/  PRMT R9, R9, 0x3340, R14 ;  /* 0x0000334009097816 */ /* 0x000fe4000000000e */
[--C-:B----4-:R-:W-:Y:S02]  /*154680*/  PRMT R26, R26, 0x4210, R21.reuse ;  /* 0x000042101a1a7816 */ /* 0x110fe40000000015 */
[----:B------:R-:W-:Y:S01]  /*154690*/  PRMT R19, R19, 0x5210, R21 ;  /* 0x0000521013137816 */ /* 0x000fe20000000015 */
[----:B------:R0:W-:Y:S04]  /*1546a0*/  STL [R1+0x430], R9 ;  /* 0x0004300901007387 */ /* 0x0001e80000100800 */
[----:B------:R-:W4:Y:S01]  /*1546b0*/  LDL.LU R14, [R1+0x198c] ;  /* 0x00198c00010e7983 */ /* 0x000f220000300800 */
[----:B0-----:R-:W-:-:S03]  /*1546c0*/  LOP3.LUT R9, R28, 0xffff, RZ, 0xc0, !PT ;  /* 0x0000ffff1c097812 */ /* 0x001fc600078ec0ff */
[----:B------:R-:W4:Y:S04]  /*1546d0*/  LDL.LU R28, [R1+0x1a14] ;  /* 0x001a1400011c7983 */ /* 0x000f280000300800 */
[----:B------:R-:W4:Y:S04]  /*1546e0*/  LDL.LU R18, [R1+0x1a00] ;  /* 0x001a000001127983 */ /* 0x000f280000300800 */
[----:B------:R0:W-:Y:S04]  /*1546f0*/  STL [R1+0x7c0], R26 ;  /* 0x0007c01a01007387 */ /* 0x0001e80000100800 */
[----:B------:R1:W-:Y:S04]  /*154700*/  STL [R1+0x150], R19 ;  /* 0x0001501301007387 */ /* 0x0003e80000100800 */
[----:B0-----:R-:W4:Y:S04]  /*154710*/  LDL.LU R26, [R1+0x5a60] ;  /* 0x005a6000011a7983 */ /* 0x001f280000300800 */
[----:B-1----:R-:W4:Y:S01]  /*154720*/  LDL.LU R19, [R1+0x58fc] ;  /* 0x0058fc0001137983 */ /* 0x002f220000300800 */
[----:B---3--:R-:W-:-:S05]  /*154730*/  PRMT R6, R6, 0x4210, R9 ;  /* 0x0000421006067816 */ /* 0x008fca0000000009 */
[----:B------:R0:W-:Y:S01]  /*154740*/  STL [R1+0x7c4], R6 ;  /* 0x0007c40601007387 */ /* 0x0001e20000100800 */
[----:B------:R-:W-:-:S03]  /*154750*/  PRMT R9, R16, 0x5210, R9 ;  /* 0x0000521010097816 */ /* 0x000fc60000000009 */
[----:B0-----:R-:W3:Y:S04]  /*154760*/  LDL.LU R6, [R1+0x5968] ;  /* 0x0059680001067983 */ /* 0x001ee80000300800 */
[----:B------:R0:W-:Y:S01]  /*154770*/  STL [R1+0x154], R9 ;  /* 0x0001540901007387 */ /* 0x0001e20000100800 */
[----:B------:R-:W-:Y:S02]  /*154780*/  LOP3.LUT R3, R3, 0xffff, RZ, 0xc0, !PT ;  /* 0x0000ffff03037812 */ /* 0x000fe400078ec0ff */
[----:B------:R-:W-:-:S04]  /*154790*/  LOP3.LUT R17, R17, 0xffff, RZ, 0xc0, !PT ;  /* 0x0000ffff11117812 */ /* 0x000fc800078ec0ff */
[----:B------:R-:W-:Y:S02]  /*1547a0*/  PRMT R21, R17, 0x3340, R0 ;  /* 0x0000334011157816 */ /* 0x000fe40000000000 */
[----:B0-----:R-:W-:-:S04]  /*1547b0*/  LOP3.LUT R9, R20, 0xffff, RZ, 0xc0, !PT ;  /* 0x0000ffff14097812 */ /* 0x001fc800078ec0ff */
[----:B------:R-:W-:Y:S02]  /*1547c0*/  PRMT R16, R3, 0x3340, R9 ;  /* 0x0000334003107816 */ /* 0x000fe40000000009 */
[----:B------:R-:W-:Y:S02]  /*1547d0*/  SHF.R.U32.HI R3, RZ, 0x8, R3 ;  /* 0x00000008ff037819 */ /* 0x000fe40000011603 */
[----:B------:R-:W-:Y:S02]  /*1547e0*/  PRMT R16, R16, 0x5410, R21 ;  /* 0x0000541010107816 */ /* 0x000fe40000000015 */
[----:B------:R-:W-:Y:S02]  /*1547f0*/  SHF.R.U32.HI R21, RZ, 0x8, R9 ;  /* 0x00000008ff157819 */ /* 0x000fe40000011609 */
[----:B------:R-:W-:Y:S02]  /*154800*/  LOP3.LUT R3, R3, 0xffff, RZ, 0xc0, !PT ;  /* 0x0000ffff03037812 */ /* 0x000fe400078ec0ff */
[----:B------:R-:W-:-:S02]  /*154810*/  LOP3.LUT R21, R21, 0xffff, RZ, 0xc0, !PT ;  /* 0x0000ffff15157812 */ /* 0x000fc400078ec0ff */
[----:B------:R-:W-:Y:S01]  /*154820*/  LOP3.LUT R22, R22, 0xffff, RZ, 0xc0, !PT ;  /* 0x0000ffff16167812 */ /* 0x000fe200078ec0ff */
[----:B------:R0:W-:Y:S04]  /*154830*/  STL [R1+0x4b4], R16 ;  /* 0x0004b41001007387 */ /* 0x0001e80000100800 */
[----:B------:R-:W3:Y:S01]  /*154840*/  LDL.LU R9, [R1+0x1808] ;  /* 0x0018080001097983 */ /* 0x000ee20000300800 */
[----:B------:R-:W-:Y:S02]  /*154850*/  PRMT R3, R3, 0x3340, R21 ;  /* 0x0000334003037816 */ /* 0x000fe40000000015 */
[--C-:B------:R-:W-:Y:S01]  /*154860*/  PRMT R13, R13, 0x4210, R22.reuse ;  /* 0x000042100d0d7816 */ /* 0x100fe20000000016 */
[----:B------:R-:W3:Y:S04]  /*154870*/  LDL.LU R21, [R1+0x19a0] ;  /* 0x0019a00001157983 */ /* 0x000ee80000300800 */
[----:B0-----:R-:W3:Y:S04]  /*154880*/  LDL.LU R16, [R1+0x1a04] ;  /* 0x001a040001107983 */ /* 0x001ee80000300800 */
[----:B------:R0:W-:Y:S04]  /*154890*/  STL [R1+0x414], R3 ;  /* 0x0004140301007387 */ /* 0x0001e80000100800 */
[----:B------:R-:W3:Y:S01]  /*1548a0*/  LDL.LU R20, [R1+0x58a4] ;  /* 0x0058a40001147983 */ /* 0x000ee20000300800 */
[----:B--2---:R-:W-:-:S03]  /*1548b0*/  PRMT R4, R4, 0x5210, R22 ;  /* 0x0000521004047816 */ /* 0x004fc60000000016 */
[----:B0-----:R-:W2:Y:S04]  /*1548c0*/  LDL.LU R3, [R1+0x58a0] ;  /* 0x0058a00001037983 */ /* 0x001ea80000300800 */
[----:B------:R0:W-:Y:S04]  /*1548d0*/  STL [R1+0x7c8], R13 ;  /* 0x0007c80d01007387 */ /* 0x0001e80000100800 */
[----:B0-----:R-:W2:Y:S04]  /*1548e0*/  LDL.LU R13, [R1+0x19fc] ;  /* 0x0019fc00010d7983 */ /* 0x001ea80000300800 */
[----:B------:R-:W2:Y:S04]  /*1548f0*/  LDL.LU R22, [R1+0x606c] ;  /* 0x00606c0001167983 */ /* 0x000ea80000300800 */
[----:B------:R0:W-:Y:S01]  /*154900*/  STL [R1+0x158], R4 ;  /* 0x0001580401007387 */ /* 0x0001e20000100800 */
[----:B----4-:R-:W-:-:S03]  /*154910*/  LOP3.LUT R14, R14, 0xffff, RZ, 0xc0, !PT ;  /* 0x0000ffff0e0e7812 */ /* 0x010fc600078ec0ff */
[----:B0-----:R-:W4:Y:S01]  /*154920*/  LDL.LU R4, [R1+0x19e0] ;  /* 0x0019e00001047983 */ /* 0x001f220000300800 */
[----:B---3--:R-:W-:-:S04]  /*154930*/  LOP3.LUT R21, R21, 0xffff, RZ, 0xc0, !PT ;  /* 0x0000ffff15157812 */ /* 0x008fc800078ec0ff */
[----:B------:R-:W-:-:S05]  /*154940*/  PRMT R28, R28, 0x4210, R21 ;  /* 0x000042101c1c7816 */ /* 0x000fca0000000015 */
[----:B------:R0:W-:Y:S04]  /*154950*/  STL [R1+0x210], R28 ;  /* 0x0002101c01007387 */ /* 0x0001e80000100800 */
[----:B0-----:R-:W3:Y:S01]  /*154960*/  LDL.LU R28, [R1+0x5a74] ;  /* 0x005a7400011c7983 */ /* 0x001ee20000300800 */
[----:B--2---:R-:W-:Y:S02]  /*154970*/  PRMT R21, R22, 0x5210, R21 ;  /* 0x0000521016157816 */ /* 0x004fe40000000015 */
[----:B------:R-:W-:-:S03]  /*154980*/  PRMT R22, R18, 0x4210, R14 ;  /* 0x0000421012167816 */ /* 0x000fc6000000000e */
[----:B------:R0:W-:Y:S04]  /*154990*/  STL [R1+0x140], R21 ;  /* 0x0001401501007387 */ /* 0x0001e80000100800 */
[----:B------:R1:W-:Y:S01]  /*1549a0*/  STL [R1+0x214], R22 ;  /* 0x0002141601007387 */ /* 0x0003e20000100800 */
[----:B0-----:R-:W-:Y:S02]  /*1549b0*/  PRMT R21, R23, 0x5210, R14 ;  /* 0x0000521017157816 */ /* 0x001fe4000000000e */
[----:B------:R-:W-:Y:S02]  /*1549c0*/  LOP3.LUT R23, R6, 0xffff, RZ, 0xc0, !PT ;  /* 0x0000ffff06177812 */ /* 0x000fe400078ec0ff */
[----:B------:R-:W-:Y:S01]  /*1549d0*/  LOP3.LUT R14, R19, 0xffff, RZ, 0xc0, !PT ;  /* 0x0000ffff130e7812 */ /* 0x000fe200078ec0ff */
[----:B------:R0:W-:Y:S04]  /*1549e0*/  STL [R1+0x144], R21 ;  /* 0x0001441501007387 */ /* 0x0001e80000100800 */
[----:B------:R-:W2:Y:S04]  /*1549f0*/  LDL.LU R6, [R1+0x590c] ;  /* 0x00590c0001067983 */ /* 0x000ea80000300800 */
[----:B------:R-:W2:Y:S01]  /*154a00*/  LDL.LU R19, [R1+0x5970] ;  /* 0x0059700001137983 */ /* 0x000ea20000300800 */
[----:B------:R-:W-:-:S04]  /*154a10*/  LOP3.LUT R18, R26, 0xffff, RZ, 0xc0, !PT ;  /* 0x0000ffff1a127812 */ /* 0x000fc800078ec0ff */
[----:B-1----:R-:W-:Y:S02]  /*154a20*/  PRMT R22, R18, 0x3340, R23 ;  /* 0x0000334012167816 */ /* 0x002fe40000000017 */
[----:B0-----:R-:W-:-:S04]  /*154a30*/  PRMT R21, R14, 0x3340, R0 ;  /* 0x000033400e157816 */ /* 0x001fc80000000000 */
[----:B------:R-:W-:Y:S02]  /*154a40*/  PRMT R21, R22, 0x5410, R21 ;  /* 0x0000541016157816 */ /* 0x000fe40000000015 */
[----:B------:R-:W-:-:S03]  /*154a50*/  SHF.R.U32.HI R22, RZ, 0x8, R18 ;  /* 0x00000008ff167819 */ /* 0x000fc60000011612 */
[----:B------:R0:W-:Y:S01]  /*154a60*/  STL [R1+0x4ac], R21 ;  /* 0x0004ac1501007387 */ /* 0x0001e20000100800 */
[----:B------:R-:W-:Y:S02]  /*154a70*/  LOP3.LUT R22, R22, 0xffff, RZ, 0xc0, !PT ;  /* 0x0000ffff16167812 */ /* 0x000fe400078ec0ff */
[----:B0-----:R-:W-:Y:S02]  /*154a80*/  SHF.R.U32.HI R21, RZ, 0x8, R23 ;  /* 0x00000008ff157819 */ /* 0x001fe40000011617 */
[----:B------:R-:W-:Y:S02]  /*154a90*/  SHF.R.U32.HI R23, RZ, 0x8, R14 ;  /* 0x00000008ff177819 */ /* 0x000fe4000001160e */
[----:B------:R-:W-:-:S04]  /*154aa0*/  LOP3.LUT R21, R21, 0xffff, RZ, 0xc0, !PT ;  /* 0x0000ffff15157812 */ /* 0x000fc800078ec0ff */
[----:B------:R-:W-:Y:S02]  /*154ab0*/  PRMT R14, R22, 0x3340, R21 ;  /* 0x00003340160e7816 */ /* 0x000fe40000000015 */
[----:B------:R-:W-:Y:S02]  /*154ac0*/  LOP3.LUT R21, R23, 0xffff, RZ, 0xc0, !PT ;  /* 0x0000ffff17157812 */ /* 0x000fe400078ec0ff */
[----:B------:R-:W-:Y:S01]  /*154ad0*/  LOP3.LUT R22, R9, 0xffff, RZ, 0xc0, !PT ;  /* 0x0000ffff09167812 */ /* 0x000fe200078ec0ff */
[----:B------:R0:W-:Y:S01]  /*154ae0*/  STL [R1+0x40c], R14 ;  /* 0x00040c0e01007387 */ /* 0x0001e20000100800 */
[----:B------:R-:W-:Y:S02]  /*154af0*/  PRMT R18, R21, 0x3340, R0 ;  /* 0x0000334015127816 */ /* 0x000fe40000000000 */
[--C-:B------:R-:W-:Y:S02]  /*154b00*/  PRMT R9, R24, 0x5210, R22.reuse ;  /* 0x0000521018097816 */ /* 0x100fe40000000016 */
[----:B------:R-:W-:Y:S01]  /*154b10*/  LOP3.LUT R21, R20, 0xffff, RZ, 0xc0, !PT ;  /* 0x0000ffff14157812 */ /* 0x000fe200078ec0ff */
[----:B------:R-:W-:Y:S01]  /*154b20*/  STL [R1+0x298], R18 ;  /* 0x0002981201007387 */ /* 0x000fe20000100800 */
[----:B0-----:R-:W-:-:S02]  /*154b30*/  PRMT R14, R16, 0x4210, R22 ;  /* 0x00004210100e7816 */ /* 0x001fc40000000016 */
[----:B------:R-:W-:Y:S02]  /*154b40*/  LOP3.LUT R22, R3, 0xffff, RZ, 0xc0, !PT ;  /* 0x0000ffff03167812 */ /* 0x000fe400078ec0ff */
[----:B------:R-:W-:Y:S01]  /*154b50*/  PRMT R13, R13, 0x4210, R21 ;  /* 0x000042100d0d7816 */ /* 0x000fe20000000015 */
[----:B------:R-:W-:Y:S04]  /*154b60*/  STL [R1+0x218], R14 ;  /* 0x0002180e01007387 */ /* 0x000fe80000100800 */
[----:B------:R0:W-:Y:S01]  /*154b70*/  STL [R1+0x148], R9 ;  /* 0x0001480901007387 */ /* 0x0001e20000100800 */
[----:B----4-:R-:W-:-:S03]  /*154b80*/  PRMT R3, R4, 0x4210, R22 ;  /* 0x0000421004037816 */ /* 0x010fc60000000016 */
[----:B------:R-:W-:Y:S01]  /*154b90*/  STL [R1+0x200], R13 ;  /* 0x0002000d01007387 */ /* 0x000fe20000100800 */
[----:B------:R-:W-:Y:S02]  /*154ba0*/  PRMT R4, R29, 0x5210, R22 ;  /* 0x000052101d047816 */ /* 0x000fe40000000016 */
[----:B0-----:R-:W-:-:S05]  /*154bb0*/  PRMT R9, R25, 0x5210, R21 ;  /* 0x0000521019097816 */ /* 0x001fca0000000015 */
[----:B------:R-:W-:Y:S04]  /*154bc0*/  STL [R1+0x130], R9 ;  /* 0x0001300901007387 */ /* 0x000fe80000100800 */
[----:B------:R-:W4:Y:S04]  /*154bd0*/  LDL.LU R20, [R1+0x19dc] ;  /* 0x0019dc0001147983 */ /* 0x000f280000300800 */
[----:B------:R0:W-:Y:S04]  /*154be0*/  STL [R1+0x204], R3 ;  /* 0x0002040301007387 */ /* 0x0001e80000100800 */
[----:B0-----:R-:W4:Y:S04]  /*154bf0*/  LDL.LU R3, [R1+0x90] ;  /* 0x0000900001037983 */ /* 0x001f280000300800 */
[----:B------:R2:W-:Y:S04]  /*154c00*/  STL [R1+0x134], R4 ;  /* 0x0001340401007387 */ /* 0x0005e80000100800 */
[----:B------:R-:W4:Y:S04]  /*154c10*/  LDL.LU R13, [R1+0x19b8] ;  /* 0x0019b800010d7983 */ /* 0x000f280000300800 */
[----:B------:R-:W4:Y:S04]  /*154c20*/  LDL.LU R25, [R1+0x79c] ;  /* 0x00079c0001197983 */ /* 0x000f280000300800 */
[----:B------:R-:W4:Y:S04]  /*154c30*/  LDL.LU R18, [R1+0x98] ;  /* 0x0000980001127983 */ /* 0x000f280000300800 */
[----:B------:R-:W4:Y:S04]  /*154c40*/  LDL.LU R14, [R1+0x488] ;  /* 0x00048800010e7983 */ /* 0x000f280000300800 */
[----:B------:R-:W4:Y:S04]  /*154c50*/  LDL.LU R26, [R1+0x1a4] ;  /* 0x0001a400011a7983 */ /* 0x000f280000300800 */
[----:B------:R-:W4:Y:S01]  /*154c60*/  LDL.LU R9, [R1+0x584c] ;  /* 0x00584c0001097983 */ /* 0x000f220000300800 */
[----:B---3--:R-:W-:-:S03]  /*154c70*/  LOP3.LUT R24, R28, 0xffff, RZ, 0xc0, !PT ;  /* 0x0000ffff1c187812 */ /* 0x008fc600078ec0ff */
[----:B------:R-:W3:Y:S04]  /*154c80*/  LDL.LU R28, [R1+0x1ab4] ;  /* 0x001ab400011c7983 */ /* 0x000ee80000300800 */
[----:B------:R-:W3:Y:S04]  /*154c90*/  LDL.LU R29, [R1+0x579c] ;  /* 0x00579c00011d7983 */ /* 0x000ee80000300800 */
[----:B------:R-:W3:Y:S01]  /*154ca0*/  LDL.LU R16, [R1+0x5850] ;  /* 0x0058500001107983 */ /* 0x000ee20000300800 */
[----:B--2---:R-:W-:Y:S02]  /*154cb0*/  LOP3.LUT R4, R6, 0xffff, RZ, 0xc0, !PT ;  /* 0x0000ffff06047812 */ /* 0x004fe400078ec0ff */
[----:B------:R-:W-:Y:S01]  /*154cc0*/  LOP3.LUT R23, R19, 0xffff, RZ, 0xc0, !PT ;  /* 0x0000ffff13177812 */ /* 0x000fe200078ec0ff */
[----:B------:R-:W2:Y:S04]  /*154cd0*/  LDL.LU R6, [R1+0x1ab8] ;  /* 0x001ab80001067983 */ /* 0x000ea80000300800 */
[----:B------:R-:W2:Y:S01]  /*154ce0*/  LDL.LU R19, [R1+0x57a4] ;  /* 0x0057a40001137983 */ /* 0x000ea20000300800 */
[----:B------:R-:W-:-:S02]  /*154cf0*/  PRMT R21, R4, 0x3340, R0 ;  /* 0x0000334004157816 */ /* 0x000fc40000000000 */
[----:B------:R-:W-:-:S04]  /*154d00*/  PRMT R22, R24, 0x3340, R23 ;  /* 0x0000334018167816 */ /* 0x000fc80000000017 */
[----:B------:R-:W-:Y:S02]  /*154d10*/  PRMT R22, R22, 0x5410, R21 ;  /* 0x0000541016167816 */ /* 0x000fe40000000015 */
[----:B------:R-:W-:Y:S02]  /*154d20*/  SHF.R.U32.HI R21, RZ, 0x8, R17 ;  /* 0x00000008ff157819 */ /* 0x000fe40000011611 */
[----:B------:R-:W-:Y:S01]  /*154d30*/  SHF.R.U32.HI R24, RZ, 0x8, R24 ;  /* 0x00000008ff187819 */ /* 0x000fe20000011618 */
[----:B------:R-:W2:Y:S01]  /*154d40*/  LDL.LU R17, [R1+0x6068] ;  /* 0x0060680001117983 */ /* 0x000ea20000300800 */
[----:B------:R-:W-:-:S03]  /*154d50*/  LOP3.LUT R21, R21, 0xffff, RZ, 0xc0, !PT ;  /* 0x0000ffff15157812 */ /* 0x000fc600078ec0ff */
[----:B------:R0:W-:Y:S01]  /*154d60*/  STL [R1+0x4a8], R22 ;  /* 0x0004a81601007387 */ /* 0x0001e20000100800 */
[----:B------:R-:W-:Y:S02]  /*154d70*/  PRMT R21, R21, 0x3340, R0 ;  /* 0x0000334015157816 */ /* 0x000fe40000000000 */
[----:B0-----:R-:W-:Y:S02]  /*154d80*/  SHF.R.U32.HI R22, RZ, 0x8, R23 ;  /* 0x00000008ff167819 */ /* 0x001fe40000011617 */
[----:B------:R-:W-:Y:S02]  /*154d90*/  LOP3.LUT R23, R24, 0xffff, RZ, 0xc0, !PT ;  /* 0x0000ffff18177812 */ /* 0x000fe400078ec0ff */
[----:B------:R-:W2:Y:S04]  /*154da0*/  LDL.LU R24, [R1+0x1964] ;  /* 0x0019640001187983 */ /* 0x000ea80000300800 */
[----:B------:R0:W-:Y:S04]  /*154db0*/  STL [R1+0x294], R21 ;  /* 0x0002941501007387 */ /* 0x0001e80000100800 */
[----:B0-----:R-:W4:Y:S01]  /*154dc0*/  LDL.LU R21, [R1+0x5864] ;  /* 0x0058640001157983 */ /* 0x001f220000300800 */
[----:B------:R-:W-:-:S04]  /*154dd0*/  LOP3.LUT R22, R22, 0xffff, RZ, 0xc0, !PT ;  /* 0x0000ffff16167812 */ /* 0x000fc800078ec0ff */
[----:B------:R-:W-:Y:S02]  /*154de0*/  PRMT R23, R23, 0x3340, R22 ;  /* 0x0000334017177816 */ /* 0x000fe40000000016 */
[----:B------:R-:W3:Y:S04]  /*154df0*/  LDL.LU R22, [R1+0x19bc] ;  /* 0x0019bc0001167983 */ /* 0x000ee80000300800 */
[----:B------:R0:W-:Y:S04]  /*154e00*/  STL [R1+0x418], R23 ;  /* 0x0004181701007387 */ /* 0x0001e80000100800 */
[----:B0-----:R-:W2:Y:S01]  /*154e10*/  LDL.LU R23, [R1+0x19c0] ;  /* 0x0019c00001177983 */ /* 0x001ea20000300800 */
[----:B----4-:R-:W-:-:S04]  /*154e20*/  LOP3.LUT R21, R21, 0xffff, RZ, 0xc0, !PT ;  /* 0x0000ffff15157812 */ /* 0x010fc800078ec0ff */
[--C-:B------:R-:W-:Y:S02]  /*154e30*/  PRMT R20, R20, 0x4210, R21.reuse ;  /* 0x0000421014147816 */ /* 0x100fe40000000015 */
[----:B------:R-:W-:-:S03]  /*154e40*/  PRMT R21, R3, 0x5210, R21 ;  /* 0x0000521003157816 */ /* 0x000fc60000000015 */
[----:B------:R0:W-:Y:S04]  /*154e50*/  STL [R1+0x208], R20 ;  /* 0x0002081401007387 */ /* 0x0001e80000100800 */
[----:B0-----:R-:W4:Y:S04]  /*154e60*/  LDL.LU R20, [R1+0x6064] ;  /* 0x0060640001147983 */ /* 0x001f280000300800 */
[----:B------:R-:W4:Y:S04]  /*154e70*/  LDL.LU R3, [R1+0x6060] ;  /* 0x0060600001037983 */ /* 0x000f280000300800 */
[----:B------:R0:W-:Y:S04]  /*154e80*/  STL [R1+0x138], R21 ;  /* 0x0001381501007387 */ /* 0x0001e80000100800 */
[----:B0-----:R-:W4:Y:S01]  /*154e90*/  LDL.LU R21, [R1+0x94] ;  /* 0x0000940001157983 */ /* 0x001f220000300800 */
[----:B---3--:R-:W-:-:S04]  /*154ea0*/  LOP3.LUT R22, R22, 0xffff, RZ, 0xc0, !PT ;  /* 0x0000ffff16167812 */ /* 0x008fc800078ec0ff */
[----:B------:R-:W-:-:S05]  /*154eb0*/  PRMT R13, R13, 0x4210, R22 ;  /* 0x000042100d0d7816 */ /* 0x000fca0000000016 */
[----:B------:R0:W-:Y:S01]  /*154ec0*/  STL [R1+0x1f0], R13 ;  /* 0x0001f00d01007387 */ /* 0x0001e20000100800 */
[----:B------:R-:W-:Y:S02]  /*154ed0*/  LOP3.LUT R9, R9, 0xffff, RZ, 0xc0, !PT ;  /* 0x0000ffff09097812 */ /* 0x000fe400078ec0ff */
[----:B------:R-:W-:Y:S01]  /*154ee0*/  LOP3.LUT R28, R28, 0xffff, RZ, 0xc0, !PT ;  /* 0x0000ffff1c1c7812 */ /* 0x000fe200078ec0ff */
[----:B0-----:R-:W3:Y:S01]  /*154ef0*/  LDL.LU R13, [R1+0x605c] ;  /* 0x00605c00010d7983 */ /* 0x001ee20000300800 */
[----:B--2---:R-:W-:Y:S02]  /*154f00*/  LOP3.LUT R6, R6, 0xffff, RZ, 0xc0, !PT ;  /* 0x0000ffff06067812 */ /* 0x004fe400078ec0ff */
[----:B----4-:R-:W-:Y:S02]  /*154f10*/  PRMT R22, R21, 0x5210, R22 ;  /* 0x0000521015167816 */ /* 0x010fe40000000016 */
[----:B------:R-:W-:-:S03]  /*154f20*/  LOP3.LUT R21, R23, 0xffff, RZ, 0xc0, !PT ;  /* 0x0000ffff17157812 */ /* 0x000fc600078ec0ff */
[----:B------:R0:W-:Y:S01]  /*154f30*/  STL [R1+0x120], R22 ;  /* 0x0001201601007387 */ /* 0x0001e20000100800 */
[--C-:B------:R-:W-:Y:S02]  /*154f40*/  PRMT R23, R25, 0x4210, R21.reuse ;  /* 0x0000421019177816 */ /* 0x100fe40000000015 */
[----:B------:R-:W-:-:S03]  /*154f50*/  PRMT R21, R18, 0x5210, R21 ;  /* 0x0000521012157816 */ /* 0x000fc60000000015 */
[----:B------:R1:W-:Y:S01]  /*154f60*/  STL [R1+0x1f4], R23 ;  /* 0x0001f41701007387 */ /* 0x0003e20000100800 */
[----:B0-----:R-:W-:Y:S02]  /*154f70*/  LOP3.LUT R22, R24, 0xffff, RZ, 0xc0, !PT ;  /* 0x0000ffff18167812 */ /* 0x001fe400078ec0ff */
[----:B------:R-:W-:Y:S01]  /*154f80*/  LOP3.LUT R24, R29, 0xffff, RZ, 0xc0, !PT ;  /* 0x0000ffff1d187812 */ /* 0x000fe200078ec0ff */
[----:B------:R0:W-:Y:S01]  /*154f90*/  STL [R1+0x124], R21 ;  /* 0x0001241501007387 */ /* 0x0001e20000100800 */
[--C-:B------:R-:W-:Y:S02]  /*154fa0*/  PRMT R18, R14, 0x4210, R22.reuse ;  /* 0x000042100e127816 */ /* 0x100fe40000000016 */
[----:B------:R-:W-:Y:S02]  /*154fb0*/  PRMT R14, R26, 0x5210, R22 ;  /* 0x000052101a0e7816 */ /* 0x000fe40000000016 */
[----:B------:R-:W-:Y:S02]  /*154fc0*/  PRMT R22, R9, 0x3340, R24 ;  /* 0x0000334009167816 */ /* 0x000fe40000000018 */
[----:B------:R-:W-:-:S02]  /*154fd0*/  LOP3.LUT R25, R16, 0xffff, RZ, 0xc0, !PT ;  /* 0x0000ffff10197812 */ /* 0x000fc400078ec0ff */
[----:B-1----:R-:W-:Y:S02]  /*154fe0*/  LOP3.LUT R23, R19, 0xffff, RZ, 0xc0, !PT ;  /* 0x0000ffff13177812 */ /* 0x002fe400078ec0ff */
[----:B0-----:R-:W-:Y:S01]  /*154ff0*/  PRMT R21, R28, 0x3340, R0 ;  /* 0x000033401c157816 */ /* 0x001fe20000000000 */
[----:B------:R0:W-:Y:S04]  /*155000*/  STL [R1+0x1f8], R18 ;  /* 0x0001f81201007387 */ /* 0x0001e80000100800 */
[----:B------:R1:W-:Y:S04]  /*155010*/  STL [R1+0x128], R14 ;  /* 0x0001280e01007387 */ /* 0x0003e80000100800 */
[----:B------:R-:W2:Y:S01]  /*155020*/  LDL.LU R29, [R1+0x6f8] ;  /* 0x0006f800011d7983 */ /* 0x000ea20000300800 */
[----:B------:R-:W-:-:S02]  /*155030*/  PRMT R16, R22, 0x5410, R21 ;  /* 0x0000541016107816 */ /* 0x000fc40000000015 */
[----:B------:R-:W-:Y:S02]  /*155040*/  PRMT R21, R6, 0x3340, R0 ;  /* 0x0000334006157816 */ /* 0x000fe40000000000 */
[----:B------:R-:W-:Y:S01]  /*155050*/  PRMT R22, R25, 0x3340, R23 ;  /* 0x0000334019167816 */ /* 0x000fe20000000017 */
[----:B0-----:R-:W4:Y:S04]  /*155060*/  LDL.LU R18, [R1+0x5878] ;  /* 0x0058780001127983 */ /* 0x001f280000300800 */
[----:B-1----:R-:W3:Y:S04]  /*155070*/  LDL.LU R14, [R1+0x19e4] ;  /* 0x0019e400010e7983 */ /* 0x002ee80000300800 */
[----:B------:R0:W-:Y:S01]  /*155080*/  STL [R1+0x488], R16 ;  /* 0x0004881001007387 */ /* 0x0001e20000100800 */
[----:B------:R-:W-:-:S02]  /*155090*/  SHF.R.U32.HI R25, RZ, 0x8, R25 ;  /* 0x00000008ff197819 */ /* 0x000fc40000011619 */
[----:B------:R-:W-:Y:S01]  /*1550a0*/  SHF.R.U32.HI R23, RZ, 0x8, R23 ;  /* 0x00000008ff177819 */ /* 0x000fe20000011617 */
[----:B------:R-:W3:Y:S01]  /*1550b0*/  LDL.LU R19, [R1+0x6f4] ;  /* 0x0006f40001137983 */ /* 0x000ee20000300800 */
[----:B0-----:R-:W-:Y:S02]  /*1550c0*/  PRMT R16, R22, 0x5410, R21 ;  /* 0x0000541016107816 */ /* 0x001fe40000000015 */
[----:B------:R-:W-:Y:S02]  /*1550d0*/  SHF.R.U32.HI R22, RZ, 0x8, R9 ;  /* 0x00000008ff167819 */ /* 0x000fe40000011609 */
[----:B------:R-:W-:Y:S02]  /*1550e0*/  SHF.R.U32.HI R21, RZ, 0x8, R24 ;  /* 0x00000008ff157819 */ /* 0x000fe40000011618 */
[----:B------:R-:W-:Y:S02]  /*1550f0*/  LOP3.LUT R22, R22, 0xffff, RZ, 0xc0, !PT ;  /* 0x0000ffff16167812 */ /* 0x000fe400078ec0ff */
[----:B------:R-:W-:Y:S01]  /*155100*/  LOP3.LUT R21, R21, 0xffff, RZ, 0xc0, !PT ;  /* 0x0000ffff15157812 */ /* 0x000fe200078ec0ff */
[----:B------:R0:W-:Y:S04]  /*155110*/  STL [R1+0x484], R16 ;  /* 0x0004841001007387 */ /* 0x0001e80000100800 */
[----:B------:R-:W3:Y:S01]  /*155120*/  LDL.LU R26, [R1+0x5a4c] ;  /* 0x005a4c00011a7983 */ /* 0x000ee20000300800 */
[----:B------:R-:W-:-:S02]  /*155130*/  LOP3.LUT R24, R25, 0xffff, RZ, 0xc0, !PT ;  /* 0x0000ffff19187812 */ /* 0x000fc400078ec0ff */
[----:B------:R-:W-:Y:S01]  /*155140*/  LOP3.LUT R23, R23, 0xffff, RZ, 0xc0, !PT ;  /* 0x0000ffff17177812 */ /* 0x000fe200078ec0ff */
[----:B------:R-:W3:Y:S01]  /*155150*/  LDL.LU R9, [R1+0x5960] ;  /* 0x0059600001097983 */ /* 0x000ee20000300800 */
[----:B------:R-:W-:Y:S02]  /*155160*/  PRMT R22, R22, 0x3340, R21 ;  /* 0x0000334016167816 */ /* 0x000fe40000000015 */
[----:B------:R-:W-:Y:S01]  /*155170*/  PRMT R23, R24, 0x3340, R23 ;  /* 0x0000334018177816 */ /* 0x000fe20000000017 */
[----:B0-----:R-:W3:Y:S04]  /*155180*/  LDL.LU R16, [R1+0x1980] ;  /* 0x0019800001107983 */ /* 0x001ee80000300800 */
[----:B------:R-:W4:Y:S04]  /*155190*/  LDL.LU R25, [R1+0x1ac] ;  /* 0x0001ac0001197983 */ /* 0x000f280000300800 */
[----:B------:R-:W2:Y:S04]  /*1551a0*/  LDL.LU R21, [R1+0x58c0] ;  /* 0x0058c00001157983 */ /* 0x000ea80000300800 */
[----:B------:R0:W-:Y:S04]  /*1551b0*/  STL [R1+0x404], R22 ;  /* 0x0004041601007387 */ /* 0x0001e80000100800 */
[----:B0-----:R-:W3:Y:S04]  /*1551c0*/  LDL.LU R22, [R1+0x58bc] ;  /* 0x0058bc0001167983 */ /* 0x001ee80000300800 */
[----:B------:R-:W4:Y:S04]  /*1551d0*/  LDL.LU R24, [R1+0x704] ;  /* 0x0007040001187983 */ /* 0x000f280000300800 */
[----:B------:R0:W-:Y:S04]  /*1551e0*/  STL [R1+0x400], R23 ;  /* 0x0004001701007387 */ /* 0x0001e80000100800 */
[----:B0-----:R-:W4:Y:S01]  /*1551f0*/  LDL.LU R23, [R1+0x1a8] ;  /* 0x0001a80001177983 */ /* 0x001f220000300800 */
[----:B--2---:R-:W-:-:S02]  /*155200*/  LOP3.LUT R21, R21, 0xffff, RZ, 0xc0, !PT ;  /* 0x0000ffff15157812 */ /* 0x004fc400078ec0ff */
[----:B---3--:R-:W-:Y:S02]  /*155210*/  LOP3.LUT R22, R22, 0xffff, RZ, 0xc0, !PT ;  /* 0x0000ffff16167812 */ /* 0x008fe400078ec0ff */
[----:B----4-:R-:W-:-:S05]  /*155220*/  PRMT R24, R24, 0x4210, R21 ;  /* 0x0000421018187816 */ /* 0x010fca0000000015 */
[----:B------:R-:W-:Y:S01]  /*155230*/  STL [R1+0x1e0], R24 ;  /* 0x0001e01801007387 */ /* 0x000fe20000100800 */
[----:B------:R-:W-:Y:S02]  /*155240*/  PRMT R23, R23, 0x5210, R21 ;  /* 0x0000521017177816 */ /* 0x000fe40000000015 */
[----:B------:R-:W-:Y:S02]  /*155250*/  PRMT R21, R29, 0x4210, R22 ;  /* 0x000042101d157816 */ /* 0x000fe40000000016 */
[----:B------:R-:W2:Y:S04]  /*155260*/  LDL.LU R29, [R1+0x19ec] ;  /* 0x0019ec00011d7983 */ /* 0x000ea80000300800 */
[----:B------:R-:W-:Y:S04]  /*155270*/  STL [R1+0x110], R23 ;  /* 0x0001101701007387 */ /* 0x000fe80000100800 */
[----:B------:R0:W-:Y:S02]  /*155280*/  STL [R1+0x1e4], R21 ;  /* 0x0001e41501007387 */ /* 0x0001e40000100800 */
[----:B0-----:R-:W-:-:S02]  /*155290*/  SHF.R.U32.HI R21, RZ, 0x8, R6 ;  /* 0x00000008ff157819 */ /* 0x001fc40000011606 */
[----:B------:R-:W3:Y:S01]  /*1552a0*/  LDL.LU R6, [R1+0x6058] ;  /* 0x0060580001067983 */ /* 0x000ee20000300800 */
[----:B------:R-:W-:-:S05]  /*1552b0*/  PRMT R22, R25, 0x5210, R22 ;  /* 0x0000521019167816 */ /* 0x000fca0000000016 */
[----:B------:R0:W-:Y:S02]  /*1552c0*/  STL [R1+0x114], R22 ;  /* 0x0001141601007387 */ /* 0x0001e40000100800 */
[----:B0-----:R-:W-:Y:S02]  /*1552d0*/  SHF.R.U32.HI R22, RZ, 0x8, R28 ;  /* 0x00000008ff167819 */ /* 0x001fe4000001161c */
[----:B------:R-:W4:Y:S01]  /*1552e0*/  LDL.LU R28, [R1+0x6e8] ;  /* 0x0006e800011c7983 */ /* 0x000f220000300800 */
[----:B------:R-:W-:Y:S02]  /*1552f0*/  LOP3.LUT R21, R21, 0xffff, RZ, 0xc0, !PT ;  /* 0x0000ffff15157812 */ /* 0x000fe400078ec0ff */
[----:B------:R-:W-:Y:S02]  /*155300*/  LOP3.LUT R22, R22, 0xffff, RZ, 0xc0, !PT ;  /* 0x0000ffff16167812 */ /* 0x000fe400078ec0ff */
[----:B------:R-:W-:Y:S02]  /*155310*/  PRMT R24, R21, 0x3340, R0 ;  /* 0x0000334015187816 */ /* 0x000fe40000000000 */
[----:B------:R-:W-:-:S02]  /*155320*/  LOP3.LUT R21, R18, 0xffff, RZ, 0xc0, !PT ;  /* 0x0000ffff12157812 */ /* 0x000fc400078ec0ff */
[----:B------:R-:W-:Y:S02]  /*155330*/  PRMT R23, R22, 0x3340, R0 ;  /* 0x0000334016177816 */ /* 0x000fe40000000000 */
[----:B------:R-:W-:Y:S02]  /*155340*/  LOP3.LUT R22, R14, 0xffff, RZ, 0xc0, !PT ;  /* 0x0000ffff0e167812 */ /* 0x000fe400078ec0ff */
[--C-:B------:R-:W-:Y:S02]  /*155350*/  PRMT R14, R19, 0x4210, R21.reuse ;  /* 0x00004210130e7816 */ /* 0x100fe40000000015 */
[----:B------:R-:W-:Y:S01]  /*155360*/  PRMT R13, R13, 0x5210, R21 ;  /* 0x000052100d0d7816 */ /* 0x000fe20000000015 */
[----:B------:R-:W-:Y:S04]  /*155370*/  STL [R1+0x290], R24 ;  /* 0x0002901801007387 */ /* 0x000fe80000100800 */
[----:B------:R-:W-:Y:S04]  /*155380*/  STL [R1+0x28c], R23 ;  /* 0x00028c1701007387 */ /* 0x000fe80000100800 */
[----:B------:R0:W-:Y:S04]  /*155390*/  STL [R1+0x1e8], R14 ;  /* 0x0001e80e01007387 */ /* 0x0001e80000100800 */
[----:B------:R-:W4:Y:S04]  /*1553a0*/  LDL.LU R19, [R1+0x6f0] ;  /* 0x0006f00001137983 */ /* 0x000f280000300800 */
[----:B------:R-:W-:Y:S04]  /*1553b0*/  STL [R1+0x118], R13 ;  /* 0x0001180d01007387 */ /* 0x000fe80000100800 */
[----:B------:R-:W4:Y:S01]  /*1553c0*/  LDL.LU R25, [R1+0x1c4] ;  /* 0x0001c40001197983 */ /* 0x000f220000300800 */
[----:B0-----:R-:W-:-:S02]  /*1553d0*/  PRMT R14, R3, 0x5210, R22 ;  /* 0x00005210030e7816 */ /* 0x001fc40000000016 */
[----:B------:R-:W-:Y:S02]  /*1553e0*/  LOP3.LUT R23, R26, 0xffff, RZ, 0xc0, !PT ;  /* 0x0000ffff1a177812 */ /* 0x000fe400078ec0ff */
[----:B------:R-:W-:Y:S02]  /*1553f0*/  LOP3.LUT R24, R16, 0xffff, RZ, 0xc0, !PT ;  /* 0x0000ffff10187812 */ /* 0x000fe400078ec0ff */
[----:B---3--:R-:W-:-:S05]  /*155400*/  PRMT R6, R6, 0x4210, R22 ;  /* 0x0000421006067816 */ /* 0x008fca0000000016 */
[----:B------:R0:W-:Y:S01]  /*155410*/  STL [R1+0x1d0], R6 ;  /* 0x0001d00601007387 */ /* 0x0001e20000100800 */
[----:B------:R-:W-:-:S03]  /*155420*/  PRMT R22, R24, 0x3340, R23 ;  /* 0x0000334018167816 */ /* 0x000fc60000000017 */
[----:B0-----:R-:W3:Y:S04]  /*155430*/  LDL.LU R6, [R1+0x581c] ;  /* 0x00581c0001067983 */ /* 0x001ee80000300800 */
[----:B------:R-:W3:Y:S04]  /*155440*/  LDL.LU R3, [R1+0x1a8c] ;  /* 0x001a8c0001037983 */ /* 0x000ee80000300800 */
[----:B------:R-:W3:Y:S04]  /*155450*/  LDL.LU R13, [R1+0x1b68] ;  /* 0x001b6800010d7983 */ /* 0x000ee80000300800 */
[----:B------:R0:W-:Y:S02]  /*155460*/  STL [R1+0x100], R14 ;  /* 0x0001000e01007387 */ /* 0x0001e40000100800 */
[----:B0-----:R-:W-:-:S04]  /*155470*/  LOP3.LUT R14, R9, 0xffff, RZ, 0xc0, !PT ;  /* 0x0000ffff090e7812 */ /* 0x001fc800078ec0ff */
[----:B------:R-:W-:-:S04]  /*155480*/  PRMT R21, R14, 0x3340, R0 ;  /* 0x000033400e157816 */ /* 0x000fc80000000000 */
[----:B------:R-:W-:Y:S02]  /*155490*/  PRMT R9, R22, 0x5410, R21 ;  /* 0x0000541016097816 */ /* 0x000fe40000000015 */
[----:B------:R-:W-:Y:S02]  /*1554a0*/  SHF.R.U32.HI R22, RZ, 0x8, R24 ;  /* 0x00000008ff167819 */ /* 0x000fe40000011618 */
[----:B------:R-:W-:Y:S01]  /*1554b0*/  SHF.R.U32.HI R21, RZ, 0x8, R23 ;  /* 0x00000008ff157819 */ /* 0x000fe20000011617 */
[----:B------:R-:W3:Y:S01]  /*1554c0*/  LDL.LU R24, [R1+0x6e0] ;  /* 0x0006e00001187983 */ /* 0x000ee20000300800 */
[----:B------:R-:W-:Y:S02]  /*1554d0*/  LOP3.LUT R22, R22, 0xffff, RZ, 0xc0, !PT ;  /* 0x0000ffff16167812 */ /* 0x000fe400078ec0ff */
[----:B------:R-:W-:Y:S01]  /*1554e0*/  LOP3.LUT R21, R21, 0xffff, RZ, 0xc0, !PT ;  /* 0x0000ffff15157812 */ /* 0x000fe200078ec0ff */
[----:B------:R0:W-:Y:S01]  /*1554f0*/  STL [R1+0x46c], R9 ;  /* 0x00046c0901007387 */ /* 0x0001e20000100800 */
[----:B--2---:R-:W-:-:S04]  /*155500*/  LOP3.LUT R23, R29, 0xffff, RZ, 0xc0, !PT ;  /* 0x0000ffff1d177812 */ /* 0x004fc800078ec0ff */
[----:B----4-:R-:W-:Y:S02]  /*155510*/  PRMT R16, R28, 0x4210, R23 ;  /* 0x000042101c107816 */ /* 0x010fe40000000017 */
[----:B0-----:R-:W-:Y:S02]  /*155520*/  PRMT R9, R22, 0x3340, R21 ;  /* 0x0000334016097816 */ /* 0x001fe40000000015 */
[----:B------:R-:W2:Y:S04]  /*155530*/  LDL.LU R21, [R1+0x1984] ;  /* 0x0019840001157983 */ /* 0x000ea80000300800 */
[----:B------:R-:W4:Y:S04]  /*155540*/  LDL.LU R22, [R1+0x58c8] ;  /* 0x0058c80001167983 */ /* 0x000f280000300800 */
[----:B------:R0:W-:Y:S04]  /*155550*/  STL [R1+0x3f8], R9 ;  /* 0x0003f80901007387 */ /* 0x0001e80000100800 */
[----:B------:R-:W3:Y:S04]  /*155560*/  LDL.LU R18, [R1+0x58d8] ;  /* 0x0058d80001127983 */ /* 0x000ee80000300800 */
[----:B------:R-:W3:Y:S01]  /*155570*/  LDL.LU R26, [R1+0x6dc] ;  /* 0x0006dc00011a7983 */ /* 0x000ee20000300800 */
[----:B------:R-:W-:-:S03]  /*155580*/  PRMT R20, R20, 0x5210, R23 ;  /* 0x0000521014147816 */ /* 0x000fc60000000017 */
[----:B0-----:R-:W3:Y:S04]  /*155590*/  LDL.LU R9, [R1+0x1cc] ;  /* 0x0001cc0001097983 */ /* 0x001ee80000300800 */
[----:B------:R0:W-:Y:S04]  /*1555a0*/  STL [R1+0x1d4], R16 ;  /* 0x0001d41001007387 */ /* 0x0001e80000100800 */
[----:B0-----:R-:W3:Y:S04]  /*1555b0*/  LDL.LU R16, [R1+0x589c] ;  /* 0x00589c0001107983 */ /* 0x001ee80000300800 */
[----:B------:R-:W3:Y:S04]  /*1555c0*/  LDL.LU R29, [R1+0x1a10] ;  /* 0x001a1000011d7983 */ /* 0x000ee80000300800 */
[----:B------:R-:W3:Y:S04]  /*1555d0*/  LDL.LU R28, [R1+0x6d8] ;  /* 0x0006d800011c7983 */ /* 0x000ee80000300800 */
[----:B------:R-:W3:Y:S04]  /*1555e0*/  LDL.LU R23, [R1+0x1bc] ;  /* 0x0001bc0001177983 */ /* 0x000ee80000300800 */
[----:B------:R0:W-:Y:S04]  /*1555f0*/  STL [R1+0x104], R20 ;  /* 0x0001041401007387 */ /* 0x0001e80000100800 */
[----:B0-----:R-:W3:Y:S01]  /*155600*/  LDL.LU R20, [R1+0x6c0] ;  /* 0x0006c00001147983 */ /* 0x001ee20000300800 */
[----:B--2---:R-:W-:-:S02]  /*155610*/  LOP3.LUT R21, R21, 0xffff, RZ, 0xc0, !PT ;  /* 0x0000ffff15157812 */ /* 0x004fc400078ec0ff */
[----:B----4-:R-:W-:Y:S02]  /*155620*/  LOP3.LUT R22, R22, 0xffff, RZ, 0xc0, !PT ;  /* 0x0000ffff16167812 */ /* 0x010fe400078ec0ff */
[----:B------:R-:W-:-:S05]  /*155630*/  PRMT R19, R19, 0x4210, R21 ;  /* 0x0000421013137816 */ /* 0x000fca0000000015 */
[----:B------:R0:W-:Y:S04]  /*155640*/  STL [R1+0x1d8], R19 ;  /* 0x0001d81301007387 */ /* 0x0001e80000100800 */
[----:B0-----:R-:W2:Y:S01]  /*155650*/  LDL.LU R19, [R1+0x6054] ;  /* 0x0060540001137983 */ /* 0x001ea20000300800 */
[----:B---3--:R-:W-:Y:S02]  /*155660*/  PRMT R21, R23, 0x5210, R21 ;  /* 0x0000521017157816 */ /* 0x008fe40000000015 */
[----:B------:R-:W-:-:S03]  /*155670*/  PRMT R23, R24, 0x4210, R22 ;  /* 0x0000421018177816 */ /* 0x000fc60000000016 */
[----:B------:R0:W-:Y:S01]  /*155680*/  STL [R1+0x108], R21 ;  /* 0x0001081501007387 */ /* 0x0001e20000100800 */
[----:B------:R-:W-:-:S03]  /*155690*/  LOP3.LUT R24, R6, 0xffff, RZ, 0xc0, !PT ;  /* 0x0000ffff06187812 */ /* 0x000fc600078ec0ff */
[----:B------:R1:W-:Y:S04]  /*1556a0*/  STL [R1+0x1c0], R23 ;  /* 0x0001c01701007387 */ /* 0x0003e80000100800 */
[----:B------:R-:W3:Y:S01]  /*1556b0*/  LDL.LU R6, [R1+0x582c] ;  /* 0x00582c0001067983 */ /* 0x000ee20000300800 */
[----:B0-----:R-:W-:Y:S02]  /*1556c0*/  PRMT R21, R25, 0x5210, R22 ;  /* 0x0000521019157816 */ /* 0x001fe40000000016 */
[----:B------:R-:W-:Y:S02]  /*1556d0*/  LOP3.LUT R25, R3, 0xffff, RZ, 0xc0, !PT ;  /* 0x0000ffff03197812 */ /* 0x000fe400078ec0ff */
[----:B-1----:R-:W-:Y:S01]  /*1556e0*/  LOP3.LUT R23, R13, 0xffff, RZ, 0xc0, !PT ;  /* 0x0000ffff0d177812 */ /* 0x002fe200078ec0ff */
[----:B------:R0:W-:Y:S04]  /*1556f0*/  STL [R1+0xf0], R21 ;  /* 0x0000f01501007387 */ /* 0x0001e80000100800 */
[----:B------:R-:W4:Y:S04]  /*155700*/  LDL.LU R13, [R1+0x1a9c] ;  /* 0x001a9c00010d7983 */ /* 0x000f280000300800 */
[----:B------:R-:W4:Y:S01]  /*155710*/  LDL.LU R3, [R1+0x1b6c] ;  /* 0x001b6c0001037983 */ /* 0x000f220000300800 */
[----:B------:R-:W-:-:S02]  /*155720*/  PRMT R22, R24, 0x3340, R23 ;  /* 0x0000334018167816 */ /* 0x000fc40000000017 */
[----:B0-----:R-:W-:-:S04]  /*155730*/  PRMT R21, R25, 0x3340, R0 ;  /* 0x0000334019157816 */ /* 0x001fc80000000000 */
[----:B------:R-:W-:Y:S02]  /*155740*/  PRMT R21, R22, 0x5410, R21 ;  /* 0x0000541016157816 */ /* 0x000fe40000000015 */
[----:B------:R-:W-:-:S03]  /*155750*/  SHF.R.U32.HI R22, RZ, 0x8, R24 ;  /* 0x00000008ff167819 */ /* 0x000fc60000011618 */
[----:B------:R0:W-:Y:S01]  /*155760*/  STL [R1+0x47c], R21 ;  /* 0x00047c1501007387 */ /* 0x0001e20000100800 */
[----:B------:R-:W-:Y:S02]  /*155770*/  LOP3.LUT R22, R22, 0xffff, RZ, 0xc0, !PT ;  /* 0x0000ffff16167812 */ /* 0x000fe400078ec0ff */
[----:B------:R-:W-:Y:S02]  /*155780*/  SHF.R.U32.HI R25, RZ, 0x8, R25 ;  /* 0x00000008ff197819 */ /* 0x000fe40000011619 */
[----:B0-----:R-:W-:-:S04]  /*155790*/  SHF.R.U32.HI R21, RZ, 0x8, R23 ;  /* 0x00000008ff157819 */ /* 0x001fc80000011617 */
[----:B------:R-:W-:-:S04]  /*1557a0*/  LOP3.LUT R21, R21, 0xffff, RZ, 0xc0, !PT ;  /* 0x0000ffff15157812 */ /* 0x000fc800078ec0ff */
[----:B------:R-:W-:Y:S02]  /*1557b0*/  PRMT R23, R22, 0x3340, R21 ;  /* 0x0000334016177816 */ /* 0x000fe40000000015 */
[----:B------:R-:W-:Y:S02]  /*1557c0*/  LOP3.LUT R21, R25, 0xffff, RZ, 0xc0, !PT ;  /* 0x0000ffff19157812 */ /* 0x000fe400078ec0ff */
[----:B------:R-:W-:Y:S02]  /*1557d0*/  LOP3.LUT R22, R18, 0xffff, RZ, 0xc0, !PT ;  /* 0x0000ffff12167812 */ /* 0x000fe400078ec0ff */
[----:B------:R-:W-:Y:S01]  /*1557e0*/  PRMT R21, R21, 0x3340, R0 ;  /* 0x0000334015157816 */ /* 0x000fe20000000000 */
[----:B------:R-:W-:Y:S01]  /*1557f0*/  STL [R1+0x3f0], R23 ;  /* 0x0003f01701007387 */ /* 0x000fe20000100800 */
[--C-:B------:R-:W-:Y:S02]  /*155800*/  PRMT R18, R26, 0x4210, R22.reuse ;  /* 0x000042101a127816 */ /* 0x100fe40000000016 */
[----:B------:R-:W-:Y:S01]  /*155810*/  PRMT R9, R9, 0x5210, R22 ;  /* 0x0000521009097816 */ /* 0x000fe20000000016 */
[----:B------:R0:W-:Y:S04]  /*155820*/  STL [R1+0x27c], R21 ;  /* 0x00027c1501007387 */ /* 0x0001e80000100800 */
[----:B------:R1:W-:Y:S01]  /*155830*/  STL [R1+0x1c4], R18 ;  /* 0x0001c41201007387 */ /* 0x0003e20000100800 */
[----:B------:R-:W-:-:S03]  /*155840*/  LOP3.LUT R22, R29, 0xffff, RZ, 0xc0, !PT ;  /* 0x0000ffff1d167812 */ /* 0x000fc600078ec0ff */
[----:B------:R2:W-:Y:S01]  /*155850*/  STL [R1+0xf4], R9 ;  /* 0x0000f40901007387 */ /* 0x0005e20000100800 */
[----:B0-----:R-:W-:-:S04]  /*155860*/  LOP3.LUT R21, R16, 0xffff, RZ, 0xc0, !PT ;  /* 0x0000ffff10157812 */ /* 0x001fc800078ec0ff */
[--C-:B-1----:R-:W-:Y:S02]  /*155870*/  PRMT R18, R28, 0x4210, R21.reuse ;  /* 0x000042101c127816 */ /* 0x102fe40000000015 */
[--C-:B------:R-:W-:Y:S02]  /*155880*/  PRMT R16, R20, 0x4210, R22.reuse ;  /* 0x0000421014107816 */ /* 0x100fe40000000016 */
[----:B------:R-:W-:Y:S01]  /*155890*/  PRMT R17, R17, 0x5210, R22 ;  /* 0x0000521011117816 */ /* 0x000fe20000000016 */
[----:B------:R-:W-:Y:S04]  /*1558a0*/  STL [R1+0x1c8], R18 ;  /* 0x0001c81201007387 */ /* 0x000fe80000100800 */
[----:B------:R-:W4:Y:S01]  /*1558b0*/  LDL.LU R26, [R1+0x6c4] ;  /* 0x0006c400011a7983 */ /* 0x000f220000300800 */
[----:B--2---:R-:W-:-:S05]  /*1558c0*/  PRMT R9, R19, 0x5210, R21 ;  /* 0x0000521013097816 */ /* 0x004fca0000000015 */
[----:B------:R0:W-:Y:S01]  /*1558d0*/  STL [R1+0xf8], R9 ;  /* 0x0000f80901007387 */ /* 0x0001e20000100800 */
[----:B---3--:R-:W-:-:S03]  /*1558e0*/  LOP3.LUT R24, R6, 0xffff, RZ, 0xc0, !PT ;  /* 0x0000ffff06187812 */ /* 0x008fc600078ec0ff */
[----:B0-----:R-:W2:Y:S04]  /*1558f0*/  LDL.LU R9, [R1+0x1fc] ;  /* 0x0001fc0001097983 */ /* 0x001ea80000300800 */
[----:B------:R0:W-:Y:S04]  /*155900*/  STL [R1+0x1b0], R16 ;  /* 0x0001b01001007387 */ /* 0x0001e80000100800 */
[----:B0-----:R-:W3:Y:S01]  /*155910*/  LDL.LU R16, [R1+0x6a0] ;  /* 0x0006a00001107983 */ /* 0x001ee20000300800 */
[----:B----4-:R-:W-:Y:S02]  /*155920*/  LOP3.LUT R13, R13, 0xffff, RZ, 0xc0, !PT ;  /* 0x0000ffff0d0d7812 */ /* 0x010fe400078ec0ff */
[----:B------:R-:W-:Y:S01]  /*155930*/  LOP3.LUT R23, R3, 0xffff, RZ, 0xc0, !PT ;  /* 0x0000ffff03177812 */ /* 0x000fe200078ec0ff */
[----:B------:R-:W4:Y:S01]  /*155940*/  LDL.LU R25, [R1+0x6a8] ;  /* 0x0006a80001197983 */ /* 0x000f220000300800 */
[----:B------:R-:W-:-:S02]  /*155950*/  PRMT R21, R13, 0x3340, R0 ;  /* 0x000033400d157816 */ /* 0x000fc40000000000 */
[----:B------:R-:W-:Y:S01]  /*155960*/  PRMT R22, R24, 0x3340, R23 ;  /* 0x0000334018167816 */ /* 0x000fe20000000017 */
[----:B------:R0:W-:Y:S04]  /*155970*/  STL [R1+0xe0], R17 ;  /* 0x0000e01101007387 */ /* 0x0001e80000100800 */
[----:B------:R-:W4:Y:S04]  /*155980*/  LDL.LU R18, [R1+0x21c] ;  /* 0x00021c0001127983 */ /* 0x000f280000300800 */
[----:B------:R-:W4:Y:S01]  /*155990*/  LDL.LU R29, [R1+0x67c] ;  /* 0x00067c00011d7983 */ /* 0x000f220000300800 */
[----:B------:R-:W-:-:S02]  /*1559a0*/  PRMT R22, R22, 0x5410, R21 ;  /* 0x0000541016167816 */ /* 0x000fc40000000015 */
[----:B------:R-:W-:Y:S01]  /*1559b0*/  SHF.R.U32.HI R21, RZ, 0x8, R14 ;  /* 0x00000008ff157819 */ /* 0x000fe2000001160e */
[----:B------:R-:W4:Y:S04]  /*1559c0*/  LDL.LU R28, [R1+0x5b14] ;  /* 0x005b1400011c7983 */ /* 0x000f280000300800 */
[----:B------:R-:W4:Y:S04]  /*1559d0*/  LDL.LU R6, [R1+0x5978] ;  /* 0x0059780001067983 */ /* 0x000f280000300800 */
[----:B------:R-:W4:Y:S01]  /*1559e0*/  LDL.LU R19, [R1+0x5a78] ;  /* 0x005a780001137983 */ /* 0x000f220000300800 */
[----:B------:R-:W-:-:S03]  /*1559f0*/  LOP3.LUT R21, R21, 0xffff, RZ, 0xc0, !PT ;  /* 0x0000ffff15157812 */ /* 0x000fc600078ec0ff */
[----:B------:R-:W4:Y:S04]  /*155a00*/  LDL.LU R20, [R1+0x5ad0] ;  /* 0x005ad00001147983 */ /* 0x000f280000300800 */
[----:B------:R-:W4:Y:S01]  /*155a10*/  LDL.LU R3, [R1+0x5940] ;  /* 0x0059400001037983 */ /* 0x000f220000300800 */
[----:B------:R-:W-:-:S03]  /*155a20*/  SHF.R.U32.HI R24, RZ, 0x8, R24 ;  /* 0x00000008ff187819 */ /* 0x000fc60000011618 */
[----:B0-----:R-:W4:Y:S04]  /*155a30*/  LDL.LU R17, [R1+0x59c0] ;  /* 0x0059c00001117983 */ /* 0x001f280000300800 */
[----:B------:R-:W4:Y:S01]  /*155a40*/  LDL.LU R14, [R1+0x6050] ;  /* 0x00605000010e7983 */ /* 0x000f220000300800 */
[----:B------:R-:W-:-:S03]  /*155a50*/  PRMT R21, R21, 0x3340, R0 ;  /* 0x0000334015157816 */ /* 0x000fc60000000000 */
[----:B------:R0:W-:Y:S02]  /*155a60*/  STL [R1+0x470], R22 ;  /* 0x0004701601007387 */ /* 0x0001e40000100800 */
[----:B0-----:R-:W-:Y:S02]  /*155a70*/  SHF.R.U32.HI R22, RZ, 0x8, R23 ;  /* 0x00000008ff167819 */ /* 0x001fe40000011617 */
[----:B------:R-:W-:Y:S02]  /*155a80*/  LOP3.LUT R23, R24, 0xffff, RZ, 0xc0, !PT ;  /* 0x0000ffff18177812 */ /* 0x000fe400078ec0ff */
[----:B------:R-:W4:Y:S04]  /*155a90*/  LDL.LU R24, [R1+0x58f0] ;  /* 0x0058f00001187983 */ /* 0x000f280000300800 */
[----:B------:R0:W-:Y:S01]  /*155aa0*/  STL [R1+0x274], R21 ;  /* 0x0002741501007387 */ /* 0x0001e20000100800 */
[----:B------:R-:W-:-:S03]  /*155ab0*/  LOP3.LUT R22, R22, 0xffff, RZ, 0xc0, !PT ;  /* 0x0000ffff16167812 */ /* 0x000fc600078ec0ff */
[----:B0-----:R-:W2:Y:S01]  /*155ac0*/  LDL.LU R21, [R1+0x1a18] ;  /* 0x001a180001157983 */ /* 0x001ea20000300800 */
[----:B------:R-:W-:-:S03]  /*155ad0*/  PRMT R23, R23, 0x3340, R22 ;  /* 0x0000334017177816 */ /* 0x000fc60000000016 */
[----:B------:R-:W3:Y:S04]  /*155ae0*/  LDL.LU R22, [R1+0x19b4] ;  /* 0x0019b40001167983 */ /* 0x000ee80000300800 */
[----:B------:R0:W-:Y:S04]  /*155af0*/  STL [R1+0x3f4], R23 ;  /* 0x0003f41701007387 */ /* 0x0001e80000100800 */
[----:B0-----:R-:W4:Y:S01]  /*155b00*/  LDL.LU R23, [R1+0x58f4] ;  /* 0x0058f40001177983 */ /* 0x001f220000300800 */
[----:B--2---:R-:W-:-:S04]  /*155b10*/  LOP3.LUT R21, R21, 0xffff, RZ, 0xc0, !PT ;  /* 0x0000ffff15157812 */ /* 0x004fc800078ec0ff */
[--C-:B------:R-:W-:Y:S02]  /*155b20*/  PRMT R26, R26, 0x4210, R21.reuse ;  /* 0x000042101a1a7816 */ /* 0x100fe40000000015 */
[----:B------:R-:W-:-:S03]  /*155b30*/  PRMT R21, R9, 0x5210, R21 ;  /* 0x0000521009157816 */ /* 0x000fc60000000015 */
[----:B------:R0:W-:Y:S01]  /*155b40*/  STL [R1+0x1b4], R26 ;  /* 0x0001b41a01007387 */ /* 0x0001e20000100800 */
[----:B---3--:R-:W-:-:S03]  /*155b50*/  LOP3.LUT R22, R22, 0xffff, RZ, 0xc0, !PT ;  /* 0x0000ffff16167812 */ /* 0x008fc600078ec0ff */
[----:B0-----:R-:W2:Y:S04]  /*155b60*/  LDL.LU R26, [R1+0x604c] ;  /* 0x00604c00011a7983 */ /* 0x001ea80000300800 */
[----:B------:R-:W3:Y:S04]  /*155b70*/  LDL.LU R9, [R1+0x6048] ;  /* 0x0060480001097983 */ /* 0x000ee80000300800 */
[----:B------:R0:W-:Y:S01]  /*155b80*/  STL [R1+0xe4], R21 ;  /* 0x0000e41501007387 */ /* 0x0001e20000100800 */
[----:B------:R-:W-:-:S03]  /*155b90*/  PRMT R16, R16, 0x4210, R22 ;  /* 0x0000421010107816 */ /* 0x000fc60000000016 */
[----:B0-----:R-:W2:Y:S04]  /*155ba0*/  LDL.LU R21, [R1+0x20c] ;  /* 0x00020c0001157983 */ /* 0x001ea80000300800 */
[----:B------:R0:W-:Y:S04]  /*155bb0*/  STL [R1+0x1b8], R16 ;  /* 0x0001b81001007387 */ /* 0x0001e80000100800 */
[----:B0-----:R-:W3:Y:S01]  /*155bc0*/  LDL.LU R16, [R1+0x6044] ;  /* 0x0060440001107983 */ /* 0x001ee20000300800 */
[----:B----4-:R-:W-:Y:S02]  /*155bd0*/  LOP3.LUT R6, R6, 0xffff, RZ, 0xc0, !PT ;  /* 0x0000ffff06067812 */ /* 0x010fe400078ec0ff */
[----:B------:R-:W-:-:S02]  /*155be0*/  LOP3.LUT R3, R3, 0xffff, RZ, 0xc0, !PT ;  /* 0x0000ffff03037812 */ /* 0x000fc400078ec0ff */
[----:B--2---:R-:W-:Y:S02]  /*155bf0*/  PRMT R22, R21, 0x5210, R22 ;  /* 0x0000521015167816 */ /* 0x004fe40000000016 */
[----:B------:R-:W-:-:S03]  /*155c00*/  LOP3.LUT R21, R23, 0xffff, RZ, 0xc0, !PT ;  /* 0x0000ffff17157812 */ /* 0x000fc600078ec0ff */
[----:B------:R0:W-:Y:S01]  /*155c10*/  STL [R1+0xe8], R22 ;  /* 0x0000e81601007387 */ /* 0x0001e20000100800 */
[--C-:B------:R-:W-:Y:S02]  /*155c20*/  PRMT R23, R18, 0x5210, R21.reuse ;  /* 0x0000521012177816 */ /* 0x100fe40000000015 */
[----:B0-----:R-:W-:Y:S02]  /*155c30*/  LOP3.LUT R22, R24, 0xffff, RZ, 0xc0, !PT ;  /* 0x0000ffff18167812 */ /* 0x001fe400078ec0ff */
[----:B------:R-:W-:Y:S02]  /*155c40*/  PRMT R24, R25, 0x4210, R21 ;  /* 0x0000421019187816 */ /* 0x000fe40000000015 */
[--C-:B------:R-:W-:Y:S02]  /*155c50*/  PRMT R21, R29, 0x4210, R22.reuse ;  /* 0x000042101d157816 */ /* 0x100fe40000000016 */
[----:B---3--:R-:W-:Y:S01]  /*155c60*/  PRMT R18, R16, 0x5210, R22 ;  /* 0x0000521010127816 */ /* 0x008fe20000000016 */
[----:B------:R0:W-:Y:S01]  /*155c70*/  STL [R1+0x1a0], R24 ;  /* 0x0001a01801007387 */ /* 0x0001e20000100800 */
[----:B------:R-:W-:-:S03]  /*155c80*/  LOP3.LUT R16, R28, 0xffff, RZ, 0xc0, !PT ;  /* 0x0000ffff1c107812 */ /* 0x000fc600078ec0ff */
[----:B------:R-:W-:Y:S04]  /*155c90*/  STL [R1+0xd0], R23 ;  /* 0x0000d01701007387 */ /* 0x000fe80000100800 */
[----:B------:R1:W-:Y:S01]  /*155ca0*/  STL [R1+0x1a4], R21 ;  /* 0x0001a41501007387 */ /* 0x0003e20000100800 */
[----:B------:R-:W-:Y:S02]  /*155cb0*/  LOP3.LUT R25, R20, 0xffff, RZ, 0xc0, !PT ;  /* 0x0000ffff14197812 */ /* 0x000fe400078ec0ff */
[----:B0-----:R-:W-:Y:S02]  /*155cc0*/  LOP3.LUT R24, R19, 0xffff, RZ, 0xc0, !PT ;  /* 0x0000ffff13187812 */ /* 0x001fe400078ec0ff */
[----:B-1----:R-:W-:Y:S02]  /*155cd0*/  PRMT R21, R6, 0x3340, R0 ;  /* 0x0000334006157816 */ /* 0x002fe40000000000 */
[----:B------:R-:W-:-:S02]  /*155ce0*/  PRMT R22, R16, 0x3340, R24 ;  /* 0x0000334010167816 */ /* 0x000fc40000000018 */
[----:B------:R-:W-:Y:S01]  /*155cf0*/  LOP3.LUT R23, R17, 0xffff, RZ, 0xc0, !PT ;  /* 0x0000ffff11177812 */ /* 0x000fe200078ec0ff */
[----:B------:R0:W-:Y:S04]  /*155d00*/  STL [R1+0xd4], R18 ;  /* 0x0000d41201007387 */ /* 0x0001e80000100800 */
[----:B------:R-:W2:Y:S01]  /*155d10*/  LDL.LU R19, [R1+0x694] ;  /* 0x0006940001137983 */ /* 0x000ea20000300800 */
[----:B------:R-:W-:Y:S02]  /*155d20*/  PRMT R17, R22, 0x5410, R21 ;  /* 0x0000541016117816 */ /* 0x000fe40000000015 */
[----:B------:R-:W-:Y:S02]  /*155d30*/  PRMT R21, R3, 0x3340, R0 ;  /* 0x0000334003157816 */ /* 0x000fe40000000000 */
[----:B------:R-:W-:Y:S01]  /*155d40*/  PRMT R22, R25, 0x3340, R23 ;  /* 0x0000334019167816 */ /* 0x000fe20000000017 */
[----:B------:R-:W3:Y:S04]  /*155d50*/  LDL.LU R20, [R1+0x678] ;  /* 0x0006780001147983 */ /* 0x000ee80000300800 */
[----:B------:R1:W-:Y:S01]  /*155d60*/  STL [R1+0x458], R17 ;  /* 0x0004581101007387 */ /* 0x0003e20000100800 */
[----:B------:R-:W-:-:S03]  /*155d70*/  SHF.R.U32.HI R25, RZ, 0x8, R25 ;  /* 0x00000008ff197819 */ /* 0x000fc60000011619 */
[----:B0-----:R-:W4:Y:S01]  /*155d80*/  LDL.LU R18, [R1+0x65c] ;  /* 0x00065c0001127983 */ /* 0x001f220000300800 */
[----:B-1----:R-:W-:Y:S02]  /*155d90*/  PRMT R17, R22, 0x5410, R21 ;  /* 0x0000541016117816 */ /* 0x002fe40000000015 */
[----:B------:R-:W-:Y:S02]  /*155da0*/  SHF.R.U32.HI R21, RZ, 0x8, R24 ;  /* 0x00000008ff157819 */ /* 0x000fe40000011618 */
[----:B------:R-:W-:Y:S01]  /*155db0*/  SHF.R.U32.HI R22, RZ, 0x8, R16 ;  /* 0x00000008ff167819 */ /* 0x000fe20000011610 */
[----:B------:R0:W-:Y:S01]  /*155dc0*/  STL [R1+0x454], R17 ;  /* 0x0004541101007387 */ /* 0x0001e20000100800 */
[----:B------:R-:W-:-:S03]  /*155dd0*/  LOP3.LUT R21, R21, 0xffff, RZ, 0xc0, !PT ;  /* 0x0000ffff15157812 */ /* 0x000fc600078ec0ff */
[----:B------:R-:W4:Y:S01]  /*155de0*/  LDL.LU R16, [R1+0x674] ;  /* 0x0006740001107983 */ /* 0x000f220000300800 */
[----:B------:R-:W-:-:S03]  /*155df0*/  LOP3.LUT R22, R22, 0xffff, RZ, 0xc0, !PT ;  /* 0x0000ffff16167812 */ /* 0x000fc600078ec0ff */
[----:B------:R-:W4:Y:S04]  /*155e00*/  LDL.LU R29, [R1+0x5ae8] ;  /* 0x005ae800011d7983 */ /* 0x000f280000300800 */
[----:B------:R-:W4:Y:S01]  /*155e10*/  LDL.LU R28, [R1+0x5958] ;  /* 0x00595800011c7983 */ /* 0x000f220000300800 */
[----:B------:R-:W-:Y:S02]  /*155e20*/  LOP3.LUT R24, R25, 0xffff, RZ, 0xc0, !PT ;  /* 0x0000ffff19187812 */ /* 0x000fe400078ec0ff */
[----:B------:R-:W-:Y:S02]  /*155e30*/  PRMT R22, R22, 0x3340, R21 ;  /* 0x0000334016167816 */ /* 0x000fe40000000015 */
[----:B------:R-:W-:Y:S01]  /*155e40*/  SHF.R.U32.HI R23, RZ, 0x8, R23 ;  /* 0x00000008ff177819 */ /* 0x000fe20000011617 */
[----:B0-----:R-:W4:Y:S04]  /*155e50*/  LDL.LU R17, [R1+0x59d4] ;  /* 0x0059d40001117983 */ /* 0x001f280000300800 */
[----:B------:R-:W4:Y:S04]  /*155e60*/  LDL.LU R25, [R1+0x19cc] ;  /* 0x0019cc0001197983 */ /* 0x000f280000300800 */
[----:B------:R-:W2:Y:S01]  /*155e70*/  LDL.LU R21, [R1+0x58b4] ;  /* 0x0058b40001157983 */ /* 0x000ea20000300800 */
[----:B------:R-:W-:-:S03]  /*155e80*/  LOP3.LUT R23, R23, 0xffff, RZ, 0xc0, !PT ;  /* 0x0000ffff17177812 */ /* 0x000fc600078ec0ff */
[----:B------:R0:W-:Y:S01]  /*155e90*/  STL [R1+0x3e8], R22 ;  /* 0x0003e81601007387 */ /* 0x0001e20000100800 */
[----:B------:R-:W-:-:S03]  /*155ea0*/  PRMT R23, R24, 0x3340, R23 ;  /* 0x0000334018177816 */ /* 0x000fc60000000017 */
[----:B0-----:R-:W3:Y:S04]  /*155eb0*/  LDL.LU R22, [R1+0x1a40] ;  /* 0x001a400001167983 */ /* 0x001ee80000300800 */
[----:B------:R-:W4:Y:S04]  /*155ec0*/  LDL.LU R24, [R1+0x224] ;  /* 0x0002240001187983 */ /* 0x000f280000300800 */
[----:B------:R0:W-:Y:S04]  /*155ed0*/  STL [R1+0x3e4], R23 ;  /* 0x0003e41701007387 */ /* 0x0001e80000100800 */
[----:B0-----:R-:W4:Y:S01]  /*155ee0*/  LDL.LU R23, [R1+0x1a44] ;  /* 0x001a440001177983 */ /* 0x001f220000300800 */
[----:B--2---:R-:W-:-:S04]  /*155ef0*/  LOP3.LUT R21, R21, 0xffff, RZ, 0xc0, !PT ;  /* 0x0000ffff15157812 */ /* 0x004fc800078ec0ff */
[----:B------:R-:W-:-:S05]  /*155f00*/  PRMT R19, R19, 0x4210, R21 ;  /* 0x0000421013137816 */ /* 0x000fca0000000015 */
[----:B------:R0:W-:Y:S01]  /*155f10*/  STL [R1+0x1a8], R19 ;  /* 0x0001a81301007387 */ /* 0x0001e20000100800 */
[----:B---3--:R-:W-:Y:S02]  /*155f20*/  LOP3.LUT R22, R22, 0xffff, RZ, 0xc0, !PT ;  /* 0x0000ffff16167812 */ /* 0x008fe400078ec0ff */
[----:B----4-:R-:W-:Y:S02]  /*155f30*/  PRMT R24, R24, 0x5210, R21 ;  /* 0x0000521018187816 */ /* 0x010fe40000000015 */
[--C-:B------:R-:W-:Y:S01]  /*155f40*/  PRMT R21, R20, 0x4210, R22.reuse ;  /* 0x0000421014157816 */ /* 0x100fe20000000016 */
[----:B0-----:R-:W2:Y:S04]  /*155f50*/  LDL.LU R19, [R1+0x5904] ;  /* 0x0059040001137983 */ /* 0x001ea80000300800 */
[----:B------:R-:W3:Y:S01]  /*155f60*/  LDL.LU R20, [R1+0x664] ;  /* 0x0006640001147983 */ /* 0x000ee20000300800 */
[----:B------:R-:W-:-:S03]  /*155f70*/  PRMT R22, R9, 0x5210, R22 ;  /* 0x0000521009167816 */ /* 0x000fc60000000016 */
[----:B------:R-:W-:Y:S04]  /*155f80*/  STL [R1+0xd8], R24 ;  /* 0x0000d81801007387 */ /* 0x000fe80000100800 */
[----:B------:R0:W-:Y:S04]  /*155f90*/  STL [R1+0x190], R21 ;  /* 0x0001901501007387 */ /* 0x0001e80000100800 */
[----:B------:R-:W4:Y:S01]  /*155fa0*/  LDL.LU R9, [R1+0x6040] ;  /* 0x0060400001097983 */ /* 0x000f220000300800 */
[----:B0-----:R-:W-:-:S03]  /*155fb0*/  SHF.R.U32.HI R21, RZ, 0x8, R3 ;  /* 0x00000008ff157819 */ /* 0x001fc60000011603 */
[----:B------:R-:W4:Y:S04]  /*155fc0*/  LDL.LU R3, [R1+0x603c] ;  /* 0x00603c0001037983 */ /* 0x000f280000300800 */
[----:B------:R0:W-:Y:S02]  /*155fd0*/  STL [R1+0xc0], R22 ;  /* 0x0000c01601007387 */ /* 0x0001e40000100800 */
[----:B0-----:R-:W-:Y:S02]  /*155fe0*/  SHF.R.U32.HI R22, RZ, 0x8, R6 ;  /* 0x00000008ff167819 */ /* 0x001fe40000011606 */
[----:B------:R-:W4:Y:S01]  /*155ff0*/  LDL.LU R6, [R1+0x5908] ;  /* 0x0059080001067983 */ /* 0x000f220000300800 */
[----:B------:R-:W-:-:S04]  /*156000*/  LOP3.LUT R21, R21, 0xffff, RZ, 0xc0, !PT ;  /* 0x0000ffff15157812 */ /* 0x000fc800078ec0ff */
[----:B------:R-:W-:Y:S02]  /*156010*/  PRMT R21, R21, 0x3340, R0 ;  /* 0x0000334015157816 */ /* 0x000fe40000000000 */
[----:B------:R-:W-:-:S03]  /*156020*/  LOP3.LUT R22, R22, 0xffff, RZ, 0xc0, !PT ;  /* 0x0000ffff16167812 */ /* 0x000fc600078ec0ff */
[----:B------:R0:W-:Y:S01]  /*156030*/  STL [R1+0x278], R21 ;  /* 0x0002781501007387 */ /* 0x0001e20000100800 */
[----:B------:R-:W-:Y:S02]  /*156040*/  PRMT R24, R22, 0x3340, R0 ;  /* 0x0000334016187816 */ /* 0x000fe40000000000 */
[----:B------:R-:W-:Y:S02]  /*156050*/  LOP3.LUT R22, R25, 0xffff, RZ, 0xc0, !PT ;  /* 0x0000ffff19167812 */ /* 0x000fe400078ec0ff */
[----:B0-----:R-:W-:-:S04]  /*156060*/  LOP3.LUT R21, R23, 0xffff, RZ, 0xc0, !PT ;  /* 0x0000ffff17157812 */ /* 0x001fc800078ec0ff */
[--C-:B------:R-:W-:Y:S01]  /*156070*/  PRMT R23, R18, 0x4210, R21.reuse ;  /* 0x0000421012177816 */ /* 0x100fe20000000015 */
[----:B------:R0:W-:Y:S01]  /*156080*/  STL [R1+0x288], R24 ;  /* 0x0002881801007387 */ /* 0x0001e20000100800 */
[----:B------:R-:W-:Y:S02]  /*156090*/  LOP3.LUT R25, R28, 0xffff, RZ, 0xc0, !PT ;  /* 0x0000ffff1c197812 */ /* 0x000fe400078ec0ff */
[----:B------:R-:W-:Y:S01]  /*1560a0*/  PRMT R18, R26, 0x5210, R21 ;  /* 0x000052101a127816 */ /* 0x000fe20000000015 */
[----:B------:R1:W-:Y:S01]  /*1560b0*/  STL [R1+0x194], R23 ;  /* 0x0001941701007387 */ /* 0x0003e20000100800 */
[--C-:B------:R-:W-:Y:S02]  /*1560c0*/  PRMT R16, R16, 0x4210, R22.reuse ;  /* 0x0000421010107816 */ /* 0x100fe40000000016 */
[----:B------:R-:W-:Y:S02]  /*1560d0*/  PRMT R14, R14, 0x5210, R22 ;  /* 0x000052100e0e7816 */ /* 0x000fe40000000016 */
[----:B0-----:R-:W-:-:S02]  /*1560e0*/  LOP3.LUT R24, R29, 0xffff, RZ, 0xc0, !PT ;  /* 0x0000ffff1d187812 */ /* 0x001fc400078ec0ff */
[----:B-1----:R-:W-:Y:S02]  /*1560f0*/  LOP3.LUT R23, R17, 0xffff, RZ, 0xc0, !PT ;  /* 0x0000ffff11177812 */ /* 0x002fe400078ec0ff */
[----:B------:R-:W-:Y:S01]  /*156100*/  PRMT R21, R25, 0x3340, R0 ;  /* 0x0000334019157816 */ /* 0x000fe20000000000 */
[----:B------:R-:W-:Y:S01]  /*156110*/  STL [R1+0xc4], R18 ;  /* 0x0000c41201007387 */ /* 0x000fe20000100800 */
[----:B------:R-:W-:-:S03]  /*156120*/  PRMT R22, R24, 0x3340, R23 ;  /* 0x0000334018167816 */ /* 0x000fc60000000017 */
[----:B------:R0:W-:Y:S04]  /*156130*/  STL [R1+0x198], R16 ;  /* 0x0001981001007387 */ /* 0x0001e80000100800 */
[----:B------:R1:W-:Y:S01]  /*156140*/  STL [R1+0xc8], R14 ;  /* 0x0000c80e01007387 */ /* 0x0003e20000100800 */
[----:B0-----:R-:W-:Y:S02]  /*156150*/  PRMT R16, R22, 0x5410, R21 ;  /* 0x0000541016107816 */ /* 0x001fe40000000015 */
[----:B------:R-:W-:Y:S02]  /*156160*/  SHF.R.U32.HI R22, RZ, 0x8, R24 ;  /* 0x00000008ff167819 */ /* 0x000fe40000011618 */
[----:B------:R-:W-:Y:S01]  /*156170*/  SHF.R.U32.HI R21, RZ, 0x8, R23 ;  /* 0x00000008ff157819 */ /* 0x000fe20000011617 */
[----:B-1----:R-:W4:Y:S04]  /*156180*/  LDL.LU R14, [R1+0x5e8] ;  /* 0x0005e800010e7983 */ /* 0x002f280000300800 */
[----:B------:R-:W4:Y:S01]  /*156190*/  LDL.LU R17, [R1+0x5aa4] ;  /* 0x005aa40001117983 */ /* 0x000f220000300800 */
[----:B------:R-:W-:-:S02]  /*1561a0*/  LOP3.LUT R22, R22, 0xffff, RZ, 0xc0, !PT ;  /* 0x0000ffff16167812 */ /* 0x000fc400078ec0ff */
[----:B------:R-:W-:Y:S01]  /*1561b0*/  LOP3.LUT R21, R21, 0xffff, RZ, 0xc0, !PT ;  /* 0x0000ffff15157812 */ /* 0x000fe200078ec0ff */
[----:B------:R0:W-:Y:S04]  /*1561c0*/  STL [R1+0x448], R16 ;  /* 0x0004481001007387 */ /* 0x0001e80000100800 */
[----:B------:R-:W4:Y:S01]  /*1561d0*/  LDL.LU R26, [R1+0x5928] ;  /* 0x00592800011a7983 */ /* 0x000f220000300800 */
[----:B------:R-:W-:-:S05]  /*1561e0*/  PRMT R18, R22, 0x3340, R21 ;  /* 0x0000334016127816 */ /* 0x000fca0000000015 */
[----:B------:R3:W-:Y:S04]  /*1561f0*/  STL [R1+0x5e20], R18 ;  /* 0x005e201201007387 */ /* 0x0007e80000100800 */
[----:B0-----:R-:W4:Y:S01]  /*156200*/  LDL.LU R16, [R1+0x5ab0] ;  /* 0x005ab00001107983 */ /* 0x001f220000300800 */
[----:B--2---:R-:W-:-:S04]  /*156210*/  LOP3.LUT R23, R19, 0xffff, RZ, 0xc0, !PT ;  /* 0x0000ffff13177812 */ /* 0x004fc800078ec0ff */
[--C-:B---3--:R-:W-:Y:S02]  /*156220*/  PRMT R18, R20, 0x4210, R23.reuse ;  /* 0x0000421014127816 */ /* 0x108fe40000000017 */
[----:B------:R-:W-:-:S03]  /*156230*/  PRMT R11, R11, 0x5210, R23 ;  /* 0x000052100b0b7816 */ /* 0x000fc60000000017 */
[----:B------:R-:W-:Y:S04]  /*156240*/  STL [R1+0x170], R18 ;  /* 0x0001701201007387 */ /* 0x000fe80000100800 */
[----:B------:R-:W2:Y:S04]  /*156250*/  LDL.LU R29, [R1+0x5998] ;  /* 0x00599800011d7983 */ /* 0x000ea80000300800 */
[----:B------:R-:W3:Y:S04]  /*156260*/  LDL.LU R20, [R1+0x5abc] ;  /* 0x005abc0001147983 */ /* 0x000ee80000300800 */
[----:B------:R0:W-:Y:S04]  /*156270*/  STL [R1+0xb0], R11 ;  /* 0x0000b00b01007387 */ /* 0x0001e80000100800 */
[----:B0-----:R-:W2:Y:S01]  /*156280*/  LDL.LU R11, [R1+0x5938] ;  /* 0x00593800010b7983 */ /* 0x001ea20000300800 */
[----:B----4-:R-:W-:-:S03]  /*156290*/  LOP3.LUT R21, R6, 0xffff, RZ, 0xc0, !PT ;  /* 0x0000ffff06157812 */ /* 0x010fc600078ec0ff */
[----:B------:R-:W4:Y:S01]  /*1562a0*/  LDL.LU R6, [R1+0x59ac] ;  /* 0x0059ac0001067983 */ /* 0x000f220000300800 */
[----:B------:R-:W-:-:S03]  /*1562b0*/  PRMT R18, R3, 0x4210, R21 ;  /* 0x0000421003127816 */ /* 0x000fc60000000015 */
[----:B------:R-:W3:Y:S01]  /*1562c0*/  LDL.LU R3, [R1+0x6038] ;  /* 0x0060380001037983 */ /* 0x000ee20000300800 */
[----:B------:R-:W-:Y:S02]  /*1562d0*/  SHF.R.U32.HI R25, RZ, 0x8, R25 ;  /* 0x00000008ff197819 */ /* 0x000fe40000011619 */
[----:B------:R-:W-:Y:S01]  /*1562e0*/  PRMT R15, R15, 0x5210, R21 ;  /* 0x000052100f0f7816 */ /* 0x000fe20000000015 */
[----:B------:R-:W-:Y:S01]  /*1562f0*/  STL [R1+0x174], R18 ;  /* 0x0001741201007387 */ /* 0x000fe20000100800 */
[----:B------:R-:W-:-:S03]  /*156300*/  LOP3.LUT R21, R25, 0xffff, RZ, 0xc0, !PT ;  /* 0x0000ffff19157812 */ /* 0x000fc600078ec0ff */
[----:B------:R0:W-:Y:S01]  /*156310*/  STL [R1+0xb4], R15 ;  /* 0x0000b40f01007387 */ /* 0x0001e20000100800 */
[----:B------:R-:W-:-:S03]  /*156320*/  SHF.R.U32.HI R22, RZ, 0x8, R13 ;  /* 0x00000008ff167819 */ /* 0x000fc6000001160d */
[----:B------:R-:W4:Y:S04]  /*156330*/  LDL.LU R28, [R1+0x5ac8] ;  /* 0x005ac800011c7983 */ /* 0x000f280000300800 */
[----:B------:R-:W4:Y:S01]  /*156340*/  LDL.LU R13, [R1+0x593c] ;  /* 0x00593c00010d7983 */ /* 0x000f220000300800 */
[----:B0-----:R-:W-:Y:S02]  /*156350*/  PRMT R15, R21, 0x3340, R0 ;  /* 0x00003340150f7816 */ /* 0x001fe40000000000 */
[----:B------:R-:W-:-:S03]  /*156360*/  LOP3.LUT R21, R22, 0xffff, RZ, 0xc0, !PT ;  /* 0x0000ffff16157812 */ /* 0x000fc600078ec0ff */
[----:B------:R0:W-:Y:S04]  /*156370*/  STL [R1+0x284], R15 ;  /* 0x0002840f01007387 */ /* 0x0001e80000100800 */
[----:B------:R-:W4:Y:S01]  /*156380*/  LDL.LU R19, [R1+0x59b4] ;  /* 0x0059b40001137983 */ /* 0x000f220000300800 */
[----:B------:R-:W-:-:S03]  /*156390*/  PRMT R21, R21, 0x3340, R0 ;  /* 0x0000334015157816 */ /* 0x000fc60000000000 */
[----:B0-----:R-:W4:Y:S01]  /*1563a0*/  LDL.LU R15, [R1+0x5ad8] ;  /* 0x005ad800010f7983 */ /* 0x001f220000300800 */
[----:B---3--:R-:W-:-:S03]  /*1563b0*/  LOP3.LUT R22, R3, 0xffff, RZ, 0xc0, !PT ;  /* 0x0000ffff03167812 */ /* 0x008fc600078ec0ff */
[----:B------:R-:W3:Y:S01]  /*1563c0*/  LDL.LU R3, [R1+0x6034] ;  /* 0x0060340001037983 */ /* 0x000ee20000300800 */
[----:B------:R-:W-:-:S03]  /*1563d0*/  PRMT R18, R14, 0x4210, R22 ;  /* 0x000042100e127816 */ /* 0x000fc60000000016 */
[----:B------:R-:W3:Y:S04]  /*1563e0*/  LDL.LU R14, [R1+0x5948] ;  /* 0x00594800010e7983 */ /* 0x000ee80000300800 */
[----:B------:R0:W-:Y:S04]  /*1563f0*/  STL [R1+0x280], R21 ;  /* 0x0002801501007387 */ /* 0x0001e80000100800 */
[----:B------:R1:W-:Y:S01]  /*156400*/  STL [R1+0x178], R18 ;  /* 0x0001781201007387 */ /* 0x0003e20000100800 */
[----:B0-----:R-:W-:-:S03]  /*156410*/  PRMT R21, R5, 0x5210, R22 ;  /* 0x0000521005157816 */ /* 0x001fc60000000016 */
[----:B------:R-:W3:Y:S01]  /*156420*/  LDL.LU R5, [R1+0x6030] ;  /* 0x0060300001057983 */ /* 0x000ee20000300800 */
[----:B-1----:R-:W-:-:S03]  /*156430*/  LOP3.LUT R18, R17, 0xffff, RZ, 0xc0, !PT ;  /* 0x0000ffff11127812 */ /* 0x002fc600078ec0ff */
[----:B------:R-:W3:Y:S04]  /*156440*/  LDL.LU R17, [R1+0x59c4] ;  /* 0x0059c40001117983 */ /* 0x000ee80000300800 */
[----:B------:R0:W-:Y:S04]  /*156450*/  STL [R1+0xb8], R21 ;  /* 0x0000b81501007387 */ /* 0x0001e80000100800 */
[----:B------:R-:W-:Y:S01]  /*156460*/  STL [R1+0x424], R18 ;  /* 0x0004241201007387 */ /* 0x000fe20000100800 */
[----:B0-----:R-:W-:-:S05]  /*156470*/  LOP3.LUT R21, R26, 0xffff, RZ, 0xc0, !PT ;  /* 0x0000ffff1a157812 */ /* 0x001fca00078ec0ff */
[----:B------:R0:W-:Y:S02]  /*156480*/  STL [R1+0x5e8], R21 ;  /* 0x0005e81501007387 */ /* 0x0001e40000100800 */
[----:B0-----:R-:W-:Y:S02]  /*156490*/  PRMT R21, R21, 0x3340, R0 ;  /* 0x0000334015157816 */ /* 0x001fe40000000000 */
[----:B------:R-:W-:Y:S02]  /*1564a0*/  LOP3.LUT R20, R20, 0xffff, RZ, 0xc0, !PT ;  /* 0x0000ffff14147812 */ /* 0x000fe400078ec0ff */
[----:B--2---:R-:W-:Y:S02]  /*1564b0*/  LOP3.LUT R11, R11, 0xffff, RZ, 0xc0, !PT ;  /* 0x0000ffff0b0b7812 */ /* 0x004fe400078ec0ff */
[----:B----4-:R-:W-:Y:S02]  /*1564c0*/  LOP3.LUT R6, R6, 0xffff, RZ, 0xc0, !PT ;  /* 0x0000ffff06067812 */ /* 0x010fe400078ec0ff */
[----:B------:R-:W-:-:S02]  /*1564d0*/  LOP3.LUT R26, R15, 0xffff, RZ, 0xc0, !PT ;  /* 0x0000ffff0f1a7812 */ /* 0x000fc400078ec0ff */
[----:B---3--:R-:W-:-:S04]  /*1564e0*/  LOP3.LUT R3, R3, 0xffff, RZ, 0xc0, !PT ;  /* 0x0000ffff03037812 */ /* 0x008fc800078ec0ff */
[----:B------:R-:W-:-:S04]  /*1564f0*/  PRMT R22, R18, 0x3340, R3 ;  /* 0x0000334012167816 */ /* 0x000fc80000000003 */
[----:B------:R-:W-:Y:S01]  /*156500*/  PRMT R18, R22, 0x5410, R21 ;  /* 0x0000541016127816 */ /* 0x000fe20000000015 */
[----:B------:R0:W-:Y:S04]  /*156510*/  STL [R1+0x5f98], R3 ;  /* 0x005f980301007387 */ /* 0x0001e80000100800 */
[----:B------:R1:W-:Y:S04]  /*156520*/  STL [R1+0x1808], R18 ;  /* 0x0018081201007387 */ /* 0x0003e80000100800 */
[----:B------:R-:W2:Y:S04]  /*156530*/  LDL.LU R23, [R1+0x3a4] ;  /* 0x0003a40001177983 */ /* 0x000ea80000300800 */
[----:B------:R-:W2:Y:S01]  /*156540*/  LDL.LU R24, [R1+0x630] ;  /* 0x0006300001187983 */ /* 0x000ea20000300800 */
[----:B------:R-:W-:-:S02]  /*156550*/  LOP3.LUT R5, R5, 0xffff, RZ, 0xc0, !PT ;  /* 0x0000ffff05057812 */ /* 0x000fc400078ec0ff */
[----:B0-----:R-:W-:Y:S02]  /*156560*/  LOP3.LUT R3, R16, 0xffff, RZ, 0xc0, !PT ;  /* 0x0000ffff10037812 */ /* 0x001fe400078ec0ff */
[----:B-1----:R-:W-:Y:S02]  /*156570*/  LOP3.LUT R18, R29, 0xffff, RZ, 0xc0, !PT ;  /* 0x0000ffff1d127812 */ /* 0x002fe400078ec0ff */
[----:B------:R-:W-:Y:S02]  /*156580*/  PRMT R21, R5, 0x3340, R0 ;  /* 0x0000334005157816 */ /* 0x000fe40000000000 */
[----:B------:R-:W-:-:S04]  /*156590*/  PRMT R22, R3, 0x3340, R18 ;  /* 0x0000334003167816 */ /* 0x000fc80000000012 */
[----:B------:R-:W-:Y:S02]  /*1565a0*/  PRMT R16, R22, 0x5410, R21 ;  /* 0x0000541016107816 */ /* 0x000fe40000000015 */
[----:B------:R-:W-:Y:S02]  /*1565b0*/  PRMT R21, R11, 0x3340, R0 ;  /* 0x000033400b157816 */ /* 0x000fe40000000000 */
[----:B------:R-:W-:Y:S01]  /*1565c0*/  PRMT R22, R20, 0x3340, R6 ;  /* 0x0000334014167816 */ /* 0x000fe20000000006 */
[----:B------:R0:W-:Y:S01]  /*1565d0*/  STL [R1+0x99c], R16 ;  /* 0x00099c1001007387 */ /* 0x0001e20000100800 */
[----:B------:R-:W-:Y:S02]  /*1565e0*/  LOP3.LUT R29, R28, 0xffff, RZ, 0xc0, !PT ;  /* 0x0000ffff1c1d7812 */ /* 0x000fe400078ec0ff */
[----:B0-----:R-:W-:-:S05]  /*1565f0*/  PRMT R16, R22, 0x5410, R21 ;  /* 0x0000541016107816 */ /* 0x001fca0000000015 */
[----:B------:R0:W-:Y:S04]  /*156600*/  STL [R1+0x998], R16 ;  /* 0x0009981001007387 */ /* 0x0001e80000100800 */
[----:B0-----:R-:W3:Y:S04]  /*156610*/  LDL.LU R16, [R1+0x5b00] ;  /* 0x005b000001107983 */ /* 0x001ee80000300800 */
[----:B------:R-:W4:Y:S04]  /*156620*/  LDL.LU R28, [R1+0x5964] ;  /* 0x00596400011c7983 */ /* 0x000f280000300800 */
[----:B------:R-:W4:Y:S01]  /*156630*/  LDL.LU R15, [R1+0x59f4] ;  /* 0x0059f400010f7983 */ /* 0x000f220000300800 */
[----:B------:R-:W-:-:S02]  /*156640*/  LOP3.LUT R13, R13, 0xffff, RZ, 0xc0, !PT ;  /* 0x0000ffff0d0d7812 */ /* 0x000fc400078ec0ff */
        /* <DEDUP_REMOVED lines=9> */
[----:B------:R-:W-:Y:S01]  /*1566e0*/  STL [R1+0x98c], R25 ;  /* 0x00098c1901007387 */ /* 0x000fe20000100800 */
[----:B------:R-:W-:-:S03]  /*1566f0*/  SHF.R.U32.HI R21, RZ, 0x8, R4 ;  /* 0x00000008ff157819 */ /* 0x000fc60000011604 */
[----:B------:R-:W4:Y:S04]  /*156700*/  LDL.LU R4, [R1+0x602c] ;  /* 0x00602c0001047983 */ /* 0x000f280000300800 */
[----:B------:R0:W-:Y:S01]  /*156710*/  STL [R1+0x97c], R22 ;  /* 0x00097c1601007387 */ /* 0x0001e20000100800 */
[----:B------:R-:W-:Y:S02]  /*156720*/  LOP3.LUT R21, R21, 0xffff, RZ, 0xc0, !PT ;  /* 0x0000ffff15157812 */ /* 0x000fe400078ec0ff */
[----:B0-----:R-:W-:Y:S02]  /*156730*/  SHF.R.U32.HI R22, RZ, 0x8, R2 ;  /* 0x00000008ff167819 */ /* 0x001fe40000011602 */
[----:B------:R-:W-:Y:S01]  /*156740*/  PRMT R25, R21, 0x3340, R0 ;  /* 0x0000334015197816 */ /* 0x000fe20000000000 */
[----:B------:R-:W4:Y:S01]  /*156750*/  LDL.LU R2, [R1+0x6028] ;  /* 0x0060280001027983 */ /* 0x000f220000300800 */
[----:B------:R-:W-:-:S02]  /*156760*/  LOP3.LUT R22, R22, 0xffff, RZ, 0xc0, !PT ;  /* 0x0000ffff16167812 */ /* 0x000fc400078ec0ff */
[----:B------:R-:W-:Y:S02]  /*156770*/  SHF.R.U32.HI R21, RZ, 0x8, R12 ;  /* 0x00000008ff157819 */ /* 0x000fe4000001160c */
[----:B------:R-:W-:Y:S01]  /*156780*/  PRMT R22, R22, 0x3340, R0 ;  /* 0x0000334016167816 */ /* 0x000fe20000000000 */
[----:B------:R-:W-:Y:S04]  /*156790*/  STL [R1+0x26c], R25 ;  /* 0x00026c1901007387 */ /* 0x000fe80000100800 */
[----:B------:R-:W4:Y:S04]  /*1567a0*/  LDL.LU R12, [R1+0x6024] ;  /* 0x00602400010c7983 */ /* 0x000f280000300800 */
[----:B------:R0:W-:Y:S01]  /*1567b0*/  STL [R1+0x268], R22 ;  /* 0x0002681601007387 */ /* 0x0001e20000100800 */
[----:B------:R-:W-:-:S02]  /*1567c0*/  LOP3.LUT R21, R21, 0xffff, RZ, 0xc0, !PT ;  /* 0x0000ffff15157812 */ /* 0x000fc400078ec0ff */
[----:B0-----:R-:W-:Y:S02]  /*1567d0*/  SHF.R.U32.HI R22, RZ, 0x8, R10 ;  /* 0x00000008ff167819 */ /* 0x001fe4000001160a */
[----:B------:R-:W-:Y:S01]  /*1567e0*/  PRMT R21, R21, 0x3340, R0 ;  /* 0x0000334015157816 */ /* 0x000fe20000000000 */
[----:B------:R-:W4:Y:S01]  /*1567f0*/  LDL.LU R10, [R1+0x6020] ;  /* 0x00602000010a7983 */ /* 0x000f220000300800 */
[----:B------:R-:W-:-:S04]  /*156800*/  LOP3.LUT R22, R22, 0xffff, RZ, 0xc0, !PT ;  /* 0x0000ffff16167812 */ /* 0x000fc800078ec0ff */
[----:B------:R-:W-:Y:S01]  /*156810*/  PRMT R25, R22, 0x3340, R0 ;  /* 0x0000334016197816 */ /* 0x000fe20000000000 */
[----:B------:R0:W-:Y:S04]  /*156820*/  STL [R1+0x264], R21 ;  /* 0x0002641501007387 */ /* 0x0001e80000100800 */
[----:B------:R-:W-:Y:S01]  /*156830*/  STL [R1+0x260], R25 ;  /* 0x0002601901007387 */ /* 0x000fe20000100800 */
[----:B0-----:R-:W-:-:S03]  /*156840*/  SHF.R.U32.HI R21, RZ, 0x8, R8 ;  /* 0x00000008ff157819 */ /* 0x001fc60000011608 */
[----:B------:R-:W4:Y:S01]  /*156850*/  LDL.LU R8, [R1+0x601c] ;  /* 0x00601c0001087983 */ /* 0x000f220000300800 */
[----:B------:R-:W-:-:S04]  /*156860*/  LOP3.LUT R21, R21, 0xffff, RZ, 0xc0, !PT ;  /* 0x0000ffff15157812 */ /* 0x000fc800078ec0ff */
[----:B------:R-:W-:Y:S02]  /*156870*/  PRMT R21, R21, 0x3340, R0 ;  /* 0x0000334015157816 */ /* 0x000fe40000000000 */
[----:B--2---:R-:W-:-:S05]  /*156880*/  PRMT R22, R24, 0x5410, R23 ;  /* 0x0000541018167816 */ /* 0x004fca0000000017 */
[----:B------:R0:W-:Y:S02]  /*156890*/  STL [R1+0x7bc], R22 ;  /* 0x0007bc1601007387 */ /* 0x0001e40000100800 */
[----:B0-----:R-:W-:-:S04]  /*1568a0*/  SHF.R.U32.HI R22, RZ, 0x8, R27 ;  /* 0x00000008ff167819 */ /* 0x001fc8000001161b */
[----:B------:R-:W-:-:S04]  /*1568b0*/  LOP3.LUT R22, R22, 0xffff, RZ, 0xc0, !PT ;  /* 0x0000ffff16167812 */ /* 0x000fc800078ec0ff */
[----:B------:R-:W-:-:S05]  /*1568c0*/  PRMT R27, R22, 0x3340, R0 ;  /* 0x00003340161b7816 */ /* 0x000fca0000000000 */
[----:B------:R0:W-:Y:S04]  /*1568d0*/  STL [R1+0x5e24], R27 ;  /* 0x005e241b01007387 */ /* 0x0001e80000100800 */
[----:B------:R1:W-:Y:S04]  /*1568e0*/  STL [R1+0x25c], R21 ;  /* 0x00025c1501007387 */ /* 0x0003e80000100800 */
[----:B0-----:R-:W2:Y:S01]  /*1568f0*/  LDL.LU R27, [R1+0x596c] ;  /* 0x00596c00011b7983 */ /* 0x001ea20000300800 */
[----:B---3--:R-:W-:Y:S02]  /*156900*/  LOP3.LUT R25, R16, 0xffff, RZ, 0xc0, !PT ;  /* 0x0000ffff10197812 */ /* 0x008fe400078ec0ff */
[----:B----4-:R-:W-:-:S02]  /*156910*/  LOP3.LUT R23, R28, 0xffff, RZ, 0xc0, !PT ;  /* 0x0000ffff1c177812 */ /* 0x010fc400078ec0ff */
[----:B------:R-:W-:Y:S01]  /*156920*/  LOP3.LUT R24, R15, 0xffff, RZ, 0xc0, !PT ;  /* 0x0000ffff0f187812 */ /* 0x000fe200078ec0ff */
[----:B------:R-:W3:Y:S01]  /*156930*/  LDL.LU R28, [R1+0x5a04] ;  /* 0x005a0400011c7983 */ /* 0x000ee20000300800 */
[----:B-1----:R-:W-:Y:S02]  /*156940*/  PRMT R21, R23, 0x3340, R0 ;  /* 0x0000334017157816 */ /* 0x002fe40000000000 */
[----:B------:R-:W-:-:S04]  /*156950*/  PRMT R22, R25, 0x3340, R24 ;  /* 0x0000334019167816 */ /* 0x000fc80000000018 */
[----:B------:R-:W-:Y:S02]  /*156960*/  PRMT R15, R22, 0x5410, R21 ;  /* 0x00005410160f7816 */ /* 0x000fe40000000015 */
[----:B------:R-:W-:Y:S02]  /*156970*/  SHF.R.U32.HI R22, RZ, 0x8, R25 ;  /* 0x00000008ff167819 */ /* 0x000fe40000011619 */
[----:B------:R-:W-:Y:S02]  /*156980*/  SHF.R.U32.HI R21, RZ, 0x8, R24 ;  /* 0x00000008ff157819 */ /* 0x000fe40000011618 */
[----:B------:R-:W-:Y:S02]  /*156990*/  LOP3.LUT R22, R22, 0xffff, RZ, 0xc0, !PT ;  /* 0x0000ffff16167812 */ /* 0x000fe400078ec0ff */
[----:B------:R-:W-:Y:S01]  /*1569a0*/  LOP3.LUT R21, R21, 0xffff, RZ, 0xc0, !PT ;  /* 0x0000ffff15157812 */ /* 0x000fe200078ec0ff */
[----:B------:R0:W-:Y:S04]  /*1569b0*/  STL [R1+0x4f0], R15 ;  /* 0x0004f00f01007387 */ /* 0x0001e80000100800 */
[----:B------:R-:W4:Y:S04]  /*1569c0*/  LDL.LU R25, [R1+0x5b10] ;  /* 0x005b100001197983 */ /* 0x000f280000300800 */
[----:B------:R-:W2:Y:S01]  /*1569d0*/  LDL.LU R24, [R1+0x62c] ;  /* 0x00062c0001187983 */ /* 0x000ea20000300800 */
[----:B0-----:R-:W-:-:S03]  /*1569e0*/  PRMT R15, R22, 0x3340, R21 ;  /* 0x00003340160f7816 */ /* 0x001fc60000000015 */
[----:B------:R-:W3:Y:S04]  /*1569f0*/  LDL.LU R22, [R1+0x408] ;  /* 0x0004080001167983 */ /* 0x000ee80000300800 */
[----:B------:R-:W2:Y:S04]  /*156a00*/  LDL.LU R21, [R1+0x398] ;  /* 0x0003980001157983 */ /* 0x000ea80000300800 */
[----:B------:R0:W-:Y:S04]  /*156a10*/  STL [R1+0x5e28], R15 ;  /* 0x005e280f01007387 */ /* 0x0001e80000100800 */
[----:B0-----:R-:W3:Y:S01]  /*156a20*/  LDL.LU R15, [R1+0x39c] ;  /* 0x00039c00010f7983 */ /* 0x001ee20000300800 */
[----:B------:R-:W-:-:S04]  /*156a30*/  SHF.R.U32.HI R23, RZ, 0x8, R23 ;  /* 0x00000008ff177819 */ /* 0x000fc80000011617 */
[----:B------:R-:W-:-:S04]  /*156a40*/  LOP3.LUT R23, R23, 0xffff, RZ, 0xc0, !PT ;  /* 0x0000ffff17177812 */ /* 0x000fc800078ec0ff */
[----:B------:R-:W-:-:S05]  /*156a50*/  PRMT R16, R23, 0x3340, R0 ;  /* 0x0000334017107816 */ /* 0x000fca0000000000 */
[----:B------:R3:W-:Y:S02]  /*156a60*/  STL [R1+0x5e2c], R16 ;  /* 0x005e2c1001007387 */ /* 0x0007e40000100800 */
[----:B---3--:R-:W-:Y:S02]  /*156a70*/  PRMT R16, R22, 0x5410, R15 ;  /* 0x0000541016107816 */ /* 0x008fe4000000000f */
[----:B--2---:R-:W-:Y:S02]  /*156a80*/  PRMT R15, R24, 0x5410, R21 ;  /* 0x00005410180f7816 */ /* 0x004fe40000000015 */
[----:B------:R-:W-:Y:S01]  /*156a90*/  SHF.R.U32.HI R21, RZ, 0x8, R7 ;  /* 0x00000008ff157819 */ /* 0x000fe20000011607 */
[----:B------:R0:W-:Y:S04]  /*156aa0*/  STL [R1+0x7ac], R16 ;  /* 0x0007ac1001007387 */ /* 0x0001e80000100800 */
[----:B------:R-:W2:Y:S04]  /*156ab0*/  LDL.LU R7, [R1+0x6018] ;  /* 0x0060180001077983 */ /* 0x000ea80000300800 */
[----:B------:R1:W-:Y:S01]  /*156ac0*/  STL [R1+0x78c], R15 ;  /* 0x00078c0f01007387 */ /* 0x0003e20000100800 */
[----:B------:R-:W-:-:S03]  /*156ad0*/  SHF.R.U32.HI R22, RZ, 0x8, R9 ;  /* 0x00000008ff167819 */ /* 0x000fc60000011609 */
[----:B------:R-:W3:Y:S01]  /*156ae0*/  LDL.LU R9, [R1+0x6014] ;  /* 0x0060140001097983 */ /* 0x000ee20000300800 */
[----:B------:R-:W-:Y:S02]  /*156af0*/  LOP3.LUT R21, R21, 0xffff, RZ, 0xc0, !PT ;  /* 0x0000ffff15157812 */ /* 0x000fe400078ec0ff */
[----:B------:R-:W-:Y:S02]  /*156b00*/  LOP3.LUT R22, R22, 0xffff, RZ, 0xc0, !PT ;  /* 0x0000ffff16167812 */ /* 0x000fe400078ec0ff */
[--C-:B0-----:R-:W-:Y:S02]  /*156b10*/  PRMT R16, R21, 0x3340, R0.reuse ;  /* 0x0000334015107816 */ /* 0x101fe40000000000 */
[----:B-1----:R-:W-:Y:S02]  /*156b20*/  PRMT R15, R22, 0x3340, R0 ;  /* 0x00003340160f7816 */ /* 0x002fe40000000000 */
[----:B------:R-:W-:Y:S01]  /*156b30*/  SHF.R.U32.HI R21, RZ, 0x8, R4 ;  /* 0x00000008ff157819 */ /* 0x000fe20000011604 */
[----:B------:R0:W-:Y:S04]  /*156b40*/  STL [R1+0x250], R16 ;  /* 0x0002501001007387 */ /* 0x0001e80000100800 */
[----:B------:R-:W3:Y:S04]  /*156b50*/  LDL.LU R4, [R1+0x6010] ;  /* 0x0060100001047983 */ /* 0x000ee80000300800 */
[----:B------:R1:W-:Y:S01]  /*156b60*/  STL [R1+0x24c], R15 ;  /* 0x00024c0f01007387 */ /* 0x0003e20000100800 */
[----:B------:R-:W-:-:S02]  /*156b70*/  SHF.R.U32.HI R22, RZ, 0x8, R2 ;  /* 0x00000008ff167819 */ /* 0x000fc40000011602 */
[----:B------:R-:W-:Y:S01]  /*156b80*/  LOP3.LUT R21, R21, 0xffff, RZ, 0xc0, !PT ;  /* 0x0000ffff15157812 */ /* 0x000fe200078ec0ff */
[----:B------:R-:W3:Y:S01]  /*156b90*/  LDL.LU R2, [R1+0x600c] ;  /* 0x00600c0001027983 */ /* 0x000ee20000300800 */
[----:B------:R-:W-:Y:S02]  /*156ba0*/  LOP3.LUT R22, R22, 0xffff, RZ, 0xc0, !PT ;  /* 0x0000ffff16167812 */ /* 0x000fe400078ec0ff */
[--C-:B0-----:R-:W-:Y:S02]  /*156bb0*/  PRMT R16, R21, 0x3340, R0.reuse ;  /* 0x0000334015107816 */ /* 0x101fe40000000000 */
[----:B-1----:R-:W-:Y:S02]  /*156bc0*/  PRMT R15, R22, 0x3340, R0 ;  /* 0x00003340160f7816 */ /* 0x002fe40000000000 */
[----:B------:R-:W-:Y:S01]  /*156bd0*/  SHF.R.U32.HI R21, RZ, 0x8, R12 ;  /* 0x00000008ff157819 */ /* 0x000fe2000001160c */
[----:B------:R0:W-:Y:S04]  /*156be0*/  STL [R1+0x248], R16 ;  /* 0x0002481001007387 */ /* 0x0001e80000100800 */
[----:B------:R-:W3:Y:S04]  /*156bf0*/  LDL.LU R12, [R1+0x6008] ;  /* 0x00600800010c7983 */ /* 0x000ee80000300800 */
[----:B------:R1:W-:Y:S01]  /*156c00*/  STL [R1+0x244], R15 ;  /* 0x0002440f01007387 */ /* 0x0003e20000100800 */
[----:B------:R-:W-:-:S03]  /*156c10*/  SHF.R.U32.HI R22, RZ, 0x8, R10 ;  /* 0x00000008ff167819 */ /* 0x000fc6000001160a */
[----:B------:R-:W3:Y:S01]  /*156c20*/  LDL.LU R10, [R1+0x6004] ;  /* 0x00600400010a7983 */ /* 0x000ee20000300800 */
[----:B------:R-:W-:Y:S02]  /*156c30*/  LOP3.LUT R21, R21, 0xffff, RZ, 0xc0, !PT ;  /* 0x0000ffff15157812 */ /* 0x000fe400078ec0ff */
[----:B------:R-:W-:Y:S02]  /*156c40*/  LOP3.LUT R22, R22, 0xffff, RZ, 0xc0, !PT ;  /* 0x0000ffff16167812 */ /* 0x000fe400078ec0ff */
[----:B----4-:R-:W-:Y:S02]  /*156c50*/  LOP3.LUT R24, R25, 0xffff, RZ, 0xc0, !PT ;  /* 0x0000ffff19187812 */ /* 0x010fe400078ec0ff */
[----:B------:R-:W-:Y:S02]  /*156c60*/  LOP3.LUT R25, R27, 0xffff, RZ, 0xc0, !PT ;  /* 0x0000ffff1b197812 */ /* 0x000fe400078ec0ff */
[----:B------:R-:W-:Y:S02]  /*156c70*/  LOP3.LUT R23, R28, 0xffff, RZ, 0xc0, !PT ;  /* 0x0000ffff1c177812 */ /* 0x000fe400078ec0ff */
[----:B0-----:R-:W-:-:S02]  /*156c80*/  PRMT R16, R21, 0x3340, R0 ;  /* 0x0000334015107816 */ /* 0x001fc40000000000 */
[--C-:B-1----:R-:W-:Y:S02]  /*156c90*/  PRMT R15, R22, 0x3340, R0.reuse ;  /* 0x00003340160f7816 */ /* 0x102fe40000000000 */
[----:B------:R-:W-:Y:S02]  /*156ca0*/  PRMT R21, R25, 0x3340, R0 ;  /* 0x0000334019157816 */ /* 0x000fe40000000000 */
[----:B------:R-:W-:Y:S01]  /*156cb0*/  PRMT R22, R24, 0x3340, R23 ;  /* 0x0000334018167816 */ /* 0x000fe20000000017 */
[----:B------:R-:W-:Y:S04]  /*156cc0*/  STL [R1+0x240], R16 ;  /* 0x0002401001007387 */ /* 0x000fe80000100800 */
[----:B------:R0:W-:Y:S02]  /*156cd0*/  STL [R1+0x23c], R15 ;  /* 0x00023c0f01007387 */ /* 0x0001e40000100800 */
[----:B0-----:R-:W-:-:S02]  /*156ce0*/  PRMT R15, R22, 0x5410, R21 ;  /* 0x00005410160f7816 */ /* 0x001fc40000000015 */
[----:B------:R-:W-:Y:S02]  /*156cf0*/  SHF.R.U32.HI R21, RZ, 0x8, R8 ;  /* 0x00000008ff157819 */ /* 0x000fe40000011608 */
[----:B------:R-:W4:Y:S04]  /*156d00*/  LDL.LU R8, [R1+0x6000] ;  /* 0x0060000001087983 */ /* 0x000f280000300800 */
[----:B------:R0:W-:Y:S04]  /*156d10*/  STL [R1+0x81c], R15 ;  /* 0x00081c0f01007387 */ /* 0x0001e80000100800 */
        /* <DEDUP_REMOVED lines=9> */
[----:B------:R-:W-:-:S02]  /*156db0*/  SHF.R.U32.HI R21, RZ, 0x8, R25 ;  /* 0x00000008ff157819 */ /* 0x000fc40000011619 */
[----:B------:R-:W-:Y:S01]  /*156dc0*/  PRMT R16, R23, 0x3340, R22 ;  /* 0x0000334017107816 */ /* 0x000fe20000000016 */
[----:B------:R-:W-:Y:S01]  /*156dd0*/  STL [R1+0x238], R24 ;  /* 0x0002381801007387 */ /* 0x000fe20000100800 */
[----:B------:R-:W-:-:S03]  /*156de0*/  LOP3.LUT R21, R21, 0xffff, RZ, 0xc0, !PT ;  /* 0x0000ffff15157812 */ /* 0x000fc600078ec0ff */
[----:B------:R0:W-:Y:S01]  /*156df0*/  STL [R1+0x3e0], R16 ;  /* 0x0003e01001007387 */ /* 0x0001e20000100800 */
[----:B------:R-:W-:Y:S02]  /*156e00*/  PRMT R23, R21, 0x3340, R0 ;  /* 0x0000334015177816 */ /* 0x000fe40000000000 */
[----:B--2---:R-:W-:Y:S02]  /*156e10*/  SHF.R.U32.HI R22, RZ, 0x8, R7 ;  /* 0x00000008ff167819 */ /* 0x004fe40000011607 */
[----:B------:R-:W2:Y:S04]  /*156e20*/  LDL.LU R7, [R1+0x5ffc] ;  /* 0x005ffc0001077983 */ /* 0x000ea80000300800 */
[----:B------:R1:W-:Y:S01]  /*156e30*/  STL [R1+0x234], R23 ;  /* 0x0002341701007387 */ /* 0x0003e20000100800 */
[----:B---3--:R-:W-:-:S03]  /*156e40*/  SHF.R.U32.HI R21, RZ, 0x8, R9 ;  /* 0x00000008ff157819 */ /* 0x008fc60000011609 */
[----:B------:R-:W3:Y:S01]  /*156e50*/  LDL.LU R9, [R1+0x5ff8] ;  /* 0x005ff80001097983 */ /* 0x000ee20000300800 */
[----:B------:R-:W-:Y:S02]  /*156e60*/  LOP3.LUT R22, R22, 0xffff, RZ, 0xc0, !PT ;  /* 0x0000ffff16167812 */ /* 0x000fe400078ec0ff */
[----:B------:R-:W-:Y:S02]  /*156e70*/  LOP3.LUT R21, R21, 0xffff, RZ, 0xc0, !PT ;  /* 0x0000ffff15157812 */ /* 0x000fe400078ec0ff */
[--C-:B0-----:R-:W-:Y:S02]  /*156e80*/  PRMT R16, R22, 0x3340, R0.reuse ;  /* 0x0000334016107816 */ /* 0x101fe40000000000 */
[----:B-1----:R-:W-:Y:S02]  /*156e90*/  PRMT R23, R21, 0x3340, R0 ;  /* 0x0000334015177816 */ /* 0x002fe40000000000 */
[----:B------:R-:W-:Y:S01]  /*156ea0*/  SHF.R.U32.HI R22, RZ, 0x8, R4 ;  /* 0x00000008ff167819 */ /* 0x000fe20000011604 */
[----:B------:R0:W-:Y:S04]  /*156eb0*/  STL [R1+0x230], R16 ;  /* 0x0002301001007387 */ /* 0x0001e80000100800 */
[----:B------:R-:W3:Y:S01]  /*156ec0*/  LDL.LU R4, [R1+0x5ff4] ;  /* 0x005ff40001047983 */ /* 0x000ee20000300800 */
[----:B------:R-:W-:-:S02]  /*156ed0*/  SHF.R.U32.HI R21, RZ, 0x8, R2 ;  /* 0x00000008ff157819 */ /* 0x000fc40000011602 */
[----:B------:R-:W-:Y:S02]  /*156ee0*/  LOP3.LUT R22, R22, 0xffff, RZ, 0xc0, !PT ;  /* 0x0000ffff16167812 */ /* 0x000fe400078ec0ff */
[----:B------:R-:W-:Y:S01]  /*156ef0*/  LOP3.LUT R21, R21, 0xffff, RZ, 0xc0, !PT ;  /* 0x0000ffff15157812 */ /* 0x000fe200078ec0ff */
[----:B------:R1:W-:Y:S04]  /*156f00*/  STL [R1+0x22c], R23 ;  /* 0x00022c1701007387 */ /* 0x0003e80000100800 */
[----:B------:R-:W3:Y:S01]  /*156f10*/  LDL.LU R2, [R1+0x5ff0] ;  /* 0x005ff00001027983 */ /* 0x000ee20000300800 */
[----:B0-----:R-:W-:Y:S02]  /*156f20*/  PRMT R16, R22, 0x3340, R0 ;  /* 0x0000334016107816 */ /* 0x001fe40000000000 */
[----:B------:R-:W-:-:S03]  /*156f30*/  SHF.R.U32.HI R22, RZ, 0x8, R12 ;  /* 0x00000008ff167819 */ /* 0x000fc6000001160c */
[----:B------:R0:W-:Y:S04]  /*156f40*/  STL [R1+0x228], R16 ;  /* 0x0002281001007387 */ /* 0x0001e80000100800 */
[----:B------:R-:W3:Y:S01]  /*156f50*/  LDL.LU R12, [R1+0x5fec] ;  /* 0x005fec00010c7983 */ /* 0x000ee20000300800 */
[----:B-1----:R-:W-:Y:S02]  /*156f60*/  PRMT R23, R21, 0x3340, R0 ;  /* 0x0000334015177816 */ /* 0x002fe40000000000 */
[----:B------:R-:W-:-:S03]  /*156f70*/  SHF.R.U32.HI R21, RZ, 0x8, R10 ;  /* 0x00000008ff157819 */ /* 0x000fc6000001160a */
[----:B------:R-:W-:Y:S04]  /*156f80*/  STL [R1+0x224], R23 ;  /* 0x0002241701007387 */ /* 0x000fe80000100800 */
[----:B------:R-:W3:Y:S01]  /*156f90*/  LDL.LU R10, [R1+0x5fe8] ;  /* 0x005fe800010a7983 */ /* 0x000ee20000300800 */
[----:B------:R-:W-:Y:S02]  /*156fa0*/  LOP3.LUT R22, R22, 0xffff, RZ, 0xc0, !PT ;  /* 0x0000ffff16167812 */ /* 0x000fe400078ec0ff */
[----:B------:R-:W-:Y:S02]  /*156fb0*/  LOP3.LUT R21, R21, 0xffff, RZ, 0xc0, !PT ;  /* 0x0000ffff15157812 */ /* 0x000fe400078ec0ff */
[--C-:B0-----:R-:W-:Y:S02]  /*156fc0*/  PRMT R16, R22, 0x3340, R0.reuse ;  /* 0x0000334016107816 */ /* 0x101fe40000000000 */
[----:B------:R-:W-:-:S03]  /*156fd0*/  PRMT R21, R21, 0x3340, R0 ;  /* 0x0000334015157816 */ /* 0x000fc60000000000 */
[----:B------:R0:W-:Y:S01]  /*156fe0*/  STL [R1+0x220], R16 ;  /* 0x0002201001007387 */ /* 0x0001e20000100800 */
[----:B----4-:R-:W-:-:S03]  /*156ff0*/  SHF.R.U32.HI R22, RZ, 0x8, R8 ;  /* 0x00000008ff167819 */ /* 0x010fc60000011608 */
[----:B------:R-:W4:Y:S01]  /*157000*/  LDL.LU R8, [R1+0x5fe4] ;  /* 0x005fe40001087983 */ /* 0x000f220000300800 */
[----:B------:R-:W-:-:S03]  /*157010*/  LOP3.LUT R22, R22, 0xffff, RZ, 0xc0, !PT ;  /* 0x0000ffff16167812 */ /* 0x000fc600078ec0ff */
[----:B------:R1:W-:Y:S01]  /*157020*/  STL [R1+0x21c], R21 ;  /* 0x00021c1501007387 */ /* 0x0003e20000100800 */
[--C-:B0-----:R-:W-:Y:S02]  /*157030*/  PRMT R16, R22, 0x3340, R0.reuse ;  /* 0x0000334016107816 */ /* 0x101fe40000000000 */
[----:B------:R-:W-:Y:S02]  /*157040*/  LOP3.LUT R25, R15, 0xffff, RZ, 0xc0, !PT ;  /* 0x0000ffff0f197812 */ /* 0x000fe400078ec0ff */
[----:B------:R-:W-:Y:S02]  /*157050*/  LOP3.LUT R23, R27, 0xffff, RZ, 0xc0, !PT ;  /* 0x0000ffff1b177812 */ /* 0x000fe400078ec0ff */
[----:B------:R-:W-:Y:S02]  /*157060*/  LOP3.LUT R24, R28, 0xffff, RZ, 0xc0, !PT ;  /* 0x0000ffff1c187812 */ /* 0x000fe400078ec0ff */
[----:B-1----:R-:W-:Y:S02]  /*157070*/  PRMT R21, R23, 0x3340, R0 ;  /* 0x0000334017157816 */ /* 0x002fe40000000000 */
[----:B------:R-:W-:-:S04]  /*157080*/  PRMT R22, R25, 0x3340, R24 ;  /* 0x0000334019167816 */ /* 0x000fc80000000018 */
[----:B------:R-:W-:Y:S02]  /*157090*/  PRMT R15, R22, 0x5410, R21 ;  /* 0x00005410160f7816 */ /* 0x000fe40000000015 */
[----:B------:R-:W-:Y:S02]  /*1570a0*/  SHF.R.U32.HI R22, RZ, 0x8, R25 ;  /* 0x00000008ff167819 */ /* 0x000fe40000011619 */
[----:B------:R-:W-:Y:S02]  /*1570b0*/  SHF.R.U32.HI R21, RZ, 0x8, R24 ;  /* 0x00000008ff157819 */ /* 0x000fe40000011618 */
[----:B------:R-:W-:Y:S02]  /*1570c0*/  LOP3.LUT R22, R22, 0xffff, RZ, 0xc0, !PT ;  /* 0x0000ffff16167812 */ /* 0x000fe400078ec0ff */
[----:B------:R-:W-:Y:S01]  /*1570d0*/  LOP3.LUT R21, R21, 0xffff, RZ, 0xc0, !PT ;  /* 0x0000ffff15157812 */ /* 0x000fe200078ec0ff */
[----:B------:R0:W-:Y:S01]  /*1570e0*/  STL [R1+0x20c], R16 ;  /* 0x00020c1001007387 */ /* 0x0001e20000100800 */
[----:B------:R-:W-:-:S03]  /*1570f0*/  SHF.R.U32.HI R23, RZ, 0x8, R23 ;  /* 0x00000008ff177819 */ /* 0x000fc60000011617 */
[----:B------:R1:W-:Y:S01]  /*157100*/  STL [R1+0x89c], R15 ;  /* 0x00089c0f01007387 */ /* 0x0003e20000100800 */
[----:B------:R-:W-:Y:S02]  /*157110*/  LOP3.LUT R23, R23, 0xffff, RZ, 0xc0, !PT ;  /* 0x0000ffff17177812 */ /* 0x000fe400078ec0ff */
[----:B0-----:R-:W-:Y:S02]  /*157120*/  PRMT R16, R22, 0x3340, R21 ;  /* 0x0000334016107816 */ /* 0x001fe40000000015 */
[----:B-1----:R-:W-:-:S03]  /*157130*/  PRMT R15, R23, 0x3340, R0 ;  /* 0x00003340170f7816 */ /* 0x002fc60000000000 */
[----:B------:R0:W-:Y:S01]  /*157140*/  STL [R1+0x3ec], R16 ;  /* 0x0003ec1001007387 */ /* 0x0001e20000100800 */
[----:B--2---:R-:W-:-:S03]  /*157150*/  SHF.R.U32.HI R21, RZ, 0x8, R7 ;  /* 0x00000008ff157819 */ /* 0x004fc60000011607 */
[----:B------:R-:W2:Y:S04]  /*157160*/  LDL.LU R7, [R1+0x5fe0] ;  /* 0x005fe00001077983 */ /* 0x000ea80000300800 */
[----:B------:R1:W-:Y:S01]  /*157170*/  STL [R1+0x1cc], R15 ;  /* 0x0001cc0f01007387 */ /* 0x0003e20000100800 */
[----:B---3--:R-:W-:-:S03]  /*157180*/  SHF.R.U32.HI R22, RZ, 0x8, R9 ;  /* 0x00000008ff167819 */ /* 0x008fc60000011609 */
[----:B------:R-:W3:Y:S01]  /*157190*/  LDL.LU R9, [R1+0x5fdc] ;  /* 0x005fdc0001097983 */ /* 0x000ee20000300800 */
[----:B------:R-:W-:-:S04]  /*1571a0*/  LOP3.LUT R21, R21, 0xffff, RZ, 0xc0, !PT ;  /* 0x0000ffff15157812 */ /* 0x000fc800078ec0ff */
[----:B0-----:R-:W-:Y:S02]  /*1571b0*/  PRMT R16, R21, 0x3340, R0 ;  /* 0x0000334015107816 */ /* 0x001fe40000000000 */
[----:B------:R-:W-:-:S03]  /*1571c0*/  SHF.R.U32.HI R21, RZ, 0x8, R4 ;  /* 0x00000008ff157819 */ /* 0x000fc60000011604 */
[----:B------:R0:W-:Y:S04]  /*1571d0*/  STL [R1+0x1bc], R16 ;  /* 0x0001bc1001007387 */ /* 0x0001e80000100800 */
[----:B------:R-:W3:Y:S01]  /*1571e0*/  LDL.LU R4, [R1+0x5fd8] ;  /* 0x005fd80001047983 */ /* 0x000ee20000300800 */
[----:B------:R-:W-:-:S04]  /*1571f0*/  LOP3.LUT R22, R22, 0xffff, RZ, 0xc0, !PT ;  /* 0x0000ffff16167812 */ /* 0x000fc800078ec0ff */
[----:B-1----:R-:W-:-:S05]  /*157200*/  PRMT R15, R22, 0x3340, R0 ;  /* 0x00003340160f7816 */ /* 0x002fca0000000000 */
[----:B------:R1:W-:Y:S01]  /*157210*/  STL [R1+0x1ac], R15 ;  /* 0x0001ac0f01007387 */ /* 0x0003e20000100800 */
[----:B------:R-:W-:-:S03]  /*157220*/  SHF.R.U32.HI R22, RZ, 0x8, R10 ;  /* 0x00000008ff167819 */ /* 0x000fc6000001160a */
[----:B------:R-:W3:Y:S01]  /*157230*/  LDL.LU R10, [R1+0x5fd4] ;  /* 0x005fd400010a7983 */ /* 0x000ee20000300800 */
[----:B------:R-:W-:-:S04]  /*157240*/  LOP3.LUT R21, R21, 0xffff, RZ, 0xc0, !PT ;  /* 0x0000ffff15157812 */ /* 0x000fc800078ec0ff */
[----:B0-----:R-:W-:Y:S02]  /*157250*/  PRMT R16, R21, 0x3340, R0 ;  /* 0x0000334015107816 */ /* 0x001fe40000000000 */
[----:B------:R-:W-:-:S03]  /*157260*/  LOP3.LUT R22, R22, 0xffff, RZ, 0xc0, !PT ;  /* 0x0000ffff16167812 */ /* 0x000fc600078ec0ff */
[----:B------:R0:W-:Y:S01]  /*157270*/  STL [R1+0x19c], R16 ;  /* 0x00019c1001007387 */ /* 0x0001e20000100800 */
[----:B-1----:R-:W-:Y:S02]  /*157280*/  PRMT R15, R22, 0x3340, R0 ;  /* 0x00003340160f7816 */ /* 0x002fe40000000000 */
[----:B----4-:R-:W-:Y:S02]  /*157290*/  SHF.R.U32.HI R21, RZ, 0x8, R8 ;  /* 0x00000008ff157819 */ /* 0x010fe40000011608 */
[----:B------:R-:W4:Y:S02]  /*1572a0*/  LDL.LU R8, [R1+0x5fd0] ;  /* 0x005fd00001087983 */ /* 0x000f240000300800 */
[----:B------:R-:W-:Y:S02]  /*1572b0*/  LOP3.LUT R21, R21, 0xffff, RZ, 0xc0, !PT ;  /* 0x0000ffff15157812 */ /* 0x000fe400078ec0ff */
[----:B------:R1:W-:Y:S02]  /*1572c0*/  STL [R1+0x18c], R15 ;  /* 0x00018c0f01007387 */ /* 0x0003e40000100800 */
[----:B0-----:R-:W-:-:S02]  /*1572d0*/  PRMT R16, R21, 0x3340, R0 ;  /* 0x0000334015107816 */ /* 0x001fc40000000000 */
[----:B------:R-:W-:-:S04]  /*1572e0*/  SHF.R.U32.HI R23, RZ, 0x8, R26 ;  /* 0x00000008ff177819 */ /* 0x000fc8000001161a */
[----:B------:R-:W-:Y:S02]  /*1572f0*/  LOP3.LUT R23, R23, 0xffff, RZ, 0xc0, !PT ;  /* 0x0000ffff17177812 */ /* 0x000fe400078ec0ff */
[----:B--2---:R-:W-:Y:S02]  /*157300*/  SHF.R.U32.HI R22, RZ, 0x8, R7 ;  /* 0x00000008ff167819 */ /* 0x004fe40000011607 */
[----:B------:R-:W2:Y:S02]  /*157310*/  LDL.LU R7, [R1+0x5fcc] ;  /* 0x005fcc0001077983 */ /* 0x000ea40000300800 */
[----:B------:R-:W-:Y:S02]  /*157320*/  LOP3.LUT R22, R22, 0xffff, RZ, 0xc0, !PT ;  /* 0x0000ffff16167812 */ /* 0x000fe400078ec0ff */
[----:B---3--:R-:W-:Y:S01]  /*157330*/  SHF.R.U32.HI R21, RZ, 0x8, R9 ;  /* 0x00000008ff157819 */ /* 0x008fe20000011609 */
[----:B------:R0:W-:Y:S04]  /*157340*/  STL [R1+0x17c], R16 ;  /* 0x00017c1001007387 */ /* 0x0001e80000100800 */
[----:B------:R-:W3:Y:S01]  /*157350*/  LDL.LU R9, [R1+0x5fc8] ;  /* 0x005fc80001097983 */ /* 0x000ee20000300800 */
[----:B-1----:R-:W-:-:S02]  /*157360*/  PRMT R15, R22, 0x3340, R0 ;  /* 0x00003340160f7816 */ /* 0x002fc40000000000 */
[----:B------:R-:W-:Y:S02]  /*157370*/  SHF.R.U32.HI R22, RZ, 0x8, R17 ;  /* 0x00000008ff167819 */ /* 0x000fe40000011611 */
[----:B------:R-:W-:Y:S02]  /*157380*/  LOP3.LUT R21, R21, 0xffff, RZ, 0xc0, !PT ;  /* 0x0000ffff15157812 */ /* 0x000fe400078ec0ff */
[----:B------:R-:W-:Y:S01]  /*157390*/  LOP3.LUT R22, R22, 0xffff, RZ, 0xc0, !PT ;  /* 0x0000ffff16167812 */ /* 0x000fe200078ec0ff */
[----:B------:R1:W-:Y:S01]  /*1573a0*/  STL [R1+0x16c], R15 ;  /* 0x00016c0f01007387 */ /* 0x0003e20000100800 */
[----:B0-----:R-:W-:Y:S02]  /*1573b0*/  PRMT R16, R21, 0x3340, R0 ;  /* 0x0000334015107816 */ /* 0x001fe40000000000 */
[----:B------:R-:W-:Y:S02]  /*1573c0*/  SHF.R.U32.HI R21, RZ, 0x8, R14 ;  /* 0x00000008ff157819 */ /* 0x000fe4000001160e */
[----:B-1----:R-:W-:Y:S01]  /*1573d0*/  PRMT R15, R23, 0x3340, R22 ;  /* 0x00003340170f7816 */ /* 0x002fe20000000016 */
[----:B------:R-:W-:Y:S01]  /*1573e0*/  STL [R1+0x15c], R16 ;  /* 0x00015c1001007387 */ /* 0x000fe20000100800 */
[----:B------:R-:W-:-:S03]  /*1573f0*/  SHF.R.U32.HI R22, RZ, 0x8, R4 ;  /* 0x00000008ff167819 */ /* 0x000fc60000011604 */
[----:B------:R0:W-:Y:S04]  /*157400*/  STL [R1+0x3fc], R15 ;  /* 0x0003fc0f01007387 */ /* 0x0001e80000100800 */
[----:B------:R-:W3:Y:S01]  /*157410*/  LDL.LU R4, [R1+0x5fc4] ;  /* 0x005fc40001047983 */ /* 0x000ee20000300800 */
[----:B------:R-:W-:-:S04]  /*157420*/  LOP3.LUT R21, R21, 0xffff, RZ, 0xc0, !PT ;  /* 0x0000ffff15157812 */ /* 0x000fc800078ec0ff */
[----:B0-----:R-:W-:Y:S02]  /*157430*/  PRMT R15, R21, 0x3340, R0 ;  /* 0x00003340150f7816 */ /* 0x001fe40000000000 */
[----:B------:R-:W-:-:S03]  /*157440*/  SHF.R.U32.HI R21, RZ, 0x8, R10 ;  /* 0x00000008ff157819 */ /* 0x000fc6000001160a */
[----:B------:R-:W-:Y:S04]  /*157450*/  STL [R1+0x14c], R15 ;  /* 0x00014c0f01007387 */ /* 0x000fe80000100800 */
[----:B------:R-:W3:Y:S01]  /*157460*/  LDL.LU R10, [R1+0x5fc0] ;  /* 0x005fc000010a7983 */ /* 0x000ee20000300800 */
[----:B------:R-:W-:-:S04]  /*157470*/  LOP3.LUT R22, R22, 0xffff, RZ, 0xc0, !PT ;  /* 0x0000ffff16167812 */ /* 0x000fc800078ec0ff */
[----:B------:R-:W-:Y:S02]  /*157480*/  PRMT R14, R22, 0x3340, R0 ;  /* 0x00003340160e7816 */ /* 0x000fe40000000000 */
[----:B------:R-:W-:-:S03]  /*157490*/  LOP3.LUT R21, R21, 0xffff, RZ, 0xc0, !PT ;  /* 0x0000ffff15157812 */ /* 0x000fc600078ec0ff */
[----:B------:R0:W-:Y:S01]  /*1574a0*/  STL [R1+0x13c], R14 ;  /* 0x00013c0e01007387 */ /* 0x0001e20000100800 */
[----:B----4-:R-:W-:-:S03]  /*1574b0*/  SHF.R.U32.HI R22, RZ, 0x8, R8 ;  /* 0x00000008ff167819 */ /* 0x010fc60000011608 */
[----:B------:R-:W4:Y:S01]  /*1574c0*/  LDL.LU R8, [R1+0x5fbc] ;  /* 0x005fbc0001087983 */ /* 0x000f220000300800 */
[----:B------:R-:W-:Y:S02]  /*1574d0*/  PRMT R16, R21, 0x3340, R0 ;  /* 0x0000334015107816 */ /* 0x000fe40000000000 */
[----:B------:R-:W-:Y:S02]  /*1574e0*/  LOP3.LUT R22, R22, 0xffff, RZ, 0xc0, !PT ;  /* 0x0000ffff16167812 */ /* 0x000fe400078ec0ff */
[----:B0-----:R-:W-:Y:S01]  /*1574f0*/  PRMT R14, R12, 0x5410, R2 ;  /* 0x000054100c0e7816 */ /* 0x001fe20000000002 */
[----:B------:R-:W-:Y:S04]  /*157500*/  STL [R1+0x12c], R16 ;  /* 0x00012c1001007387 */ /* 0x000fe80000100800 */
[----:B------:R-:W4:Y:S01]  /*157510*/  LDL.LU R2, [R1+0x5fb8] ;  /* 0x005fb80001027983 */ /* 0x000f220000300800 */
[----:B------:R-:W-:-:S05]  /*157520*/  PRMT R15, R22, 0x3340, R0 ;  /* 0x00003340160f7816 */ /* 0x000fca0000000000 */
[----:B------:R-:W-:Y:S04]  /*157530*/  STL [R1+0x11c], R15 ;  /* 0x00011c0f01007387 */ /* 0x000fe80000100800 */
[----:B------:R-:W4:Y:S01]  /*157540*/  LDL.LU R12, [R1+0x5fb4] ;  /* 0x005fb400010c7983 */ /* 0x000f220000300800 */
[----:B--2---:R-:W-:-:S03]  /*157550*/  SHF.R.U32.HI R21, RZ, 0x8, R7 ;  /* 0x00000008ff157819 */ /* 0x004fc60000011607 */
[----:B------:R-:W2:Y:S01]  /*157560*/  LDL.LU R7, [R1+0x5fb0] ;  /* 0x005fb00001077983 */ /* 0x000ea20000300800 */
[----:B---3--:R-:W-:Y:S02]  /*157570*/  SHF.R.U32.HI R22, RZ, 0x8, R9 ;  /* 0x00000008ff167819 */ /* 0x008fe40000011609 */
[----:B------:R-:W-:Y:S02]  /*157580*/  LOP3.LUT R21, R21, 0xffff, RZ, 0xc0, !PT ;  /* 0x0000ffff15157812 */ /* 0x000fe400078ec0ff */
[----:B------:R-:W-:Y:S01]  /*157590*/  LOP3.LUT R22, R22, 0xffff, RZ, 0xc0, !PT ;  /* 0x0000ffff16167812 */ /* 0x000fe200078ec0ff */
[----:B------:R0:W-:Y:S01]  /*1575a0*/  STL [R1+0x74c], R14 ;  /* 0x00074c0e01007387 */ /* 0x0001e20000100800 */
[----:B------:R-:W-:-:S03]  /*1575b0*/  PRMT R26, R21, 0x3340, R0 ;  /* 0x00003340151a7816 */ /* 0x000fc60000000000 */
[----:B------:R-:W3:Y:S04]  /*1575c0*/  LDL.LU R9, [R1+0x5fac] ;  /* 0x005fac0001097983 */ /* 0x000ee80000300800 */
[----:B------:R-:W-:Y:S01]  /*1575d0*/  STL [R1+0x5d44], R26 ;  /* 0x005d441a01007387 */ /* 0x000fe20000100800 */
[----:B0-----:R-:W-:-:S05]  /*1575e0*/  PRMT R14, R22, 0x3340, R0 ;  /* 0x00003340160e7816 */ /* 0x001fca0000000000 */
[----:B------:R-:W-:Y:S01]  /*1575f0*/  STL [R1+0x5d48], R14 ;  /* 0x005d480e01007387 */ /* 0x000fe20000100800 */
[----:B------:R-:W-:-:S03]  /*157600*/  SHF.R.U32.HI R21, RZ, 0x8, R4 ;  /* 0x00000008ff157819 */ /* 0x000fc60000011604 */
[----:B------:R-:W3:Y:S01]  /*157610*/  LDL.LU R4, [R1+0x5fa8] ;  /* 0x005fa80001047983 */ /* 0x000ee20000300800 */
[----:B------:R-:W-:-:S03]  /*157620*/  SHF.R.U32.HI R22, RZ, 0x8, R10 ;  /* 0x00000008ff167819 */ /* 0x000fc6000001160a */
[----:B------:R-:W3:Y:S01]  /*157630*/  LDL.LU R10, [R1+0x5fa4] ;  /* 0x005fa400010a7983 */ /* 0x000ee20000300800 */
[----:B------:R-:W-:Y:S02]  /*157640*/  LOP3.LUT R21, R21, 0xffff, RZ, 0xc0, !PT ;  /* 0x0000ffff15157812 */ /* 0x000fe400078ec0ff */
[----:B------:R-:W-:Y:S02]  /*157650*/  LOP3.LUT R22, R22, 0xffff, RZ, 0xc0, !PT ;  /* 0x0000ffff16167812 */ /* 0x000fe400078ec0ff */
[----:B------:R-:W-:Y:S02]  /*157660*/  SHF.R.U32.HI R23, RZ, 0x8, R13 ;  /* 0x00000008ff177819 */ /* 0x000fe4000001160d */
[--C-:B------:R-:W-:Y:S02]  /*157670*/  PRMT R28, R21, 0x3340, R0.reuse ;  /* 0x00003340151c7816 */ /* 0x100fe40000000000 */
[----:B------:R-:W-:Y:S02]  /*157680*/  PRMT R17, R22, 0x3340, R0 ;  /* 0x0000334016117816 */ /* 0x000fe40000000000 */
[----:B------:R-:W-:-:S02]  /*157690*/  SHF.R.U32.HI R22, RZ, 0x8, R29 ;  /* 0x00000008ff167819 */ /* 0x000fc4000001161d */
[----:B------:R-:W-:Y:S02]  /*1576a0*/  SHF.R.U32.HI R21, RZ, 0x8, R19 ;  /* 0x00000008ff157819 */ /* 0x000fe40000011613 */
[----:B------:R-:W-:Y:S02]  /*1576b0*/  LOP3.LUT R23, R23, 0xffff, RZ, 0xc0, !PT ;  /* 0x0000ffff17177812 */ /* 0x000fe400078ec0ff */
[----:B------:R-:W-:Y:S02]  /*1576c0*/  LOP3.LUT R22, R22, 0xffff, RZ, 0xc0, !PT ;  /* 0x0000ffff16167812 */ /* 0x000fe400078ec0ff */
[----:B------:R-:W-:Y:S02]  /*1576d0*/  LOP3.LUT R21, R21, 0xffff, RZ, 0xc0, !PT ;  /* 0x0000ffff15157812 */ /* 0x000fe400078ec0ff */
[----:B------:R-:W-:Y:S02]  /*1576e0*/  PRMT R19, R23, 0x3340, R0 ;  /* 0x0000334017137816 */ /* 0x000fe40000000000 */
[----:B------:R-:W-:-:S02]  /*1576f0*/  SHF.R.U32.HI R23, RZ, 0x8, R20 ;  /* 0x00000008ff177819 */ /* 0x000fc40000011614 */
[----:B------:R-:W-:Y:S02]  /*157700*/  PRMT R13, R22, 0x3340, R21 ;  /* 0x00003340160d7816 */ /* 0x000fe40000000015 */
[----:B----4-:R-:W-:Y:S02]  /*157710*/  SHF.R.U32.HI R21, RZ, 0x8, R8 ;  /* 0x00000008ff157819 */ /* 0x010fe40000011608 */
[----:B------:R-:W-:Y:S02]  /*157720*/  SHF.R.U32.HI R22, RZ, 0x8, R6 ;  /* 0x00000008ff167819 */ /* 0x000fe40000011606 */
[----:B------:R-:W-:Y:S02]  /*157730*/  LOP3.LUT R23, R23, 0xffff, RZ, 0xc0, !PT ;  /* 0x0000ffff17177812 */ /* 0x000fe400078ec0ff */
[----:B------:R-:W-:Y:S02]  /*157740*/  LOP3.LUT R21, R21, 0xffff, RZ, 0xc0, !PT ;  /* 0x0000ffff15157812 */ /* 0x000fe400078ec0ff */
[----:B------:R-:W-:-:S02]  /*157750*/  LOP3.LUT R22, R22, 0xffff, RZ, 0xc0, !PT ;  /* 0x0000ffff16167812 */ /* 0x000fc400078ec0ff */
[----:B------:R-:W-:Y:S02]  /*157760*/  PRMT R20, R21, 0x3340, R0 ;  /* 0x0000334015147816 */ /* 0x000fe40000000000 */
[----:B------:R-:W-:Y:S02]  /*157770*/  PRMT R6, R23, 0x3340, R22 ;  /* 0x0000334017067816 */ /* 0x000fe40000000016 */
[----:B------:R-:W-:Y:S02]  /*157780*/  SHF.R.U32.HI R21, RZ, 0x8, R11 ;  /* 0x00000008ff157819 */ /* 0x000fe4000001160b */
[----:B------:R-:W-:Y:S02]  /*157790*/  SHF.R.U32.HI R22, RZ, 0x8, R2 ;  /* 0x00000008ff167819 */ /* 0x000fe40000011602 */
[----:B------:R-:W-:Y:S02]  /*1577a0*/  LOP3.LUT R21, R21, 0xffff, RZ, 0xc0, !PT ;  /* 0x0000ffff15157812 */ /* 0x000fe400078ec0ff */
[----:B------:R-:W-:-:S02]  /*1577b0*/  LOP3.LUT R22, R22, 0xffff, RZ, 0xc0, !PT ;  /* 0x0000ffff16167812 */ /* 0x000fc400078ec0ff */
[--C-:B------:R-:W-:Y:S02]  /*1577c0*/  PRMT R11, R21, 0x3340, R0.reuse ;  /* 0x00003340150b7816 */ /* 0x100fe40000000000 */
[----:B------:R-:W-:Y:S02]  /*1577d0*/  PRMT R2, R22, 0x3340, R0 ;  /* 0x0000334016027816 */ /* 0x000fe40000000000 */
[----:B------:R-:W-:Y:S01]  /*1577e0*/  SHF.R.U32.HI R21, RZ, 0x8, R12 ;  /* 0x00000008ff157819 */ /* 0x000fe2000001160c */
[----:B------:R-:W-:Y:S03]  /*1577f0*/  STL [R1+0x5d4c], R28 ;  /* 0x005d4c1c01007387 */ /* 0x000fe60000100800 */
[----:B------:R-:W-:Y:S01]  /*157800*/  LOP3.LUT R21, R21, 0xffff, RZ, 0xc0, !PT ;  /* 0x0000ffff15157812 */ /* 0x000fe200078ec0ff */
[----:B------:R-:W-:Y:S04]  /*157810*/  STL [R1+0x5d50], R17 ;  /* 0x005d501101007387 */ /* 0x000fe80000100800 */
[----:B------:R-:W-:Y:S04]  /*157820*/  STL [R1+0x5d54], R13 ;  /* 0x005d540d01007387 */ /* 0x000fe80000100800 */
[----:B------:R-:W-:Y:S01]  /*157830*/  STL [R1+0x5d58], R19 ;  /* 0x005d581301007387 */ /* 0x000fe20000100800 */
[----:B------:R-:W-:-:S03]  /*157840*/  PRMT R12, R21, 0x3340, R0 ;  /* 0x00003340150c7816 */ /* 0x000fc60000000000 */
[----:B------:R-:W4:Y:S04]  /*157850*/  LDL.LU R8, [R1+0x5fa0] ;  /* 0x005fa00001087983 */ /* 0x000f280000300800 */
[----:B------:R-:W4:Y:S04]  /*157860*/  LDL.LU R25, [R1+0x3cc] ;  /* 0x0003cc0001197983 */ /* 0x000f280000300800 */
[----:B------:R-:W4:Y:S04]  /*157870*/  LDL.LU R29, [R1+0x650] ;  /* 0x00065000011d7983 */ /* 0x000f280000300800 */
[----:B------:R-:W-:Y:S04]  /*157880*/  STL [R1+0x5d5c], R20 ;  /* 0x005d5c1401007387 */ /* 0x000fe80000100800 */
[----:B------:R-:W-:Y:S04]  /*157890*/  STL [R1+0x5d60], R6 ;  /* 0x005d600601007387 */ /* 0x000fe80000100800 */
[----:B------:R-:W4:Y:S04]  /*1578a0*/  LDL.LU R16, [R1+0x3c4] ;  /* 0x0003c40001107983 */ /* 0x000f280000300800 */
[----:B------:R-:W4:Y:S04]  /*1578b0*/  LDL.LU R15, [R1+0x684] ;  /* 0x00068400010f7983 */ /* 0x000f280000300800 */
[----:B------:R-:W4:Y:S04]  /*1578c0*/  LDL.LU R27, [R1+0x201c] ;  /* 0x00201c00011b7983 */ /* 0x000f280000300800 */
[----:B------:R-:W-:Y:S04]  /*1578d0*/  STL [R1+0x5d64], R11 ;  /* 0x005d640b01007387 */ /* 0x000fe80000100800 */
[----:B------:R0:W-:Y:S04]  /*1578e0*/  STL [R1+0x5d68], R2 ;  /* 0x005d680201007387 */ /* 0x0001e80000100800 */
[----:B------:R-:W-:Y:S01]  /*1578f0*/  STL [R1+0x5d6c], R12 ;  /* 0x005d6c0c01007387 */ /* 0x000fe20000100800 */
[----:B--2---:R-:W-:-:S04]  /*157900*/  SHF.R.U32.HI R22, RZ, 0x8, R7 ;  /* 0x00000008ff167819 */ /* 0x004fc80000011607 */
[----:B------:R-:W-:-:S04]  /*157910*/  LOP3.LUT R22, R22, 0xffff, RZ, 0xc0, !PT ;  /* 0x0000ffff16167812 */ /* 0x000fc800078ec0ff */
[----:B------:R-:W-:Y:S02]  /*157920*/  PRMT R7, R22, 0x3340, R0 ;  /* 0x0000334016077816 */ /* 0x000fe40000000000 */
[----:B---3--:R-:W-:-:S04]  /*157930*/  SHF.R.U32.HI R21, RZ, 0x8, R9 ;  /* 0x00000008ff157819 */ /* 0x008fc80000011609 */
[----:B------:R-:W-:Y:S01]  /*157940*/  LOP3.LUT R21, R21, 0xffff, RZ, 0xc0, !PT ;  /* 0x0000ffff15157812 */ /* 0x000fe200078ec0ff */
[----:B------:R-:W-:Y:S01]  /*157950*/  STL [R1+0x5d70], R7 ;  /* 0x005d700701007387 */ /* 0x000fe20000100800 */
[----:B------:R-:W-:Y:S02]  /*157960*/  SHF.R.U32.HI R22, RZ, 0x8, R4 ;  /* 0x00000008ff167819 */ /* 0x000fe40000011604 */
[----:B------:R-:W-:Y:S02]  /*157970*/  PRMT R4, R21, 0x3340, R0 ;  /* 0x0000334015047816 */ /* 0x000fe40000000000 */
[----:B------:R-:W-:-:S04]  /*157980*/  LOP3.LUT R22, R22, 0xffff, RZ, 0xc0, !PT ;  /* 0x0000ffff16167812 */ /* 0x000fc800078ec0ff */
[----:B------:R-:W-:Y:S01]  /*157990*/  PRMT R9, R22, 0x3340, R0 ;  /* 0x0000334016097816 */ /* 0x000fe20000000000 */
[----:B------:R-:W-:Y:S04]  /*1579a0*/  STL [R1+0x5d74], R4 ;  /* 0x005d740401007387 */ /* 0x000fe80000100800 */
[----:B------:R-:W-:Y:S01]  /*1579b0*/  STL [R1+0x5d78], R9 ;  /* 0x005d780901007387 */ /* 0x000fe20000100800 */
[----:B------:R-:W-:-:S03]  /*1579c0*/  SHF.R.U32.HI R21, RZ, 0x8, R10 ;  /* 0x00000008ff157819 */ /* 0x000fc6000001160a */
[----:B------:R-:W2:Y:S01]  /*1579d0*/  LDL.LU R10, [R1+0x5f9c] ;  /* 0x005f9c00010a7983 */ /* 0x000ea20000300800 */
[----:B------:R-:W-:Y:S02]  /*1579e0*/  LOP3.LUT R21, R21, 0xffff, RZ, 0xc0, !PT ;  /* 0x0000ffff15157812 */ /* 0x000fe400078ec0ff */
[----:B----4-:R-:W-:Y:S02]  /*1579f0*/  SHF.R.U32.HI R22, RZ, 0x8, R8 ;  /* 0x00000008ff167819 */ /* 0x010fe40000011608 */
[--C-:B------:R-:W-:Y:S02]  /*157a00*/  PRMT R8, R21, 0x3340, R0.reuse ;  /* 0x0000334015087816 */ /* 0x100fe40000000000 */
[----:B0-----:R-:W-:Y:S02]  /*157a10*/  PRMT R2, R29, 0x5410, R25 ;  /* 0x000054101d027816 */ /* 0x001fe40000000019 */
[----:B------:R-:W-:Y:S02]  /*157a20*/  LOP3.LUT R22, R22, 0xffff, RZ, 0xc0, !PT ;  /* 0x0000ffff16167812 */ /* 0x000fe400078ec0ff */
[----:B------:R-:W-:Y:S01]  /*157a30*/  SHF.R.U32.HI R21, RZ, 0x8, R27 ;  /* 0x00000008ff157819 */ /* 0x000fe2000001161b */
[----:B------:R0:W-:Y:S01]  /*157a40*/  STL [R1+0x75c], R2 ;  /* 0x00075c0201007387 */ /* 0x0001e20000100800 */
[----:B------:R-:W-:-:S03]  /*157a50*/  PRMT R29, R22, 0x3340, R0 ;  /* 0x00003340161d7816 */ /* 0x000fc60000000000 */
[----:B------:R-:W3:Y:S01]  /*157a60*/  LDL.LU R17, [R1+0x2024] ;  /* 0x0020240001117983 */ /* 0x000ee20000300800 */
[----:B------:R-:W-:-:S03]  /*157a70*/  LOP3.LUT R21, R21, 0xffff, RZ, 0xc0, !PT ;  /* 0x0000ffff15157812 */ /* 0x000fc600078ec0ff */
[----:B------:R-:W4:Y:S04]  /*157a80*/  LDL.LU R28, [R1+0x424] ;  /* 0x00042400011c7983 */ /* 0x000f280000300800 */
[----:B------:R-:W-:Y:S04]  /*157a90*/  STL [R1+0x5d7c], R8 ;  /* 0x005d7c0801007387 */ /* 0x000fe80000100800 */
[----:B------:R-:W-:Y:S01]  /*157aa0*/  STL [R1+0x5d80], R29 ;  /* 0x005d801d01007387 */ /* 0x000fe20000100800 */
[----:B0-----:R-:W-:Y:S02]  /*157ab0*/  PRMT R2, R15, 0x5410, R16 ;  /* 0x000054100f027816 */ /* 0x001fe40000000010 */
[----:B------:R-:W-:-:S03]  /*157ac0*/  SHF.R.U32.HI R22, RZ, 0x8, R3 ;  /* 0x00000008ff167819 */ /* 0x000fc60000011603 */
[----:B------:R0:W-:Y:S04]  /*157ad0*/  STL [R1+0x73c], R2 ;  /* 0x00073c0201007387 */ /* 0x0001e80000100800 */
[----:B------:R-:W4:Y:S04]  /*157ae0*/  LDL.LU R14, [R1+0x5e8] ;  /* 0x0005e800010e7983 */ /* 0x000f280000300800 */
[----:B------:R-:W4:Y:S01]  /*157af0*/  LDL.LU R26, [R1+0x2028] ;  /* 0x00202800011a7983 */ /* 0x000f220000300800 */
[----:B--2---:R-:W-:Y:S02]  /*157b00*/  SHF.R.U32.HI R25, RZ, 0x8, R10 ;  /* 0x00000008ff197819 */ /* 0x004fe4000001160a */
[----:B------:R-:W-:-:S02]  /*157b10*/  PRMT R10, R21, 0x3340, R0 ;  /* 0x00003340150a7816 */ /* 0x000fc40000000000 */
[----:B------:R-:W-:-:S04]  /*157b20*/  LOP3.LUT R25, R25, 0xffff, RZ, 0xc0, !PT ;  /* 0x0000ffff19197812 */ /* 0x000fc800078ec0ff */
[----:B------:R-:W-:Y:S01]  /*157b30*/  PRMT R25, R25, 0x3340, R0 ;  /* 0x0000334019197816 */ /* 0x000fe20000000000 */
[----:B------:R-:W-:Y:S04]  /*157b40*/  STL [R1+0x5d84], R10 ;  /* 0x005d840a01007387 */ /* 0x000fe80000100800 */
[----:B------:R-:W-:Y:S04]  /*157b50*/  STL [R1+0x5d88], R25 ;  /* 0x005d881901007387 */ /* 0x000fe80000100800 */
[----:B------:R-:W2:Y:S04]  /*157b60*/  LDL.LU R3, [R1+0x5f98] ;  /* 0x005f980001037983 */ /* 0x000ea80000300800 */
[----:B------:R-:W2:Y:S04]  /*157b70*/  LDL.LU R16, [R1+0x658] ;  /* 0x0006580001107983 */ /* 0x000ea80000300800 */
[----:B------:R-:W0:Y:S01]  /*157b80*/  LDL.LU R15, [R1+0x202c] ;  /* 0x00202c00010f7983 */ /* 0x000e220000300800 */
[----:B------:R-:W-:-:S02]  /*157b90*/  SHF.R.U32.HI R21, RZ, 0x8, R18 ;  /* 0x00000008ff157819 */ /* 0x000fc40000011612 */
[----:B------:R-:W-:Y:S02]  /*157ba0*/  LOP3.LUT R22, R22, 0xffff, RZ, 0xc0, !PT ;  /* 0x0000ffff16167812 */ /* 0x000fe400078ec0ff */
[----:B------:R-:W-:Y:S01]  /*157bb0*/  SHF.R.U32.HI R24, RZ, 0x8, R5 ;  /* 0x00000008ff187819 */ /* 0x000fe20000011605 */
[----:B------:R-:W2:Y:S01]  /*157bc0*/  LDL.LU R27, [R1+0x660] ;  /* 0x00066000011b7983 */ /* 0x000ea20000300800 */
[----:B------:R-:W-:-:S03]  /*157bd0*/  LOP3.LUT R21, R21, 0xffff, RZ, 0xc0, !PT ;  /* 0x0000ffff15157812 */ /* 0x000fc600078ec0ff */
[----:B------:R-:W2:Y:S01]  /*157be0*/  LDL.LU R18, [R1+0x2030] ;  /* 0x0020300001127983 */ /* 0x000ea20000300800 */
[----:B------:R-:W-:Y:S02]  /*157bf0*/  PRMT R5, R22, 0x3340, R21 ;  /* 0x0000334016057816 */ /* 0x000fe40000000015 */
[----:B------:R-:W-:-:S04]  /*157c00*/  LOP3.LUT R24, R24, 0xffff, RZ, 0xc0, !PT ;  /* 0x0000ffff18187812 */ /* 0x000fc800078ec0ff */
[----:B------:R-:W-:Y:S01]  /*157c10*/  PRMT R24, R24, 0x3340, R0 ;  /* 0x0000334018187816 */ /* 0x000fe20000000000 */
[----:B------:R-:W-:Y:S04]  /*157c20*/  STL [R1+0x5d8c], R5 ;  /* 0x005d8c0501007387 */ /* 0x000fe80000100800 */
[----:B------:R-:W-:Y:S01]  /*157c30*/  STL [R1+0x5d90], R24 ;  /* 0x005d901801007387 */ /* 0x000fe20000100800 */
[----:B---3--:R-:W-:Y:S02]  /*157c40*/  SHF.R.U32.HI R23, RZ, 0x8, R17 ;  /* 0x00000008ff177819 */ /* 0x008fe40000011611 */
[----:B----4-:R-:W-:Y:S02]  /*157c50*/  SHF.R.U32.HI R22, RZ, 0x8, R28 ;  /* 0x00000008ff167819 */ /* 0x010fe4000001161c */
[----:B------:R-:W-:-:S02]  /*157c60*/  LOP3.LUT R23, R23, 0xffff, RZ, 0xc0, !PT ;  /* 0x0000ffff17177812 */ /* 0x000fc400078ec0ff */
[----:B------:R-:W-:Y:S02]  /*157c70*/  LOP3.LUT R22, R22, 0xffff, RZ, 0xc0, !PT ;  /* 0x0000ffff16167812 */ /* 0x000fe400078ec0ff */
[----:B------:R-:W-:-:S05]  /*157c80*/  PRMT R23, R23, 0x3340, R0 ;  /* 0x0000334017177816 */ /* 0x000fca0000000000 */
[----:B------:R-:W-:Y:S01]  /*157c90*/  STL [R1+0x5d94], R23 ;  /* 0x005d941701007387 */ /* 0x000fe20000100800 */
[----:B--2---:R-:W-:-:S04]  /*157ca0*/  SHF.R.U32.HI R21, RZ, 0x8, R3 ;  /* 0x00000008ff157819 */ /* 0x004fc80000011603 */
[----:B------:R-:W-:-:S04]  /*157cb0*/  LOP3.LUT R21, R21, 0xffff, RZ, 0xc0, !PT ;  /* 0x0000ffff15157812 */ /* 0x000fc800078ec0ff */
[----:B------:R-:W-:Y:S02]  /*157cc0*/  PRMT R3, R22, 0x3340, R21 ;  /* 0x0000334016037816 */ /* 0x000fe40000000015 */
[----:B------:R-:W-:Y:S02]  /*157cd0*/  SHF.R.U32.HI R22, RZ, 0x8, R14 ;  /* 0x00000008ff167819 */ /* 0x000fe4000001160e */
[----:B------:R-:W-:Y:S02]  /*157ce0*/  SHF.R.U32.HI R21, RZ, 0x8, R26 ;  /* 0x00000008ff157819 */ /* 0x000fe4000001161a */
[----:B0-----:R-:W-:Y:S01]  /*157cf0*/  SHF.R.U32.HI R2, RZ, 0x8, R15 ;  /* 0x00000008ff027819 */ /* 0x001fe2000001160f */
[----:B------:R0:W-:Y:S01]  /*157d00*/  STL [R1+0x5d98], R3 ;  /* 0x005d980301007387 */ /* 0x0001e20000100800 */
[----:B------:R-:W-:Y:S02]  /*157d10*/  LOP3.LUT R22, R22, 0xffff, RZ, 0xc0, !PT ;  /* 0x0000ffff16167812 */ /* 0x000fe400078ec0ff */
[----:B------:R-:W-:-:S02]  /*157d20*/  LOP3.LUT R21, R21, 0xffff, RZ, 0xc0, !PT ;  /* 0x0000ffff15157812 */ /* 0x000fc400078ec0ff */
[----:B------:R-:W-:Y:S02]  /*157d30*/  LOP3.LUT R2, R2, 0xffff, RZ, 0xc0, !PT ;  /* 0x0000ffff02027812 */ /* 0x000fe400078ec0ff */
[----:B0-----:R-:W-:Y:S02]  /*157d40*/  SHF.R.U32.HI R3, RZ, 0x8, R16 ;  /* 0x00000008ff037819 */ /* 0x001fe40000011610 */
[--C-:B------:R-:W-:Y:S02]  /*157d50*/  PRMT R22, R22, 0x3340, R0.reuse ;  /* 0x0000334016167816 */ /* 0x100fe40000000000 */
[----:B------:R-:W-:Y:S02]  /*157d60*/  LOP3.LUT R3, R3, 0xffff, RZ, 0xc0, !PT ;  /* 0x0000ffff03037812 */ /* 0x000fe400078ec0ff */
[--C-:B------:R-:W-:Y:S02]  /*157d70*/  PRMT R21, R21, 0x3340, R0.reuse ;  /* 0x0000334015157816 */ /* 0x100fe40000000000 */
[----:B------:R-:W-:-:S02]  /*157d80*/  PRMT R4, R2, 0x3340, R0 ;  /* 0x0000334002047816 */ /* 0x000fc40000000000 */
[----:B------:R-:W-:Y:S01]  /*157d90*/  PRMT R3, R3, 0x3340, R0 ;  /* 0x0000334003037816 */ /* 0x000fe20000000000 */
[----:B------:R-:W-:Y:S04]  /*157da0*/  STL [R1+0x5d9c], R22 ;  /* 0x005d9c1601007387 */ /* 0x000fe80000100800 */
[----:B------:R0:W-:Y:S04]  /*157db0*/  STL [R1+0x5da0], R21 ;  /* 0x005da01501007387 */ /* 0x0001e80000100800 */
[----:B------:R-:W-:Y:S04]  /*157dc0*/  STL [R1+0x1fc], R3 ;  /* 0x0001fc0301007387 */ /* 0x000fe80000100800 */
[----:B------:R-:W-:Y:S04]  /*157dd0*/  STL [R1+0x1ec], R4 ;  /* 0x0001ec0401007387 */ /* 0x000fe80000100800 */
[----:B0-----:R-:W2:Y:S04]  /*157de0*/  LDL.LU R21, [R1+0x38c] ;  /* 0x00038c0001157983 */ /* 0x001ea80000300800 */
[----:B--2---:R0:W-:Y:S04]  /*157df0*/  STL [R1+0x5f34], R21 ;  /* 0x005f341501007387 */ /* 0x0041e80000100800 */
        /* <DEDUP_REMOVED lines=23> */
[----:B--2---:R-:W-:Y:S04]  /*157f70*/  STL [R1+0x5f90], R21 ;  /* 0x005f901501007387 */ /* 0x004fe80000100800 */
[----:B------:R-:W2:Y:S04]  /*157f80*/  LDL.LU R22, [R1+0x60c] ;  /* 0x00060c0001167983 */ /* 0x000ea80000300800 */
        /* <DEDUP_REMOVED lines=19> */
[----:B0-----:R-:W2:Y:S01]  /*1580c0*/  LDL.LU R22, [R1+0x3d0] ;  /* 0x0003d00001167983 */ /* 0x001ea20000300800 */
[----:B------:R-:W-:-:S03]  /*1580d0*/  SHF.R.U32.HI R3, RZ, 0x8, R18 ;  /* 0x00000008ff037819 */ /* 0x000fc60000011612 */
[----:B--2---:R0:W-:Y:S04]  /*1580e0*/  STL [R1+0x5f8c], R22 ;  /* 0x005f8c1601007387 */ /* 0x0041e80000100800 */
[----:B0-----:R-:W2:Y:S01]  /*1580f0*/  LDL.LU R22, [R1+0x3d4] ;  /* 0x0003d40001167983 */ /* 0x001ea20000300800 */
[----:B------:R-:W-:Y:S01]  /*158100*/  IMAD.MOV.U32 R21, RZ, RZ, R3 ;  /* 0x000000ffff157224 */ /* 0x000fe200078e0003 */
[----:B------:R-:W-:-:S04]  /*158110*/  SHF.R.U32.HI R2, RZ, 0x8, R27 ;  /* 0x00000008ff027819 */ /* 0x000fc8000001161b */
[----:B------:R-:W-:-:S04]  /*158120*/  LOP3.LUT R21, R21, 0xffff, RZ, 0xc0, !PT ;  /* 0x0000ffff15157812 */ /* 0x000fc800078ec0ff */
[----:B------:R-:W-:Y:S01]  /*158130*/  PRMT R21, R21, 0x3340, R0 ;  /* 0x0000334015157816 */ /* 0x000fe20000000000 */
[----:B--2---:R0:W-:Y:S04]  /*158140*/  STL [R1+0x5f94], R22 ;  /* 0x005f941601007387 */ /* 0x0041e80000100800 */
        /* <DEDUP_REMOVED lines=8> */
[----:B------:R-:W4:Y:S04]  /*1581d0*/  LDL.LU R9, [R1+0x378] ;  /* 0x0003780001097983 */ /* 0x000f280000300800 */
[----:B------:R-:W4:Y:S04]  /*1581e0*/  LDL.LU R4, [R1+0x5f0] ;  /* 0x0005f00001047983 */ /* 0x000f280000300800 */
[----:B------:R-:W4:Y:S01]  /*1581f0*/  LDL.LU R7, [R1+0x374] ;  /* 0x0003740001077983 */ /* 0x000f220000300800 */
[----:B0-----:R-:W-:-:S03]  /*158200*/  IMAD.MOV.U32 R22, RZ, RZ, R2 ;  /* 0x000000ffff167224 */ /* 0x001fc600078e0002 */
        /* <DEDUP_REMOVED lines=11> */
[----:B------:R-:W4:Y:S01]  /*1582c0*/  LDL.LU R26, [R1+0x59c] ;  /* 0x00059c00011a7983 */ /* 0x000f220000300800 */
[----:B------:R-:W-:-:S03]  /*1582d0*/  PRMT R22, R22, 0x3340, R0 ;  /* 0x0000334016167816 */ /* 0x000fc60000000000 */
[----:B------:R-:W4:Y:S04]  /*1582e0*/  LDL.LU R16, [R1+0x35c] ;  /* 0x00035c0001107983 */ /* 0x000f280000300800 */
[----:B------:R-:W4:Y:S04]  /*1582f0*/  LDL.LU R15, [R1+0x58c] ;  /* 0x00058c00010f7983 */ /* 0x000f280000300800 */
[----:B------:R-:W4:Y:S04]  /*158300*/  LDL.LU R27, [R1+0x358] ;  /* 0x00035800011b7983 */ /* 0x000f280000300800 */
[----:B------:R-:W4:Y:S04]  /*158310*/  LDL.LU R18, [R1+0x580] ;  /* 0x0005800001127983 */ /* 0x000f280000300800 */
[----:B------:R0:W-:Y:S04]  /*158320*/  STL [R1+0x1dc], R22 ;  /* 0x0001dc1601007387 */ /* 0x0001e80000100800 */
[----:B0-----:R-:W3:Y:S04]  /*158330*/  LDL.LU R22, [R1+0x5f94] ;  /* 0x005f940001167983 */ /* 0x001ee80000300800 */
[----:B------:R0:W-:Y:S04]  /*158340*/  STL [R1+0x270], R21 ;  /* 0x0002701501007387 */ /* 0x0001e80000100800 */
[----:B0-----:R-:W3:Y:S04]  /*158350*/  LDL.LU R21, [R1+0x5f90] ;  /* 0x005f900001157983 */ /* 0x001ee80000300800 */
[----:B------:R0:W-:Y:S04]  /*158360*/  STL [R1+0x5da4], R0 ;  /* 0x005da40001007387 */ /* 0x0001e80000100800 */
[----:B0-----:R-:W2:Y:S01]  /*158370*/  LDL.LU R0, [R1+0x614] ;  /* 0x0006140001007983 */ /* 0x001ea20000300800 */
[----:B---3--:R-:W-:-:S03]  /*158380*/  PRMT R21, R21, 0x5410, R22 ;  /* 0x0000541015157816 */ /* 0x008fc60000000016 */
[----:B------:R-:W3:Y:S04]  /*158390*/  LDL.LU R22, [R1+0x5f8c] ;  /* 0x005f8c0001167983 */ /* 0x000ee80000300800 */
[----:B------:R0:W-:Y:S04]  /*1583a0*/  STL [R1+0x3cc], R21 ;  /* 0x0003cc1501007387 */ /* 0x0001e80000100800 */
[----:B0-----:R-:W3:Y:S02]  /*1583b0*/  LDL.LU R21, [R1+0x5f88] ;  /* 0x005f880001157983 */ /* 0x001ee40000300800 */
[----:B---3--:R-:W-:-:S02]  /*1583c0*/  PRMT R21, R21, 0x5410, R22 ;  /* 0x0000541015157816 */ /* 0x008fc40000000016 */
        /* <DEDUP_REMOVED lines=38> */
[----:B0-----:R-:W2:Y:S02]  /*158630*/  LDL.LU R21, [R1+0x5f38] ;  /* 0x005f380001157983 */ /* 0x001ea40000300800 */
[----:B--2---:R-:W-:-:S02]  /*158640*/  PRMT R0, R0, 0x5410, R21 ;  /* 0x0000541000007816 */ /* 0x004fc40000000015 */
[----:B------:R-:W3:Y:S04]  /*158650*/  LDL.LU R21, [R1+0x5f34] ;  /* 0x005f340001157983 */ /* 0x000ee80000300800 */
[----:B------:R0:W-:Y:S02]  /*158660*/  STL [R1+0x394], R0 ;  /* 0x0003940001007387 */ /* 0x0001e40000100800 */
[----:B0-----:R-:W-:Y:S02]  /*158670*/  PRMT R0, R5, 0x5410, R24 ;  /* 0x0000541005007816 */ /* 0x001fe40000000018 */
[----:B------:R-:W-:Y:S02]  /*158680*/  PRMT R5, R8, 0x5410, R29 ;  /* 0x0000541008057816 */ /* 0x000fe4000000001d */
[----:B----4-:R-:W-:-:S02]  /*158690*/  PRMT R2, R11, 0x5410, R2 ;  /* 0x000054100b027816 */ /* 0x010fc40000000002 */
[----:B---3--:R-:W-:Y:S02]  /*1586a0*/  PRMT R22, R22, 0x5410, R21 ;  /* 0x0000541016167816 */ /* 0x008fe40000000015 */
[----:B------:R-:W-:Y:S02]  /*1586b0*/  PRMT R21, R23, 0x5410, R3 ;  /* 0x0000541017157816 */ /* 0x000fe40000000003 */
[----:B------:R-:W-:Y:S01]  /*1586c0*/  PRMT R3, R10, 0x5410, R25 ;  /* 0x000054100a037816 */ /* 0x000fe20000000019 */
[----:B------:R-:W-:Y:S04]  /*1586d0*/  STL [R1+0x38c], R22 ;  /* 0x00038c1601007387 */ /* 0x000fe80000100800 */
[----:B------:R-:W-:Y:S04]  /*1586e0*/  STL [R1+0x390], R21 ;  /* 0x0003901501007387 */ /* 0x000fe80000100800 */
[----:B------:R0:W-:Y:S04]  /*1586f0*/  STL [R1+0x388], R0 ;  /* 0x0003880001007387 */ /* 0x0001e80000100800 */
[----:B------:R1:W-:Y:S04]  /*158700*/  STL [R1+0x380], R3 ;  /* 0x0003800301007387 */ /* 0x0003e80000100800 */
[----:B------:R-:W-:Y:S01]  /*158710*/  STL [R1+0x384], R5 ;  /* 0x0003840501007387 */ /* 0x000fe20000100800 */
[----:B0-----:R-:W-:-:S02]  /*158720*/  PRMT R0, R4, 0x5410, R9 ;  /* 0x0000541004007816 */ /* 0x001fc40000000009 */
[----:B-1----:R-:W-:-:S03]  /*158730*/  PRMT R3, R12, 0x5410, R7 ;  /* 0x000054100c037816 */ /* 0x002fc60000000007 */
[----:B------:R0:W-:Y:S04]  /*158740*/  STL [R1+0x37c], R0 ;  /* 0x00037c0001007387 */ /* 0x0001e80000100800 */
[----:B------:R1:W-:Y:S04]  /*158750*/  STL [R1+0x374], R3 ;  /* 0x0003740301007387 */ /* 0x0003e80000100800 */
[----:B------:R2:W-:Y:S01]  /*158760*/  STL [R1+0x378], R2 ;  /* 0x0003780201007387 */ /* 0x0005e20000100800 */
[----:B0-----:R-:W-:Y:S02]  /*158770*/  PRMT R0, R20, 0x5410, R6 ;  /* 0x0000541014007816 */ /* 0x001fe40000000006 */
[----:B-1----:R-:W-:-:S02]  /*158780*/  PRMT R3, R13, 0x5410, R19 ;  /* 0x000054100d037816 */ /* 0x002fc40000000013 */
[----:B--2---:R-:W-:Y:S01]  /*158790*/  PRMT R2, R28, 0x5410, R17 ;  /* 0x000054101c027816 */ /* 0x004fe20000000011 */
[----:B------:R0:W-:Y:S04]  /*1587a0*/  STL [R1+0x370], R0 ;  /* 0x0003700001007387 */ /* 0x0001e80000100800 */
[----:B------:R-:W-:Y:S04]  /*1587b0*/  STL [R1+0x368], R3 ;  /* 0x0003680301007387 */ /* 0x000fe80000100800 */
[----:B------:R-:W-:Y:S01]  /*1587c0*/  STL [R1+0x36c], R2 ;  /* 0x00036c0201007387 */ /* 0x000fe20000100800 */
[----:B0-----:R-:W-:-:S05]  /*1587d0*/  PRMT R0, R26, 0x5410, R14 ;  /* 0x000054101a007816 */ /* 0x001fca000000000e */
[----:B------:R0:W-:Y:S04]  /*1587e0*/  STL [R1+0x364], R0 ;  /* 0x0003640001007387 */ /* 0x0001e80000100800 */
[----:B0-----:R-:W2:Y:S01]  /*1587f0*/  LDL.LU R0, [R1+0x50c] ;  /* 0x00050c0001007983 */ /* 0x001ea20000300800 */
[----:B------:R-:W-:Y:S02]  /*158800*/  PRMT R3, R15, 0x5410, R16 ;  /* 0x000054100f037816 */ /* 0x000fe40000000010 */
[----:B------:R-:W-:-:S03]  /*158810*/  PRMT R2, R18, 0x5410, R27 ;  /* 0x0000541012027816 */ /* 0x000fc6000000001b */
        /* <DEDUP_REMOVED lines=34> */
[----:B------:R-:W3:Y:S04]  /*158a40*/  LDL.LU R21, [R1+0x310] ;  /* 0x0003100001157983 */ /* 0x000ee80000300800 */
[----:B---3--:R0:W-:Y:S04]  /*158a50*/  STL [R1+0x5eb0], R21 ;  /* 0x005eb01501007387 */ /* 0x0081e80000100800 */
[----:B0-----:R-:W3:Y:S04]  /*158a60*/  LDL.LU R21, [R1+0x314] ;  /* 0x0003140001157983 */ /* 0x001ee80000300800 */
        /* <DEDUP_REMOVED lines=31> */
[----:B0-----:R-:W2:Y:S04]  /*158c60*/  LDL.LU R21, [R1+0x354] ;  /* 0x0003540001157983 */ /* 0x001ea80000300800 */
[----:B------:R-:W3:Y:S04]  /*158c70*/  LDL.LU R22, [R1+0x500] ;  /* 0x0005000001167983 */ /* 0x000ee80000300800 */
[----:B------:R-:W4:Y:S04]  /*158c80*/  LDL.LU R3, [R1+0x30c] ;  /* 0x00030c0001037983 */ /* 0x000f280000300800 */
        /* <DEDUP_REMOVED lines=25> */
[----:B--2---:R-:W-:-:S03]  /*158e20*/  PRMT R0, R0, 0x5410, R21 ;  /* 0x0000541000007816 */ /* 0x004fc60000000015 */
[----:B------:R-:W2:Y:S04]  /*158e30*/  LDL.LU R21, [R1+0x5f30] ;  /* 0x005f300001157983 */ /* 0x000ea80000300800 */
[----:B------:R0:W-:Y:S04]  /*158e40*/  STL [R1+0x358], R0 ;  /* 0x0003580001007387 */ /* 0x0001e80000100800 */
[----:B0-----:R-:W2:Y:S02]  /*158e50*/  LDL.LU R0, [R1+0x5f2c] ;  /* 0x005f2c0001007983 */ /* 0x001ea40000300800 */
[----:B--2---:R-:W-:-:S02]  /*158e60*/  PRMT R0, R0, 0x5410, R21 ;  /* 0x0000541000007816 */ /* 0x004fc40000000015 */
        /* <DEDUP_REMOVED lines=61> */
[----:B------:R4:W-:Y:S02]  /*159240*/  STL [R1+0x314], R0 ;  /* 0x0003140001007387 */ /* 0x0009e40000100800 */
[----:B----4-:R-:W-:Y:S02]  /*159250*/  PRMT R0, R23, 0x5410, R3 ;  /* 0x0000541017007816 */ /* 0x010fe40000000003 */
[----:B---3--:R-:W-:Y:S02]  /*159260*/  PRMT R3, R5, 0x5410, R24 ;  /* 0x0000541005037816 */ /* 0x008fe40000000018 */
[----:B------:R-:W-:-:S02]  /*159270*/  PRMT R5, R10, 0x5410, R25 ;  /* 0x000054100a057816 */ /* 0x000fc40000000019 */
[----:B--2---:R-:W-:-:S05]  /*159280*/  PRMT R21, R22, 0x5410, R21 ;  /* 0x0000541016157816 */ /* 0x004fca0000000015 */
[----:B------:R-:W-:Y:S04]  /*159290*/  STL [R1+0x318], R21 ;  /* 0x0003181501007387 */ /* 0x000fe80000100800 */
[----:B------:R0:W-:Y:S04]  /*1592a0*/  STL [R1+0x310], R0 ;  /* 0x0003100001007387 */ /* 0x0001e80000100800 */
[----:B------:R1:W-:Y:S04]  /*1592b0*/  STL [R1+0x30c], R3 ;  /* 0x00030c0301007387 */ /* 0x0003e80000100800 */
[----:B------:R-:W-:Y:S01]  /*1592c0*/  STL [R1+0x308], R5 ;  /* 0x0003080501007387 */ /* 0x000fe20000100800 */
[----:B0-----:R-:W-:-:S02]  /*1592d0*/  PRMT R0, R8, 0x5410, R29 ;  /* 0x0000541008007816 */ /* 0x001fc4000000001d */
[----:B-1----:R-:W-:Y:S02]  /*1592e0*/  PRMT R3, R4, 0x5410, R9 ;  /* 0x0000541004037816 */ /* 0x002fe40000000009 */
[----:B------:R-:W-:Y:S01]  /*1592f0*/  PRMT R4, R12, 0x5410, R7 ;  /* 0x000054100c047816 */ /* 0x000fe20000000007 */
        /* <DEDUP_REMOVED lines=8> */
[----:B------:R2:W-:Y:S01]  /*159380*/  STL [R1+0x2f4], R2 ;  /* 0x0002f40201007387 */ /* 0x0005e20000100800 */
[----:B0-----:R-:W-:-:S02]  /*159390*/  PRMT R0, R28, 0x5410, R17 ;  /* 0x000054101c007816 */ /* 0x001fc40000000011 */
[----:B-1----:R-:W-:Y:S02]  /*1593a0*/  PRMT R3, R26, 0x5410, R14 ;  /* 0x000054101a037816 */ /* 0x002fe4000000000e */
[----:B--2---:R-:W-:Y:S01]  /*1593b0*/  PRMT R2, R15, 0x5410, R16 ;  /* 0x000054100f027816 */ /* 0x004fe20000000010 */
[----:B------:R0:W-:Y:S04]  /*1593c0*/  STL [R1+0x2ec], R0 ;  /* 0x0002ec0001007387 */ /* 0x0001e80000100800 */
[----:B------:R-:W-:Y:S04]  /*1593d0*/  STL [R1+0x2e8], R3 ;  /* 0x0002e80301007387 */ /* 0x000fe80000100800 */
[----:B------:R-:W2:Y:S04]  /*1593e0*/  LDL.LU R16, [R1+0x298] ;  /* 0x0002980001107983 */ /* 0x000ea80000300800 */
[----:B------:R-:W-:Y:S01]  /*1593f0*/  STL [R1+0x2e4], R2 ;  /* 0x0002e40201007387 */ /* 0x000fe20000100800 */
[----:B0-----:R-:W-:-:S03]  /*159400*/  PRMT R0, R18, 0x5410, R27 ;  /* 0x0000541012007816 */ /* 0x001fc6000000001b */
        /* <DEDUP_REMOVED lines=156> */
[----:B0-----:R-:W2:Y:S01]  /*159dd0*/  LDL.LU R16, [R1+0x5e30] ;  /* 0x005e300001107983 */ /* 0x001ea20000300800 */
[----:B---3--:R-:W-:Y:S02]  /*159de0*/  PRMT R18, R18, 0x5410, R27 ;  /* 0x0000541012127816 */ /* 0x008fe4000000001b */
[----:B----4-:R-:W-:-:S02]  /*159df0*/  PRMT R0, R21, 0x5410, R0 ;  /* 0x0000541015007816 */ /* 0x010fc40000000000 */
[----:B--2---:R-:W-:Y:S02]  /*159e00*/  PRMT R15, R15, 0x5410, R16 ;  /* 0x000054100f0f7816 */ /* 0x004fe40000000010 */
[----:B------:R-:W2:Y:S04]  /*159e10*/  LDL.LU R16, [R1+0x5e2c] ;  /* 0x005e2c0001107983 */ /* 0x000ea80000300800 */
[----:B------:R0:W-:Y:S04]  /*159e20*/  STL [R1+0x2a0], R15 ;  /* 0x0002a00f01007387 */ /* 0x0001e80000100800 */
[----:B0-----:R-:W2:Y:S04]  /*159e30*/  LDL.LU R15, [R1+0x5e28] ;  /* 0x005e2800010f7983 */ /* 0x001ea80000300800 */
[----:B------:R-:W3:Y:S04]  /*159e40*/  LDL.LU R27, [R1+0x5e24] ;  /* 0x005e2400011b7983 */ /* 0x000ee80000300800 */
[----:B------:R0:W-:Y:S04]  /*159e50*/  STL [R1+0x298], R18 ;  /* 0x0002981201007387 */ /* 0x0001e80000100800 */
[----:B0-----:R-:W4:Y:S01]  /*159e60*/  LDL.LU R18, [R1+0x5e20] ;  /* 0x005e200001127983 */ /* 0x001f220000300800 */
[----:B------:R-:W-:-:S02]  /*159e70*/  PRMT R21, R3, 0x5410, R22 ;  /* 0x0000541003157816 */ /* 0x000fc40000000016 */
[----:B------:R-:W-:Y:S01]  /*159e80*/  PRMT R3, R24, 0x5410, R23 ;  /* 0x0000541018037816 */ /* 0x000fe20000000017 */
[----:B------:R0:W-:Y:S04]  /*159e90*/  STL [R1+0x294], R0 ;  /* 0x0002940001007387 */ /* 0x0001e80000100800 */
[----:B------:R-:W-:Y:S04]  /*159ea0*/  STL [R1+0x28c], R21 ;  /* 0x00028c1501007387 */ /* 0x000fe80000100800 */
[----:B------:R1:W-:Y:S01]  /*159eb0*/  STL [R1+0x290], R3 ;  /* 0x0002900301007387 */ /* 0x0003e20000100800 */
[----:B0-----:R-:W-:-:S02]  /*159ec0*/  PRMT R0, R25, 0x5410, R5 ;  /* 0x0000541019007816 */ /* 0x001fc40000000005 */
[----:B------:R-:W-:Y:S02]  /*159ed0*/  PRMT R5, R29, 0x5410, R10 ;  /* 0x000054101d057816 */ /* 0x000fe4000000000a */
[----:B-1----:R-:W-:Y:S01]  /*159ee0*/  PRMT R3, R9, 0x5410, R8 ;  /* 0x0000541009037816 */ /* 0x002fe20000000008 */
[----:B------:R4:W-:Y:S04]  /*159ef0*/  STL [R1+0x274], R0 ;  /* 0x0002740001007387 */ /* 0x0009e80000100800 */
[----:B------:R-:W-:Y:S01]  /*159f00*/  STL [R1+0x27c], R5 ;  /* 0x00027c0501007387 */ /* 0x000fe20000100800 */
[----:B------:R-:W-:Y:S02]  /*159f10*/  PRMT R2, R11, 0x5410, R2 ;  /* 0x000054100b027816 */ /* 0x000fe40000000002 */
[----:B----4-:R-:W-:-:S02]  /*159f20*/  PRMT R0, R18, 0x5410, R4 ;  /* 0x0000541012007816 */ /* 0x010fc40000000004 */
[----:B------:R-:W3:Y:S04]  /*159f30*/  LDL.LU R18, [R1+0x5e1c] ;  /* 0x005e1c0001127983 */ /* 0x000ee80000300800 */
[----:B------:R0:W-:Y:S04]  /*159f40*/  STL [R1+0x278], R3 ;  /* 0x0002780301007387 */ /* 0x0001e80000100800 */
[----:B------:R1:W-:Y:S01]  /*159f50*/  STL [R1+0x284], R0 ;  /* 0x0002840001007387 */ /* 0x0003e20000100800 */
[----:B0-----:R-:W-:Y:S02]  /*159f60*/  PRMT R3, R12, 0x5410, R7 ;  /* 0x000054100c037816 */ /* 0x001fe40000000007 */
[----:B-1----:R-:W-:-:S03]  /*159f70*/  PRMT R0, R20, 0x5410, R6 ;  /* 0x0000541014007816 */ /* 0x002fc60000000006 */
[----:B------:R0:W-:Y:S04]  /*159f80*/  STL [R1+0x280], R3 ;  /* 0x0002800301007387 */ /* 0x0001e80000100800 */
[----:B------:R1:W-:Y:S04]  /*159f90*/  STL [R1+0x26c], R2 ;  /* 0x00026c0201007387 */ /* 0x0003e80000100800 */
[----:B------:R4:W-:Y:S01]  /*159fa0*/  STL [R1+0x268], R0 ;  /* 0x0002680001007387 */ /* 0x0009e20000100800 */
[----:B0-----:R-:W-:Y:S02]  /*159fb0*/  PRMT R3, R13, 0x5410, R19 ;  /* 0x000054100d037816 */ /* 0x001fe40000000013 */
[----:B-1----:R-:W-:-:S02]  /*159fc0*/  PRMT R2, R28, 0x5410, R17 ;  /* 0x000054101c027816 */ /* 0x002fc40000000011 */
[----:B----4-:R-:W-:Y:S01]  /*159fd0*/  PRMT R0, R26, 0x5410, R14 ;  /* 0x000054101a007816 */ /* 0x010fe2000000000e */
[----:B------:R-:W-:Y:S04]  /*159fe0*/  STL [R1+0x264], R3 ;  /* 0x0002640301007387 */ /* 0x000fe80000100800 */
[----:B------:R-:W-:Y:S04]  /*159ff0*/  STL [R1+0x260], R2 ;  /* 0x0002600201007387 */ /* 0x000fe80000100800 */
[----:B------:R0:W-:Y:S04]  /*15a000*/  STL [R1+0x25c], R0 ;  /* 0x00025c0001007387 */ /* 0x0001e80000100800 */
[----:B0-----:R-:W4:Y:S01]  /*15a010*/  LDL.LU R0, [R1+0x628] ;  /* 0x0006280001007983 */ /* 0x001f220000300800 */
[----:B--2---:R-:W-:-:S02]  /*15a020*/  PRMT R2, R15, 0x5410, R16 ;  /* 0x000054100f027816 */ /* 0x004fc40000000010 */
[----:B---3--:R-:W-:-:S05]  /*15a030*/  PRMT R3, R18, 0x5410, R27 ;  /* 0x0000541012037816 */ /* 0x008fca000000001b */
[----:B------:R-:W-:Y:S04]  /*15a040*/  STL [R1+0x258], R3 ;  /* 0x0002580301007387 */ /* 0x000fe80000100800 */
[----:B----4-:R0:W-:Y:S04]  /*15a050*/  STL [R1+0x5dac], R0 ;  /* 0x005dac0001007387 */ /* 0x0101e80000100800 */
        /* <DEDUP_REMOVED lines=144> */
[----:B------:R0:W-:Y:S01]  /*15a960*/  STL [R1+0x20c], R0 ;  /* 0x00020c0001007387 */ /* 0x0001e20000100800 */
[----:B----4-:R-:W-:Y:S02]  /*15a970*/  PRMT R23, R23, 0x5410, R3 ;  /* 0x0000541017177816 */ /* 0x010fe40000000003 */
[----:B---3--:R-:W-:Y:S02]  /*15a980*/  PRMT R5, R5, 0x5410, R24 ;  /* 0x0000541005057816 */ /* 0x008fe40000000018 */
[----:B------:R-:W-:Y:S01]  /*15a990*/  PRMT R10, R10, 0x5410, R25 ;  /* 0x000054100a0a7816 */ /* 0x000fe20000000019 */
[----:B0-----:R-:W3:Y:S01]  /*15a9a0*/  LDL.LU R0, [R1+0x5da4] ;  /* 0x005da40001007983 */ /* 0x001ee20000300800 */
[----:B------:R-:W-:-:S02]  /*15a9b0*/  PRMT R8, R8, 0x5410, R29 ;  /* 0x0000541008087816 */ /* 0x000fc4000000001d */
[----:B------:R-:W-:Y:S02]  /*15a9c0*/  PRMT R4, R4, 0x5410, R9 ;  /* 0x0000541004047816 */ /* 0x000fe40000000009 */
[----:B------:R-:W-:Y:S02]  /*15a9d0*/  PRMT R12, R12, 0x5410, R7 ;  /* 0x000054100c0c7816 */ /* 0x000fe40000000007 */
[----:B------:R-:W-:Y:S02]  /*15a9e0*/  PRMT R11, R11, 0x5410, R2 ;  /* 0x000054100b0b7816 */ /* 0x000fe40000000002 */
[----:B------:R-:W-:Y:S02]  /*15a9f0*/  PRMT R20, R20, 0x5410, R6 ;  /* 0x0000541014147816 */ /* 0x000fe40000000006 */
[----:B------:R-:W-:Y:S02]  /*15aa00*/  PRMT R13, R13, 0x5410, R19 ;  /* 0x000054100d0d7816 */ /* 0x000fe40000000013 */
[----:B------:R-:W-:-:S02]  /*15aa10*/  PRMT R28, R28, 0x5410, R17 ;  /* 0x000054101c1c7816 */ /* 0x000fc40000000011 */
[----:B------:R-:W-:Y:S02]  /*15aa20*/  PRMT R26, R26, 0x5410, R14 ;  /* 0x000054101a1a7816 */ /* 0x000fe4000000000e */
[----:B--2---:R-:W-:Y:S02]  /*15aa30*/  PRMT R22, R22, 0x5410, R21 ;  /* 0x0000541016167816 */ /* 0x004fe40000000015 */
[----:B------:R-:W2:Y:S04]  /*15aa40*/  LDL.LU R21, [R1+0x5da0] ;  /* 0x005da00001157983 */ /* 0x000ea80000300800 */
[----:B------:R0:W-:Y:S04]  /*15aa50*/  STL [R1+0x1cc], R22 ;  /* 0x0001cc1601007387 */ /* 0x0001e80000100800 */
[----:B0-----:R-:W4:Y:S04]  /*15aa60*/  LDL.LU R22, [R1+0x5d9c] ;  /* 0x005d9c0001167983 */ /* 0x001f280000300800 */
[----:B------:R-:W4:Y:S04]  /*15aa70*/  LDL.LU R3, [R1+0x5d98] ;  /* 0x005d980001037983 */ /* 0x000f280000300800 */
[----:B------:R0:W-:Y:S04]  /*15aa80*/  STL [R1+0x1bc], R23 ;  /* 0x0001bc1701007387 */ /* 0x0001e80000100800 */
[----:B0-----:R-:W3:Y:S04]  /*15aa90*/  LDL.LU R23, [R1+0x5d94] ;  /* 0x005d940001177983 */ /* 0x001ee80000300800 */
[----:B------:R-:W2:Y:S04]  /*15aaa0*/  LDL.LU R24, [R1+0x5d90] ;  /* 0x005d900001187983 */ /* 0x000ea80000300800 */
[----:B------:R0:W-:Y:S04]  /*15aab0*/  STL [R1+0x1ac], R5 ;  /* 0x0001ac0501007387 */ /* 0x0001e80000100800 */
[----:B0-----:R-:W2:Y:S04]  /*15aac0*/  LDL.LU R5, [R1+0x5d8c] ;  /* 0x005d8c0001057983 */ /* 0x001ea80000300800 */
[----:B------:R-:W4:Y:S04]  /*15aad0*/  LDL.LU R25, [R1+0x5d88] ;  /* 0x005d880001197983 */ /* 0x000f280000300800 */
[----:B------:R0:W-:Y:S04]  /*15aae0*/  STL [R1+0x19c], R10 ;  /* 0x00019c0a01007387 */ /* 0x0001e80000100800 */
[----:B0-----:R-:W3:Y:S04]  /*15aaf0*/  LDL.LU R10, [R1+0x5d84] ;  /* 0x005d8400010a7983 */ /* 0x001ee80000300800 */
[----:B------:R-:W4:Y:S04]  /*15ab00*/  LDL.LU R29, [R1+0x5d80] ;  /* 0x005d8000011d7983 */ /* 0x000f280000300800 */
[----:B------:R0:W-:Y:S04]  /*15ab10*/  STL [R1+0x18c], R8 ;  /* 0x00018c0801007387 */ /* 0x0001e80000100800 */
[----:B0-----:R-:W2:Y:S04]  /*15ab20*/  LDL.LU R8, [R1+0x5d7c] ;  /* 0x005d7c0001087983 */ /* 0x001ea80000300800 */
[----:B------:R-:W3:Y:S04]  /*15ab30*/  LDL.LU R9, [R1+0x5d78] ;  /* 0x005d780001097983 */ /* 0x000ee80000300800 */
[----:B------:R0:W-:Y:S04]  /*15ab40*/  STL [R1+0x17c], R4 ;  /* 0x00017c0401007387 */ /* 0x0001e80000100800 */
[----:B0-----:R-:W4:Y:S04]  /*15ab50*/  LDL.LU R4, [R1+0x5d74] ;  /* 0x005d740001047983 */ /* 0x001f280000300800 */
[----:B------:R-:W2:Y:S04]  /*15ab60*/  LDL.LU R7, [R1+0x5d70] ;  /* 0x005d700001077983 */ /* 0x000ea80000300800 */
[----:B------:R0:W-:Y:S04]  /*15ab70*/  STL [R1+0x16c], R12 ;  /* 0x00016c0c01007387 */ /* 0x0001e80000100800 */
[----:B0-----:R-:W3:Y:S04]  /*15ab80*/  LDL.LU R12, [R1+0x5d6c] ;  /* 0x005d6c00010c7983 */ /* 0x001ee80000300800 */
[----:B------:R-:W4:Y:S04]  /*15ab90*/  LDL.LU R2, [R1+0x5d68] ;  /* 0x005d680001027983 */ /* 0x000f280000300800 */
[----:B------:R0:W-:Y:S04]  /*15aba0*/  STL [R1+0x15c], R11 ;  /* 0x00015c0b01007387 */ /* 0x0001e80000100800 */
[----:B0-----:R-:W2:Y:S04]  /*15abb0*/  LDL.LU R11, [R1+0x5d64] ;  /* 0x005d6400010b7983 */ /* 0x001ea80000300800 */
[----:B------:R-:W2:Y:S04]  /*15abc0*/  LDL.LU R6, [R1+0x5d60] ;  /* 0x005d600001067983 */ /* 0x000ea80000300800 */
[----:B------:R0:W-:Y:S04]  /*15abd0*/  STL [R1+0x14c], R20 ;  /* 0x00014c1401007387 */ /* 0x0001e80000100800 */
[----:B0-----:R-:W3:Y:S04]  /*15abe0*/  LDL.LU R20, [R1+0x5d5c] ;  /* 0x005d5c0001147983 */ /* 0x001ee80000300800 */
[----:B------:R-:W4:Y:S04]  /*15abf0*/  LDL.LU R19, [R1+0x5d58] ;  /* 0x005d580001137983 */ /* 0x000f280000300800 */
[----:B------:R0:W-:Y:S04]  /*15ac00*/  STL [R1+0x13c], R13 ;  /* 0x00013c0d01007387 */ /* 0x0001e80000100800 */
[----:B0-----:R-:W4:Y:S04]  /*15ac10*/  LDL.LU R13, [R1+0x5d54] ;  /* 0x005d5400010d7983 */ /* 0x001f280000300800 */
[----:B------:R-:W2:Y:S04]  /*15ac20*/  LDL.LU R17, [R1+0x5d50] ;  /* 0x005d500001117983 */ /* 0x000ea80000300800 */
[----:B------:R0:W-:Y:S04]  /*15ac30*/  STL [R1+0x12c], R28 ;  /* 0x00012c1c01007387 */ /* 0x0001e80000100800 */
[----:B0-----:R-:W3:Y:S04]  /*15ac40*/  LDL.LU R28, [R1+0x5d4c] ;  /* 0x005d4c00011c7983 */ /* 0x001ee80000300800 */
[----:B------:R-:W3:Y:S04]  /*15ac50*/  LDL.LU R14, [R1+0x5d48] ;  /* 0x005d4800010e7983 */ /* 0x000ee80000300800 */
[----:B------:R0:W-:Y:S04]  /*15ac60*/  STL [R1+0x11c], R26 ;  /* 0x00011c1a01007387 */ /* 0x0001e80000100800 */
[----:B0-----:R-:W3:Y:S01]  /*15ac70*/  LDL.LU R26, [R1+0x5d44] ;  /* 0x005d4400011a7983 */ /* 0x001ee20000300800 */
[----:B--2---:R-:W-:-:S02]  /*15ac80*/  PRMT R18, R18, 0x5410, R17 ;  /* 0x0000541012127816 */ /* 0x004fc40000000011 */
[----:B----4-:R-:W-:Y:S02]  /*15ac90*/  PRMT R13, R13, 0x5410, R19 ;  /* 0x000054100d0d7816 */ /* 0x010fe40000000013 */
[----:B---3--:R-:W-:Y:S02]  /*15aca0*/  PRMT R16, R16, 0x5410, R14 ;  /* 0x0000541010107816 */ /* 0x008fe4000000000e */
[----:B------:R-:W-:Y:S02]  /*15acb0*/  PRMT R15, R15, 0x5410, R28 ;  /* 0x000054100f0f7816 */ /* 0x000fe4000000001c */
[----:B------:R-:W-:Y:S02]  /*15acc0*/  PRMT R27, R27, 0x5410, R26 ;  /* 0x000054101b1b7816 */ /* 0x000fe4000000001a */
[----:B------:R-:W2:Y:S04]  /*15acd0*/  LDL.LU R26, [R1+0x5d40] ;  /* 0x005d4000011a7983 */ /* 0x000ea80000300800 */
[----:B------:R0:W-:Y:S04]  /*15ace0*/  STL [R1+0x288], R27 ;  /* 0x0002881b01007387 */ /* 0x0001e80000100800 */
[----:B0-----:R-:W3:Y:S04]  /*15acf0*/  LDL.LU R27, [R1+0x5d3c] ;  /* 0x005d3c00011b7983 */ /* 0x001ee80000300800 */
[----:B------:R-:W4:Y:S04]  /*15ad00*/  LDL.LU R14, [R1+0x5d38] ;  /* 0x005d3800010e7983 */ /* 0x000f280000300800 */
[----:B------:R0:W-:Y:S04]  /*15ad10*/  STL [R1+0x72c], R16 ;  /* 0x00072c1001007387 */ /* 0x0001e80000100800 */
[----:B0-----:R-:W2:Y:S04]  /*15ad20*/  LDL.LU R16, [R1+0x5d34] ;  /* 0x005d340001107983 */ /* 0x001ea80000300800 */
[----:B------:R-:W3:Y:S04]  /*15ad30*/  LDL.LU R28, [R1+0x5d30] ;  /* 0x005d3000011c7983 */ /* 0x000ee80000300800 */
[----:B------:R0:W-:Y:S04]  /*15ad40*/  STL [R1+0x76c], R15 ;  /* 0x00076c0f01007387 */ /* 0x0001e80000100800 */
[----:B0-----:R-:W2:Y:S04]  /*15ad50*/  LDL.LU R15, [R1+0x5d2c] ;  /* 0x005d2c00010f7983 */ /* 0x001ea80000300800 */
[----:B------:R-:W3:Y:S04]  /*15ad60*/  LDL.LU R17, [R1+0x5d28] ;  /* 0x005d280001117983 */ /* 0x000ee80000300800 */
[----:B------:R0:W-:Y:S04]  /*15ad70*/  STL [R1+0x77c], R18 ;  /* 0x00077c1201007387 */ /* 0x0001e80000100800 */
[----:B0-----:R-:W3:Y:S04]  /*15ad80*/  LDL.LU R18, [R1+0x5d24] ;  /* 0x005d240001127983 */ /* 0x001ee80000300800 */
[----:B------:R-:W3:Y:S04]  /*15ad90*/  LDL.LU R19, [R1+0x5d20] ;  /* 0x005d200001137983 */ /* 0x000ee80000300800 */
[----:B------:R0:W-:Y:S04]  /*15ada0*/  STL [R1+0x79c], R13 ;  /* 0x00079c0d01007387 */ /* 0x0001e80000100800 */
[----:B0-----:R-:W4:Y:S01]  /*15adb0*/  LDL.LU R13, [R1+0x5d1c] ;  /* 0x005d1c00010d7983 */ /* 0x001f220000300800 */
[----:B------:R-:W-:-:S02]  /*15adc0*/  PRMT R6, R6, 0x5410, R11 ;  /* 0x0000541006067816 */ /* 0x000fc4000000000b */
[----:B----4-:R-:W-:Y:S02]  /*15add0*/  PRMT R13, R13, 0x5410, R20 ;  /* 0x000054100d0d7816 */ /* 0x010fe40000000014 */
[----:B------:R-:W4:Y:S04]  /*15ade0*/  LDL.LU R20, [R1+0x5d18] ;  /* 0x005d180001147983 */ /* 0x000f280000300800 */
[----:B------:R0:W-:Y:S04]  /*15adf0*/  STL [R1+0x7ec], R13 ;  /* 0x0007ec0d01007387 */ /* 0x0001e80000100800 */
[----:B0-----:R-:W2:Y:S04]  /*15ae00*/  LDL.LU R13, [R1+0x5d14] ;  /* 0x005d1400010d7983 */ /* 0x001ea80000300800 */
[----:B------:R-:W3:Y:S04]  /*15ae10*/  LDL.LU R11, [R1+0x5d10] ;  /* 0x005d1000010b7983 */ /* 0x000ee80000300800 */
[----:B------:R0:W-:Y:S04]  /*15ae20*/  STL [R1+0x7fc], R6 ;  /* 0x0007fc0601007387 */ /* 0x0001e80000100800 */
[----:B0-----:R-:W4:Y:S01]  /*15ae30*/  LDL.LU R6, [R1+0x5d0c] ;  /* 0x005d0c0001067983 */ /* 0x001f220000300800 */
[----:B--2---:R-:W-:-:S03]  /*15ae40*/  PRMT R13, R13, 0x5410, R2 ;  /* 0x000054100d0d7816 */ /* 0x004fc60000000002 */
[----:B------:R-:W2:Y:S04]  /*15ae50*/  LDL.LU R2, [R1+0x5d08] ;  /* 0x005d080001027983 */ /* 0x000ea80000300800 */
[----:B------:R0:W-:Y:S01]  /*15ae60*/  STL [R1+0x82c], R13 ;  /* 0x00082c0d01007387 */ /* 0x0001e20000100800 */
[----:B---3--:R-:W-:-:S03]  /*15ae70*/  PRMT R11, R11, 0x5410, R12 ;  /* 0x000054100b0b7816 */ /* 0x008fc6000000000c */
[----:B0-----:R-:W3:Y:S01]  /*15ae80*/  LDL.LU R13, [R1+0x5d04] ;  /* 0x005d0400010d7983 */ /* 0x001ee20000300800 */
[----:B----4-:R-:W-:-:S03]  /*15ae90*/  PRMT R6, R6, 0x5410, R7 ;  /* 0x0000541006067816 */ /* 0x010fc60000000007 */
[----:B------:R-:W4:Y:S04]  /*15aea0*/  LDL.LU R12, [R1+0x5d00] ;  /* 0x005d0000010c7983 */ /* 0x000f280000300800 */
[----:B------:R0:W-:Y:S04]  /*15aeb0*/  STL [R1+0x83c], R11 ;  /* 0x00083c0b01007387 */ /* 0x0001e80000100800 */
[----:B0-----:R-:W4:Y:S04]  /*15aec0*/  LDL.LU R11, [R1+0x5cfc] ;  /* 0x005cfc00010b7983 */ /* 0x001f280000300800 */
[----:B------:R-:W4:Y:S04]  /*15aed0*/  LDL.LU R7, [R1+0x5cf8] ;  /* 0x005cf80001077983 */ /* 0x000f280000300800 */
[----:B------:R0:W-:Y:S04]  /*15aee0*/  STL [R1+0x85c], R6 ;  /* 0x00085c0601007387 */ /* 0x0001e80000100800 */
[----:B0-----:R-:W4:Y:S01]  /*15aef0*/  LDL.LU R6, [R1+0x5cf4] ;  /* 0x005cf40001067983 */ /* 0x001f220000300800 */
[----:B--2---:R-:W-:-:S03]  /*15af00*/  PRMT R2, R2, 0x5410, R4 ;  /* 0x0000541002027816 */ /* 0x004fc60000000004 */
[----:B------:R-:W2:Y:S04]  /*15af10*/  LDL.LU R4, [R1+0x5cf0] ;  /* 0x005cf00001047983 */ /* 0x000ea80000300800 */
[----:B------:R0:W-:Y:S04]  /*15af20*/  STL [R1+0x87c], R2 ;  /* 0x00087c0201007387 */ /* 0x0001e80000100800 */
[----:B0-----:R-:W2:Y:S01]  /*15af30*/  LDL.LU R2, [R1+0x5cec] ;  /* 0x005cec0001027983 */ /* 0x001ea20000300800 */
[----:B---3--:R-:W-:Y:S02]  /*15af40*/  PRMT R13, R13, 0x5410, R9 ;  /* 0x000054100d0d7816 */ /* 0x008fe40000000009 */
[----:B----4-:R-:W-:Y:S01]  /*15af50*/  PRMT R12, R12, 0x5410, R8 ;  /* 0x000054100c0c7816 */ /* 0x010fe20000000008 */
[----:B------:R-:W3:Y:S04]  /*15af60*/  LDL.LU R9, [R1+0x5ce8] ;  /* 0x005ce80001097983 */ /* 0x000ee80000300800 */
[----:B------:R0:W-:Y:S01]  /*15af70*/  STL [R1+0x88c], R13 ;  /* 0x00088c0d01007387 */ /* 0x0001e20000100800 */
[----:B------:R-:W-:-:S02]  /*15af80*/  PRMT R5, R5, 0x5410, R24 ;  /* 0x0000541005057816 */ /* 0x000fc40000000018 */
[----:B------:R-:W-:Y:S02]  /*15af90*/  PRMT R29, R11, 0x5410, R29 ;  /* 0x000054100b1d7816 */ /* 0x000fe4000000001d */
[----:B------:R-:W-:Y:S01]  /*15afa0*/  PRMT R7, R7, 0x5410, R10 ;  /* 0x0000541007077816 */ /* 0x000fe2000000000a */
[----:B0-----:R-:W4:Y:S04]  /*15afb0*/  LDL.LU R13, [R1+0x5ce4] ;  /* 0x005ce400010d7983 */ /* 0x001f280000300800 */
[----:B------:R-:W4:Y:S04]  /*15afc0*/  LDL.LU R8, [R1+0x5ce0] ;  /* 0x005ce00001087983 */ /* 0x000f280000300800 */
[----:B------:R0:W-:Y:S01]  /*15afd0*/  STL [R1+0x8a8], R12 ;  /* 0x0008a80c01007387 */ /* 0x0001e20000100800 */
[----:B------:R-:W-:-:S03]  /*15afe0*/  PRMT R6, R6, 0x5410, R25 ;  /* 0x0000541006067816 */ /* 0x000fc60000000019 */
[----:B0-----:R-:W4:Y:S04]  /*15aff0*/  LDL.LU R12, [R1+0x5cdc] ;  /* 0x005cdc00010c7983 */ /* 0x001f280000300800 */
[----:B------:R-:W4:Y:S04]  /*15b000*/  LDL.LU R11, [R1+0x5cd8] ;  /* 0x005cd800010b7983 */ /* 0x000f280000300800 */
[----:B------:R0:W-:Y:S04]  /*15b010*/  STL [R1+0x8ac], R29 ;  /* 0x0008ac1d01007387 */ /* 0x0001e80000100800 */
[----:B------:R1:W-:Y:S04]  /*15b020*/  STL [R1+0x8c], R7 ;  /* 0x00008c0701007387 */ /* 0x0003e80000100800 */
[----:B------:R1:W-:Y:S04]  /*15b030*/  STL [R1+0x94c], R6 ;  /* 0x00094c0601007387 */ /* 0x0003e80000100800 */
[----:B------:R1:W-:Y:S04]  /*15b040*/  STL [R1+0x96c], R5 ;  /* 0x00096c0501007387 */ /* 0x0003e80000100800 */
[----:B0-----:R-:W4:Y:S04]  /*15b050*/  LDL.LU R29, [R1+0x5b64] ;  /* 0x005b6400011d7983 */ /* 0x001f280000300800 */
[----:B-1----:R-:W4:Y:S04]  /*15b060*/  LDL.LU R7, [R1+0x5b68] ;  /* 0x005b680001077983 */ /* 0x002f280000300800 */
[----:B------:R-:W4:Y:S04]  /*15b070*/  LDL R25, [R1+0x2ed0] ;  /* 0x002ed00001197983 */ /* 0x000f280000100800 */
[----:B------:R-:W4:Y:S04]  /*15b080*/  LDL R24, [R1+0x2ed4] ;  /* 0x002ed40001187983 */ /* 0x000f280000100800 */
[----:B------:R-:W4:Y:S04]  /*15b090*/  LDL R10, [R1+0x1468] ;  /* 0x00146800010a7983 */ /* 0x000f280000100800 */
[----:B------:R-:W4:Y:S04]  /*15b0a0*/  LDL R6, [R1+0x146c] ;  /* 0x00146c0001067983 */ /* 0x000f280000100800 */
[----:B------:R-:W4:Y:S01]  /*15b0b0*/  LDL R5, [R1+0x2ec0] ;  /* 0x002ec00001057983 */ /* 0x000f220000100800 */
[----:B------:R-:W-:-:S03]  /*15b0c0*/  PRMT R22, R3, 0x5410, R22 ;  /* 0x0000541003167816 */ /* 0x000fc60000000016 */
[----:B------:R-:W4:Y:S01]  /*15b0d0*/  LDL R3, [R1+0x2ec8] ;  /* 0x002ec80001037983 */ /* 0x000f220000100800 */
[----:B--2---:R-:W-:-:S03]  /*15b0e0*/  PRMT R21, R2, 0x5410, R21 ;  /* 0x0000541002157816 */ /* 0x004fc60000000015 */
[----:B------:R-:W2:Y:S01]  /*15b0f0*/  LDL R2, [R1+0x2ecc] ;  /* 0x002ecc0001027983 */ /* 0x000ea20000100800 */
[----:B------:R-:W-:-:S03]  /*15b100*/  PRMT R23, R4, 0x5410, R23 ;  /* 0x0000541004177816 */ /* 0x000fc60000000017 */
[----:B------:R-:W2:Y:S01]  /*15b110*/  LDL R4, [R1+0x2ec4] ;  /* 0x002ec40001047983 */ /* 0x000ea20000100800 */
[----:B---3--:R-:W-:Y:S02]  /*15b120*/  LOP3.LUT R9, R9, 0xffffffef, RZ, 0xc0, !PT ;  /* 0xffffffef09097812 */ /* 0x008fe400078ec0ff */
[----:B----4-:R-:W-:Y:S02]  /*15b130*/  ISETP.LT.AND P2, PT, R25, UR10, !P0 ;  /* 0x0000000a19007c0c */ /* 0x010fe4000c741270 */
[----:B------:R-:W-:Y:S02]  /*15b140*/  ISETP.LT.AND P1, PT, R24, UR51, !P0 ;  /* 0x0000003318007c0c */ /* 0x000fe4000c721270 */
[----:B------:R-:W-:Y:S01]  /*15b150*/  ISETP.LT.AND P0, PT, R10, UR11, !P0 ;  /* 0x0000000b0a007c0c */ /* 0x000fe2000c701270 */
[----:B------:R-:W-:Y:S01]  /*15b160*/  ULDC.64 UR10, c[0x0][0x228] ;  /* 0x00008a00000a7ab9 */ /* 0x000fe20000000a00 */
[----:B------:R-:W-:Y:S02]  /*15b170*/  LOP3.LUT R14, R14, 0xdfffffff, RZ, 0xc0, !PT ;  /* 0xdfffffff0e0e7812 */ /* 0x000fe400078ec0ff */
[----:B------:R-:W-:Y:S01]  /*15b180*/  LOP3.LUT R15, R15, 0xdfffffff, RZ, 0xc0, !PT ;  /* 0xdfffffff0f0f7812 */ /* 0x000fe200078ec0ff */
[----:B------:R-:W-:-:S04]  /*15b190*/  ULDC UR51, c[0x0][0x228] ;  /* 0x00008a0000337ab9 */ /* 0x000fc80000000800 */
[----:B------:R-:W-:-:S04]  /*15b1a0*/  @P2 LOP3.LUT R9, R9, 0x10, RZ, 0xfc, !PT ;  /* 0x0000001009092812 */ /* 0x000fc800078efcff */
[----:B------:R-:W-:-:S04]  /*15b1b0*/  LOP3.LUT R9, R9, 0xfffffff7, RZ, 0xc0, !PT ;  /* 0xfffffff709097812 */ /* 0x000fc800078ec0ff */
[----:B------:R-:W-:-:S04]  /*15b1c0*/  @P1 LOP3.LUT R9, R9, 0x8, RZ, 0xfc, !PT ;  /* 0x0000000809091812 */ /* 0x000fc800078efcff */
[----:B------:R-:W-:-:S04]  /*15b1d0*/  LOP3.LUT R9, R9, 0xfffffffb, RZ, 0xc0, !PT ;  /* 0xfffffffb09097812 */ /* 0x000fc800078ec0ff */
[----:B------:R-:W-:Y:S02]  /*15b1e0*/  @P0 LOP3.LUT R9, R9, 0x4, RZ, 0xfc, !PT ;  /* 0x0000000409090812 */ /* 0x000fe400078efcff */
[----:B------:R-:W-:Y:S02]  /*15b1f0*/  ISETP.GE.AND P0, PT, R29, UR43, PT ;  /* 0x0000002b1d007c0c */ /* 0x000fe4000bf06270 */
[----:B------:R-:W-:Y:S02]  /*15b200*/  LOP3.LUT R16, R16, 0xdfffffff, RZ, 0xc0, !PT ;  /* 0xdfffffff10107812 */ /* 0x000fe400078ec0ff */
[----:B------:R-:W-:Y:S02]  /*15b210*/  LOP3.LUT R17, R17, 0xdfffffff, RZ, 0xc0, !PT ;  /* 0xdfffffff11117812 */ /* 0x000fe400078ec0ff */
[----:B------:R-:W-:Y:S02]  /*15b220*/  LOP3.LUT R9, R9, 0xfffffffd, RZ, 0xc0, !PT ;  /* 0xfffffffd09097812 */ /* 0x000fe400078ec0ff */
[----:B------:R-:W-:-:S02]  /*15b230*/  ISETP.LT.AND P3, PT, R6, UR9, !P0 ;  /* 0x0000000906007c0c */ /* 0x000fc4000c761270 */
[----:B------:R-:W-:Y:S01]  /*15b240*/  ISETP.LT.AND P2, PT, R5, UR12, !P0 ;  /* 0x0000000c05007c0c */ /* 0x000fe2000c741270 */
[----:B------:R-:W-:Y:S01]  /*15b250*/  ULDC UR9, c[0x0][0x228] ;  /* 0x00008a0000097ab9 */ /* 0x000fe20000000800 */
[----:B------:R-:W-:-:S09]  /*15b260*/  ULDC UR43, c[0x0][0x228] ;  /* 0x00008a00002b7ab9 */ /* 0x000fd20000000800 */
[----:B------:R-:W-:Y:S02]  /*15b270*/  @P3 LOP3.LUT R9, R9, 0x2, RZ, 0xfc, !PT ;  /* 0x0000000209093812 */ /* 0x000fe400078efcff */
[----:B------:R-:W-:Y:S01]  /*15b280*/  ISETP.LT.AND P3, PT, R3, UR8, !P0 ;  /* 0x0000000803007c0c */ /* 0x000fe2000c761270 */
[----:B------:R-:W-:Y:S01]  /*15b290*/  ULDC UR8, c[0x0][0x228] ;  /* 0x00008a0000087ab9 */ /* 0x000fe20000000800 */
[----:B------:R-:W-:-:S04]  /*15b2a0*/  LOP3.LUT R9, R9, 0xfffffffe, RZ, 0xc0, !PT ;  /* 0xfffffffe09097812 */ /* 0x000fc800078ec0ff */
[----:B------:R-:W-:Y:S02]  /*15b2b0*/  @P2 LOP3.LUT R9, R9, 0x1, RZ, 0xfc, !PT ;  /* 0x0000000109092812 */ /* 0x000fe400078efcff */
[----:B------:R-:W-:Y:S01]  /*15b2c0*/  ISETP.LT.AND P2, PT, R25, UR5, !P0 ;  /* 0x0000000519007c0c */ /* 0x000fe2000c741270 */
[----:B------:R-:W-:Y:S01]  /*15b2d0*/  ULDC UR5, c[0x0][0x228] ;  /* 0x00008a0000057ab9 */ /* 0x000fe20000000800 */
[----:B--2---:R-:W-:Y:S01]  /*15b2e0*/  ISETP.LT.AND P1, PT, R2, UR10, !P0 ;  /* 0x0000000a02007c0c */ /* 0x004fe2000c721270 */
[----:B------:R-:W-:-:S12]  /*15b2f0*/  ULDC UR10, c[0x0][0x228] ;  /* 0x00008a00000a7ab9 */ /* 0x000fd80000000800 */
[----:B------:R-:W-:Y:S02]  /*15b300*/  @P1 LOP3.LUT R14, R14, 0x20000000, RZ, 0xfc, !PT ;  /* 0x200000000e0e1812 */ /* 0x000fe400078efcff */
[----:B------:R-:W-:Y:S01]  /*15b310*/  ISETP.LT.AND P1, PT, R4, UR13, !P0 ;  /* 0x0000000d04007c0c */ /* 0x000fe2000c721270 */
[----:B------:R-:W-:Y:S01]  /*15b320*/  ULDC.64 UR12, c[0x0][0x228] ;  /* 0x00008a00000c7ab9 */ /* 0x000fe20000000a00 */
[----:B------:R-:W-:-:S11]  /*15b330*/  LOP3.LUT R14, R14, 0x7fffffff, RZ, 0xc0, !PT ;  /* 0x7fffffff0e0e7812 */ /* 0x000fd600078ec0ff */
[----:B------:R-:W-:-:S04]  /*15b340*/  @P1 LOP3.LUT R14, R14, 0x80000000, RZ, 0xfc, !PT ;  /* 0x800000000e0e1812 */ /* 0x000fc800078efcff */
[----:B------:R-:W-:Y:S02]  /*15b350*/  LOP3.LUT R14, R14, 0xbfffffff, RZ, 0xc0, !PT ;  /* 0xbfffffff0e0e7812 */ /* 0x000fe400078ec0ff */
[----:B------:R-:W-:Y:S02]  /*15b360*/  ISETP.LT.AND P1, PT, R24, UR61, !P0 ;  /* 0x0000003d18007c0c */ /* 0x000fe4000c721270 */
[----:B------:R-:W-:Y:S01]  /*15b370*/  @P3 LOP3.LUT R14, R14, 0x40000000, RZ, 0xfc, !PT ;  /* 0x400000000e0e3812 */ /* 0x000fe200078efcff */
[----:B------:R-:W-:-:S03]  /*15b380*/  ULDC UR61, c[0x0][0x228] ;  /* 0x00008a00003d7ab9 */ /* 0x000fc60000000800 */
        /* <DEDUP_REMOVED lines=8> */
[----:B------:R-:W-:Y:S01]  /*15b410*/  ISETP.GE.AND P0, PT, R7, UR45, PT ;  /* 0x0000002d07007c0c */ /* 0x000fe2000bf06270 */
[----:B------:R-:W-:Y:S01]  /*15b420*/  ULDC UR45, c[0x0][0x228] ;  /* 0x00008a00002d7ab9 */ /* 0x000fe20000000800 */
[----:B------:R-:W2:Y:S02]  /*15b430*/  LDL.LU R7, [R1+0x5b6c] ;  /* 0x005b6c0001077983 */ /* 0x000ea40000300800 */
[----:B------:R-:W-:Y:S02]  /*15b440*/  ISETP.LT.AND P1, PT, R2, UR12, !P0 ;  /* 0x0000000c02007c0c */ /* 0x000fe4000c721270 */
[----:B------:R-:W-:Y:S02]  /*15b450*/  ISETP.LT.AND P3, PT, R6, UR17, !P0 ;  /* 0x0000001106007c0c */ /* 0x000fe4000c761270 */
[----:B------:R-:W-:-:S02]  /*15b460*/  LOP3.LUT R14, R14, 0xffdfffff, RZ, 0xc0, !PT ;  /* 0xffdfffff0e0e7812 */ /* 0x000fc400078ec0ff */
[----:B------:R-:W-:Y:S01]  /*15b470*/  ISETP.LT.AND P2, PT, R5, UR18, !P0 ;  /* 0x0000001205007c0c */ /* 0x000fe2000c741270 */
[----:B------:R-:W-:Y:S01]  /*15b480*/  ULDC UR18, c[0x0][0x228] ;  /* 0x00008a0000127ab9 */ /* 0x000fe20000000800 */
[----:B------:R-:W-:Y:S01]  /*15b490*/  ULDC UR17, c[0x0][0x228] ;  /* 0x00008a0000117ab9 */ /* 0x000fe20000000800 */
[----:B------:R-:W-:-:S04]  /*15b4a0*/  ULDC UR12, c[0x0][0x228] ;  /* 0x00008a00000c7ab9 */ /* 0x000fc80000000800 */
[----:B------:R-:W-:-:S04]  /*15b4b0*/  @P1 LOP3.LUT R14, R14, 0x200000, RZ, 0xfc, !PT ;  /* 0x002000000e0e1812 */ /* 0x000fc800078efcff */
[----:B------:R-:W-:Y:S02]  /*15b4c0*/  LOP3.LUT R14, R14, 0xfdffffff, RZ, 0xc0, !PT ;  /* 0xfdffffff0e0e7812 */ /* 0x000fe400078ec0ff */
[----:B------:R-:W-:Y:S02]  /*15b4d0*/  ISETP.LT.AND P1, PT, R4, UR20, !P0 ;  /* 0x0000001404007c0c */ /* 0x000fe4000c721270 */
[----:B------:R-:W-:-:S04]  /*15b4e0*/  @P3 LOP3.LUT R14, R14, 0x2000000, RZ, 0xfc, !PT ;  /* 0x020000000e0e3812 */ /* 0x000fc800078efcff */
[----:B------:R-:W-:Y:S02]  /*15b4f0*/  LOP3.LUT R14, R14, 0xfeffffff, RZ, 0xc0, !PT ;  /* 0xfeffffff0e0e7812 */ /* 0x000fe400078ec0ff */
[----:B------:R-:W-:Y:S01]  /*15b500*/  ISETP.LT.AND P3, PT, R3, UR21, !P0 ;  /* 0x0000001503007c0c */ /* 0x000fe2000c761270 */
[----:B------:R-:W-:Y:S01]  /*15b510*/  ULDC.64 UR20, c[0x0][0x228] ;  /* 0x00008a0000147ab9 */ /* 0x000fe20000000a00 */
        /* <DEDUP_REMOVED lines=17> */
[----:B--2---:R-:W-:Y:S02]  /*15b630*/  ISETP.GE.AND P0, PT, R7, UR11, PT ;  /* 0x0000000b07007c0c */ /* 0x004fe4000bf06270 */
[----:B------:R-:W-:Y:S01]  /*15b640*/  LOP3.LUT R14, R14, 0xffffdfff, RZ, 0xc0, !PT ;  /* 0xffffdfff0e0e7812 */ /* 0x000fe200078ec0ff */
[----:B------:R-:W2:Y:S01]  /*15b650*/  LDL.LU R7, [R1+0x5b70] ;  /* 0x005b700001077983 */ /* 0x000ea20000300800 */
[----:B------:R-:W-:Y:S01]  /*15b660*/  ULDC UR11, c[0x0][0x228] ;  /* 0x00008a00000b7ab9 */ /* 0x000fe20000000800 */
[----:B------:R-:W-:Y:S02]  /*15b670*/  ISETP.LT.AND P1, PT, R2, UR20, !P0 ;  /* 0x0000001402007c0c */ /* 0x000fe4000c721270 */
[----:B------:R-:W-:Y:S02]  /*15b680*/  ISETP.LT.AND P3, PT, R6, UR19, !P0 ;  /* 0x0000001306007c0c */ /* 0x000fe4000c761270 */
[----:B------:R-:W-:Y:S01]  /*15b690*/  ISETP.LT.AND P2, PT, R5, UR25, !P0 ;  /* 0x0000001905007c0c */ /* 0x000fe2000c741270 */
[----:B------:R-:W-:Y:S01]  /*15b6a0*/  ULDC UR19, c[0x0][0x228] ;  /* 0x00008a0000137ab9 */ /* 0x000fe20000000800 */
[----:B------:R-:W-:Y:S01]  /*15b6b0*/  ULDC UR25, c[0x0][0x228] ;  /* 0x00008a0000197ab9 */ /* 0x000fe20000000800 */
[----:B------:R-:W-:-:S06]  /*15b6c0*/  ULDC UR20, c[0x0][0x228] ;  /* 0x00008a0000147ab9 */ /* 0x000fcc0000000800 */
        /* <DEDUP_REMOVED lines=12> */
[----:B------:R-:W-:Y:S02]  /*15b790*/  LOP3.LUT R14, R14, 0xffffbfff, RZ, 0xc0, !PT ;  /* 0xffffbfff0e0e7812 */ /* 0x000fe400078ec0ff */
[----:B------:R-:W-:Y:S02]  /*15b7a0*/  ISETP.LT.AND P1, PT, R24, UR32, !P0 ;  /* 0x0000002018007c0c */ /* 0x000fe4000c721270 */
[----:B------:R-:W-:Y:S01]  /*15b7b0*/  @P3 LOP3.LUT R14, R14, 0x4000, RZ, 0xfc, !PT ;  /* 0x000040000e0e3812 */ /* 0x000fe200078efcff */
[----:B------:R-:W-:-:S03]  /*15b7c0*/  ULDC.64 UR32, c[0x0][0x228] ;  /* 0x00008a0000207ab9 */ /* 0x000fc60000000a00 */
        /* <DEDUP_REMOVED lines=16> */
[----:B------:R-:W-:-:S07]  /*15b8d0*/  ULDC UR58, c[0x0][0x228] ;  /* 0x00008a00003a7ab9 */ /* 0x000fce0000000800 */
        /* <DEDUP_REMOVED lines=33> */
[----:B------:R-:W-:Y:S02]  /*15baf0*/  @P1 LOP3.LUT R15, R15, 0x20000000, RZ, 0xfc, !PT ;  /* 0x200000000f0f1812 */ /* 0x000fe400078efcff */
[----:B------:R-:W-:Y:S02]  /*15bb00*/  ISETP.LT.AND P1, PT, R4, UR35, !P0 ;  /* 0x0000002304007c0c */ /* 0x000fe4000c721270 */
[----:B------:R-:W-:Y:S02]  /*15bb10*/  @P3 LOP3.LUT R14, R14, 0x2, RZ, 0xfc, !PT ;  /* 0x000000020e0e3812 */ /* 0x000fe400078efcff */
[----:B------:R-:W-:Y:S02]  /*15bb20*/  ISETP.LT.AND P3, PT, R3, UR34, !P0 ;  /* 0x0000002203007c0c */ /* 0x000fe4000c761270 */
[----:B------:R-:W-:Y:S01]  /*15bb30*/  LOP3.LUT R15, R15, 0x7fffffff, RZ, 0xc0, !PT ;  /* 0x7fffffff0f0f7812 */ /* 0x000fe200078ec0ff */
[----:B------:R-:W-:Y:S01]  /*15bb40*/  ULDC.64 UR34, c[0x0][0x228] ;  /* 0x00008a0000227ab9 */ /* 0x000fe20000000a00 */
[----:B------:R-:W-:-:S04]  /*15bb50*/  LOP3.LUT R14, R14, 0xfffffffe, RZ, 0xc0, !PT ;  /* 0xfffffffe0e0e7812 */ /* 0x000fc800078ec0ff */
[----:B------:R-:W-:Y:S02]  /*15bb60*/  @P2 LOP3.LUT R14, R14, 0x1, RZ, 0xfc, !PT ;  /* 0x000000010e0e2812 */ /* 0x000fe400078efcff */
        /* <DEDUP_REMOVED lines=18> */
[----:B------:R-:W-:Y:S01]  /*15bc90*/  ULDC.64 UR32, c[0x0][0x228] ;  /* 0x00008a0000207ab9 */ /* 0x000fe20000000a00 */
        /* <DEDUP_REMOVED lines=100> */
[----:B--2---:R-:W-:Y:S01]  /*15c2e0*/  ISETP.GE.AND P0, PT, R7, UR33, PT ;  /* 0x0000002107007c0c */ /* 0x004fe2000bf06270 */
[----:B------:R-:W-:Y:S01]  /*15c2f0*/  ULDC UR33, c[0x0][0x228] ;  /* 0x00008a0000217ab9 */ /* 0x000fe20000000800 */
[----:B------:R-:W2:Y:S02]  /*15c300*/  LDL.LU R7, [R1+0x5b88] ;  /* 0x005b880001077983 */ /* 0x000ea40000300800 */
[----:B------:R-:W-:Y:S02]  /*15c310*/  ISETP.LT.AND P1, PT, R2, UR34, !P0 ;  /* 0x0000002202007c0c */ /* 0x000fe4000c721270 */
[----:B------:R-:W-:Y:S02]  /*15c320*/  ISETP.LT.AND P3, PT, R6, UR33, !P0 ;  /* 0x0000002106007c0c */ /* 0x000fe4000c761270 */
[----:B------:R-:W-:-:S02]  /*15c330*/  ISETP.LT.AND P2, PT, R5, UR54, !P0 ;  /* 0x0000003605007c0c */ /* 0x000fc4000c741270 */
[----:B------:R-:W-:Y:S01]  /*15c340*/  LOP3.LUT R15, R15, 0xfffffffd, RZ, 0xc0, !PT ;  /* 0xfffffffd0f0f7812 */ /* 0x000fe200078ec0ff */
[----:B------:R-:W-:Y:S01]  /*15c350*/  ULDC UR54, c[0x0][0x228] ;  /* 0x00008a0000367ab9 */ /* 0x000fe20000000800 */
[----:B------:R-:W-:Y:S01]  /*15c360*/  LOP3.LUT R18, R18, 0xdfffffff, RZ, 0xc0, !PT ;  /* 0xdfffffff12127812 */ /* 0x000fe200078ec0ff */
[----:B------:R-:W-:Y:S01]  /*15c370*/  ULDC UR34, c[0x0][0x228] ;  /* 0x00008a0000227ab9 */ /* 0x000fe20000000800 */
[----:B------:R-:W-:-:S03]  /*15c380*/  ULDC UR33, c[0x0][0x228] ;  /* 0x00008a0000217ab9 */ /* 0x000fc60000000800 */
[----:B------:R-:W-:Y:S02]  /*15c390*/  @P1 LOP3.LUT R16, R16, 0x20000000, RZ, 0xfc, !PT ;  /* 0x2000000010101812 */ /* 0x000fe400078efcff */
[----:B------:R-:W-:Y:S02]  /*15c3a0*/  ISETP.LT.AND P1, PT, R4, UR55, !P0 ;  /* 0x0000003704007c0c */ /* 0x000fe4000c721270 */
[----:B------:R-:W-:Y:S02]  /*15c3b0*/  @P3 LOP3.LUT R15, R15, 0x2, RZ, 0xfc, !PT ;  /* 0x000000020f0f3812 */ /* 0x000fe400078efcff */
[----:B------:R-:W-:Y:S02]  /*15c3c0*/  ISETP.LT.AND P3, PT, R3, UR5, !P0 ;  /* 0x0000000503007c0c */ /* 0x000fe4000c761270 */
[----:B------:R-:W-:Y:S01]  /*15c3d0*/  LOP3.LUT R16, R16, 0x7fffffff, RZ, 0xc0, !PT ;  /* 0x7fffffff10107812 */ /* 0x000fe200078ec0ff */
[----:B------:R-:W-:Y:S01]  /*15c3e0*/  ULDC UR55, c[0x0][0x228] ;  /* 0x00008a0000377ab9 */ /* 0x000fe20000000800 */
[----:B------:R-:W-:Y:S01]  /*15c3f0*/  LOP3.LUT R15, R15, 0xfffffffe, RZ, 0xc0, !PT ;  /* 0xfffffffe0f0f7812 */ /* 0x000fe200078ec0ff */
[----:B------:R-:W-:-:S03]  /*15c400*/  ULDC UR5, c[0x0][0x228] ;  /* 0x00008a0000057ab9 */ /* 0x000fc60000000800 */
[----:B------:R-:W-:Y:S02]  /*15c410*/  @P2 LOP3.LUT R15, R15, 0x1, RZ, 0xfc, !PT ;  /* 0x000000010f0f2812 */ /* 0x000fe400078efcff */
        /* <DEDUP_REMOVED lines=16> */
[----:B------:R-:W2:Y:S04]  /*15c520*/  LDL.LU R7, [R1+0x5b8c] ;  /* 0x005b8c0001077983 */ /* 0x000ea80000300800 */
[----:B------:R-:W3:Y:S01]  /*15c530*/  LDL.LU R29, [R1+0x5b90] ;  /* 0x005b9000011d7983 */ /* 0x000ee20000300800 */
[----:B------:R-:W-:Y:S02]  /*15c540*/  ISETP.LT.AND P1, PT, R2, UR8, !P0 ;  /* 0x0000000802007c0c */ /* 0x000fe4000c721270 */
[----:B------:R-:W-:-:S02]  /*15c550*/  ISETP.LT.AND P3, PT, R6, UR37, !P0 ;  /* 0x0000002506007c0c */ /* 0x000fc4000c761270 */
[----:B------:R-:W-:Y:S02]  /*15c560*/  LOP3.LUT R16, R16, 0xffdfffff, RZ, 0xc0, !PT ;  /* 0xffdfffff10107812 */ /* 0x000fe400078ec0ff */
[----:B------:R-:W-:Y:S01]  /*15c570*/  ISETP.LT.AND P2, PT, R5, UR54, !P0 ;  /* 0x0000003605007c0c */ /* 0x000fe2000c741270 */
[----:B------:R-:W-:Y:S01]  /*15c580*/  ULDC UR54, c[0x0][0x228] ;  /* 0x00008a0000367ab9 */ /* 0x000fe20000000800 */
[----:B------:R-:W-:-:S05]  /*15c590*/  ULDC UR37, c[0x0][0x228] ;  /* 0x00008a0000257ab9 */ /* 0x000fca0000000800 */
        /* <DEDUP_REMOVED lines=23> */
[----:B------:R-:W-:-:S04]  /*15c710*/  @P0 LOP3.LUT R16, R16, 0x40000, RZ, 0xfc, !PT ;  /* 0x0004000010100812 */ /* 0x000fc800078efcff */
[----:B------:R-:W-:Y:S02]  /*15c720*/  LOP3.LUT R16, R16, 0xffffdfff, RZ, 0xc0, !PT ;  /* 0xffffdfff10107812 */ /* 0x000fe400078ec0ff */
        /* <DEDUP_REMOVED lines=34> */
[----:B---3--:R-:W-:Y:S01]  /*15c950*/  ISETP.GE.AND P0, PT, R29, UR9, PT ;  /* 0x000000091d007c0c */ /* 0x008fe2000bf06270 */
[----:B------:R-:W-:-:S03]  /*15c960*/  ULDC.64 UR8, c[0x0][0x228] ;  /* 0x00008a0000087ab9 */ /* 0x000fc60000000a00 */
[----:B------:R-:W-:Y:S02]  /*15c970*/  ISETP.LT.AND P1, PT, R2, UR18, !P0 ;  /* 0x0000001202007c0c */ /* 0x000fe4000c721270 */
[----:B------:R-:W-:Y:S02]  /*15c980*/  ISETP.LT.AND P3, PT, R6, UR61, !P0 ;  /* 0x0000003d06007c0c */ /* 0x000fe4000c761270 */
[----:B------:R-:W-:Y:S02]  /*15c990*/  LOP3.LUT R16, R16, 0xffffffdf, RZ, 0xc0, !PT ;  /* 0xffffffdf10107812 */ /* 0x000fe400078ec0ff */
[----:B------:R-:W-:Y:S01]  /*15c9a0*/  ISETP.LT.AND P2, PT, R5, UR60, !P0 ;  /* 0x0000003c05007c0c */ /* 0x000fe2000c741270 */
        /* <DEDUP_REMOVED lines=20> */
[----:B------:R-:W-:Y:S02]  /*15caf0*/  ISETP.LT.AND P0, PT, R10, UR13, !P0 ;  /* 0x0000000d0a007c0c */ /* 0x000fe4000c701270 */
        /* <DEDUP_REMOVED lines=15> */
[----:B------:R-:W-:Y:S02]  /*15cbf0*/  @P1 LOP3.LUT R17, R17, 0x20000000, RZ, 0xfc, !PT ;  /* 0x2000000011111812 */ /* 0x000fe400078efcff */
[----:B------:R-:W-:Y:S02]  /*15cc00*/  ISETP.LT.AND P1, PT, R4, UR12, !P0 ;  /* 0x0000000c04007c0c */ /* 0x000fe4000c721270 */
[----:B------:R-:W-:Y:S02]  /*15cc10*/  @P3 LOP3.LUT R16, R16, 0x2, RZ, 0xfc, !PT ;  /* 0x0000000210103812 */ /* 0x000fe400078efcff */
[----:B------:R-:W-:Y:S02]  /*15cc20*/  ISETP.LT.AND P3, PT, R3, UR24, !P0 ;  /* 0x0000001803007c0c */ /* 0x000fe4000c761270 */
[----:B------:R-:W-:Y:S01]  /*15cc30*/  LOP3.LUT R17, R17, 0x7fffffff, RZ, 0xc0, !PT ;  /* 0x7fffffff11117812 */ /* 0x000fe200078ec0ff */
[----:B------:R-:W-:Y:S01]  /*15cc40*/  ULDC.64 UR12, c[0x0][0x228] ;  /* 0x00008a00000c7ab9 */ /* 0x000fe20000000a00 */
        /* <DEDUP_REMOVED lines=58> */
[----:B------:R-:W-:Y:S01]  /*15cff0*/  ULDC.64 UR38, c[0x0][0x228] ;  /* 0x00008a0000267ab9 */ /* 0x000fe20000000a00 */
        /* <DEDUP_REMOVED lines=8> */
[----:B------:R-:W-:Y:S02]  /*15d080*/  ISETP.LT.AND P3, PT, R3, UR47, !P0 ;  /* 0x0000002f03007c0c */ /* 0x000fe4000c761270 */
[----:B------:R-:W-:Y:S01]  /*15d090*/  LOP3.LUT R20, R20, 0xdfffffff, RZ, 0xc0, !PT ;  /* 0xdfffffff14147812 */ /* 0x000fe200078ec0ff */
        /* <DEDUP_REMOVED lines=43> */
[----:B------:R-:W-:Y:S02]  /*15d350*/  @P3 LOP3.LUT R17, R17, 0x40, RZ, 0xfc, !PT ;  /* 0x0000004011113812 */ /* 0x000fe400078efcff */
[----:B------:R-:W-:Y:S01]  /*15d360*/  LOP3.LUT R13, R13, 0xdfffffff, RZ, 0xc0, !PT ;  /* 0xdfffffff0d0d7812 */ /* 0x000fe200078ec0ff */
[----:B------:R-:W-:Y:S01]  /*15d370*/  ULDC UR51, c[0x0][0x228] ;  /* 0x00008a0000337ab9 */ /* 0x000fe20000000800 */
        /* <DEDUP_REMOVED lines=97> */
[----:B------:R-:W-:Y:S01]  /*15d990*/  @P3 LOP3.LUT R18, R18, 0x4000, RZ, 0xfc, !PT ;  /* 0x0000400012123812 */ /* 0x000fe200078efcff */
[----:B------:R-:W-:-:S03]  /*15d9a0*/  ULDC UR25, c[0x0][0x228] ;  /* 0x00008a0000197ab9 */ /* 0x000fc60000000800 */
[----:B------:R-:W-:Y:S02]  /*15d9b0*/  LOP3.LUT R18, R18, 0xffffefff, RZ, 0xc0, !PT ;  /* 0xffffefff12127812 */ /* 0x000fe400078ec0ff */
[----:B------:R-:W-:Y:S01]  /*15d9c0*/  ISETP.LT.AND P0, PT, R10, UR26, !P0 ;  /* 0x0000001a0a007c0c */ /* 0x000fe2000c701270 */
        /* <DEDUP_REMOVED lines=30> */
[----:B------:R-:W-:Y:S02]  /*15dbb0*/  ISETP.LT.AND P1, PT, R24, UR18, !P0 ;  /* 0x0000001218007c0c */ /* 0x000fe4000c721270 */
        /* <DEDUP_REMOVED lines=18> */
[----:B------:R-:W-:Y:S01]  /*15dce0*/  LOP3.LUT R8, R8, 0xefffffff, RZ, 0xc0, !PT ;  /* 0xefffffff08087812 */ /* 0x000fe200078ec0ff */
[----:B------:R-:W-:-:S05]  /*15dcf0*/  ULDC UR52, c[0x0][0x228] ;  /* 0x00008a0000347ab9 */ /* 0x000fca0000000800 */
[----:B------:R-:W-:Y:S02]  /*15dd00*/  @P1 LOP3.LUT R19, R19, 0x20000000, RZ, 0xfc, !PT ;  /* 0x2000000013131812 */ /* 0x000fe400078efcff */
[----:B------:R-:W-:Y:S02]  /*15dd10*/  ISETP.LT.AND P1, PT, R4, UR50, !P0 ;  /* 0x0000003204007c0c */ /* 0x000fe4000c721270 */
[----:B------:R-:W-:Y:S02]  /*15dd20*/  @P3 LOP3.LUT R18, R18, 0x2, RZ, 0xfc, !PT ;  /* 0x0000000212123812 */ /* 0x000fe400078efcff */
[----:B------:R-:W-:Y:S02]  /*15dd30*/  ISETP.LT.AND P3, PT, R3, UR8, !P0 ;  /* 0x0000000803007c0c */ /* 0x000fe4000c761270 */
[----:B------:R-:W-:Y:S01]  /*15dd40*/  LOP3.LUT R19, R19, 0x7fffffff, RZ, 0xc0, !PT ;  /* 0x7fffffff13137812 */ /* 0x000fe200078ec0ff */
[----:B------:R-:W-:Y:S01]  /*15dd50*/  ULDC UR50, c[0x0][0x228] ;  /* 0x00008a0000327ab9 */ /* 0x000fe20000000800 */
[----:B------:R-:W-:-:S04]  /*15dd60*/  LOP3.LUT R18, R18, 0xfffffffe, RZ, 0xc0, !PT ;  /* 0xfffffffe12127812 */ /* 0x000fc800078ec0ff */
[----:B------:R-:W-:Y:S02]  /*15dd70*/  @P2 LOP3.LUT R18, R18, 0x1, RZ, 0xfc, !PT ;  /* 0x0000000112122812 */ /* 0x000fe400078efcff */
        /* <DEDUP_REMOVED lines=192> */
[----:B------:R-:W-:Y:S01]  /*15e980*/  ULDC.64 UR20, c[0x0][0x228] ;  /* 0x00008a0000147ab9 */ /* 0x000fe20000000a00 */
        /* <DEDUP_REMOVED lines=63> */
[----:B------:R-:W2:Y:S04]  /*15ed80*/  LDL.LU R7, [R1+0x5bd8] ;  /* 0x005bd80001077983 */ /* 0x000ea80000300800 */
[----:B------:R-:W3:Y:S01]  /*15ed90*/  LDL.LU R29, [R1+0x5bdc] ;  /* 0x005bdc00011d7983 */ /* 0x000ee20000300800 */
[----:B------:R-:W-:Y:S02]  /*15eda0*/  ISETP.LT.AND P1, PT, R2, UR38, !P0 ;  /* 0x0000002602007c0c */ /* 0x000fe4000c721270 */
[----:B------:R-:W-:-:S02]  /*15edb0*/  ISETP.LT.AND P3, PT, R6, UR20, !P0 ;  /* 0x0000001406007c0c */ /* 0x000fc4000c761270 */
[----:B------:R-:W-:Y:S02]  /*15edc0*/  ISETP.LT.AND P2, PT, R5, UR22, !P0 ;  /* 0x0000001605007c0c */ /* 0x000fe4000c741270 */
[----:B------:R-:W-:Y:S01]  /*15edd0*/  LOP3.LUT R20, R20, 0xfffffffd, RZ, 0xc0, !PT ;  /* 0xfffffffd14147812 */ /* 0x000fe200078ec0ff */
[----:B------:R-:W-:Y:S01]  /*15ede0*/  ULDC.64 UR22, c[0x0][0x228] ;  /* 0x00008a0000167ab9 */ /* 0x000fe20000000a00 */
[----:B------:R-:W-:Y:S01]  /*15edf0*/  ULDC UR20, c[0x0][0x228] ;  /* 0x00008a0000147ab9 */ /* 0x000fe20000000800 */
[----:B------:R-:W-:-:S04]  /*15ee00*/  ULDC UR38, c[0x0][0x228] ;  /* 0x00008a0000267ab9 */ /* 0x000fc80000000800 */
        /* <DEDUP_REMOVED lines=22> */
[----:B------:R-:W-:-:S04]  /*15ef70*/  @P0 LOP3.LUT R13, R13, 0x4000000, RZ, 0xfc, !PT ;  /* 0x040000000d0d0812 */ /* 0x000fc800078efcff */
[----:B------:R-:W-:Y:S02]  /*15ef80*/  LOP3.LUT R13, R13, 0xffdfffff, RZ, 0xc0, !PT ;  /* 0xffdfffff0d0d7812 */ /* 0x000fe400078ec0ff */
[----:B--2---:R-:W-:Y:S02]  /*15ef90*/  ISETP.GE.AND P0, PT, R7, UR21, PT ;  /* 0x0000001507007c0c */ /* 0x004fe4000bf06270 */
[----:B------:R-:W2:Y:S02]  /*15efa0*/  LDL.LU R7, [R1+0x5be0] ;  /* 0x005be00001077983 */ /* 0x000ea40000300800 */
        /* <DEDUP_REMOVED lines=30> */
[----:B---3--:R-:W-:Y:S01]  /*15f190*/  ISETP.GE.AND P0, PT, R29, UR39, PT ;  /* 0x000000271d007c0c */ /* 0x008fe2000bf06270 */
[----:B------:R-:W-:-:S03]  /*15f1a0*/  ULDC UR39, c[0x0][0x228] ;  /* 0x00008a0000277ab9 */ /* 0x000fc60000000800 */
        /* <DEDUP_REMOVED lines=78> */
[----:B------:R-:W-:Y:S02]  /*15f690*/  LOP3.LUT R8, R8, 0x7fffffff, RZ, 0xc0, !PT ;  /* 0x7fffffff08087812 */ /* 0x000fe400078ec0ff */
[----:B------:R-:W-:Y:S01]  /*15f6a0*/  ISETP.LT.AND P3, PT, R3, UR19, !P0 ;  /* 0x0000001303007c0c */ /* 0x000fe2000c761270 */
[----:B------:R-:W-:Y:S01]  /*15f6b0*/  ULDC UR19, c[0x0][0x228] ;  /* 0x00008a0000137ab9 */ /* 0x000fe20000000800 */
        /* <DEDUP_REMOVED lines=122> */
[----:B------:R-:W-:-:S02]  /*15fe60*/  ISETP.LT.AND P3, PT, R6, UR46, !P0 ;  /* 0x0000002e06007c0c */ /* 0x000fc4000c761270 */
[----:B------:R-:W-:Y:S01]  /*15fe70*/  LOP3.LUT R8, R8, 0xfffffffe, RZ, 0xc0, !PT ;  /* 0xfffffffe08087812 */ /* 0x000fe200078ec0ff */
[----:B------:R-:W-:Y:S01]  /*15fe80*/  ULDC UR46, c[0x0][0x228] ;  /* 0x00008a00002e7ab9 */ /* 0x000fe20000000800 */
[----:B------:R-:W-:Y:S01]  /*15fe90*/  ULDC UR32, c[0x0][0x228] ;  /* 0x00008a0000207ab9 */ /* 0x000fe20000000800 */
[----:B------:R-:W-:-:S04]  /*15fea0*/  ULDC UR60, c[0x0][0x228] ;  /* 0x00008a00003c7ab9 */ /* 0x000fc80000000800 */
        /* <DEDUP_REMOVED lines=27> */
[----:B------:R-:W3:Y:S01]  /*160060*/  LDL.LU R29, [R1+0x5c00] ;  /* 0x005c0000011d7983 */ /* 0x000ee20000300800 */
[----:B------:R-:W-:-:S02]  /*160070*/  ISETP.LT.AND P1, PT, R2, UR24, !P0 ;  /* 0x0000001802007c0c */ /* 0x000fc4000c721270 */
[----:B------:R-:W-:Y:S02]  /*160080*/  ISETP.LT.AND P3, PT, R6, UR36, !P0 ;  /* 0x0000002406007c0c */ /* 0x000fe4000c761270 */
[----:B------:R-:W-:Y:S01]  /*160090*/  ISETP.LT.AND P2, PT, R5, UR47, !P0 ;  /* 0x0000002f05007c0c */ /* 0x000fe2000c741270 */
[----:B------:R-:W-:Y:S01]  /*1600a0*/  ULDC UR36, c[0x0][0x228] ;  /* 0x00008a0000247ab9 */ /* 0x000fe20000000800 */
[----:B------:R-:W-:Y:S01]  /*1600b0*/  ULDC UR47, c[0x0][0x228] ;  /* 0x00008a00002f7ab9 */ /* 0x000fe20000000800 */
[----:B------:R-:W-:Y:S01]  /*1600c0*/  ULDC UR24, c[0x0][0x228] ;  /* 0x00008a0000187ab9 */ /* 0x000fe20000000800 */
[----:B------:R-:W-:-:S05]  /*1600d0*/  ULDC.64 UR44, c[0x0][0x228] ;  /* 0x00008a00002c7ab9 */ /* 0x000fca0000000a00 */
        /* <DEDUP_REMOVED lines=20> */
[----:B------:R-:W-:-:S04]  /*160220*/  LOP3.LUT R12, R12, 0xfffbffff, RZ, 0xc0, !PT ;  /* 0xfffbffff0c0c7812 */ /* 0x000fc800078ec0ff */
[----:B------:R-:W-:-:S04]  /*160230*/  @P1 LOP3.LUT R12, R12, 0x40000, RZ, 0xfc, !PT ;  /* 0x000400000c0c1812 */ /* 0x000fc800078efcff */
[----:B------:R-:W-:-:S04]  /*160240*/  LOP3.LUT R12, R12, 0xfffdffff, RZ, 0xc0, !PT ;  /* 0xfffdffff0c0c7812 */ /* 0x000fc800078ec0ff */
[----:B------:R-:W-:-:S04]  /*160250*/  @P0 LOP3.LUT R12, R12, 0x20000, RZ, 0xfc, !PT ;  /* 0x000200000c0c0812 */ /* 0x000fc800078efcff */
[----:B------:R-:W-:Y:S02]  /*160260*/  LOP3.LUT R12, R12, 0xffffefff, RZ, 0xc0, !PT ;  /* 0xffffefff0c0c7812 */ /* 0x000fe400078ec0ff */
[----:B--2---:R-:W-:Y:S01]  /*160270*/  ISETP.GE.AND P0, PT, R7, UR33, PT ;  /* 0x0000002107007c0c */ /* 0x004fe2000bf06270 */
[----:B------:R-:W-:Y:S01]  /*160280*/  ULDC UR33, c[0x0][0x228] ;  /* 0x00008a0000217ab9 */ /* 0x000fe20000000800 */
[----:B------:R-:W2:Y:S02]  /*160290*/  LDL.LU R7, [R1+0x5c04] ;  /* 0x005c040001077983 */ /* 0x000ea40000300800 */
[----:B------:R-:W-:Y:S01]  /*1602a0*/  ISETP.LT.AND P1, PT, R2, UR28, !P0 ;  /* 0x0000001c02007c0c */ /* 0x000fe2000c721270 */
[----:B------:R-:W-:Y:S01]  /*1602b0*/  ULDC UR28, c[0x0][0x228] ;  /* 0x00008a00001c7ab9 */ /* 0x000fe20000000800 */
[----:B------:R-:W-:Y:S01]  /*1602c0*/  ISETP.LT.AND P2, PT, R5, UR33, !P0 ;  /* 0x0000002105007c0c */ /* 0x000fe2000c741270 */
        /* <DEDUP_REMOVED lines=16> */
[----:B------:R-:W-:-:S04]  /*1603d0*/  @P2 LOP3.LUT R12, R12, 0x2000, RZ, 0xfc, !PT ;  /* 0x000020000c0c2812 */ /* 0x000fc800078efcff */
[----:B------:R-:W-:Y:S02]  /*1603e0*/  LOP3.LUT R12, R12, 0xfffff7ff, RZ, 0xc0, !PT ;  /* 0xfffff7ff0c0c7812 */ /* 0x000fe400078ec0ff */
[----:B------:R-:W-:Y:S01]  /*1603f0*/  ISETP.LT.AND P2, PT, R24, UR24, !P0 ;  /* 0x0000001818007c0c */ /* 0x000fe2000c741270 */
[----:B------:R-:W-:Y:S01]  /*160400*/  ULDC UR24, c[0x0][0x228] ;  /* 0x00008a0000187ab9 */ /* 0x000fe20000000800 */
[----:B------:R-:W-:Y:S02]  /*160410*/  @P1 LOP3.LUT R12, R12, 0x800, RZ, 0xfc, !PT ;  /* 0x000008000c0c1812 */ /* 0x000fe400078efcff */
[----:B------:R-:W-:Y:S02]  /*160420*/  ISETP.LT.AND P1, PT, R10, UR33, !P0 ;  /* 0x000000210a007c0c */ /* 0x000fe4000c721270 */
[----:B---3--:R-:W-:Y:S02]  /*160430*/  ISETP.GE.AND P0, PT, R29, UR25, PT ;  /* 0x000000191d007c0c */ /* 0x008fe4000bf06270 */
[----:B------:R-:W3:Y:S01]  /*160440*/  LDL.LU R29, [R1+0x5c08] ;  /* 0x005c0800011d7983 */ /* 0x000ee20000300800 */
        /* <DEDUP_REMOVED lines=17> */
[----:B------:R-:W-:Y:S02]  /*160560*/  LOP3.LUT R12, R12, 0xffffffdf, RZ, 0xc0, !PT ;  /* 0xffffffdf0c0c7812 */ /* 0x000fe400078ec0ff */
[----:B------:R-:W-:Y:S02]  /*160570*/  ISETP.LT.AND P3, PT, R25, UR23, !P0 ;  /* 0x0000001719007c0c */ /* 0x000fe4000c761270 */
[----:B------:R-:W-:Y:S02]  /*160580*/  ISETP.LT.AND P2, PT, R24, UR22, !P0 ;  /* 0x0000001618007c0c */ /* 0x000fe4000c741270 */
[----:B------:R-:W-:Y:S02]  /*160590*/  @P1 LOP3.LUT R12, R12, 0x20, RZ, 0xfc, !PT ;  /* 0x000000200c0c1812 */ /* 0x000fe400078efcff */
[----:B------:R-:W-:Y:S02]  /*1605a0*/  ISETP.LT.AND P1, PT, R10, UR20, !P0 ;  /* 0x000000140a007c0c */ /* 0x000fe4000c721270 */
[----:B------:R-:W-:-:S02]  /*1605b0*/  LOP3.LUT R12, R12, 0xfffffff7, RZ, 0xc0, !PT ;  /* 0xfffffff70c0c7812 */ /* 0x000fc400078ec0ff */
[----:B--2---:R-:W-:Y:S02]  /*1605c0*/  ISETP.GE.AND P0, PT, R7, UR29, PT ;  /* 0x0000001d07007c0c */ /* 0x004fe4000bf06270 */
[----:B------:R-:W2:Y:S01]  /*1605d0*/  LDL.LU R7, [R1+0x5c0c] ;  /* 0x005c0c0001077983 */ /* 0x000ea20000300800 */
[----:B------:R-:W-:-:S04]  /*1605e0*/  @P3 LOP3.LUT R12, R12, 0x8, RZ, 0xfc, !PT ;  /* 0x000000080c0c3812 */ /* 0x000fc800078efcff */
[----:B------:R-:W-:Y:S02]  /*1605f0*/  LOP3.LUT R12, R12, 0xfffffffb, RZ, 0xc0, !PT ;  /* 0xfffffffb0c0c7812 */ /* 0x000fe400078ec0ff */
[----:B------:R-:W-:Y:S02]  /*160600*/  ISETP.LT.AND P3, PT, R2, UR40, !P0 ;  /* 0x0000002802007c0c */ /* 0x000fe4000c761270 */
[----:B------:R-:W-:-:S04]  /*160610*/  @P2 LOP3.LUT R12, R12, 0x4, RZ, 0xfc, !PT ;  /* 0x000000040c0c2812 */ /* 0x000fc800078efcff */
[----:B------:R-:W-:-:S04]  /*160620*/  LOP3.LUT R12, R12, 0xfffffffd, RZ, 0xc0, !PT ;  /* 0xfffffffd0c0c7812 */ /* 0x000fc800078ec0ff */
[----:B------:R-:W-:Y:S02]  /*160630*/  @P1 LOP3.LUT R12, R12, 0x2, RZ, 0xfc, !PT ;  /* 0x000000020c0c1812 */ /* 0x000fe400078efcff */
[----:B------:R-:W-:Y:S02]  /*160640*/  ISETP.LT.AND P1, PT, R5, UR16, !P0 ;  /* 0x0000001005007c0c */ /* 0x000fe4000c721270 */
[----:B------:R-:W-:Y:S02]  /*160650*/  @P3 LOP3.LUT R11, R11, 0x10000000, RZ, 0xfc, !PT ;  /* 0x100000000b0b3812 */ /* 0x000fe400078efcff */
[----:B------:R-:W-:Y:S02]  /*160660*/  ISETP.LT.AND P2, PT, R6, UR18, !P0 ;  /* 0x0000001206007c0c */ /* 0x000fe4000c741270 */
[----:B------:R-:W-:Y:S02]  /*160670*/  ISETP.LT.AND P3, PT, R4, UR8, !P0 ;  /* 0x0000000804007c0c */ /* 0x000fe4000c761270 */
[----:B------:R-:W-:-:S02]  /*160680*/  LOP3.LUT R11, R11, 0x7fffffff, RZ, 0xc0, !PT ;  /* 0x7fffffff0b0b7812 */ /* 0x000fc400078ec0ff */
[----:B------:R-:W-:-:S03]  /*160690*/  LOP3.LUT R12, R12, 0xfffffffe, RZ, 0xc0, !PT ;  /* 0xfffffffe0c0c7812 */ /* 0x000fc600078ec0ff */
[----:B------:R-:W-:-:S04]  /*1606a0*/  @P1 LOP3.LUT R11, R11, 0x80000000, RZ, 0xfc, !PT ;  /* 0x800000000b0b1812 */ /* 0x000fc800078efcff */
[----:B------:R-:W-:Y:S02]  /*1606b0*/  @P2 LOP3.LUT R12, R12, 0x1, RZ, 0xfc, !PT ;  /* 0x000000010c0c2812 */ /* 0x000fe400078efcff */
[----:B------:R-:W-:Y:S02]  /*1606c0*/  LOP3.LUT R11, R11, 0xbfffffff, RZ, 0xc0, !PT ;  /* 0xbfffffff0b0b7812 */ /* 0x000fe400078ec0ff */
[----:B------:R-:W-:Y:S02]  /*1606d0*/  ISETP.LT.AND P2, PT, R3, UR43, !P0 ;  /* 0x0000002b03007c0c */ /* 0x000fe4000c741270 */
[----:B------:R-:W-:Y:S02]  /*1606e0*/  @P3 LOP3.LUT R11, R11, 0x40000000, RZ, 0xfc, !PT ;  /* 0x400000000b0b3812 */ /* 0x000fe400078efcff */
[----:B------:R-:W-:Y:S02]  /*1606f0*/  ISETP.LT.AND P1, PT, R25, UR39, !P0 ;  /* 0x0000002719007c0c */ /* 0x000fe4000c721270 */
[----:B------:R-:W-:-:S04]  /*160700*/  LOP3.LUT R11, R11, 0xf7ffffff, RZ, 0xc0, !PT ;  /* 0xf7ffffff0b0b7812 */ /* 0x000fc800078ec0ff */
[----:B------:R-:W-:-:S04]  /*160710*/  LOP3.LUT R11, R11, 0xdfffffff, RZ, 0xc0, !PT ;  /* 0xdfffffff0b0b7812 */ /* 0x000fc800078ec0ff */
[----:B------:R-:W-:Y:S02]  /*160720*/  @P2 LOP3.LUT R11, R11, 0x20000000, RZ, 0xfc, !PT ;  /* 0x200000000b0b2812 */ /* 0x000fe400078efcff */
[----:B------:R-:W-:Y:S02]  /*160730*/  ISETP.LT.AND P2, PT, R24, UR35, !P0 ;  /* 0x0000002318007c0c */ /* 0x000fe4000c741270 */
        /* <DEDUP_REMOVED lines=26> */
[----:B------:R-:W-:-:S05]  /*1608e0*/  LOP3.LUT R11, R11, 0xfff7ffff, RZ, 0xc0, !PT ;  /* 0xfff7ffff0b0b7812 */ /* 0x000fca00078ec0ff */
[----:B------:R-:W-:-:S04]  /*1608f0*/  @P3 LOP3.LUT R11, R11, 0x80000, RZ, 0xfc, !PT ;  /* 0x000800000b0b3812 */ /* 0x000fc800078efcff */
[----:B------:R-:W-:Y:S02]  /*160900*/  LOP3.LUT R11, R11, 0xfffbffff, RZ, 0xc0, !PT ;  /* 0xfffbffff0b0b7812 */ /* 0x000fe400078ec0ff */
[----:B--2---:R-:W-:Y:S02]  /*160910*/  ISETP.GE.AND P0, PT, R7, UR41, PT ;  /* 0x0000002907007c0c */ /* 0x004fe4000bf06270 */
[----:B------:R-:W2:Y:S01]  /*160920*/  LDL R7, [R1+0x1464] ;  /* 0x0014640001077983 */ /* 0x000ea20000100800 */
        /* <DEDUP_REMOVED lines=24> */
[----:B---3--:R-:W-:Y:S02]  /*160ab0*/  ISETP.GE.AND P0, PT, R29, UR45, PT ;  /* 0x0000002d1d007c0c */ /* 0x008fe4000bf06270 */
[----:B------:R-:W-:Y:S01]  /*160ac0*/  @P2 LOP3.LUT R11, R11, 0x400, RZ, 0xfc, !PT ;  /* 0x000004000b0b2812 */ /* 0x000fe200078efcff */
[----:B------:R-:W3:Y:S01]  /*160ad0*/  LDL.LU R29, [R1+0x5cd4] ;  /* 0x005cd400011d7983 */ /* 0x000ee20000300800 */
        /* <DEDUP_REMOVED lines=21> */
[----:B------:R-:W4:Y:S01]  /*160c30*/  LDL.LU R10, [R1+0x5cd0] ;  /* 0x005cd000010a7983 */ /* 0x000f220000300800 */
        /* <DEDUP_REMOVED lines=8> */
[----:B------:R-:W-:Y:S01]  /*160cc0*/  ISETP.LT.AND P1, PT, R5, UR57, !P6 ;  /* 0x0000003905007c0c */ /* 0x000fe2000f721270 */
[----:B------:R-:W3:Y:S04]  /*160cd0*/  LDL.LU R6, [R1+0x5cc8] ;  /* 0x005cc80001067983 */ /* 0x000ee80000300800 */
[----:B------:R-:W3:Y:S01]  /*160ce0*/  LDL.LU R5, [R1+0x5cc4] ;  /* 0x005cc40001057983 */ /* 0x000ee20000300800 */
[----:B------:R-:W-:-:S02]  /*160cf0*/  ISETP.LT.AND P2, PT, R4, UR32, !P6 ;  /* 0x0000002004007c0c */ /* 0x000fc4000f741270 */
[----:B------:R-:W-:Y:S01]  /*160d00*/  ISETP.LT.AND P3, PT, R3, UR38, !P6 ;  /* 0x0000002603007c0c */ /* 0x000fe2000f761270 */
[----:B------:R-:W3:Y:S04]  /*160d10*/  LDL.LU R4, [R1+0x5cc0] ;  /* 0x005cc00001047983 */ /* 0x000ee80000300800 */
[----:B------:R-:W3:Y:S01]  /*160d20*/  LDL.LU R3, [R1+0x5cbc] ;  /* 0x005cbc0001037983 */ /* 0x000ee20000300800 */
[----:B------:R-:W-:-:S03]  /*160d30*/  ISETP.LT.AND P4, PT, R2, UR58, !P6 ;  /* 0x0000003a02007c0c */ /* 0x000fc6000f781270 */
[----:B------:R-:W3:Y:S01]  /*160d40*/  LDL.LU R2, [R1+0x5cb8] ;  /* 0x005cb80001027983 */ /* 0x000ee20000300800 */
[----:B------:R-:W-:Y:S02]  /*160d50*/  ISETP.LT.AND P5, PT, R25, UR59, !P6 ;  /* 0x0000003b19007c0c */ /* 0x000fe4000f7a1270 */
[----:B------:R-:W-:Y:S01]  /*160d60*/  ISETP.LT.AND P6, PT, R24, UR60, !P6 ;  /* 0x0000003c18007c0c */ /* 0x000fe2000f7c1270 */
[----:B------:R-:W0:Y:S01]  /*160d70*/  S2R R25, SR_TID.X ;  /* 0x0000000000197919 */ /* 0x000e220000002100 */
[----:B------:R-:W1:Y:S01]  /*160d80*/  S2R R24, SR_TID.X ;  /* 0x0000000000187919 */ /* 0x000e620000002100 */
[----:B0-----:R-:W-:Y:S02]  /*160d90*/  IMAD.SHL.U32 R25, R25, 0x20, RZ ;  /* 0x0000002019197824 */ /* 0x001fe400078e00ff */
[----:B-1----:R-:W-:-:S03]  /*160da0*/  IMAD.SHL.U32 R24, R24, 0x10, RZ ;  /* 0x0000001018187824 */ /* 0x002fc600078e00ff */
[----:B------:R-:W-:Y:S02]  /*160db0*/  LOP3.LUT R25, R25, 0x200, RZ, 0xc0, !PT ;  /* 0x0000020019197812 */ /* 0x000fe400078ec0ff */
[----:B------:R-:W-:Y:S01]  /*160dc0*/  LOP3.LUT R24, R24, 0xf0, RZ, 0xc0, !PT ;  /* 0x000000f018187812 */ /* 0x000fe200078ec0ff */
[----:B------:R0:W-:Y:S01]  /*160dd0*/  STL [R1+0x6590], R26 ;  /* 0x0065901a01007387 */ /* 0x0001e20000100800 */
[----:B----4-:R-:W-:Y:S01]  /*160de0*/  LOP3.LUT R10, R10, 0xdfffffff, RZ, 0xc0, !PT ;  /* 0xdfffffff0a0a7812 */ /* 0x010fe200078ec0ff */
[----:B------:R-:W-:Y:S01]  /*160df0*/  ULDC.64 UR26, c[0x0][0x228] ;  /* 0x00008a00001a7ab9 */ /* 0x000fe20000000a00 */
[----:B------:R-:W-:Y:S01]  /*160e00*/  IADD3 R25, R25, UR4, R24 ;  /* 0x0000000419197c10 */ /* 0x000fe2000fffe018 */
[----:B------:R-:W-:Y:S01]  /*160e10*/  ULDC UR8, c[0x0][0x22c] ;  /* 0x00008b0000087ab9 */ /* 0x000fe20000000800 */
        /* <DEDUP_REMOVED lines=9> */
[----:B------:R0:W-:Y:S04]  /*160eb0*/  STL [R1+0x6548], R12 ;  /* 0x0065480c01007387 */ /* 0x0001e80000100800 */
[----:B0-----:R-:W4:Y:S04]  /*160ec0*/  LDL.LU R12, [R1+0x458] ;  /* 0x00045800010c7983 */ /* 0x001f280000300800 */
[----:B------:R0:W-:Y:S04]  /*160ed0*/  STL [R1+0x6520], R8 ;  /* 0x0065200801007387 */ /* 0x0001e80000100800 */
[----:B0-----:R-:W4:Y:S04]  /*160ee0*/  LDL.LU R8, [R1+0x1f7c] ;  /* 0x001f7c0001087983 */ /* 0x001f280000300800 */
[----:B------:R0:W-:Y:S04]  /*160ef0*/  STL [R1+0x64ec], R13 ;  /* 0x0064ec0d01007387 */ /* 0x0001e80000100800 */
[----:B0-----:R-:W4:Y:S04]  /*160f00*/  LDL.LU R13, [R1+0x1fc] ;  /* 0x0001fc00010d7983 */ /* 0x001f280000300800 */
[----:B------:R0:W-:Y:S04]  /*160f10*/  STL [R1+0x64d0], R20 ;  /* 0x0064d01401007387 */ /* 0x0001e80000100800 */
[----:B0-----:R-:W4:Y:S04]  /*160f20*/  LDL.LU R20, [R1+0x5b48] ;  /* 0x005b480001147983 */ /* 0x001f280000300800 */
[----:B------:R0:W-:Y:S04]  /*160f30*/  STL.64 [R1+0x6ad8], R22 ;  /* 0x006ad81601007387 */ /* 0x0001e80000100a00 */
[----:B0-----:R-:W4:Y:S04]  /*160f40*/  LDL R23, [R1+0x58] ;  /* 0x0000580001177983 */ /* 0x001f280000100800 */
[----:B------:R0:W-:Y:S04]  /*160f50*/  STL [R1+0x6ad0], R21 ;  /* 0x006ad01501007387 */ /* 0x0001e80000100800 */
[----:B0-----:R-:W4:Y:S04]  /*160f60*/  LDL.LU R21, [R1+0x46c] ;  /* 0x00046c0001157983 */ /* 0x001f280000300800 */
[----:B------:R-:W-:Y:S04]  /*160f70*/  STL [R1+0x64a0], R19 ;  /* 0x0064a01301007387 */ /* 0x000fe80000100800 */
        /* <DEDUP_REMOVED lines=8> */
[----:B------:R0:W-:Y:S04]  /*161000*/  STL [R1+0x6390], R9 ;  /* 0x0063900901007387 */ /* 0x0001e80000100800 */
[----:B0-----:R-:W4:Y:S04]  /*161010*/  LDL.LU R9, [R1+0x59dc] ;  /* 0x0059dc0001097983 */ /* 0x001f280000300800 */
[----:B--2---:R-:W-:Y:S04]  /*161020*/  STL [R1+0x6358], R7 ;  /* 0x0063580701007387 */ /* 0x004fe80000100800 */
[----:B---3--:R-:W-:Y:S04]  /*161030*/  STL [R1+0x6340], R6 ;  /* 0x0063400601007387 */ /* 0x008fe80000100800 */
[----:B------:R0:W-:Y:S01]  /*161040*/  STL [R1+0x62f0], R5 ;  /* 0x0062f00501007387 */ /* 0x0001e20000100800 */
[----:B------:R-:W-:-:S03]  /*161050*/  @P0 LOP3.LUT R10, R10, 0x20000000, RZ, 0xfc, !PT ;  /* 0x200000000a0a0812 */ /* 0x000fc600078efcff */
[----:B0-----:R-:W2:Y:S04]  /*161060*/  LDL.LU R5, [R1+0x1f90] ;  /* 0x001f900001057983 */ /* 0x001ea80000300800 */
[----:B------:R0:W-:Y:S04]  /*161070*/  STL [R1+0x62b8], R4 ;  /* 0x0062b80401007387 */ /* 0x0001e80000100800 */
[----:B0-----:R-:W2:Y:S04]  /*161080*/  LDL.LU R4, [R1+0x1dc] ;  /* 0x0001dc0001047983 */ /* 0x001ea80000300800 */
[----:B------:R0:W-:Y:S04]  /*161090*/  STL [R1+0x6278], R3 ;  /* 0x0062780301007387 */ /* 0x0001e80000100800 */
[----:B0-----:R-:W3:Y:S04]  /*1610a0*/  LDL.LU R3, [R1+0x1ec] ;  /* 0x0001ec0001037983 */ /* 0x001ee80000300800 */
[----:B------:R-:W-:Y:S04]  /*1610b0*/  STL [R1+0x6250], R2 ;  /* 0x0062500201007387 */ /* 0x000fe80000100800 */
[----:B------:R-:W-:Y:S04]  /*1610c0*/  STL [R1+0x6218], R0 ;  /* 0x0062180001007387 */ /* 0x000fe80000100800 */
[----:B------:R-:W-:Y:S04]  /*1610d0*/  STL [R1+0x5cc0], R27 ;  /* 0x005cc01b01007387 */ /* 0x000fe80000100800 */
[----:B------:R4:W-:Y:S04]  /*1610e0*/  STL [R1+0x5cbc], R29 ;  /* 0x005cbc1d01007387 */ /* 0x0009e80000100800 */
[----:B------:R-:W-:Y:S01]  /*1610f0*/  STL [R1+0x5cb8], R28 ;  /* 0x005cb81c01007387 */ /* 0x000fe20000100800 */
[----:B----4-:R-:W-:-:S02]  /*161100*/  PRMT R29, R8, 0x5410, R13 ;  /* 0x00005410081d7816 */ /* 0x010fc4000000000d */
[----:B------:R-:W-:Y:S01]  /*161110*/  LOP3.LUT R24, R20, 0x100, RZ, 0xc0, !PT ;  /* 0x0000010014187812 */ /* 0x000fe200078ec0ff */
[----:B------:R-:W-:Y:S01]  /*161120*/  BAR.SYNC.DEFER_BLOCKING 0x0 ;  /* 0x0000000000007b1d */ /* 0x000fe20000010000 */
[----:B------:R-:W-:-:S05]  /*161130*/  LOP3.LUT P0, RZ, R23, 0x200, RZ, 0xc0, !PT ;  /* 0x0000020017ff7812 */ /* 0x000fca000780c0ff */
        /* <DEDUP_REMOVED lines=10> */
[----:B------:R-:W-:-:S03]  /*1611e0*/  IMAD.IADD R24, R25, 0x1, R24 ;  /* 0x0000000119187824 */ /* 0x000fc600078e0218 */
[----:B------:R4:W-:Y:S01]  /*1611f0*/  STL.64 [R1+0x6b48], R10 ;  /* 0x006b480a01007387 */ /* 0x0009e20000100a00 */
[----:B------:R-:W-:Y:S02]  /*161200*/  LOP3.LUT R0, R16, 0xffff, RZ, 0xc0, !PT ;  /* 0x0000ffff10007812 */ /* 0x000fe400078ec0ff */
[----:B------:R-:W-:Y:S02]  /*161210*/  LOP3.LUT R2, R14, 0xffff, RZ, 0xc0, !PT ;  /* 0x0000ffff0e027812 */ /* 0x000fe400078ec0ff */
[----:B------:R-:W-:Y:S02]  /*161220*/  LOP3.LUT R25, R9, 0xffff, RZ, 0xc0, !PT ;  /* 0x0000ffff09197812 */ /* 0x000fe400078ec0ff */
[----:B------:R-:W-:Y:S02]  /*161230*/  PRMT R9, R12, 0x4210, R2 ;  /* 0x000042100c097816 */ /* 0x000fe40000000002 */
[----:B--2---:R-:W-:Y:S02]  /*161240*/  PRMT R27, R5, 0x5410, R4 ;  /* 0x00005410051b7816 */ /* 0x004fe40000000004 */
[----:B------:R-:W-:-:S02]  /*161250*/  LOP3.LUT R4, R18, 0xffff, RZ, 0xc0, !PT ;  /* 0x0000ffff12047812 */ /* 0x000fc400078ec0ff */
[----:B---3--:R-:W-:Y:S02]  /*161260*/  PRMT R26, R26, 0x5410, R3 ;  /* 0x000054101a1a7816 */ /* 0x008fe40000000003 */
[----:B----4-:R-:W-:Y:S02]  /*161270*/  PRMT R10, R23, 0x4210, R0 ;  /* 0x00004210170a7816 */ /* 0x010fe40000000000 */
[----:B------:R-:W-:Y:S02]  /*161280*/  PRMT R11, R20, 0x4210, R4 ;  /* 0x00004210140b7816 */ /* 0x000fe40000000004 */
[----:B------:R-:W-:Y:S01]  /*161290*/  PRMT R28, R7, 0x5410, R6 ;  /* 0x00005410071c7816 */ /* 0x000fe20000000006 */
[----:B------:R0:W-:Y:S04]  /*1612a0*/  STL [R1+0x6b40], R8 ;  /* 0x006b400801007387 */ /* 0x0001e80000100800 */
[----:B------:R-:W-:Y:S04]  /*1612b0*/  STL [R1+0x6878], R29 ;  /* 0x0068781d01007387 */ /* 0x000fe80000100800 */
[----:B------:R-:W-:Y:S01]  /*1612c0*/  STL [R1+0x687c], R26 ;  /* 0x00687c1a01007387 */ /* 0x000fe20000100800 */
[----:B0-----:R-:W-:-:S03]  /*1612d0*/  PRMT R8, R21, 0x4210, R25 ;  /* 0x0000421015087816 */ /* 0x001fc60000000019 */
[----:B------:R-:W-:Y:S04]  /*1612e0*/  STL [R1+0x68a8], R27 ;  /* 0x0068a81b01007387 */ /* 0x000fe80000100800 */
[----:B------:R-:W2:Y:S04]  /*1612f0*/  LDL.LU R14, [R1+0x1b64] ;  /* 0x001b6400010e7983 */ /* 0x000ea80000300800 */
[----:B------:R-:W3:Y:S04]  /*161300*/  LDL.LU R16, [R1+0x1b60] ;  /* 0x001b600001107983 */ /* 0x000ee80000300800 */
[----:B------:R-:W4:Y:S04]  /*161310*/  LDL.LU R12, [R1+0x488] ;  /* 0x00048800010c7983 */ /* 0x000f280000300800 */
[----:B------:R-:W3:Y:S04]  /*161320*/  LDL.LU R18, [R1+0x484] ;  /* 0x0004840001127983 */ /* 0x000ee80000300800 */
[----:B------:R-:W4:Y:S01]  /*161330*/  LDL.LU R21, [R1+0x47c] ;  /* 0x00047c0001157983 */ /* 0x000f220000300800 */
[----:B------:R-:W-:-:S03]  /*161340*/  PRMT R0, R22, 0x5210, R0 ;  /* 0x0000521016007816 */ /* 0x000fc60000000000 */
[----:B------:R-:W3:Y:S01]  /*161350*/  LDL.LU R23, [R1+0x470] ;  /* 0x0004700001177983 */ /* 0x000ee20000300800 */
[----:B------:R-:W-:-:S03]  /*161360*/  LOP3.LUT R7, R13, 0xffff, RZ, 0xc0, !PT ;  /* 0x0000ffff0d077812 */ /* 0x000fc600078ec0ff */
[----:B------:R-:W3:Y:S01]  /*161370*/  LDL.LU R20, [R1+0x284] ;  /* 0x0002840001147983 */ /* 0x000ee20000300800 */
[----:B------:R-:W-:-:S03]  /*161380*/  ISETP.LT.AND P0, PT, R15, UR27, !P0 ;  /* 0x0000001b0f007c0c */ /* 0x000fc6000c701270 */
[----:B------:R0:W-:Y:S04]  /*161390*/  STSM.16.M88.4 [R24], R8 ;  /* 0x0000000818007844 */ /* 0x0001e80000000200 */
[----:B0-----:R-:W4:Y:S04]  /*1613a0*/  LDL.LU.64 R10, [R1+0x6b48] ;  /* 0x006b4800010a7983 */ /* 0x001f280000300a00 */
[----:B------:R-:W2:Y:S01]  /*1613b0*/  LDL.LU R8, [R1+0x6b40] ;  /* 0x006b400001087983 */ /* 0x000ea20000300800 */
[----:B------:R-:W-:Y:S02]  /*1613c0*/  PRMT R5, R17, 0x5210, R25 ;  /* 0x0000521011057816 */ /* 0x000fe40000000019 */
[----:B------:R-:W-:Y:S01]  /*1613d0*/  PRMT R2, R19, 0x5210, R2 ;  /* 0x0000521013027816 */ /* 0x000fe20000000002 */
[----:B------:R-:W3:Y:S04]  /*1613e0*/  LDL.LU R22, [R1+0x28c] ;  /* 0x00028c0001167983 */ /* 0x000ee80000300800 */
[----:B------:R-:W4:Y:S01]  /*1613f0*/  LDL.LU R13, [R1+0x294] ;  /* 0x00029400010d7983 */ /* 0x000f220000300800 */
[----:B------:R-:W0:Y:S01]  /*161400*/  S2R R15, SR_TID.X ;  /* 0x00000000000f7919 */ /* 0x000e220000002100 */
[----:B------:R-:W-:Y:S01]  /*161410*/  BAR.SYNC.DEFER_BLOCKING 0x0 ;  /* 0x0000000000007b1d */ /* 0x000fe20000010000 */
[----:B--2---:R-:W-:-:S05]  /*161420*/  LOP3.LUT R3, R8, 0xffff, RZ, 0xc0, !PT ;  /* 0x0000ffff08037812 */ /* 0x004fca00078ec0ff */
[----:B----4-:R-:W-:Y:S04]  /*161430*/  STL [R1+0x6b28], R13 ;  /* 0x006b280d01007387 */ /* 0x010fe80000100800 */
[----:B------:R-:W2:Y:S04]  /*161440*/  LDL.LU R17, [R1+0x290] ;  /* 0x0002900001117983 */ /* 0x000ea80000300800 */
[----:B------:R-:W4:Y:S01]  /*161450*/  LDL.LU R8, [R1+0x280] ;  /* 0x0002800001087983 */ /* 0x000f220000300800 */
[----:B------:R-:W-:Y:S01]  /*161460*/  IMAD.MOV.U32 R9, RZ, RZ, R2 ;  /* 0x000000ffff097224 */ /* 0x000fe200078e0002 */
[----:B------:R-:W-:-:S02]  /*161470*/  LOP3.LUT R2, R14, 0xffff, RZ, 0xc0, !PT ;  /* 0x0000ffff0e027812 */ /* 0x000fc400078ec0ff */
[----:B------:R1:W-:Y:S01]  /*161480*/  STL.64 [R1+0x6b20], R10 ;  /* 0x006b200a01007387 */ /* 0x0003e20000100a00 */
[----:B0-----:R-:W-:Y:S02]  /*161490*/  LOP3.LUT R25, R15, 0x3f, RZ, 0xc0, !PT ;  /* 0x0000003f0f197812 */ /* 0x001fe400078ec0ff */
[----:B------:R-:W-:Y:S02]  /*1614a0*/  PRMT R14, R21, 0x4210, R2 ;  /* 0x00004210150e7816 */ /* 0x000fe40000000002 */
[----:B------:R-:W-:Y:S01]  /*1614b0*/  PRMT R12, R12, 0x4210, R7 ;  /* 0x000042100c0c7816 */ /* 0x000fe20000000007 */
[----:B-1----:R-:W-:Y:S01]  /*1614c0*/  IMAD.MOV.U32 R10, RZ, RZ, R0 ;  /* 0x000000ffff0a7224 */ /* 0x002fe200078e0000 */
[----:B---3--:R-:W-:Y:S02]  /*1614d0*/  LOP3.LUT R0, R16, 0xffff, RZ, 0xc0, !PT ;  /* 0x0000ffff10007812 */ /* 0x008fe400078ec0ff */
[----:B------:R-:W-:Y:S02]  /*1614e0*/  PRMT R13, R18, 0x4210, R3 ;  /* 0x00004210120d7816 */ /* 0x000fe40000000003 */
[----:B------:R-:W-:-:S02]  /*1614f0*/  PRMT R15, R23, 0x4210, R0 ;  /* 0x00004210170f7816 */ /* 0x000fc40000000000 */
[----:B------:R-:W-:Y:S01]  /*161500*/  LEA R25, R25, UR4, 0x4 ;  /* 0x0000000419197c11 */ /* 0x000fe2000f8e20ff */
[----:B------:R-:W-:Y:S01]  /*161510*/  ULDC.64 UR4, c[0x0][0x228] ;  /* 0x00008a0000047ab9 */ /* 0x000fe20000000a00 */
[----:B------:R-:W-:Y:S01]  /*161520*/  PRMT R11, R20, 0x5210, R4 ;  /* 0x00005210140b7816 */ /* 0x000fe20000000004 */
[----:B----4-:R-:W-:Y:S04]  /*161530*/  STL [R1+0x6b18], R8 ;  /* 0x006b180801007387 */ /* 0x010fe80000100800 */
[----:B------:R-:W3:Y:S04]  /*161540*/  LDL.LU R19, [R1+0x59f8] ;  /* 0x0059f80001137983 */ /* 0x000ee80000300800 */
[----:B------:R-:W-:Y:S04]  /*161550*/  STL.64 [R1+0x6b38], R14 ;  /* 0x006b380e01007387 */ /* 0x000fe80000100a00 */
[----:B------:R-:W-:Y:S04]  /*161560*/  STL.64 [R1+0x6b30], R12 ;  /* 0x006b300c01007387 */ /* 0x000fe80000100a00 */
[----:B------:R-:W0:Y:S04]  /*161570*/  LDS.128 R12, [R25] ;  /* 0x00000000190c7984 */ /* 0x000e280000000c00 */
[----:B------:R-:W4:Y:S04]  /*161580*/  LDL.LU R4, [R1+0x59f0] ;  /* 0x0059f00001047983 */ /* 0x000f280000300800 */
[----:B------:R-:W4:Y:S04]  /*161590*/  LDL.LU R18, [R1+0x59a8] ;  /* 0x0059a80001127983 */ /* 0x000f280000300800 */
[----:B------:R-:W4:Y:S04]  /*1615a0*/  LDL.LU R21, [R1+0x59a0] ;  /* 0x0059a00001157983 */ /* 0x000f280000300800 */
[----:B------:R-:W4:Y:S04]  /*1615b0*/  LDL.LU R20, [R1+0x4bc] ;  /* 0x0004bc0001147983 */ /* 0x000f280000300800 */
[----:B0-----:R-:W-:Y:S04]  /*1615c0*/  STL.64 [R1+0x700], R12 ;  /* 0x0007000c01007387 */ /* 0x001fe80000100a00 */
[----:B------:R0:W-:Y:S04]  /*1615d0*/  STL.64 [R1+0x708], R14 ;  /* 0x0007080e01007387 */ /* 0x0001e80000100a00 */
[----:B0-----:R-:W2:Y:S04]  /*1615e0*/  LDL.LU.64 R14, [R1+0x6b38] ;  /* 0x006b3800010e7983 */ /* 0x001ea80000300a00 */
[----:B------:R-:W2:Y:S01]  /*1615f0*/  LDL.LU.64 R12, [R1+0x6b30] ;  /* 0x006b3000010c7983 */ /* 0x000ea20000300a00 */
[----:B------:R-:W-:Y:S01]  /*161600*/  BAR.SYNC.DEFER_BLOCKING 0x0 ;  /* 0x0000000000007b1d */ /* 0x000fe20000010000 */
[----:B------:R-:W-:-:S05]  /*161610*/  IMAD.MOV.U32 R8, RZ, RZ, R5 ;  /* 0x000000ffff087224 */ /* 0x000fca00078e0005 */
[----:B------:R-:W4:Y:S04]  /*161620*/  LDL.LU R5, [R1+0x4b4] ;  /* 0x0004b40001057983 */ /* 0x000f280000300800 */
[----:B------:R-:W4:Y:S04]  /*161630*/  LDL.LU R6, [R1+0x4ac] ;  /* 0x0004ac0001067983 */ /* 0x000f280000300800 */
[----:B------:R-:W4:Y:S01]  /*161640*/  LDL.LU R23, [R1+0x4a8] ;  /* 0x0004a80001177983 */ /* 0x000f220000300800 */
[----:B------:R-:W-:-:S03]  /*161650*/  PRMT R22, R22, 0x5210, R7 ;  /* 0x0000521016167816 */ /* 0x000fc60000000007 */
[----:B--2---:R-:W-:Y:S01]  /*161660*/  STSM.16.M88.4 [R24], R12 ;  /* 0x0000000c18007844 */ /* 0x004fe20000000200 */
[----:B------:R-:W-:Y:S06]  /*161670*/  BAR.SYNC.DEFER_BLOCKING 0x0 ;  /* 0x0000000000007b1d */ /* 0x000fec0000010000 */
[----:B------:R-:W0:Y:S02]  /*161680*/  LDS.128 R12, [R25] ;  /* 0x00000000190c7984 */ /* 0x000e240000000c00 */
[----:B------:R-:W-:Y:S06]  /*161690*/  BAR.SYNC.DEFER_BLOCKING 0x0 ;  /* 0x0000000000007b1d */ /* 0x000fec0000010000 */
[----:B------:R-:W-:Y:S04]  /*1616a0*/  STSM.16.M88.4 [R24], R8 ;  /* 0x0000000818007844 */ /* 0x000fe80000000200 */
[----:B0-----:R0:W-:Y:S04]  /*1616b0*/  STL [R1+0x6f0], R12 ;  /* 0x0006f00c01007387 */ /* 0x0011e80000100800 */
[----:B------:R-:W-:Y:S01]  /*1616c0*/  STL.64 [R1+0x6f8], R14 ;  /* 0x0006f80e01007387 */ /* 0x000fe20000100a00 */
[----:B0-----:R-:W-:-:S03]  /*1616d0*/  IMAD.MOV.U32 R12, RZ, RZ, R13 ;  /* 0x000000ffff0c7224 */ /* 0x001fc600078e000d */
[----:B------:R-:W2:Y:S04]  /*1616e0*/  LDL.LU R13, [R1+0x6b28] ;  /* 0x006b2800010d7983 */ /* 0x000ea80000300800 */
[----:B------:R0:W-:Y:S04]  /*1616f0*/  STL [R1+0x654c], R12 ;  /* 0x00654c0c01007387 */ /* 0x0001e80000100800 */
[----:B------:R-:W3:Y:S04]  /*161700*/  LDL.LU.64 R10, [R1+0x6b20] ;  /* 0x006b2000010a7983 */ /* 0x000ee80000300a00 */
[----:B------:R-:W4:Y:S04]  /*161710*/  LDL.LU R8, [R1+0x6b18] ;  /* 0x006b180001087983 */ /* 0x000f280000300800 */
[----:B------:R-:W2:Y:S01]  /*161720*/  LDL.LU R7, [R1+0x29c] ;  /* 0x00029c0001077983 */ /* 0x000ea20000300800 */
[----:B------:R-:W-:Y:S06]  /*161730*/  BAR.SYNC.DEFER_BLOCKING 0x0 ;  /* 0x0000000000007b1d */ /* 0x000fec0000010000 */
[----:B--2---:R1:W-:Y:S04]  /*161740*/  STL [R1+0x6af0], R7 ;  /* 0x006af00701007387 */ /* 0x0043e80000100800 */
[----:B------:R-:W2:Y:S04]  /*161750*/  LDL.LU R9, [R1+0x298] ;  /* 0x0002980001097983 */ /* 0x000ea80000300800 */
[----:B---3--:R-:W-:Y:S01]  /*161760*/  STL.64 [R1+0x6b10], R10 ;  /* 0x006b100a01007387 */ /* 0x008fe20000100a00 */
[----:B------:R-:W-:-:S02]  /*161770*/  PRMT R13, R13, 0x5210, R3 ;  /* 0x000052100d0d7816 */ /* 0x000fc40000000003 */
[----:B0-----:R-:W-:Y:S02]  /*161780*/  PRMT R12, R17, 0x5210, R2 ;  /* 0x00005210110c7816 */ /* 0x001fe40000000002 */
[----:B------:R-:W-:Y:S01]  /*161790*/  LOP3.LUT R3, R19, 0xffff, RZ, 0xc0, !PT ;  /* 0x0000ffff13037812 */ /* 0x000fe200078ec0ff */
[----:B--2---:R-:W-:Y:S04]  /*1617a0*/  STL [R1+0x6b08], R9 ;  /* 0x006b080901007387 */ /* 0x004fe80000100800 */
[----:B------:R-:W2:Y:S04]  /*1617b0*/  LDL.LU R14, [R1+0x2a0] ;  /* 0x0002a000010e7983 */ /* 0x000ea80000300800 */
[----:B------:R-:W3:Y:S04]  /*1617c0*/  LDL.LU R15, [R1+0x1bdc] ;  /* 0x001bdc00010f7983 */ /* 0x000ee80000300800 */
[----:B------:R-:W2:Y:S04]  /*1617d0*/  LDL.LU R16, [R1+0x1bd8] ;  /* 0x001bd80001107983 */ /* 0x000ea80000300800 */
[----:B------:R-:W2:Y:S04]  /*1617e0*/  LDL.LU R17, [R1+0x1b84] ;  /* 0x001b840001117983 */ /* 0x000ea80000300800 */
[----:B------:R-:W3:Y:S01]  /*1617f0*/  LDL.LU R19, [R1+0x1b80] ;  /* 0x001b800001137983 */ /* 0x000ee20000300800 */
[----:B----4-:R-:W-:-:S02]  /*161800*/  PRMT R8, R8, 0x5210, R0 ;  /* 0x0000521008087816 */ /* 0x010fc40000000000 */
[----:B------:R-:W-:Y:S02]  /*161810*/  LOP3.LUT R0, R18, 0xffff, RZ, 0xc0, !PT ;  /* 0x0000ffff12007812 */ /* 0x000fe400078ec0ff */
[----:B------:R-:W-:Y:S02]  /*161820*/  LOP3.LUT R18, R21, 0xffff, RZ, 0xc0, !PT ;  /* 0x0000ffff15127812 */ /* 0x000fe400078ec0ff */
[----:B------:R-:W-:Y:S02]  /*161830*/  LOP3.LUT R2, R4, 0xffff, RZ, 0xc0, !PT ;  /* 0x0000ffff04027812 */ /* 0x000fe400078ec0ff */
[----:B------:R-:W-:Y:S02]  /*161840*/  PRMT R4, R20, 0x4210, R3 ;  /* 0x0000421014047816 */ /* 0x000fe40000000003 */
[----:B------:R-:W4:Y:S04]  /*161850*/  LDL.LU R20, [R1+0x4e0] ;  /* 0x0004e00001147983 */ /* 0x000f280000300800 */
[----:B------:R-:W4:Y:S01]  /*161860*/  LDL.LU R21, [R1+0x4dc] ;  /* 0x0004dc0001157983 */ /* 0x000f220000300800 */
[----:B-1----:R-:W-:-:S03]  /*161870*/  PRMT R7, R23, 0x4210, R18 ;  /* 0x0000421017077816 */ /* 0x002fc60000000012 */
[----:B---3--:R0:W-:Y:S02]  /*161880*/  STL.64 [R1+0x6b00], R18 ;  /* 0x006b001201007387 */ /* 0x0081e40000100a00 */
[----:B0-----:R-:W-:Y:S02]  /*161890*/  IMAD.MOV.U32 R19, RZ, RZ, R8 ;  /* 0x000000ffff137224 */ /* 0x001fe400078e0008 */
[----:B------:R-:W0:Y:S04]  /*1618a0*/  LDS.128 R8, [R25] ;  /* 0x0000000019087984 */ /* 0x000e280000000c00 */
[----:B--2---:R1:W-:Y:S02]  /*1618b0*/  STL.64 [R1+0x6af8], R16 ;  /* 0x006af81001007387 */ /* 0x0043e40000100a00 */
[----:B-1----:R-:W-:-:S02]  /*1618c0*/  IMAD.MOV.U32 R16, RZ, RZ, R22 ;  /* 0x000000ffff107224 */ /* 0x002fc400078e0016 */
[----:B------:R-:W2:Y:S04]  /*1618d0*/  LDL.LU R22, [R1+0x4d8] ;  /* 0x0004d80001167983 */ /* 0x000ea80000300800 */
[----:B0-----:R0:W-:Y:S04]  /*1618e0*/  STL.64 [R1+0x6e0], R8 ;  /* 0x0006e00801007387 */ /* 0x0011e80000100a00 */
[----:B------:R1:W-:Y:S01]  /*1618f0*/  STL [R1+0x6e8], R10 ;  /* 0x0006e80a01007387 */ /* 0x0003e20000100800 */
[----:B0-----:R-:W-:-:S03]  /*161900*/  IMAD.MOV.U32 R8, RZ, RZ, R11 ;  /* 0x000000ffff087224 */ /* 0x001fc600078e000b */
[----:B-1----:R-:W3:Y:S01]  /*161910*/  LDL.LU.64 R10, [R1+0x6b10] ;  /* 0x006b1000010a7983 */ /* 0x002ee20000300a00 */
[----:B------:R-:W-:Y:S02]  /*161920*/  IMAD.MOV.U32 R17, RZ, RZ, R13 ;  /* 0x000000ffff117224 */ /* 0x000fe400078e000d */
[----:B------:R-:W-:Y:S01]  /*161930*/  IMAD.MOV.U32 R18, RZ, RZ, R12 ;  /* 0x000000ffff127224 */ /* 0x000fe200078e000c */
[----:B------:R-:W-:Y:S01]  /*161940*/  BAR.SYNC.DEFER_BLOCKING 0x0 ;  /* 0x0000000000007b1d */ /* 0x000fe20000010000 */
[----:B------:R-:W-:Y:S02]  /*161950*/  PRMT R5, R5, 0x4210, R2 ;  /* 0x0000421005057816 */ /* 0x000fe40000000002 */
[----:B------:R-:W-:-:S03]  /*161960*/  PRMT R6, R6, 0x4210, R0 ;  /* 0x0000421006067816 */ /* 0x000fc60000000000 */
[----:B------:R-:W4:Y:S04]  /*161970*/  LDL.LU R9, [R1+0x6b08] ;  /* 0x006b080001097983 */ /* 0x000f280000300800 */
[----:B------:R-:W2:Y:S04]  /*161980*/  LDL.LU R23, [R1+0x4cc] ;  /* 0x0004cc0001177983 */ /* 0x000ea80000300800 */
[----:B------:R-:W2:Y:S04]  /*161990*/  LDL.LU R13, [R1+0x26c] ;  /* 0x00026c00010d7983 */ /* 0x000ea80000300800 */
[----:B------:R-:W-:Y:S01]  /*1619a0*/  STSM.16.M88.4 [R24], R16 ;  /* 0x0000001018007844 */ /* 0x000fe20000000200 */
[----:B------:R-:W-:Y:S06]  /*1619b0*/  BAR.SYNC.DEFER_BLOCKING 0x0 ;  /* 0x0000000000007b1d */ /* 0x000fec0000010000 */
[----:B------:R-:W0:Y:S02]  /*1619c0*/  LDS.128 R16, [R25] ;  /* 0x0000000019107984 */ /* 0x000e240000000c00 */
[----:B------:R-:W-:Y:S06]  /*1619d0*/  BAR.SYNC.DEFER_BLOCKING 0x0 ;  /* 0x0000000000007b1d */ /* 0x000fec0000010000 */
[----:B------:R-:W-:Y:S01]  /*1619e0*/  STSM.16.M88.4 [R24], R4 ;  /* 0x0000000418007844 */ /* 0x000fe20000000200 */
[----:B0-----:R-:W-:Y:S01]  /*1619f0*/  IMAD.MOV.U32 R12, RZ, RZ, R16 ;  /* 0x000000ffff0c7224 */ /* 0x001fe200078e0010 */
[----:B------:R-:W-:Y:S06]  /*161a00*/  BAR.SYNC.DEFER_BLOCKING 0x0 ;  /* 0x0000000000007b1d */ /* 0x000fec0000010000 */
[----:B---3--:R-:W-:Y:S04]  /*161a10*/  STL.64 [R1+0x69f8], R10 ;  /* 0x0069f80a01007387 */ /* 0x008fe80000100a00 */
[----:B------:R-:W-:Y:S04]  /*161a20*/  STL [R1+0x69f0], R8 ;  /* 0x0069f00801007387 */ /* 0x000fe80000100800 */
[----:B------:R-:W-:Y:S04]  /*161a30*/  STL [R1+0x6d4], R17 ;  /* 0x0006d41101007387 */ /* 0x000fe80000100800 */
[----:B------:R0:W-:Y:S04]  /*161a40*/  STL.64 [R1+0x6d8], R18 ;  /* 0x0006d81201007387 */ /* 0x0001e80000100a00 */
[----:B0-----:R-:W3:Y:S04]  /*161a50*/  LDL.LU.64 R18, [R1+0x6b00] ;  /* 0x006b000001127983 */ /* 0x001ee80000300a00 */
[----:B------:R-:W2:Y:S04]  /*161a60*/  LDL.LU.64 R16, [R1+0x6af8] ;  /* 0x006af80001107983 */ /* 0x000ea80000300a00 */
[----:B------:R-:W4:Y:S04]  /*161a70*/  LDL.LU R7, [R1+0x6af0] ;  /* 0x006af00001077983 */ /* 0x000f280000300800 */
[----:B------:R-:W3:Y:S04]  /*161a80*/  LDL.LU R29, [R1+0x2a8] ;  /* 0x0002a800011d7983 */ /* 0x000ee80000300800 */
[----:B------:R-:W3:Y:S04]  /*161a90*/  LDL.LU R4, [R1+0x2a4] ;  /* 0x0002a40001047983 */ /* 0x000ee80000300800 */
[----:B------:R-:W3:Y:S04]  /*161aa0*/  LDL.LU R5, [R1+0x2ac] ;  /* 0x0002ac0001057983 */ /* 0x000ee80000300800 */
[----:B------:R-:W3:Y:S01]  /*161ab0*/  LDL.LU R6, [R1+0x268] ;  /* 0x0002680001067983 */ /* 0x000ee20000300800 */
[----:B----4-:R-:W-:-:S03]  /*161ac0*/  PRMT R27, R7, 0x5210, R3 ;  /* 0x00005210071b7816 */ /* 0x010fc60000000003 */
[----:B------:R-:W4:Y:S01]  /*161ad0*/  LDL.LU R7, [R1+0x5a14] ;  /* 0x005a140001077983 */ /* 0x000f220000300800 */
[----:B------:R-:W-:Y:S02]  /*161ae0*/  PRMT R26, R9, 0x5210, R2 ;  /* 0x00005210091a7816 */ /* 0x000fe40000000002 */
[----:B------:R-:W-:Y:S02]  /*161af0*/  PRMT R11, R14, 0x5210, R0 ;  /* 0x000052100e0b7816 */ /* 0x000fe40000000000 */
[----:B------:R-:W-:Y:S02]  /*161b00*/  LOP3.LUT R8, R15, 0xffff, RZ, 0xc0, !PT ;  /* 0x0000ffff0f087812 */ /* 0x000fe400078ec0ff */
[----:B--2---:R-:W-:Y:S02]  /*161b10*/  LOP3.LUT R3, R16, 0xffff, RZ, 0xc0, !PT ;  /* 0x0000ffff10037812 */ /* 0x004fe400078ec0ff */
[----:B------:R-:W-:Y:S02]  /*161b20*/  LOP3.LUT R2, R17, 0xffff, RZ, 0xc0, !PT ;  /* 0x0000ffff11027812 */ /* 0x000fe400078ec0ff */
[----:B---3--:R-:W-:-:S02]  /*161b30*/  LOP3.LUT R0, R19, 0xffff, RZ, 0xc0, !PT ;  /* 0x0000ffff13007812 */ /* 0x008fc400078ec0ff */
[----:B------:R-:W-:Y:S02]  /*161b40*/  PRMT R20, R20, 0x4210, R8 ;  /* 0x0000421014147816 */ /* 0x000fe40000000008 */
[----:B------:R-:W-:Y:S02]  /*161b50*/  PRMT R21, R21, 0x4210, R3 ;  /* 0x0000421015157816 */ /* 0x000fe40000000003 */
[----:B------:R-:W-:Y:S02]  /*161b60*/  PRMT R22, R22, 0x4210, R2 ;  /* 0x0000421016167816 */ /* 0x000fe40000000002 */
[----:B------:R-:W-:Y:S02]  /*161b70*/  PRMT R23, R23, 0x4210, R0 ;  /* 0x0000421017177816 */ /* 0x000fe40000000000 */
[----:B------:R-:W-:Y:S01]  /*161b80*/  PRMT R10, R13, 0x5210, R18 ;  /* 0x000052100d0a7816 */ /* 0x000fe20000000012 */
[----:B----4-:R-:W-:Y:S04]  /*161b90*/  STL.64 [R1+0x6ae8], R6 ;  /* 0x006ae80601007387 */ /* 0x010fe80000100a00 */
[----:B------:R-:W-:Y:S04]  /*161ba0*/  STL.64 [R1+0x6ae0], R4 ;  /* 0x006ae00401007387 */ /* 0x000fe80000100a00 */
[----:B------:R-:W0:Y:S01]  /*161bb0*/  LDS.128 R4, [R25] ;  /* 0x0000000019047984 */ /* 0x000e220000000c00 */
[----:B------:R-:W-:Y:S06]  /*161bc0*/  BAR.SYNC.DEFER_BLOCKING 0x0 ;  /* 0x0000000000007b1d */ /* 0x000fec0000010000 */
[----:B------:R-:W2:Y:S04]  /*161bd0*/  LDL.LU R16, [R1+0x5a10] ;  /* 0x005a100001107983 */ /* 0x000ea80000300800 */
[----:B------:R-:W3:Y:S04]  /*161be0*/  LDL.LU R9, [R1+0x59bc] ;  /* 0x0059bc0001097983 */ /* 0x000ee80000300800 */
[----:B------:R-:W4:Y:S04]  /*161bf0*/  LDL.LU R14, [R1+0x59b8] ;  /* 0x0059b800010e7983 */ /* 0x000f280000300800 */
[----:B------:R-:W4:Y:S04]  /*161c00*/  LDL.LU R15, [R1+0x510] ;  /* 0x00051000010f7983 */ /* 0x000f280000300800 */
[----:B------:R-:W-:Y:S01]  /*161c10*/  STSM.16.M88.4 [R24], R20 ;  /* 0x0000001418007844 */ /* 0x000fe20000000200 */
[----:B------:R-:W-:Y:S06]  /*161c20*/  BAR.SYNC.DEFER_BLOCKING 0x0 ;  /* 0x0000000000007b1d */ /* 0x000fec0000010000 */
[----:B------:R-:W4:Y:S01]  /*161c30*/  LDL.LU R17, [R1+0x4fc] ;  /* 0x0004fc0001117983 */ /* 0x000f220000300800 */
[----:B0-----:R-:W-:-:S03]  /*161c40*/  IMAD.MOV.U32 R13, RZ, RZ, R6 ;  /* 0x000000ffff0d7224 */ /* 0x001fc600078e0006 */
[----:B------:R-:W4:Y:S04]  /*161c50*/  LDL.LU R18, [R1+0x4f8] ;  /* 0x0004f80001127983 */ /* 0x000f280000300800 */
[----:B------:R-:W4:Y:S04]  /*161c60*/  LDL.LU R19, [R1+0x4f4] ;  /* 0x0004f40001137983 */ /* 0x000f280000300800 */
[----:B------:R-:W0:Y:S04]  /*161c70*/  LDS.128 R20, [R25] ;  /* 0x0000000019147984 */ /* 0x000e280000000c00 */
[----:B------:R-:W-:Y:S04]  /*161c80*/  STL.64 [R1+0x6c0], R4 ;  /* 0x0006c00401007387 */ /* 0x000fe80000100a00 */
[----:B------:R1:W-:Y:S04]  /*161c90*/  STL [R1+0x6cc], R7 ;  /* 0x0006cc0701007387 */ /* 0x0003e80000100800 */
[----:B-1----:R-:W2:Y:S04]  /*161ca0*/  LDL.LU.64 R6, [R1+0x6ae8] ;  /* 0x006ae80001067983 */ /* 0x002ea80000300a00 */
[----:B------:R-:W3:Y:S04]  /*161cb0*/  LDL.LU.64 R4, [R1+0x6ae0] ;  /* 0x006ae00001047983 */ /* 0x000ee80000300a00 */
[----:B------:R-:W-:Y:S04]  /*161cc0*/  STL [R1+0x64f0], R13 ;  /* 0x0064f00d01007387 */ /* 0x000fe80000100800 */
[----:B0-----:R0:W-:Y:S04]  /*161cd0*/  STL.64 [R1+0x6b0], R20 ;  /* 0x0006b01401007387 */ /* 0x0011e80000100a00 */
[----:B------:R1:W-:Y:S01]  /*161ce0*/  STL [R1+0x6b8], R22 ;  /* 0x0006b81601007387 */ /* 0x0003e20000100800 */
[----:B0-----:R-:W-:-:S03]  /*161cf0*/  IMAD.MOV.U32 R20, RZ, RZ, R23 ;  /* 0x000000ffff147224 */ /* 0x001fc600078e0017 */
[----:B-1----:R-:W4:Y:S04]  /*161d00*/  LDL.LU.64 R22, [R1+0x6ad8] ;  /* 0x006ad80001167983 */ /* 0x002f280000300a00 */
[----:B------:R-:W2:Y:S04]  /*161d10*/  LDL.LU R21, [R1+0x6ad0] ;  /* 0x006ad00001157983 */ /* 0x000ea80000300800 */
[----:B------:R0:W-:Y:S02]  /*161d20*/  STL [R1+0x64d4], R20 ;  /* 0x0064d41401007387 */ /* 0x0001e40000100800 */
[----:B0-----:R-:W-:Y:S01]  /*161d30*/  IMAD.MOV.U32 R20, RZ, RZ, R27 ;  /* 0x000000ffff147224 */ /* 0x001fe200078e001b */
[----:B------:R-:W-:Y:S06]  /*161d40*/  BAR.SYNC.DEFER_BLOCKING 0x0 ;  /* 0x0000000000007b1d */ /* 0x000fec0000010000 */
[----:B----4-:R0:W-:Y:S04]  /*161d50*/  STL.64 [R1+0x6ab8], R22 ;  /* 0x006ab81601007387 */ /* 0x0101e80000100a00 */
[----:B--2---:R1:W-:Y:S01]  /*161d60*/  STL [R1+0x6ab0], R21 ;  /* 0x006ab01501007387 */ /* 0x0043e20000100800 */
[----:B0-----:R-:W-:-:S02]  /*161d70*/  IMAD.MOV.U32 R22, RZ, RZ, R11 ;  /* 0x000000ffff167224 */ /* 0x001fc400078e000b */
[----:B-1----:R-:W-:Y:S02]  /*161d80*/  IMAD.MOV.U32 R21, RZ, RZ, R26 ;  /* 0x000000ffff157224 */ /* 0x002fe400078e001a */
[----:B------:R-:W-:-:S05]  /*161d90*/  IMAD.MOV.U32 R23, RZ, RZ, R10 ;  /* 0x000000ffff177224 */ /* 0x000fca00078e000a */
[----:B------:R3:W-:Y:S02]  /*161da0*/  STSM.16.M88.4 [R24], R20 ;  /* 0x0000001418007844 */ /* 0x0007e40000000200 */
[----:B---3--:R-:W-:Y:S02]  /*161db0*/  PRMT R22, R5, 0x5210, R2 ;  /* 0x0000521005167816 */ /* 0x008fe40000000002 */
[----:B------:R-:W-:Y:S02]  /*161dc0*/  PRMT R23, R6, 0x5210, R0 ;  /* 0x0000521006177816 */ /* 0x000fe40000000000 */
[----:B------:R-:W-:Y:S02]  /*161dd0*/  PRMT R20, R29, 0x5210, R8 ;  /* 0x000052101d147816 */ /* 0x000fe40000000008 */
[----:B------:R-:W-:Y:S01]  /*161de0*/  PRMT R21, R4, 0x5210, R3 ;  /* 0x0000521004157816 */ /* 0x000fe20000000003 */
[----:B------:R-:W-:Y:S04]  /*161df0*/  STL.64 [R1+0x6ac8], R22 ;  /* 0x006ac81601007387 */ /* 0x000fe80000100a00 */
[----:B------:R-:W-:Y:S01]  /*161e00*/  STL.64 [R1+0x6ac0], R20 ;  /* 0x006ac01401007387 */ /* 0x000fe20000100a00 */
[----:B------:R-:W-:Y:S06]  /*161e10*/  BAR.SYNC.DEFER_BLOCKING 0x0 ;  /* 0x0000000000007b1d */ /* 0x000fec0000010000 */
[----:B------:R-:W0:Y:S01]  /*161e20*/  LDS.128 R20, [R25] ;  /* 0x0000000019147984 */ /* 0x000e220000000c00 */
[----:B------:R-:W-:-:S02]  /*161e30*/  LOP3.LUT R2, R16, 0xffff, RZ, 0xc0, !PT ;  /* 0x0000ffff10027812 */ /* 0x000fc400078ec0ff */
[----:B------:R-:W-:Y:S01]  /*161e40*/  LOP3.LUT R3, R7, 0xffff, RZ, 0xc0, !PT ;  /* 0x0000ffff07037812 */ /* 0x000fe200078ec0ff */
[----:B------:R-:W2:Y:S01]  /*161e50*/  LDL.LU R16, [R1+0x2b4] ;  /* 0x0002b40001107983 */ /* 0x000ea20000300800 */
[----:B------:R-:W-:-:S03]  /*161e60*/  LOP3.LUT R0, R9, 0xffff, RZ, 0xc0, !PT ;  /* 0x0000ffff09007812 */ /* 0x000fc600078ec0ff */
[----:B------:R-:W3:Y:S01]  /*161e70*/  LDL.LU R6, [R1+0x2b0] ;  /* 0x0002b00001067983 */ /* 0x000ee20000300800 */
[----:B------:R-:W-:-:S03]  /*161e80*/  LOP3.LUT R10, R14, 0xffff, RZ, 0xc0, !PT ;  /* 0x0000ffff0e0a7812 */ /* 0x000fc600078ec0ff */
[----:B------:R-:W4:Y:S04]  /*161e90*/  LDL.LU R7, [R1+0x2b8] ;  /* 0x0002b80001077983 */ /* 0x000f280000300800 */
[----:B------:R-:W4:Y:S04]  /*161ea0*/  LDL.LU R9, [R1+0x1be4] ;  /* 0x001be40001097983 */ /* 0x000f280000300800 */
[----:B------:R-:W4:Y:S04]  /*161eb0*/  LDL.LU R14, [R1+0x1be0] ;  /* 0x001be000010e7983 */ /* 0x000f280000300800 */
[----:B0-----:R-:W-:Y:S01]  /*161ec0*/  STL [R1+0x6a0], R20 ;  /* 0x0006a01401007387 */ /* 0x001fe20000100800 */
[----:B------:R-:W-:-:S03]  /*161ed0*/  IMAD.MOV.U32 R13, RZ, RZ, R21 ;  /* 0x000000ffff0d7224 */ /* 0x000fc600078e0015 */
[----:B------:R0:W-:Y:S04]  /*161ee0*/  STL.64 [R1+0x6a8], R22 ;  /* 0x0006a81601007387 */ /* 0x0001e80000100a00 */
[----:B0-----:R-:W2:Y:S04]  /*161ef0*/  LDL.LU.64 R22, [R1+0x6ac8] ;  /* 0x006ac80001167983 */ /* 0x001ea80000300a00 */
[----:B------:R-:W2:Y:S01]  /*161f00*/  LDL.LU.64 R20, [R1+0x6ac0] ;  /* 0x006ac00001147983 */ /* 0x000ea20000300a00 */
[----:B------:R-:W-:Y:S01]  /*161f10*/  BAR.SYNC.DEFER_BLOCKING 0x0 ;  /* 0x0000000000007b1d */ /* 0x000fe20000010000 */
[----:B------:R-:W-:-:S02]  /*161f20*/  PRMT R8, R17, 0x4210, R2 ;  /* 0x0000421011087816 */ /* 0x000fc40000000002 */
[----:B------:R-:W-:Y:S02]  /*161f30*/  PRMT R5, R18, 0x4210, R0 ;  /* 0x0000421012057816 */ /* 0x000fe40000000000 */
[----:B------:R-:W-:Y:S01]  /*161f40*/  PRMT R4, R19, 0x4210, R10 ;  /* 0x0000421013047816 */ /* 0x000fe2000000000a */
[----:B------:R-:W-:Y:S04]  /*161f50*/  STL [R1+0x6508], R13 ;  /* 0x0065080d01007387 */ /* 0x000fe80000100800 */
[----:B------:R-:W4:Y:S04]  /*161f60*/  LDL.LU R17, [R1+0x1b8c] ;  /* 0x001b8c0001117983 */ /* 0x000f280000300800 */
[----:B------:R-:W4:Y:S04]  /*161f70*/  LDL.LU R18, [R1+0x1b88] ;  /* 0x001b880001127983 */ /* 0x000f280000300800 */
[----:B------:R-:W4:Y:S04]  /*161f80*/  LDL.LU R19, [R1+0x530] ;  /* 0x0005300001137983 */ /* 0x000f280000300800 */
[----:B--2---:R-:W-:Y:S01]  /*161f90*/  STSM.16.M88.4 [R24], R20 ;  /* 0x0000001418007844 */ /* 0x004fe20000000200 */
[----:B------:R-:W-:Y:S06]  /*161fa0*/  BAR.SYNC.DEFER_BLOCKING 0x0 ;  /* 0x0000000000007b1d */ /* 0x000fec0000010000 */
[----:B------:R-:W0:Y:S04]  /*161fb0*/  LDS.128 R20, [R25] ;  /* 0x0000000019147984 */ /* 0x000e280000000c00 */
[----:B0-----:R0:W-:Y:S04]  /*161fc0*/  STL.64 [R1+0x690], R20 ;  /* 0x0006901401007387 */ /* 0x0011e80000100a00 */
[----:B------:R1:W-:Y:S01]  /*161fd0*/  STL [R1+0x69c], R23 ;  /* 0x00069c1701007387 */ /* 0x0003e20000100800 */
[----:B0-----:R-:W-:-:S03]  /*161fe0*/  IMAD.MOV.U32 R20, RZ, RZ, R22 ;  /* 0x000000ffff147224 */ /* 0x001fc600078e0016 */
[----:B-1----:R-:W2:Y:S04]  /*161ff0*/  LDL.LU.64 R22, [R1+0x6ab8] ;  /* 0x006ab80001167983 */ /* 0x002ea80000300a00 */
[----:B------:R-:W3:Y:S01]  /*162000*/  LDL.LU R21, [R1+0x6ab0] ;  /* 0x006ab00001157983 */ /* 0x000ee20000300800 */
[----:B------:R-:W-:-:S03]  /*162010*/  PRMT R15, R15, 0x4210, R3 ;  /* 0x000042100f0f7816 */ /* 0x000fc60000000003 */
[----:B------:R-:W4:Y:S04]  /*162020*/  LDL.LU R13, [R1+0x528] ;  /* 0x00052800010d7983 */ /* 0x000f280000300800 */
[----:B------:R-:W4:Y:S04]  /*162030*/  LDL.LU R11, [R1+0x524] ;  /* 0x00052400010b7983 */ /* 0x000f280000300800 */
[----:B------:R-:W4:Y:S04]  /*162040*/  LDL.LU R27, [R1+0x51c] ;  /* 0x00051c00011b7983 */ /* 0x000f280000300800 */
[----:B------:R-:W4:Y:S01]  /*162050*/  LDL.LU R26, [R1+0x264] ;  /* 0x00026400011a7983 */ /* 0x000f220000300800 */
[----:B------:R-:W-:Y:S06]  /*162060*/  BAR.SYNC.DEFER_BLOCKING 0x0 ;  /* 0x0000000000007b1d */ /* 0x000fec0000010000 */
[----:B--2---:R0:W-:Y:S04]  /*162070*/  STL.64 [R1+0x65e8], R22 ;  /* 0x0065e81601007387 */ /* 0x0041e80000100a00 */
[----:B---3--:R1:W-:Y:S04]  /*162080*/  STL.64 [R1+0x65e0], R20 ;  /* 0x0065e01401007387 */ /* 0x0083e80000100a00 */
[----:B------:R-:W2:Y:S01]  /*162090*/  LDL.LU R29, [R1+0x2c0] ;  /* 0x0002c000011d7983 */ /* 0x000ea20000300800 */
[----:B0-----:R-:W-:-:S02]  /*1620a0*/  IMAD.MOV.U32 R22, RZ, RZ, R5 ;  /* 0x000000ffff167224 */ /* 0x001fc400078e0005 */
[----:B------:R-:W-:Y:S02]  /*1620b0*/  IMAD.MOV.U32 R23, RZ, RZ, R4 ;  /* 0x000000ffff177224 */ /* 0x000fe400078e0004 */
[----:B-1----:R-:W-:Y:S01]  /*1620c0*/  IMAD.MOV.U32 R20, RZ, RZ, R15 ;  /* 0x000000ffff147224 */ /* 0x002fe200078e000f */
[----:B------:R-:W3:Y:S01]  /*1620d0*/  LDL.LU R4, [R1+0x2bc] ;  /* 0x0002bc0001047983 */ /* 0x000ee20000300800 */
[----:B------:R-:W-:-:S03]  /*1620e0*/  IMAD.MOV.U32 R21, RZ, RZ, R8 ;  /* 0x000000ffff157224 */ /* 0x000fc600078e0008 */
[----:B------:R-:W2:Y:S04]  /*1620f0*/  LDL.LU R15, [R1+0x2c4] ;  /* 0x0002c400010f7983 */ /* 0x000ea80000300800 */
[----:B------:R0:W-:Y:S02]  /*162100*/  STSM.16.M88.4 [R24], R20 ;  /* 0x0000001418007844 */ /* 0x0001e40000000200 */
[----:B0-----:R-:W-:Y:S02]  /*162110*/  PRMT R20, R16, 0x5210, R3 ;  /* 0x0000521010147816 */ /* 0x001fe40000000003 */
[----:B------:R-:W2:Y:S01]  /*162120*/  LDL.LU R16, [R1+0x260] ;  /* 0x0002600001107983 */ /* 0x000ea20000300800 */
[----:B------:R-:W-:Y:S02]  /*162130*/  PRMT R21, R6, 0x5210, R2 ;  /* 0x0000521006157816 */ /* 0x000fe40000000002 */
[----:B----4-:R-:W-:Y:S01]  /*162140*/  PRMT R22, R7, 0x5210, R0 ;  /* 0x0000521007167816 */ /* 0x010fe20000000000 */
[----:B------:R-:W3:Y:S04]  /*162150*/  LDL.LU R5, [R1+0x5a2c] ;  /* 0x005a2c0001057983 */ /* 0x000ee80000300800 */
[----:B------:R-:W4:Y:S04]  /*162160*/  LDL.LU R6, [R1+0x5a28] ;  /* 0x005a280001067983 */ /* 0x000f280000300800 */
[----:B------:R-:W4:Y:S01]  /*162170*/  LDL.LU R7, [R1+0x59cc] ;  /* 0x0059cc0001077983 */ /* 0x000f220000300800 */
[----:B------:R-:W-:-:S02]  /*162180*/  LOP3.LUT R3, R14, 0xffff, RZ, 0xc0, !PT ;  /* 0x0000ffff0e037812 */ /* 0x000fc400078ec0ff */
[----:B------:R-:W-:Y:S01]  /*162190*/  LOP3.LUT R8, R9, 0xffff, RZ, 0xc0, !PT ;  /* 0x0000ffff09087812 */ /* 0x000fe200078ec0ff */
[----:B------:R-:W-:Y:S06]  /*1621a0*/  BAR.SYNC.DEFER_BLOCKING 0x0 ;  /* 0x0000000000007b1d */ /* 0x000fec0000010000 */
[----:B----4-:R-:W-:Y:S04]  /*1621b0*/  STL.64 [R1+0x6a98], R6 ;  /* 0x006a980601007387 */ /* 0x010fe80000100a00 */
[----:B---3--:R0:W-:Y:S04]  /*1621c0*/  STL.64 [R1+0x6a90], R4 ;  /* 0x006a900401007387 */ /* 0x0081e80000100a00 */
[----:B------:R-:W2:Y:S01]  /*1621d0*/  LDL.LU R14, [R1+0x59c8] ;  /* 0x0059c800010e7983 */ /* 0x000ea20000300800 */
[----:B0-----:R-:W-:-:S02]  /*1621e0*/  PRMT R5, R13, 0x4210, R3 ;  /* 0x000042100d057816 */ /* 0x001fc40000000003 */
[----:B------:R-:W-:Y:S02]  /*1621f0*/  LOP3.LUT R2, R17, 0xffff, RZ, 0xc0, !PT ;  /* 0x0000ffff11027812 */ /* 0x000fe400078ec0ff */
[----:B------:R-:W-:Y:S02]  /*162200*/  LOP3.LUT R0, R18, 0xffff, RZ, 0xc0, !PT ;  /* 0x0000ffff12007812 */ /* 0x000fe400078ec0ff */
[----:B------:R-:W-:Y:S02]  /*162210*/  PRMT R4, R19, 0x4210, R8 ;  /* 0x0000421013047816 */ /* 0x000fe40000000008 */
[----:B------:R-:W-:Y:S02]  /*162220*/  PRMT R6, R11, 0x4210, R2 ;  /* 0x000042100b067816 */ /* 0x000fe40000000002 */
[----:B------:R-:W-:Y:S01]  /*162230*/  PRMT R7, R27, 0x4210, R0 ;  /* 0x000042101b077816 */ /* 0x000fe20000000000 */
[----:B--2---:R-:W-:Y:S04]  /*162240*/  STL.64 [R1+0x6aa8], R14 ;  /* 0x006aa80e01007387 */ /* 0x004fe80000100a00 */
[----:B------:R-:W-:Y:S04]  /*162250*/  STL [R1+0x6aa0], R12 ;  /* 0x006aa00c01007387 */ /* 0x000fe80000100800 */
[----:B------:R-:W0:Y:S01]  /*162260*/  LDS.128 R12, [R25] ;  /* 0x00000000190c7984 */ /* 0x000e220000000c00 */
[----:B------:R-:W-:Y:S06]  /*162270*/  BAR.SYNC.DEFER_BLOCKING 0x0 ;  /* 0x0000000000007b1d */ /* 0x000fec0000010000 */
[----:B------:R-:W2:Y:S04]  /*162280*/  LDL.LU R9, [R1+0x568] ;  /* 0x0005680001097983 */ /* 0x000ea80000300800 */
[----:B------:R-:W3:Y:S04]  /*162290*/  LDL.LU R17, [R1+0x558] ;  /* 0x0005580001117983 */ /* 0x000ee80000300800 */
[----:B------:R-:W4:Y:S04]  /*1622a0*/  LDL.LU R18, [R1+0x554] ;  /* 0x0005540001127983 */ /* 0x000f280000300800 */
[----:B------:R-:W2:Y:S04]  /*1622b0*/  LDL.LU R19, [R1+0x550] ;  /* 0x0005500001137983 */ /* 0x000ea80000300800 */
[----:B------:R-:W-:Y:S01]  /*1622c0*/  STSM.16.M88.4 [R24], R4 ;  /* 0x0000000418007844 */ /* 0x000fe20000000200 */
[----:B------:R-:W-:Y:S06]  /*1622d0*/  BAR.SYNC.DEFER_BLOCKING 0x0 ;  /* 0x0000000000007b1d */ /* 0x000fec0000010000 */
[----:B------:R-:W1:Y:S04]  /*1622e0*/  LDS.128 R4, [R25] ;  /* 0x0000000019047984 */ /* 0x000e680000000c00 */
[----:B0-----:R-:W-:Y:S04]  /*1622f0*/  STL.64 [R1+0x680], R12 ;  /* 0x0006800c01007387 */ /* 0x001fe80000100a00 */
[----:B------:R0:W-:Y:S04]  /*162300*/  STL.64 [R1+0x688], R14 ;  /* 0x0006880e01007387 */ /* 0x0001e80000100a00 */
[----:B0-----:R-:W3:Y:S04]  /*162310*/  LDL.LU.64 R14, [R1+0x6aa8] ;  /* 0x006aa800010e7983 */ /* 0x001ee80000300a00 */
[----:B------:R-:W4:Y:S04]  /*162320*/  LDL.LU R12, [R1+0x6aa0] ;  /* 0x006aa000010c7983 */ /* 0x000f280000300800 */
[----:B-1----:R-:W-:Y:S04]  /*162330*/  STL.64 [R1+0x670], R4 ;  /* 0x0006700401007387 */ /* 0x002fe80000100a00 */
[----:B------:R0:W-:Y:S04]  /*162340*/  STL.64 [R1+0x678], R6 ;  /* 0x0006780601007387 */ /* 0x0001e80000100a00 */
[----:B0-----:R-:W2:Y:S04]  /*162350*/  LDL.LU.64 R6, [R1+0x6a98] ;  /* 0x006a980001067983 */ /* 0x001ea80000300a00 */
[----:B------:R-:W4:Y:S01]  /*162360*/  LDL.LU.64 R4, [R1+0x6a90] ;  /* 0x006a900001047983 */ /* 0x000f220000300a00 */
[----:B------:R-:W-:Y:S01]  /*162370*/  PRMT R23, R26, 0x5210, R10 ;  /* 0x000052101a177816 */ /* 0x000fe2000000000a */
[----:B------:R-:W-:Y:S06]  /*162380*/  BAR.SYNC.DEFER_BLOCKING 0x0 ;  /* 0x0000000000007b1d */ /* 0x000fec0000010000 */
[----:B------:R0:W-:Y:S02]  /*162390*/  STSM.16.M88.4 [R24], R20 ;  /* 0x0000001418007844 */ /* 0x0001e40000000200 */
[----:B0-----:R-:W-:-:S02]  /*1623a0*/  PRMT R23, R16, 0x5210, R0 ;  /* 0x0000521010177816 */ /* 0x001fc40000000000 */
[----:B------:R-:W-:Y:S01]  /*1623b0*/  PRMT R20, R29, 0x5210, R8 ;  /* 0x000052101d147816 */ /* 0x000fe20000000008 */
[----:B------:R-:W-:Y:S01]  /*1623c0*/  BAR.SYNC.DEFER_BLOCKING 0x0 ;  /* 0x0000000000007b1d */ /* 0x000fe20000010000 */
[----:B---3--:R-:W-:-:S05]  /*1623d0*/  PRMT R22, R15, 0x5210, R2 ;  /* 0x000052100f167816 */ /* 0x008fca0000000002 */
[----:B------:R-:W-:Y:S01]  /*1623e0*/  STL.64 [R1+0x6a88], R22 ;  /* 0x006a881601007387 */ /* 0x000fe20000100a00 */
[----:B----4-:R-:W-:-:S05]  /*1623f0*/  PRMT R21, R4, 0x5210, R3 ;  /* 0x0000521004157816 */ /* 0x010fca0000000003 */
[----:B------:R-:W-:Y:S04]  /*162400*/  STL.64 [R1+0x6a80], R20 ;  /* 0x006a801401007387 */ /* 0x000fe80000100a00 */
[----:B------:R-:W0:Y:S01]  /*162410*/  LDS.128 R20, [R25] ;  /* 0x0000000019147984 */ /* 0x000e220000000c00 */
[----:B------:R-:W-:-:S03]  /*162420*/  LOP3.LUT R3, R5, 0xffff, RZ, 0xc0, !PT ;  /* 0x0000ffff05037812 */ /* 0x000fc600078ec0ff */
[----:B------:R-:W3:Y:S01]  /*162430*/  LDL.LU R15, [R1+0x2cc] ;  /* 0x0002cc00010f7983 */ /* 0x000ee20000300800 */
[----:B--2---:R-:W-:Y:S02]  /*162440*/  LOP3.LUT R0, R7, 0xffff, RZ, 0xc0, !PT ;  /* 0x0000ffff07007812 */ /* 0x004fe400078ec0ff */
[----:B------:R-:W-:Y:S01]  /*162450*/  LOP3.LUT R11, R14, 0xffff, RZ, 0xc0, !PT ;  /* 0x0000ffff0e0b7812 */ /* 0x000fe200078ec0ff */
[----:B------:R-:W2:Y:S04]  /*162460*/  LDL.LU R16, [R1+0x2c8] ;  /* 0x0002c80001107983 */ /* 0x000ea80000300800 */
[----:B------:R-:W4:Y:S01]  /*162470*/  LDL.LU R5, [R1+0x2d0] ;  /* 0x0002d00001057983 */ /* 0x000f220000300800 */
[----:B------:R-:W-:-:S03]  /*162480*/  PRMT R8, R19, 0x4210, R11 ;  /* 0x0000421013087816 */ /* 0x000fc6000000000b */
[----:B------:R-:W3:Y:S04]  /*162490*/  LDL.LU R7, [R1+0x1bec] ;  /* 0x001bec0001077983 */ /* 0x000ee80000300800 */
[----:B------:R-:W2:Y:S01]  /*1624a0*/  LDL.LU R14, [R1+0x1be8] ;  /* 0x001be800010e7983 */ /* 0x000ea20000300800 */
[----:B------:R-:W-:-:S03]  /*1624b0*/  LOP3.LUT R2, R6, 0xffff, RZ, 0xc0, !PT ;  /* 0x0000ffff06027812 */ /* 0x000fc600078ec0ff */
[----:B0-----:R-:W-:Y:S01]  /*1624c0*/  STL [R1+0x660], R20 ;  /* 0x0006601401007387 */ /* 0x001fe20000100800 */
[----:B------:R-:W-:-:S03]  /*1624d0*/  IMAD.MOV.U32 R19, RZ, RZ, R21 ;  /* 0x000000ffff137224 */ /* 0x000fc600078e0015 */
[----:B------:R0:W-:Y:S04]  /*1624e0*/  STL.64 [R1+0x668], R22 ;  /* 0x0006681601007387 */ /* 0x0001e80000100a00 */
[----:B0-----:R-:W4:Y:S04]  /*1624f0*/  LDL.LU.64 R22, [R1+0x6a88] ;  /* 0x006a880001167983 */ /* 0x001f280000300a00 */
[----:B------:R-:W4:Y:S04]  /*162500*/  LDL.LU.64 R20, [R1+0x6a80] ;  /* 0x006a800001147983 */ /* 0x000f280000300a00 */
[----:B------:R-:W3:Y:S01]  /*162510*/  LDL.LU R6, [R1+0x1b94] ;  /* 0x001b940001067983 */ /* 0x000ee20000300800 */
[----:B------:R-:W-:Y:S01]  /*162520*/  BAR.SYNC.DEFER_BLOCKING 0x0 ;  /* 0x0000000000007b1d */ /* 0x000fe20000010000 */
[----:B------:R-:W-:-:S02]  /*162530*/  PRMT R4, R9, 0x4210, R3 ;  /* 0x0000421009047816 */ /* 0x000fc40000000003 */
[----:B------:R-:W-:Y:S02]  /*162540*/  PRMT R9, R18, 0x4210, R0 ;  /* 0x0000421012097816 */ /* 0x000fe40000000000 */
[----:B------:R-:W-:Y:S01]  /*162550*/  PRMT R10, R17, 0x4210, R2 ;  /* 0x00004210110a7816 */ /* 0x000fe20000000002 */
[----:B----4-:R-:W-:Y:S04]  /*162560*/  STSM.16.M88.4 [R24], R20 ;  /* 0x0000001418007844 */ /* 0x010fe80000000200 */
[----:B---3--:R0:W-:Y:S04]  /*162570*/  STL.64 [R1+0x6a68], R6 ;  /* 0x006a680601007387 */ /* 0x0081e80000100a00 */
[----:B------:R1:W-:Y:S01]  /*162580*/  STL [R1+0x6a64], R5 ;  /* 0x006a640501007387 */ /* 0x0003e20000100800 */
[----:B0-----:R-:W-:-:S02]  /*162590*/  IMAD.MOV.U32 R6, RZ, RZ, R9 ;  /* 0x000000ffff067224 */ /* 0x001fc400078e0009 */
[----:B------:R-:W-:Y:S02]  /*1625a0*/  IMAD.MOV.U32 R7, RZ, RZ, R8 ;  /* 0x000000ffff077224 */ /* 0x000fe400078e0008 */
[----:B-1----:R-:W-:-:S03]  /*1625b0*/  IMAD.MOV.U32 R5, RZ, RZ, R10 ;  /* 0x000000ffff057224 */ /* 0x002fc600078e000a */
[----:B------:R-:W-:Y:S04]  /*1625c0*/  STL.64 [R1+0x6a78], R6 ;  /* 0x006a780601007387 */ /* 0x000fe80000100a00 */
[----:B------:R-:W-:Y:S01]  /*1625d0*/  STL.64 [R1+0x6a70], R4 ;  /* 0x006a700401007387 */ /* 0x000fe20000100a00 */
[----:B------:R-:W-:Y:S06]  /*1625e0*/  BAR.SYNC.DEFER_BLOCKING 0x0 ;  /* 0x0000000000007b1d */ /* 0x000fec0000010000 */
[----:B------:R-:W3:Y:S04]  /*1625f0*/  LDL.LU R8, [R1+0x1b90] ;  /* 0x001b900001087983 */ /* 0x000ee80000300800 */
[----:B------:R-:W4:Y:S04]  /*162600*/  LDL.LU R13, [R1+0x590] ;  /* 0x00059000010d7983 */ /* 0x000f280000300800 */
[----:B------:R-:W4:Y:S04]  /*162610*/  LDL.LU R23, [R1+0x578] ;  /* 0x0005780001177983 */ /* 0x000f280000300800 */
[----:B------:R-:W4:Y:S04]  /*162620*/  LDL.LU R17, [R1+0x25c] ;  /* 0x00025c0001117983 */ /* 0x000f280000300800 */
[----:B------:R-:W0:Y:S04]  /*162630*/  LDS.128 R4, [R25] ;  /* 0x0000000019047984 */ /* 0x000e280000000c00 */
[----:B0-----:R-:W-:Y:S01]  /*162640*/  STL.64 [R1+0x650], R4 ;  /* 0x0006500401007387 */ /* 0x001fe20000100a00 */
[----:B------:R-:W-:-:S03]  /*162650*/  IMAD.MOV.U32 R18, RZ, RZ, R7 ;  /* 0x000000ffff127224 */ /* 0x000fc600078e0007 */
[----:B------:R0:W-:Y:S04]  /*162660*/  STL [R1+0x658], R6 ;  /* 0x0006580601007387 */ /* 0x0001e80000100800 */
[----:B0-----:R-:W3:Y:S04]  /*162670*/  LDL.LU.64 R6, [R1+0x6a78] ;  /* 0x006a780001067983 */ /* 0x001ee80000300a00 */
[----:B------:R-:W3:Y:S01]  /*162680*/  LDL.LU.64 R4, [R1+0x6a70] ;  /* 0x006a700001047983 */ /* 0x000ee20000300a00 */
[----:B------:R-:W-:Y:S01]  /*162690*/  BAR.SYNC.DEFER_BLOCKING 0x0 ;  /* 0x0000000000007b1d */ /* 0x000fe20000010000 */
[----:B--2---:R-:W-:-:S05]  /*1626a0*/  PRMT R21, R16, 0x5210, R2 ;  /* 0x0000521010157816 */ /* 0x004fca0000000002 */
[----:B------:R0:W-:Y:S04]  /*1626b0*/  STL.64 [R1+0x64a8], R18 ;  /* 0x0064a81201007387 */ /* 0x0001e80000100a00 */
[----:B0-----:R-:W2:Y:S04]  /*1626c0*/  LDL.LU R18, [R1+0x598] ;  /* 0x0005980001127983 */ /* 0x001ea80000300800 */
[----:B------:R-:W2:Y:S04]  /*1626d0*/  LDL.LU R19, [R1+0x588] ;  /* 0x0005880001137983 */ /* 0x000ea80000300800 */
[----:B---3--:R0:W-:Y:S04]  /*1626e0*/  STSM.16.M88.4 [R24], R4 ;  /* 0x0000000418007844 */ /* 0x0081e80000000200 */
[----:B0-----:R-:W3:Y:S04]  /*1626f0*/  LDL.LU.64 R6, [R1+0x6a68] ;  /* 0x006a680001067983 */ /* 0x001ee80000300a00 */
[----:B------:R-:W4:Y:S04]  /*162700*/  LDL.LU R5, [R1+0x6a64] ;  /* 0x006a640001057983 */ /* 0x000f280000300800 */
[----:B------:R-:W2:Y:S04]  /*162710*/  LDL.LU R9, [R1+0x2d4] ;  /* 0x0002d40001097983 */ /* 0x000ea80000300800 */
[----:B------:R-:W2:Y:S01]  /*162720*/  LDL.LU R16, [R1+0x2dc] ;  /* 0x0002dc0001107983 */ /* 0x000ea20000300800 */
[----:B------:R-:W-:-:S02]  /*162730*/  PRMT R20, R15, 0x5210, R3 ;  /* 0x000052100f147816 */ /* 0x000fc40000000003 */
[----:B------:R-:W-:Y:S01]  /*162740*/  LOP3.LUT R8, R8, 0xffff, RZ, 0xc0, !PT ;  /* 0x0000ffff08087812 */ /* 0x000fe200078ec0ff */
[----:B------:R-:W-:Y:S01]  /*162750*/  BAR.SYNC.DEFER_BLOCKING 0x0 ;  /* 0x0000000000007b1d */ /* 0x000fe20000010000 */
[----:B---3--:R-:W-:Y:S02]  /*162760*/  LOP3.LUT R10, R7, 0xffff, RZ, 0xc0, !PT ;  /* 0x0000ffff070a7812 */ /* 0x008fe400078ec0ff */
[----:B----4-:R-:W-:Y:S02]  /*162770*/  PRMT R22, R5, 0x5210, R0 ;  /* 0x0000521005167816 */ /* 0x010fe40000000000 */
[----:B------:R-:W-:Y:S01]  /*162780*/  LOP3.LUT R7, R14, 0xffff, RZ, 0xc0, !PT ;  /* 0x0000ffff0e077812 */ /* 0x000fe200078ec0ff */
[----:B--2---:R-:W-:Y:S04]  /*162790*/  STL [R1+0x6a60], R16 ;  /* 0x006a601001007387 */ /* 0x004fe80000100800 */
[----:B------:R-:W2:Y:S04]  /*1627a0*/  LDL.LU R15, [R1+0x2d8] ;  /* 0x0002d800010f7983 */ /* 0x000ea80000300800 */
[----:B------:R-:W3:Y:S04]  /*1627b0*/  LDL.LU R27, [R1+0x258] ;  /* 0x00025800011b7983 */ /* 0x000ee80000300800 */
[----:B------:R-:W4:Y:S04]  /*1627c0*/  LDL.LU R5, [R1+0x5a3c] ;  /* 0x005a3c0001057983 */ /* 0x000f280000300800 */
[----:B------:R-:W3:Y:S04]  /*1627d0*/  LDL.LU R4, [R1+0x5a38] ;  /* 0x005a380001047983 */ /* 0x000ee80000300800 */
[----:B------:R-:W3:Y:S04]  /*1627e0*/  LDL.LU R3, [R1+0x59e4] ;  /* 0x0059e40001037983 */ /* 0x000ee80000300800 */
[----:B------:R-:W2:Y:S01]  /*1627f0*/  LDL.LU R14, [R1+0x59e0] ;  /* 0x0059e000010e7983 */ /* 0x000ea20000300800 */
[----:B------:R-:W-:-:S02]  /*162800*/  LOP3.LUT R6, R6, 0xffff, RZ, 0xc0, !PT ;  /* 0x0000ffff06067812 */ /* 0x000fc400078ec0ff */
[----:B------:R-:W-:Y:S01]  /*162810*/  PRMT R13, R13, 0x4210, R7 ;  /* 0x000042100d0d7816 */ /* 0x000fe20000000007 */
[----:B--2---:R0:W-:Y:S04]  /*162820*/  STL.64 [R1+0x6a58], R14 ;  /* 0x006a580e01007387 */ /* 0x0041e80000100a00 */
[----:B------:R1:W-:Y:S04]  /*162830*/  STL [R1+0x6a50], R12 ;  /* 0x006a500c01007387 */ /* 0x0003e80000100800 */
[----:B------:R-:W2:Y:S01]  /*162840*/  LDL.LU R26, [R1+0x5b0] ;  /* 0x0005b000011a7983 */ /* 0x000ea20000300800 */
[----:B0-----:R-:W-:-:S03]  /*162850*/  PRMT R15, R23, 0x4210, R8 ;  /* 0x00004210170f7816 */ /* 0x001fc60000000008 */
[----:B------:R-:W2:Y:S01]  /*162860*/  LDL.LU R29, [R1+0x5a8] ;  /* 0x0005a800011d7983 */ /* 0x000ea20000300800 */
[----:B-1----:R-:W-:Y:S02]  /*162870*/  PRMT R12, R18, 0x4210, R10 ;  /* 0x00004210120c7816 */ /* 0x002fe4000000000a */
[----:B------:R-:W-:Y:S01]  /*162880*/  PRMT R14, R19, 0x4210, R6 ;  /* 0x00004210130e7816 */ /* 0x000fe20000000006 */
[----:B------:R-:W2:Y:S01]  /*162890*/  LDL.LU R2, [R1+0x5ac] ;  /* 0x0005ac0001027983 */ /* 0x000ea20000300800 */
[----:B------:R-:W-:-:S03]  /*1628a0*/  PRMT R23, R17, 0x5210, R11 ;  /* 0x0000521011177816 */ /* 0x000fc6000000000b */
[----:B------:R-:W0:Y:S01]  /*1628b0*/  LDS.128 R16, [R25] ;  /* 0x0000000019107984 */ /* 0x000e220000000c00 */
[----:B------:R-:W-:Y:S06]  /*1628c0*/  BAR.SYNC.DEFER_BLOCKING 0x0 ;  /* 0x0000000000007b1d */ /* 0x000fec0000010000 */
[----:B------:R-:W2:Y:S04]  /*1628d0*/  LDL.LU R0, [R1+0x4f0] ;  /* 0x0004f00001007983 */ /* 0x000ea80000300800 */
[----:B------:R-:W-:Y:S01]  /*1628e0*/  STSM.16.M88.4 [R24], R12 ;  /* 0x0000000c18007844 */ /* 0x000fe20000000200 */
[----:B------:R-:W-:Y:S06]  /*1628f0*/  BAR.SYNC.DEFER_BLOCKING 0x0 ;  /* 0x0000000000007b1d */ /* 0x000fec0000010000 */
[----:B------:R-:W1:Y:S04]  /*162900*/  LDS.128 R12, [R25] ;  /* 0x00000000190c7984 */ /* 0x000e680000000c00 */
[----:B0-----:R0:W-:Y:S04]  /*162910*/  STL [R1+0x640], R16 ;  /* 0x0006401001007387 */ /* 0x0011e80000100800 */
[----:B------:R-:W-:Y:S01]  /*162920*/  STL.64 [R1+0x648], R18 ;  /* 0x0006481201007387 */ /* 0x000fe20000100a00 */
[----:B------:R-:W-:Y:S06]  /*162930*/  BAR.SYNC.DEFER_BLOCKING 0x0 ;  /* 0x0000000000007b1d */ /* 0x000fec0000010000 */
[----:B0-----:R-:W4:Y:S04]  /*162940*/  LDL.LU R16, [R1+0x6a60] ;  /* 0x006a600001107983 */ /* 0x001f280000300800 */
[----:B-1----:R-:W-:Y:S04]  /*162950*/  STL.64 [R1+0x630], R12 ;  /* 0x0006300c01007387 */ /* 0x002fe80000100a00 */
[----:B------:R0:W-:Y:S04]  /*162960*/  STL.64 [R1+0x638], R14 ;  /* 0x0006380e01007387 */ /* 0x0001e80000100a00 */
[----:B0-----:R-:W3:Y:S01]  /*162970*/  LDL.LU.64 R14, [R1+0x6a58] ;  /* 0x006a5800010e7983 */ /* 0x001ee20000300a00 */
[----:B------:R-:W-:-:S03]  /*162980*/  PRMT R18, R9, 0x5210, R10 ;  /* 0x0000521009127816 */ /* 0x000fc6000000000a */
[----:B------:R-:W2:Y:S01]  /*162990*/  LDL.LU R12, [R1+0x6a50] ;  /* 0x006a5000010c7983 */ /* 0x000ea20000300800 */
[----:B----4-:R-:W-:Y:S02]  /*1629a0*/  PRMT R16, R16, 0x5210, R7 ;  /* 0x0000521010107816 */ /* 0x010fe40000000007 */
[----:B---3--:R-:W-:Y:S02]  /*1629b0*/  PRMT R15, R15, 0x5210, R6 ;  /* 0x000052100f0f7816 */ /* 0x008fe40000000006 */
[----:B------:R-:W3:Y:S04]  /*1629c0*/  LDL.LU R6, [R1+0x2e8] ;  /* 0x0002e80001067983 */ /* 0x000ee80000300800 */
[----:B------:R-:W3:Y:S04]  /*1629d0*/  LDL.LU R7, [R1+0x2e4] ;  /* 0x0002e40001077983 */ /* 0x000ee80000300800 */
[----:B------:R-:W4:Y:S04]  /*1629e0*/  LDL.LU R9, [R1+0x2e0] ;  /* 0x0002e00001097983 */ /* 0x000f280000300800 */
[----:B------:R-:W3:Y:S04]  /*1629f0*/  LDL.LU R10, [R1+0x1bf4] ;  /* 0x001bf400010a7983 */ /* 0x000ee80000300800 */
[----:B------:R-:W3:Y:S04]  /*162a00*/  LDL.LU R11, [R1+0x1bf0] ;  /* 0x001bf000010b7983 */ /* 0x000ee80000300800 */
[----:B------:R-:W-:Y:S01]  /*162a10*/  STSM.16.M88.4 [R24], R20 ;  /* 0x0000001418007844 */ /* 0x000fe20000000200 */
[----:B------:R-:W-:Y:S01]  /*162a20*/  BAR.SYNC.DEFER_BLOCKING 0x0 ;  /* 0x0000000000007b1d */ /* 0x000fe20000010000 */
[----:B------:R-:W-:-:S02]  /*162a30*/  LOP3.LUT R5, R5, 0xffff, RZ, 0xc0, !PT ;  /* 0x0000ffff05057812 */ /* 0x000fc400078ec0ff */
[----:B------:R-:W-:Y:S02]  /*162a40*/  LOP3.LUT R4, R4, 0xffff, RZ, 0xc0, !PT ;  /* 0x0000ffff04047812 */ /* 0x000fe400078ec0ff */
[----:B------:R-:W-:Y:S01]  /*162a50*/  PRMT R13, R27, 0x5210, R8 ;  /* 0x000052101b0d7816 */ /* 0x000fe20000000008 */
[----:B------:R-:W0:Y:S01]  /*162a60*/  LDS.128 R20, [R25] ;  /* 0x0000000019147984 */ /* 0x000e220000000c00 */
[----:B--2---:R-:W-:Y:S02]  /*162a70*/  PRMT R8, R26, 0x4210, R5 ;  /* 0x000042101a087816 */ /* 0x004fe40000000005 */
[----:B------:R-:W-:Y:S02]  /*162a80*/  PRMT R19, R29, 0x4210, R4 ;  /* 0x000042101d137816 */ /* 0x000fe40000000004 */
[----:B------:R-:W-:Y:S02]  /*162a90*/  LOP3.LUT R3, R3, 0xffff, RZ, 0xc0, !PT ;  /* 0x0000ffff03037812 */ /* 0x000fe400078ec0ff */
[----:B------:R-:W-:-:S02]  /*162aa0*/  LOP3.LUT R14, R14, 0xffff, RZ, 0xc0, !PT ;  /* 0x0000ffff0e0e7812 */ /* 0x000fc400078ec0ff */
[----:B------:R-:W-:Y:S02]  /*162ab0*/  PRMT R2, R2, 0x4210, R3 ;  /* 0x0000421002027816 */ /* 0x000fe40000000003 */
[----:B------:R-:W-:Y:S01]  /*162ac0*/  PRMT R0, R0, 0x4210, R14 ;  /* 0x0000421000007816 */ /* 0x000fe2000000000e */
[----:B------:R-:W-:Y:S06]  /*162ad0*/  BAR.SYNC.DEFER_BLOCKING 0x0 ;  /* 0x0000000000007b1d */ /* 0x000fec0000010000 */
[----:B---3--:R1:W-:Y:S04]  /*162ae0*/  STL.64 [R1+0x6a38], R10 ;  /* 0x006a380a01007387 */ /* 0x0083e80000100a00 */
[----:B----4-:R-:W-:Y:S04]  /*162af0*/  STL [R1+0x6a34], R9 ;  /* 0x006a340901007387 */ /* 0x010fe80000100800 */
[----:B------:R2:W-:Y:S04]  /*162b00*/  STL.64 [R1+0x6a48], R6 ;  /* 0x006a480601007387 */ /* 0x0005e80000100a00 */
[----:B------:R3:W-:Y:S01]  /*162b10*/  STL.64 [R1+0x6a40], R4 ;  /* 0x006a400401007387 */ /* 0x0007e20000100a00 */
[----:B-1----:R-:W-:-:S02]  /*162b20*/  IMAD.MOV.U32 R10, RZ, RZ, R2 ;  /* 0x000000ffff0a7224 */ /* 0x002fc400078e0002 */
[----:B------:R-:W-:Y:S01]  /*162b30*/  IMAD.MOV.U32 R11, RZ, RZ, R0 ;  /* 0x000000ffff0b7224 */ /* 0x000fe200078e0000 */
[----:B------:R-:W4:Y:S01]  /*162b40*/  LDL.LU R27, [R1+0x1bd4] ;  /* 0x001bd400011b7983 */ /* 0x000f220000300800 */
[----:B--2---:R-:W-:-:S03]  /*162b50*/  IMAD.MOV.U32 R6, RZ, RZ, R15 ;  /* 0x000000ffff067224 */ /* 0x004fc600078e000f */
[----:B------:R-:W2:Y:S01]  /*162b60*/  LDL.LU R2, [R1+0x1bd0] ;  /* 0x001bd00001027983 */ /* 0x000ea20000300800 */
[----:B------:R-:W-:Y:S02]  /*162b70*/  IMAD.MOV.U32 R7, RZ, RZ, R13 ;  /* 0x000000ffff077224 */ /* 0x000fe400078e000d */
[----:B---3--:R-:W-:Y:S01]  /*162b80*/  IMAD.MOV.U32 R4, RZ, RZ, R18 ;  /* 0x000000ffff047224 */ /* 0x008fe200078e0012 */
[----:B------:R-:W3:Y:S01]  /*162b90*/  LDL.LU R0, [R1+0x5c8] ;  /* 0x0005c80001007983 */ /* 0x000ee20000300800 */
[----:B------:R-:W-:-:S05]  /*162ba0*/  IMAD.MOV.U32 R5, RZ, RZ, R16 ;  /* 0x000000ffff057224 */ /* 0x000fca00078e0010 */
[----:B------:R-:W-:Y:S01]  /*162bb0*/  STSM.16.M88.4 [R24], R4 ;  /* 0x0000000418007844 */ /* 0x000fe20000000200 */
[----:B------:R-:W-:Y:S06]  /*162bc0*/  BAR.SYNC.DEFER_BLOCKING 0x0 ;  /* 0x0000000000007b1d */ /* 0x000fec0000010000 */
[----:B------:R-:W1:Y:S01]  /*162bd0*/  LDS.128 R4, [R25] ;  /* 0x0000000019047984 */ /* 0x000e620000000c00 */
[----:B------:R-:W-:Y:S01]  /*162be0*/  IMAD.MOV.U32 R9, RZ, RZ, R19 ;  /* 0x000000ffff097224 */ /* 0x000fe200078e0013 */
[----:B------:R-:W-:Y:S01]  /*162bf0*/  BAR.SYNC.DEFER_BLOCKING 0x0 ;  /* 0x0000000000007b1d */ /* 0x000fe20000010000 */
[----:B0-----:R-:W-:-:S05]  /*162c00*/  IMAD.MOV.U32 R16, RZ, RZ, R23 ;  /* 0x000000ffff107224 */ /* 0x001fca00078e0017 */
[----:B------:R-:W-:Y:S04]  /*162c10*/  STL.64 [R1+0x620], R20 ;  /* 0x0006201401007387 */ /* 0x000fe80000100a00 */
[----:B------:R-:W-:Y:S04]  /*162c20*/  STL [R1+0x628], R22 ;  /* 0x0006281601007387 */ /* 0x000fe80000100800 */
[----:B------:R-:W3:Y:S04]  /*162c30*/  LDL.LU R19, [R1+0x5c0] ;  /* 0x0005c00001137983 */ /* 0x000ee80000300800 */
[----:B------:R-:W3:Y:S04]  /*162c40*/  LDL.LU R23, [R1+0x5bc] ;  /* 0x0005bc0001177983 */ /* 0x000ee80000300800 */
[----:B------:R-:W3:Y:S04]  /*162c50*/  LDL.LU R26, [R1+0x5b8] ;  /* 0x0005b800011a7983 */ /* 0x000ee80000300800 */
[----:B------:R-:W3:Y:S04]  /*162c60*/  LDL.LU R15, [R1+0x254] ;  /* 0x00025400010f7983 */ /* 0x000ee80000300800 */
[----:B------:R-:W-:Y:S04]  /*162c70*/  STL.64 [R1+0x6450], R16 ;  /* 0x0064501001007387 */ /* 0x000fe80000100a00 */
[----:B-1----:R-:W-:Y:S04]  /*162c80*/  STL.64 [R1+0x610], R4 ;  /* 0x0006100401007387 */ /* 0x002fe80000100a00 */
[----:B------:R0:W-:Y:S04]  /*162c90*/  STL.64 [R1+0x618], R6 ;  /* 0x0006180601007387 */ /* 0x0001e80000100a00 */
[----:B------:R1:W-:Y:S04]  /*162ca0*/  STSM.16.M88.4 [R24], R8 ;  /* 0x0000000818007844 */ /* 0x0003e80000000200 */
[----:B0-----:R-:W4:Y:S04]  /*162cb0*/  LDL.LU.64 R6, [R1+0x6a48] ;  /* 0x006a480001067983 */ /* 0x001f280000300a00 */
[----:B------:R-:W4:Y:S04]  /*162cc0*/  LDL.LU.64 R4, [R1+0x6a40] ;  /* 0x006a400001047983 */ /* 0x000f280000300a00 */
[----:B-1----:R-:W2:Y:S04]  /*162cd0*/  LDL.LU.64 R10, [R1+0x6a38] ;  /* 0x006a3800010a7983 */ /* 0x002ea80000300a00 */
[----:B------:R-:W3:Y:S01]  /*162ce0*/  LDL.LU R9, [R1+0x6a34] ;  /* 0x006a340001097983 */ /* 0x000ee20000300800 */
[----:B------:R-:W-:Y:S01]  /*162cf0*/  BAR.SYNC.DEFER_BLOCKING 0x0 ;  /* 0x0000000000007b1d */ /* 0x000fe20000010000 */
[----:B----4-:R-:W-:-:S02]  /*162d00*/  PRMT R21, R7, 0x5210, R4 ;  /* 0x0000521007157816 */ /* 0x010fc40000000004 */
[----:B------:R-:W-:Y:S02]  /*162d10*/  PRMT R20, R6, 0x5210, R5 ;  /* 0x0000521006147816 */ /* 0x000fe40000000005 */
[----:B---3--:R-:W-:Y:S02]  /*162d20*/  PRMT R22, R9, 0x5210, R3 ;  /* 0x0000521009167816 */ /* 0x008fe40000000003 */
[----:B------:R-:W3:Y:S04]  /*162d30*/  LDL.LU R9, [R1+0x2f0] ;  /* 0x0002f00001097983 */ /* 0x000ee80000300800 */
[----:B------:R-:W4:Y:S04]  /*162d40*/  LDL.LU R29, [R1+0x2ec] ;  /* 0x0002ec00011d7983 */ /* 0x000f280000300800 */
[----:B------:R-:W3:Y:S04]  /*162d50*/  LDL.LU R3, [R1+0x2f4] ;  /* 0x0002f40001037983 */ /* 0x000ee80000300800 */
[----:B------:R-:W4:Y:S04]  /*162d60*/  LDL.LU R4, [R1+0x250] ;  /* 0x0002500001047983 */ /* 0x000f280000300800 */
[----:B------:R-:W4:Y:S04]  /*162d70*/  LDL.LU R5, [R1+0x5a54] ;  /* 0x005a540001057983 */ /* 0x000f280000300800 */
[----:B------:R-:W3:Y:S04]  /*162d80*/  LDL.LU R6, [R1+0x5a50] ;  /* 0x005a500001067983 */ /* 0x000ee80000300800 */
[----:B------:R-:W3:Y:S01]  /*162d90*/  LDL.LU R7, [R1+0x5a00] ;  /* 0x005a000001077983 */ /* 0x000ee20000300800 */
[----:B--2---:R-:W-:-:S02]  /*162da0*/  LOP3.LUT R16, R10, 0xffff, RZ, 0xc0, !PT ;  /* 0x0000ffff0a107812 */ /* 0x004fc400078ec0ff */
[----:B------:R-:W-:Y:S02]  /*162db0*/  LOP3.LUT R8, R11, 0xffff, RZ, 0xc0, !PT ;  /* 0x0000ffff0b087812 */ /* 0x000fe400078ec0ff */
[----:B------:R-:W-:Y:S02]  /*162dc0*/  LOP3.LUT R13, R27, 0xffff, RZ, 0xc0, !PT ;  /* 0x0000ffff1b0d7812 */ /* 0x000fe400078ec0ff */
[----:B------:R-:W-:Y:S01]  /*162dd0*/  LOP3.LUT R2, R2, 0xffff, RZ, 0xc0, !PT ;  /* 0x0000ffff02027812 */ /* 0x000fe200078ec0ff */
[----:B---3--:R-:W-:Y:S04]  /*162de0*/  STL.64 [R1+0x6a28], R6 ;  /* 0x006a280601007387 */ /* 0x008fe80000100a00 */
[----:B----4-:R0:W-:Y:S04]  /*162df0*/  STL.64 [R1+0x6a20], R4 ;  /* 0x006a200401007387 */ /* 0x0101e80000100a00 */
[----:B------:R-:W-:Y:S01]  /*162e00*/  STL [R1+0x6a30], R16 ;  /* 0x006a301001007387 */ /* 0x000fe20000100800 */
[----:B0-----:R-:W-:-:S02]  /*162e10*/  PRMT R4, R0, 0x4210, R16 ;  /* 0x0000421000047816 */ /* 0x001fc40000000010 */
[----:B------:R-:W-:Y:S01]  /*162e20*/  PRMT R5, R19, 0x4210, R8 ;  /* 0x0000421013057816 */ /* 0x000fe20000000008 */
[----:B------:R-:W2:Y:S04]  /*162e30*/  LDL.LU R0, [R1+0x59fc] ;  /* 0x0059fc0001007983 */ /* 0x000ea80000300800 */
[----:B------:R-:W0:Y:S01]  /*162e40*/  LDS.128 R16, [R25] ;  /* 0x0000000019107984 */ /* 0x000e220000000c00 */
[----:B------:R-:W-:Y:S02]  /*162e50*/  PRMT R6, R23, 0x4210, R13 ;  /* 0x0000421017067816 */ /* 0x000fe4000000000d */
[----:B------:R-:W-:Y:S01]  /*162e60*/  PRMT R7, R26, 0x4210, R2 ;  /* 0x000042101a077816 */ /* 0x000fe20000000002 */
[----:B------:R-:W-:Y:S06]  /*162e70*/  BAR.SYNC.DEFER_BLOCKING 0x0 ;  /* 0x0000000000007b1d */ /* 0x000fec0000010000 */
[----:B------:R-:W3:Y:S01]  /*162e80*/  LDL.LU R10, [R1+0x5d8] ;  /* 0x0005d800010a7983 */ /* 0x000ee20000300800 */
[----:B------:R-:W-:-:S03]  /*162e90*/  PRMT R23, R15, 0x5210, R14 ;  /* 0x000052100f177816 */ /* 0x000fc6000000000e */
[----:B------:R-:W4:Y:S04]  /*162ea0*/  LDL.LU R11, [R1+0x5d4] ;  /* 0x0005d400010b7983 */ /* 0x000f280000300800 */
[----:B------:R-:W2:Y:S04]  /*162eb0*/  LDL.LU R27, [R1+0x5d0] ;  /* 0x0005d000011b7983 */ /* 0x000ea80000300800 */
[----:B------:R-:W4:Y:S04]  /*162ec0*/  LDL.LU R15, [R1+0x5cc] ;  /* 0x0005cc00010f7983 */ /* 0x000f280000300800 */
[----:B------:R-:W-:Y:S01]  /*162ed0*/  STSM.16.M88.4 [R24], R4 ;  /* 0x0000000418007844 */ /* 0x000fe20000000200 */
[----:B------:R-:W-:Y:S06]  /*162ee0*/  BAR.SYNC.DEFER_BLOCKING 0x0 ;  /* 0x0000000000007b1d */ /* 0x000fec0000010000 */
[----:B------:R-:W1:Y:S01]  /*162ef0*/  LDS.128 R4, [R25] ;  /* 0x0000000019047984 */ /* 0x000e620000000c00 */
[----:B0-----:R-:W-:-:S03]  /*162f00*/  IMAD.MOV.U32 R14, RZ, RZ, R19 ;  /* 0x000000ffff0e7224 */ /* 0x001fc600078e0013 */
[----:B------:R0:W-:Y:S04]  /*162f10*/  STL.64 [R1+0x600], R16 ;  /* 0x0006001001007387 */ /* 0x0001e80000100a00 */
[----:B------:R-:W-:Y:S01]  /*162f20*/  STL [R1+0x608], R18 ;  /* 0x0006081201007387 */ /* 0x000fe20000100800 */
[----:B------:R-:W-:Y:S01]  /*162f30*/  PRMT R8, R29, 0x5210, R8 ;  /* 0x000052101d087816 */ /* 0x000fe20000000008 */
[----:B------:R-:W-:Y:S06]  /*162f40*/  BAR.SYNC.DEFER_BLOCKING 0x0 ;  /* 0x0000000000007b1d */ /* 0x000fec0000010000 */
[----:B0-----:R-:W3:Y:S04]  /*162f50*/  LDL.LU R16, [R1+0x6a30] ;  /* 0x006a300001107983 */ /* 0x001ee80000300800 */
[----:B------:R-:W-:Y:S04]  /*162f60*/  STL [R1+0x63d0], R14 ;  /* 0x0063d00e01007387 */ /* 0x000fe80000100800 */
[----:B-1----:R-:W-:Y:S04]  /*162f70*/  STL.64 [R1+0x5f0], R4 ;  /* 0x0005f00401007387 */ /* 0x002fe80000100a00 */
[----:B------:R0:W-:Y:S04]  /*162f80*/  STL.64 [R1+0x5f8], R6 ;  /* 0x0005f80601007387 */ /* 0x0001e80000100a00 */
[----:B0-----:R-:W2:Y:S04]  /*162f90*/  LDL.LU.64 R6, [R1+0x6a28] ;  /* 0x006a280001067983 */ /* 0x001ea80000300a00 */
[----:B------:R-:W4:Y:S04]  /*162fa0*/  LDL.LU.64 R4, [R1+0x6a20] ;  /* 0x006a200001047983 */ /* 0x000f280000300a00 */
[----:B------:R-:W3:Y:S04]  /*162fb0*/  LDL.LU R26, [R1+0x2fc] ;  /* 0x0002fc00011a7983 */ /* 0x000ee80000300800 */
[----:B------:R-:W3:Y:S04]  /*162fc0*/  LDL.LU R29, [R1+0x2f8] ;  /* 0x0002f800011d7983 */ /* 0x000ee80000300800 */
[----:B------:R0:W-:Y:S01]  /*162fd0*/  STSM.16.M88.4 [R24], R20 ;  /* 0x0000001418007844 */ /* 0x0001e20000000200 */
[----:B------:R-:W-:Y:S01]  /*162fe0*/  PRMT R3, R3, 0x5210, R13 ;  /* 0x0000521003037816 */ /* 0x000fe2000000000d */
[----:B------:R-:W-:Y:S01]  /*162ff0*/  BAR.SYNC.DEFER_BLOCKING 0x0 ;  /* 0x0000000000007b1d */ /* 0x000fe20000010000 */
[----:B--2---:R-:W-:-:S02]  /*163000*/  LOP3.LUT R17, R6, 0xffff, RZ, 0xc0, !PT ;  /* 0x0000ffff06117812 */ /* 0x004fc400078ec0ff */
[----:B----4-:R-:W-:Y:S02]  /*163010*/  LOP3.LUT R18, R5, 0xffff, RZ, 0xc0, !PT ;  /* 0x0000ffff05127812 */ /* 0x010fe400078ec0ff */
[----:B------:R-:W-:Y:S01]  /*163020*/  PRMT R2, R4, 0x5210, R2 ;  /* 0x0000521004027816 */ /* 0x000fe20000000002 */
[----:B------:R-:W2:Y:S01]  /*163030*/  LDL.LU R5, [R1+0x300] ;  /* 0x0003000001057983 */ /* 0x000ea20000300800 */
[----:B------:R-:W-:-:S03]  /*163040*/  LOP3.LUT R4, R7, 0xffff, RZ, 0xc0, !PT ;  /* 0x0000ffff07047812 */ /* 0x000fc600078ec0ff */
[----:B------:R-:W4:Y:S04]  /*163050*/  LDL.LU R6, [R1+0x1c10] ;  /* 0x001c100001067983 */ /* 0x000f280000300800 */
[----:B------:R-:W4:Y:S01]  /*163060*/  LDL.LU R7, [R1+0x1c0c] ;  /* 0x001c0c0001077983 */ /* 0x000f220000300800 */
[----:B---3--:R-:W-:Y:S02]  /*163070*/  PRMT R9, R9, 0x5210, R16 ;  /* 0x0000521009097816 */ /* 0x008fe40000000010 */
[----:B0-----:R-:W-:Y:S02]  /*163080*/  PRMT R22, R27, 0x4210, R4 ;  /* 0x000042101b167816 */ /* 0x001fe40000000004 */
[----:B------:R-:W-:Y:S02]  /*163090*/  PRMT R20, R10, 0x4210, R18 ;  /* 0x000042100a147816 */ /* 0x000fe40000000012 */
[----:B------:R-:W-:-:S02]  /*1630a0*/  PRMT R21, R11, 0x4210, R17 ;  /* 0x000042100b157816 */ /* 0x000fc40000000011 */
[----:B------:R-:W-:-:S04]  /*1630b0*/  LOP3.LUT R0, R0, 0xffff, RZ, 0xc0, !PT ;  /* 0x0000ffff00007812 */ /* 0x000fc800078ec0ff */
[----:B------:R-:W-:Y:S01]  /*1630c0*/  PRMT R23, R15, 0x4210, R0 ;  /* 0x000042100f177816 */ /* 0x000fe20000000000 */
[----:B----4-:R-:W-:Y:S04]  /*1630d0*/  STL.64 [R1+0x6a18], R6 ;  /* 0x006a180601007387 */ /* 0x010fe80000100a00 */
[----:B--2---:R0:W-:Y:S02]  /*1630e0*/  STL.64 [R1+0x6a10], R4 ;  /* 0x006a100401007387 */ /* 0x0041e40000100a00 */
[----:B0-----:R-:W-:Y:S02]  /*1630f0*/  IMAD.MOV.U32 R4, RZ, RZ, R9 ;  /* 0x000000ffff047224 */ /* 0x001fe400078e0009 */
[----:B------:R-:W-:Y:S02]  /*163100*/  IMAD.MOV.U32 R5, RZ, RZ, R8 ;  /* 0x000000ffff057224 */ /* 0x000fe400078e0008 */
[----:B------:R-:W0:Y:S01]  /*163110*/  LDS.128 R8, [R25] ;  /* 0x0000000019087984 */ /* 0x000e220000000c00 */
[----:B------:R-:W-:-:S02]  /*163120*/  IMAD.MOV.U32 R6, RZ, RZ, R3 ;  /* 0x000000ffff067224 */ /* 0x000fc400078e0003 */
[----:B------:R-:W-:Y:S01]  /*163130*/  IMAD.MOV.U32 R7, RZ, RZ, R2 ;  /* 0x000000ffff077224 */ /* 0x000fe200078e0002 */
[----:B------:R-:W-:Y:S06]  /*163140*/  BAR.SYNC.DEFER_BLOCKING 0x0 ;  /* 0x0000000000007b1d */ /* 0x000fec0000010000 */
[----:B------:R-:W-:Y:S02]  /*163150*/  STSM.16.M88.4 [R24], R4 ;  /* 0x0000000418007844 */ /* 0x000fe40000000200 */
[----:B------:R-:W-:Y:S06]  /*163160*/  BAR.SYNC.DEFER_BLOCKING 0x0 ;  /* 0x0000000000007b1d */ /* 0x000fec0000010000 */
[----:B------:R-:W1:Y:S01]  /*163170*/  LDS.128 R4, [R25] ;  /* 0x0000000019047984 */ /* 0x000e620000000c00 */
[----:B0-----:R-:W-:-:S03]  /*163180*/  IMAD.MOV.U32 R14, RZ, RZ, R10 ;  /* 0x000000ffff0e7224 */ /* 0x001fc600078e000a */
[----:B------:R0:W-:Y:S01]  /*163190*/  STL.64 [R1+0x5e0], R8 ;  /* 0x0005e00801007387 */ /* 0x0001e20000100a00 */
[----:B------:R-:W-:-:S03]  /*1631a0*/  IMAD.MOV.U32 R16, RZ, RZ, R11 ;  /* 0x000000ffff107224 */ /* 0x000fc600078e000b */
[----:B------:R-:W2:Y:S01]  /*1631b0*/  LDL.LU R13, [R1+0x1bc4] ;  /* 0x001bc400010d7983 */ /* 0x000ea20000300800 */
[----:B------:R-:W-:Y:S06]  /*1631c0*/  BAR.SYNC.DEFER_BLOCKING 0x0 ;  /* 0x0000000000007b1d */ /* 0x000fec0000010000 */
[----:B0-----:R-:W3:Y:S04]  /*1631d0*/  LDL.LU R8, [R1+0x1bc0] ;  /* 0x001bc00001087983 */ /* 0x001ee80000300800 */
[----:B------:R-:W4:Y:S04]  /*1631e0*/  LDL.LU R10, [R1+0x8bc] ;  /* 0x0008bc00010a7983 */ /* 0x000f280000300800 */
[----:B------:R-:W4:Y:S04]  /*1631f0*/  LDL.LU R9, [R1+0x8dc] ;  /* 0x0008dc0001097983 */ /* 0x000f280000300800 */
[----:B------:R-:W4:Y:S04]  /*163200*/  LDL.LU R11, [R1+0x86c] ;  /* 0x00086c00010b7983 */ /* 0x000f280000300800 */
[----:B------:R-:W4:Y:S04]  /*163210*/  LDL.LU R2, [R1+0x84c] ;  /* 0x00084c0001027983 */ /* 0x000f280000300800 */
[----:B------:R-:W4:Y:S01]  /*163220*/  LDL.LU R3, [R1+0x24c] ;  /* 0x00024c0001037983 */ /* 0x000f220000300800 */
[----:B-1----:R-:W-:-:S03]  /*163230*/  IMAD.MOV.U32 R15, RZ, RZ, R5 ;  /* 0x000000ffff0f7224 */ /* 0x002fc600078e0005 */
[----:B------:R-:W-:Y:S04]  /*163240*/  STL [R1+0x6524], R16 ;  /* 0x0065241001007387 */ /* 0x000fe80000100800 */
[----:B------:R-:W-:Y:S04]  /*163250*/  STL [R1+0x5d0], R4 ;  /* 0x0005d00401007387 */ /* 0x000fe80000100800 */
[----:B------:R0:W-:Y:S04]  /*163260*/  STL.64 [R1+0x5d8], R6 ;  /* 0x0005d80601007387 */ /* 0x0001e80000100a00 */
[----:B0-----:R-:W2:Y:S04]  /*163270*/  LDL.LU.64 R6, [R1+0x6a18] ;  /* 0x006a180001067983 */ /* 0x001ea80000300a00 */
[----:B------:R-:W3:Y:S04]  /*163280*/  LDL.LU.64 R4, [R1+0x6a10] ;  /* 0x006a100001047983 */ /* 0x000ee80000300a00 */
[----:B------:R0:W-:Y:S04]  /*163290*/  STSM.16.M88.4 [R24], R20 ;  /* 0x0000001418007844 */ /* 0x0001e80000000200 */
[----:B------:R2:W-:Y:S04]  /*1632a0*/  STL.64 [R1+0x63f0], R14 ;  /* 0x0063f00e01007387 */ /* 0x0005e80000100a00 */
[----:B------:R1:W-:Y:S01]  /*1632b0*/  STL [R1+0x68f8], R12 ;  /* 0x0068f80c01007387 */ /* 0x0003e20000100800 */
[----:B0-----:R-:W-:-:S02]  /*1632c0*/  PRMT R21, R26, 0x5210, R18 ;  /* 0x000052101a157816 */ /* 0x001fc40000000012 */
[----:B------:R-:W-:Y:S01]  /*1632d0*/  PRMT R18, R29, 0x5210, R17 ;  /* 0x000052101d127816 */ /* 0x000fe20000000011 */
[----:B------:R-:W-:Y:S01]  /*1632e0*/  BAR.SYNC.DEFER_BLOCKING 0x0 ;  /* 0x0000000000007b1d */ /* 0x000fe20000010000 */
[----:B--2---:R-:W-:Y:S02]  /*1632f0*/  LOP3.LUT R15, R6, 0xffff, RZ, 0xc0, !PT ;  /* 0x0000ffff060f7812 */ /* 0x004fe400078ec0ff */
[----:B---3--:R-:W-:-:S03]  /*163300*/  PRMT R17, R5, 0x5210, R4 ;  /* 0x0000521005117816 */ /* 0x008fc60000000004 */
[----:B------:R-:W2:Y:S01]  /*163310*/  LDL.LU R4, [R1+0x30c] ;  /* 0x00030c0001047983 */ /* 0x000ea20000300800 */
[----:B------:R-:W-:-:S03]  /*163320*/  LOP3.LUT R14, R7, 0xffff, RZ, 0xc0, !PT ;  /* 0x0000ffff070e7812 */ /* 0x000fc600078ec0ff */
[----:B------:R-:W2:Y:S04]  /*163330*/  LDL.LU R5, [R1+0x308] ;  /* 0x0003080001057983 */ /* 0x000ea80000300800 */
[----:B------:R-:W3:Y:S04]  /*163340*/  LDL.LU R6, [R1+0x304] ;  /* 0x0003040001067983 */ /* 0x000ee80000300800 */
[----:B------:R-:W3:Y:S01]  /*163350*/  LDL.LU R7, [R1+0x248] ;  /* 0x0002480001077983 */ /* 0x000ee20000300800 */
[----:B------:R-:W-:Y:S02]  /*163360*/  LOP3.LUT R13, R13, 0xffff, RZ, 0xc0, !PT ;  /* 0x0000ffff0d0d7812 */ /* 0x000fe400078ec0ff */
[----:B-1----:R-:W-:-:S02]  /*163370*/  LOP3.LUT R12, R8, 0xffff, RZ, 0xc0, !PT ;  /* 0x0000ffff080c7812 */ /* 0x002fc400078ec0ff */
[----:B----4-:R-:W-:Y:S02]  /*163380*/  PRMT R8, R10, 0x4210, R15 ;  /* 0x000042100a087816 */ /* 0x010fe4000000000f */
[----:B------:R-:W-:Y:S02]  /*163390*/  PRMT R10, R11, 0x4210, R13 ;  /* 0x000042100b0a7816 */ /* 0x000fe4000000000d */
[----:B------:R-:W-:Y:S02]  /*1633a0*/  PRMT R9, R9, 0x4210, R14 ;  /* 0x0000421009097816 */ /* 0x000fe4000000000e */
[----:B------:R-:W-:Y:S02]  /*1633b0*/  PRMT R11, R2, 0x4210, R12 ;  /* 0x00004210020b7816 */ /* 0x000fe4000000000c */
[----:B------:R-:W-:Y:S01]  /*1633c0*/  PRMT R16, R3, 0x5210, R0 ;  /* 0x0000521003107816 */ /* 0x000fe20000000000 */
[----:B---3--:R-:W-:Y:S04]  /*1633d0*/  STL.64 [R1+0x6a08], R6 ;  /* 0x006a080601007387 */ /* 0x008fe80000100a00 */
[----:B--2---:R-:W-:Y:S04]  /*1633e0*/  STL.64 [R1+0x6a00], R4 ;  /* 0x006a000401007387 */ /* 0x004fe80000100a00 */
        /* <DEDUP_REMOVED lines=8> */
[----:B------:R-:W4:Y:S04]  /*163470*/  LDL.LU R19, [R1+0x95c] ;  /* 0x00095c0001137983 */ /* 0x000f280000300800 */
[----:B------:R-:W4:Y:S04]  /*163480*/  LDL.LU R20, [R1+0x93c] ;  /* 0x00093c0001147983 */ /* 0x000f280000300800 */
[----:B------:R-:W4:Y:S04]  /*163490*/  LDL.LU R0, [R1+0x91c] ;  /* 0x00091c0001007983 */ /* 0x000f280000300800 */
[----:B------:R-:W4:Y:S04]  /*1634a0*/  LDL.LU R2, [R1+0x8fc] ;  /* 0x0008fc0001027983 */ /* 0x000f280000300800 */
[----:B------:R-:W1:Y:S04]  /*1634b0*/  LDS.128 R8, [R25] ;  /* 0x0000000019087984 */ /* 0x000e680000000c00 */
[----:B0-----:R-:W-:Y:S04]  /*1634c0*/  STL.64 [R1+0x5c0], R4 ;  /* 0x0005c00401007387 */ /* 0x001fe80000100a00 */
[----:B------:R0:W-:Y:S04]  /*1634d0*/  STL.64 [R1+0x5c8], R6 ;  /* 0x0005c80601007387 */ /* 0x0001e80000100a00 */
[----:B0-----:R-:W2:Y:S04]  /*1634e0*/  LDL.LU.64 R6, [R1+0x6a08] ;  /* 0x006a080001067983 */ /* 0x001ea80000300a00 */
[----:B------:R-:W3:Y:S04]  /*1634f0*/  LDL.LU.64 R4, [R1+0x6a00] ;  /* 0x006a000001047983 */ /* 0x000ee80000300a00 */
[----:B-1----:R-:W-:Y:S04]  /*163500*/  STL [R1+0x5b0], R8 ;  /* 0x0005b00801007387 */ /* 0x002fe80000100800 */
[----:B------:R0:W-:Y:S04]  /*163510*/  STL.64 [R1+0x5b8], R10 ;  /* 0x0005b80a01007387 */ /* 0x0001e80000100a00 */
[----:B0-----:R-:W4:Y:S04]  /*163520*/  LDL.LU.64 R10, [R1+0x69f8] ;  /* 0x0069f800010a7983 */ /* 0x001f280000300a00 */
        /* <DEDUP_REMOVED lines=9> */
[----:B------:R-:W-:Y:S01]  /*1635c0*/  STSM.16.M88.4 [R24], R8 ;  /* 0x0000000818007844 */ /* 0x000fe20000000200 */
[----:B------:R-:W-:Y:S06]  /*1635d0*/  BAR.SYNC.DEFER_BLOCKING 0x0 ;  /* 0x0000000000007b1d */ /* 0x000fec0000010000 */
[----:B------:R-:W0:Y:S01]  /*1635e0*/  LDS.128 R8, [R25] ;  /* 0x0000000019087984 */ /* 0x000e220000000c00 */
[----:B------:R-:W-:-:S03]  /*1635f0*/  PRMT R6, R6, 0x5210, R13 ;  /* 0x0000521006067816 */ /* 0x000fc6000000000d */
[----:B------:R-:W2:Y:S01]  /*163600*/  LDL.LU R13, [R1+0x314] ;  /* 0x00031400010d7983 */ /* 0x000ea20000300800 */
[----:B---3--:R-:W-:-:S03]  /*163610*/  PRMT R4, R4, 0x5210, R15 ;  /* 0x0000521004047816 */ /* 0x008fc6000000000f */
[----:B------:R-:W3:Y:S01]  /*163620*/  LDL.LU R21, [R1+0x310] ;  /* 0x0003100001157983 */ /* 0x000ee20000300800 */
[----:B------:R-:W-:Y:S02]  /*163630*/  PRMT R7, R7, 0x5210, R12 ;  /* 0x0000521007077816 */ /* 0x000fe4000000000c */
[----:B------:R-:W-:Y:S01]  /*163640*/  LOP3.LUT R15, R27, 0xffff, RZ, 0xc0, !PT ;  /* 0x0000ffff1b0f7812 */ /* 0x000fe200078ec0ff */
[----:B------:R-:W4:Y:S01]  /*163650*/  LDL.LU R22, [R1+0x318] ;  /* 0x0003180001167983 */ /* 0x000f220000300800 */
[----:B------:R-:W-:Y:S02]  /*163660*/  PRMT R5, R5, 0x5210, R14 ;  /* 0x0000521005057816 */ /* 0x000fe4000000000e */
[----:B------:R-:W-:Y:S01]  /*163670*/  LOP3.LUT R12, R26, 0xffff, RZ, 0xc0, !PT ;  /* 0x0000ffff1a0c7812 */ /* 0x000fe200078ec0ff */
[----:B------:R-:W2:Y:S01]  /*163680*/  LDL.LU R23, [R1+0x1c2c] ;  /* 0x001c2c0001177983 */ /* 0x000ea20000300800 */
[----:B------:R-:W-:-:S03]  /*163690*/  LOP3.LUT R14, R29, 0xffff, RZ, 0xc0, !PT ;  /* 0x0000ffff1d0e7812 */ /* 0x000fc600078ec0ff */
[----:B------:R-:W2:Y:S04]  /*1636a0*/  LDL.LU R27, [R1+0x1c28] ;  /* 0x001c2800011b7983 */ /* 0x000ea80000300800 */
[----:B------:R-:W2:Y:S04]  /*1636b0*/  LDL.LU R26, [R1+0x1bb4] ;  /* 0x001bb400011a7983 */ /* 0x000ea80000300800 */
[----:B------:R-:W2:Y:S01]  /*1636c0*/  LDL.LU R29, [R1+0x1bb0] ;  /* 0x001bb000011d7983 */ /* 0x000ea20000300800 */
[----:B------:R-:W-:Y:S06]  /*1636d0*/  BAR.SYNC.DEFER_BLOCKING 0x0 ;  /* 0x0000000000007b1d */ /* 0x000fec0000010000 */
[----:B0-----:R-:W-:Y:S04]  /*1636e0*/  STL.64 [R1+0x5a0], R8 ;  /* 0x0005a00801007387 */ /* 0x001fe80000100a00 */
[----:B------:R0:W-:Y:S04]  /*1636f0*/  STL.64 [R1+0x5a8], R10 ;  /* 0x0005a80a01007387 */ /* 0x0001e80000100a00 */
[----:B0-----:R-:W3:Y:S04]  /*163700*/  LDL.LU.64 R10, [R1+0x69e8] ;  /* 0x0069e800010a7983 */ /* 0x001ee80000300a00 */
[----:B------:R-:W4:Y:S04]  /*163710*/  LDL.LU R8, [R1+0x69e0] ;  /* 0x0069e00001087983 */ /* 0x000f280000300800 */
[----:B------:R-:W-:Y:S01]  /*163720*/  STSM.16.M88.4 [R24], R4 ;  /* 0x0000000418007844 */ /* 0x000fe20000000200 */
[----:B------:R-:W-:Y:S06]  /*163730*/  BAR.SYNC.DEFER_BLOCKING 0x0 ;  /* 0x0000000000007b1d */ /* 0x000fec0000010000 */
[----:B------:R-:W0:Y:S01]  /*163740*/  LDS.128 R4, [R25] ;  /* 0x0000000019047984 */ /* 0x000e220000000c00 */
[----:B------:R-:W-:-:S02]  /*163750*/  LOP3.LUT R3, R3, 0xffff, RZ, 0xc0, !PT ;  /* 0x0000ffff03037812 */ /* 0x000fc400078ec0ff */
[----:B------:R-:W-:Y:S02]  /*163760*/  PRMT R16, R19, 0x4210, R15 ;  /* 0x0000421013107816 */ /* 0x000fe4000000000f */
[----:B------:R-:W-:Y:S02]  /*163770*/  PRMT R19, R2, 0x4210, R3 ;  /* 0x0000421002137816 */ /* 0x000fe40000000003 */
[----:B------:R-:W-:Y:S01]  /*163780*/  PRMT R18, R0, 0x4210, R14 ;  /* 0x0000421000127816 */ /* 0x000fe2000000000e */
[----:B------:R-:W2:Y:S04]  /*163790*/  LDL.LU R2, [R1+0x1838] ;  /* 0x0018380001027983 */ /* 0x000ea80000300800 */
[----:B------:R-:W2:Y:S01]  /*1637a0*/  LDL.LU R0, [R1+0x1834] ;  /* 0x0018340001007983 */ /* 0x000ea20000300800 */
[----:B------:R-:W-:Y:S01]  /*1637b0*/  PRMT R17, R20, 0x4210, R12 ;  /* 0x0000421014117816 */ /* 0x000fe2000000000c */
[----:B------:R-:W-:Y:S01]  /*1637c0*/  BAR.SYNC.DEFER_BLOCKING 0x0 ;  /* 0x0000000000007b1d */ /* 0x000fe20000010000 */
[----:B0-----:R-:W-:-:S05]  /*1637d0*/  IMAD.MOV.U32 R9, RZ, RZ, R4 ;  /* 0x000000ffff097224 */ /* 0x001fca00078e0004 */
[----:B------:R0:W-:Y:S04]  /*1637e0*/  STL [R1+0x594], R5 ;  /* 0x0005940501007387 */ /* 0x0001e80000100800 */
[----:B------:R1:W-:Y:S04]  /*1637f0*/  STL [R1+0x598], R6 ;  /* 0x0005980601007387 */ /* 0x0003e80000100800 */
[----:B------:R-:W2:Y:S04]  /*163800*/  LDL.LU R4, [R1+0x1830] ;  /* 0x0018300001047983 */ /* 0x000ea80000300800 */
[----:B0-----:R-:W2:Y:S04]  /*163810*/  LDL.LU R5, [R1+0x180c] ;  /* 0x00180c0001057983 */ /* 0x001ea80000300800 */
[----:B-1----:R-:W2:Y:S04]  /*163820*/  LDL.LU R6, [R1+0x244] ;  /* 0x0002440001067983 */ /* 0x002ea80000300800 */
[----:B------:R-:W-:Y:S04]  /*163830*/  STL [R1+0x6400], R9 ;  /* 0x0064000901007387 */ /* 0x000fe80000100800 */
[----:B------:R0:W-:Y:S04]  /*163840*/  STSM.16.M88.4 [R24], R16 ;  /* 0x0000001018007844 */ /* 0x0001e80000000200 */
[----:B----4-:R-:W-:Y:S04]  /*163850*/  STL [R1+0x6550], R8 ;  /* 0x0065500801007387 */ /* 0x010fe80000100800 */
[----:B---3--:R1:W-:Y:S04]  /*163860*/  STL.64 [R1+0x6560], R10 ;  /* 0x0065600a01007387 */ /* 0x0083e80000100a00 */
[----:B------:R3:W-:Y:S04]  /*163870*/  STL [R1+0x635c], R7 ;  /* 0x00635c0701007387 */ /* 0x0007e80000100800 */
[----:B0-----:R-:W4:Y:S01]  /*163880*/  LDL.LU R19, [R1+0x31c] ;  /* 0x00031c0001137983 */ /* 0x001f220000300800 */
[----:B------:R-:W-:-:S02]  /*163890*/  PRMT R12, R21, 0x5210, R12 ;  /* 0x00005210150c7816 */ /* 0x000fc4000000000c */
[----:B-1----:R-:W-:Y:S02]  /*1638a0*/  PRMT R11, R22, 0x5210, R14 ;  /* 0x00005210160b7816 */ /* 0x002fe4000000000e */
[----:B--2---:R-:W-:Y:S02]  /*1638b0*/  LOP3.LUT R10, R23, 0xffff, RZ, 0xc0, !PT ;  /* 0x0000ffff170a7812 */ /* 0x004fe400078ec0ff */
[----:B------:R-:W-:Y:S01]  /*1638c0*/  PRMT R13, R13, 0x5210, R15 ;  /* 0x000052100d0d7816 */ /* 0x000fe2000000000f */
[----:B------:R-:W-:-:S04]  /*1638d0*/  IMAD.MOV.U32 R17, RZ, RZ, R12 ;  /* 0x000000ffff117224 */ /* 0x000fc800078e000c */
[----:B------:R-:W-:Y:S01]  /*1638e0*/  IMAD.MOV.U32 R16, RZ, RZ, R13 ;  /* 0x000000ffff107224 */ /* 0x000fe200078e000d */
[----:B------:R-:W-:Y:S01]  /*1638f0*/  BAR.SYNC.DEFER_BLOCKING 0x0 ;  /* 0x0000000000007b1d */ /* 0x000fe20000010000 */
[----:B------:R-:W-:Y:S02]  /*163900*/  LOP3.LUT R9, R27, 0xffff, RZ, 0xc0, !PT ;  /* 0x0000ffff1b097812 */ /* 0x000fe400078ec0ff */
[----:B------:R-:W-:Y:S02]  /*163910*/  LOP3.LUT R8, R26, 0xffff, RZ, 0xc0, !PT ;  /* 0x0000ffff1a087812 */ /* 0x000fe400078ec0ff */
[----:B---3--:R-:W-:Y:S01]  /*163920*/  LOP3.LUT R7, R29, 0xffff, RZ, 0xc0, !PT ;  /* 0x0000ffff1d077812 */ /* 0x008fe200078ec0ff */
[----:B------:R-:W0:Y:S04]  /*163930*/  LDS.128 R12, [R25] ;  /* 0x00000000190c7984 */ /* 0x000e280000000c00 */
[----:B----4-:R1:W-:Y:S04]  /*163940*/  STL [R1+0x69c8], R19 ;  /* 0x0069c81301007387 */ /* 0x0103e80000100800 */
[----:B------:R-:W2:Y:S04]  /*163950*/  LDL.LU R20, [R1+0x324] ;  /* 0x0003240001147983 */ /* 0x000ea80000300800 */
[----:B------:R-:W2:Y:S04]  /*163960*/  LDL.LU R21, [R1+0x320] ;  /* 0x0003200001157983 */ /* 0x000ea80000300800 */
[----:B------:R-:W3:Y:S04]  /*163970*/  LDL.LU R22, [R1+0x240] ;  /* 0x0002400001167983 */ /* 0x000ee80000300800 */
[----:B------:R-:W3:Y:S01]  /*163980*/  LDL.LU R23, [R1+0x5a80] ;  /* 0x005a800001177983 */ /* 0x000ee20000300800 */
[----:B------:R-:W-:-:S02]  /*163990*/  PRMT R2, R2, 0x4210, R10 ;  /* 0x0000421002027816 */ /* 0x000fc4000000000a */
[----:B------:R-:W-:Y:S01]  /*1639a0*/  PRMT R0, R0, 0x4210, R9 ;  /* 0x0000421000007816 */ /* 0x000fe20000000009 */
[----:B------:R-:W-:Y:S01]  /*1639b0*/  IMAD.MOV.U32 R18, RZ, RZ, R11 ;  /* 0x000000ffff127224 */ /* 0x000fe200078e000b */
[----:B-1----:R-:W-:Y:S01]  /*1639c0*/  PRMT R19, R6, 0x5210, R3 ;  /* 0x0000521006137816 */ /* 0x002fe20000000003 */
[----:B------:R-:W-:Y:S06]  /*1639d0*/  BAR.SYNC.DEFER_BLOCKING 0x0 ;  /* 0x0000000000007b1d */ /* 0x000fec0000010000 */
[----:B---3--:R1:W-:Y:S04]  /*1639e0*/  STL.64 [R1+0x69d8], R22 ;  /* 0x0069d81601007387 */ /* 0x0083e80000100a00 */
[----:B--2---:R2:W-:Y:S01]  /*1639f0*/  STL.64 [R1+0x69d0], R20 ;  /* 0x0069d01401007387 */ /* 0x0045e20000100a00 */
[----:B-1----:R-:W-:-:S02]  /*163a00*/  PRMT R22, R4, 0x4210, R8 ;  /* 0x0000421004167816 */ /* 0x002fc40000000008 */
[----:B------:R-:W-:Y:S01]  /*163a10*/  PRMT R23, R5, 0x4210, R7 ;  /* 0x0000421005177816 */ /* 0x000fe20000000007 */
[----:B--2---:R-:W-:Y:S02]  /*163a20*/  IMAD.MOV.U32 R20, RZ, RZ, R2 ;  /* 0x000000ffff147224 */ /* 0x004fe400078e0002 */
[----:B------:R-:W-:Y:S01]  /*163a30*/  IMAD.MOV.U32 R21, RZ, RZ, R0 ;  /* 0x000000ffff157224 */ /* 0x000fe200078e0000 */
[----:B------:R-:W2:Y:S04]  /*163a40*/  LDL.LU R2, [R1+0x5a7c] ;  /* 0x005a7c0001027983 */ /* 0x000ea80000300800 */
[----:B------:R-:W-:Y:S01]  /*163a50*/  STSM.16.M88.4 [R24], R20 ;  /* 0x0000001418007844 */ /* 0x000fe20000000200 */
[----:B------:R-:W-:Y:S06]  /*163a60*/  BAR.SYNC.DEFER_BLOCKING 0x0 ;  /* 0x0000000000007b1d */ /* 0x000fec0000010000 */
[----:B------:R-:W3:Y:S04]  /*163a70*/  LDL.LU R0, [R1+0x5a34] ;  /* 0x005a340001007983 */ /* 0x000ee80000300800 */
[----:B------:R-:W4:Y:S04]  /*163a80*/  LDL.LU R27, [R1+0x5a30] ;  /* 0x005a3000011b7983 */ /* 0x000f280000300800 */
[----:B------:R-:W1:Y:S01]  /*163a90*/  LDS.128 R20, [R25] ;  /* 0x0000000019147984 */ /* 0x000e620000000c00 */
[----:B------:R-:W-:Y:S06]  /*163aa0*/  BAR.SYNC.DEFER_BLOCKING 0x0 ;  /* 0x0000000000007b1d */ /* 0x000fec0000010000 */
[----:B0-----:R-:W-:Y:S04]  /*163ab0*/  STL.64 [R1+0x580], R12 ;  /* 0x0005800c01007387 */ /* 0x001fe80000100a00 */
[----:B------:R0:W-:Y:S04]  /*163ac0*/  STL.64 [R1+0x588], R14 ;  /* 0x0005880e01007387 */ /* 0x0001e80000100a00 */
[----:B0-----:R-:W2:Y:S04]  /*163ad0*/  LDL.LU R14, [R1+0x1868] ;  /* 0x00186800010e7983 */ /* 0x001ea80000300800 */
[----:B------:R-:W2:Y:S04]  /*163ae0*/  LDL.LU R13, [R1+0x1864] ;  /* 0x00186400010d7983 */ /* 0x000ea80000300800 */
[----:B------:R-:W2:Y:S04]  /*163af0*/  LDL.LU R15, [R1+0x1860] ;  /* 0x00186000010f7983 */ /* 0x000ea80000300800 */
[----:B------:R-:W2:Y:S01]  /*163b00*/  LDL.LU R26, [R1+0x183c] ;  /* 0x00183c00011a7983 */ /* 0x000ea20000300800 */
[----:B-1----:R-:W-:-:S03]  /*163b10*/  IMAD.MOV.U32 R5, RZ, RZ, R23 ;  /* 0x000000ffff057224 */ /* 0x002fc600078e0017 */
[----:B------:R-:W-:Y:S01]  /*163b20*/  STL [R1+0x570], R20 ;  /* 0x0005701401007387 */ /* 0x000fe20000100800 */
[----:B------:R-:W-:-:S03]  /*163b30*/  IMAD.MOV.U32 R6, RZ, RZ, R21 ;  /* 0x000000ffff067224 */ /* 0x000fc600078e0015 */
[----:B------:R0:W-:Y:S04]  /*163b40*/  STL [R1+0x578], R22 ;  /* 0x0005781601007387 */ /* 0x0001e80000100800 */
[----:B------:R1:W-:Y:S04]  /*163b50*/  STSM.16.M88.4 [R24], R16 ;  /* 0x0000001018007844 */ /* 0x0003e80000000200 */
[----:B0-----:R-:W3:Y:S04]  /*163b60*/  LDL.LU.64 R22, [R1+0x69d8] ;  /* 0x0069d80001167983 */ /* 0x001ee80000300a00 */
[----:B------:R-:W4:Y:S04]  /*163b70*/  LDL.LU.64 R20, [R1+0x69d0] ;  /* 0x0069d00001147983 */ /* 0x000f280000300a00 */
[----:B------:R-:W2:Y:S04]  /*163b80*/  LDL.LU R29, [R1+0x328] ;  /* 0x00032800011d7983 */ /* 0x000ea80000300800 */
[----:B------:R-:W2:Y:S04]  /*163b90*/  LDL.LU R3, [R1+0x330] ;  /* 0x0003300001037983 */ /* 0x000ea80000300800 */
[----:B------:R-:W2:Y:S04]  /*163ba0*/  LDL.LU R4, [R1+0x32c] ;  /* 0x00032c0001047983 */ /* 0x000ea80000300800 */
[----:B------:R-:W-:Y:S04]  /*163bb0*/  STL [R1+0x6344], R6 ;  /* 0x0063440601007387 */ /* 0x000fe80000100800 */
[----:B-1----:R-:W3:Y:S01]  /*163bc0*/  LDL.LU R19, [R1+0x69c8] ;  /* 0x0069c80001137983 */ /* 0x002ee20000300800 */
[----:B------:R-:W-:Y:S01]  /*163bd0*/  BAR.SYNC.DEFER_BLOCKING 0x0 ;  /* 0x0000000000007b1d */ /* 0x000fe20000010000 */
[----:B----4-:R-:W-:-:S02]  /*163be0*/  PRMT R18, R21, 0x5210, R8 ;  /* 0x0000521015127816 */ /* 0x010fc40000000008 */
[----:B------:R-:W-:Y:S02]  /*163bf0*/  PRMT R17, R20, 0x5210, R9 ;  /* 0x0000521014117816 */ /* 0x000fe40000000009 */
[----:B---3--:R-:W-:Y:S02]  /*163c00*/  PRMT R16, R19, 0x5210, R10 ;  /* 0x0000521013107816 */ /* 0x008fe4000000000a */
[----:B------:R-:W-:-:S05]  /*163c10*/  PRMT R19, R22, 0x5210, R7 ;  /* 0x0000521016137816 */ /* 0x000fca0000000007 */
[----:B------:R-:W-:Y:S04]  /*163c20*/  STL.64 [R1+0x69c0], R18 ;  /* 0x0069c01201007387 */ /* 0x000fe80000100a00 */
[----:B------:R-:W-:Y:S04]  /*163c30*/  STL.64 [R1+0x69b8], R16 ;  /* 0x0069b81001007387 */ /* 0x000fe80000100a00 */
[----:B------:R-:W0:Y:S01]  /*163c40*/  LDS.128 R16, [R25] ;  /* 0x0000000019107984 */ /* 0x000e220000000c00 */
[----:B------:R-:W-:-:S03]  /*163c50*/  LOP3.LUT R8, R23, 0xffff, RZ, 0xc0, !PT ;  /* 0x0000ffff17087812 */ /* 0x000fc600078ec0ff */
[----:B------:R-:W3:Y:S01]  /*163c60*/  LDL.LU R20, [R1+0x1ca0] ;  /* 0x001ca00001147983 */ /* 0x000ee20000300800 */
[----:B------:R-:W-:-:S03]  /*163c70*/  LOP3.LUT R7, R27, 0xffff, RZ, 0xc0, !PT ;  /* 0x0000ffff1b077812 */ /* 0x000fc600078ec0ff */
[----:B------:R-:W4:Y:S04]  /*163c80*/  LDL.LU R21, [R1+0x1c98] ;  /* 0x001c980001157983 */ /* 0x000f280000300800 */
[----:B------:R-:W3:Y:S04]  /*163c90*/  LDL.LU R22, [R1+0x1bb8] ;  /* 0x001bb80001167983 */ /* 0x000ee80000300800 */
[----:B------:R-:W3:Y:S04]  /*163ca0*/  LDL.LU R23, [R1+0x1ba4] ;  /* 0x001ba40001177983 */ /* 0x000ee80000300800 */
[----:B------:R-:W3:Y:S04]  /*163cb0*/  LDL.LU R27, [R1+0x18a8] ;  /* 0x0018a800011b7983 */ /* 0x000ee80000300800 */
[----:B0-----:R-:W-:Y:S04]  /*163cc0*/  STL.64 [R1+0x560], R16 ;  /* 0x0005601001007387 */ /* 0x001fe80000100a00 */
[----:B------:R0:W-:Y:S04]  /*163cd0*/  STL.64 [R1+0x568], R18 ;  /* 0x0005681201007387 */ /* 0x0001e80000100a00 */
[----:B0-----:R-:W4:Y:S04]  /*163ce0*/  LDL.LU.64 R18, [R1+0x69c0] ;  /* 0x0069c00001127983 */ /* 0x001f280000300a00 */
[----:B------:R-:W4:Y:S01]  /*163cf0*/  LDL.LU.64 R16, [R1+0x69b8] ;  /* 0x0069b80001107983 */ /* 0x000f220000300a00 */
[----:B------:R-:W-:Y:S01]  /*163d00*/  BAR.SYNC.DEFER_BLOCKING 0x0 ;  /* 0x0000000000007b1d */ /* 0x000fe20000010000 */
[----:B------:R-:W-:-:S02]  /*163d10*/  LOP3.LUT R0, R0, 0xffff, RZ, 0xc0, !PT ;  /* 0x0000ffff00007812 */ /* 0x000fc400078ec0ff */
[----:B--2---:R-:W-:Y:S02]  /*163d20*/  LOP3.LUT R2, R2, 0xffff, RZ, 0xc0, !PT ;  /* 0x0000ffff02027812 */ /* 0x004fe400078ec0ff */
[----:B------:R-:W-:Y:S02]  /*163d30*/  PRMT R12, R14, 0x4210, R8 ;  /* 0x000042100e0c7816 */ /* 0x000fe40000000008 */
[----:B------:R-:W-:Y:S02]  /*163d40*/  PRMT R14, R15, 0x4210, R0 ;  /* 0x000042100f0e7816 */ /* 0x000fe40000000000 */
[----:B------:R-:W-:Y:S02]  /*163d50*/  PRMT R13, R13, 0x4210, R2 ;  /* 0x000042100d0d7816 */ /* 0x000fe40000000002 */
[----:B------:R-:W-:Y:S01]  /*163d60*/  PRMT R15, R26, 0x4210, R7 ;  /* 0x000042101a0f7816 */ /* 0x000fe20000000007 */
[----:B----4-:R-:W-:Y:S01]  /*163d70*/  STSM.16.M88.4 [R24], R16 ;  /* 0x0000001018007844 */ /* 0x010fe20000000200 */
[----:B------:R-:W-:Y:S06]  /*163d80*/  BAR.SYNC.DEFER_BLOCKING 0x0 ;  /* 0x0000000000007b1d */ /* 0x000fec0000010000 */
[----:B------:R-:W0:Y:S02]  /*163d90*/  LDS.128 R16, [R25] ;  /* 0x0000000019107984 */ /* 0x000e240000000c00 */
[----:B------:R-:W-:Y:S06]  /*163da0*/  BAR.SYNC.DEFER_BLOCKING 0x0 ;  /* 0x0000000000007b1d */ /* 0x000fec0000010000 */
[----:B------:R1:W-:Y:S04]  /*163db0*/  STSM.16.M88.4 [R24], R12 ;  /* 0x0000000c18007844 */ /* 0x0003e80000000200 */
[----:B0-----:R-:W-:Y:S04]  /*163dc0*/  STL [R1+0x554], R17 ;  /* 0x0005541101007387 */ /* 0x001fe80000100800 */
[----:B------:R0:W-:Y:S01]  /*163dd0*/  STL.64 [R1+0x558], R18 ;  /* 0x0005581201007387 */ /* 0x0001e20000100a00 */
[----:B-1----:R-:W-:-:S03]  /*163de0*/  PRMT R14, R29, 0x5210, R8 ;  /* 0x000052101d0e7816 */ /* 0x002fc60000000008 */
[----:B------:R-:W2:Y:S01]  /*163df0*/  LDL.LU R26, [R1+0x18a4] ;  /* 0x0018a400011a7983 */ /* 0x000ea20000300800 */
[----:B------:R-:W-:-:S03]  /*163e00*/  PRMT R12, R4, 0x5210, R0 ;  /* 0x00005210040c7816 */ /* 0x000fc60000000000 */
[----:B------:R-:W4:Y:S04]  /*163e10*/  LDL.LU R15, [R1+0x18a0] ;  /* 0x0018a000010f7983 */ /* 0x000f280000300800 */
[----:B0-----:R-:W2:Y:S04]  /*163e20*/  LDL.LU R19, [R1+0x186c] ;  /* 0x00186c0001137983 */ /* 0x001ea80000300800 */
[----:B------:R-:W4:Y:S04]  /*163e30*/  LDL.LU R29, [R1+0x23c] ;  /* 0x00023c00011d7983 */ /* 0x000f280000300800 */
[----:B------:R-:W2:Y:S01]  /*163e40*/  LDL.LU R4, [R1+0x334] ;  /* 0x0003340001047983 */ /* 0x000ea20000300800 */
[----:B------:R-:W-:Y:S01]  /*163e50*/  IMAD.MOV.U32 R6, RZ, RZ, R16 ;  /* 0x000000ffff067224 */ /* 0x000fe200078e0010 */
[----:B------:R-:W-:-:S04]  /*163e60*/  PRMT R13, R3, 0x5210, R2 ;  /* 0x00005210030d7816 */ /* 0x000fc80000000002 */
[----:B------:R-:W-:Y:S01]  /*163e70*/  STL [R1+0x69b0], R6 ;  /* 0x0069b00601007387 */ /* 0x000fe20000100800 */
[----:B------:R-:W-:Y:S02]  /*163e80*/  LOP3.LUT R10, R21, 0xffff, RZ, 0xc0, !PT ;  /* 0x0000ffff150a7812 */ /* 0x000fe400078ec0ff */
[----:B---3--:R-:W-:Y:S02]  /*163e90*/  LOP3.LUT R9, R22, 0xffff, RZ, 0xc0, !PT ;  /* 0x0000ffff16097812 */ /* 0x008fe400078ec0ff */
[----:B------:R-:W-:Y:S01]  /*163ea0*/  LOP3.LUT R11, R20, 0xffff, RZ, 0xc0, !PT ;  /* 0x0000ffff140b7812 */ /* 0x000fe200078ec0ff */
[----:B------:R-:W-:Y:S06]  /*163eb0*/  BAR.SYNC.DEFER_BLOCKING 0x0 ;  /* 0x0000000000007b1d */ /* 0x000fec0000010000 */
[----:B--2---:R0:W-:Y:S04]  /*163ec0*/  STL.64 [R1+0x69a8], R4 ;  /* 0x0069a80401007387 */ /* 0x0041e80000100a00 */
[----:B------:R-:W2:Y:S04]  /*163ed0*/  LDL.LU R3, [R1+0x33c] ;  /* 0x00033c0001037983 */ /* 0x000ea80000300800 */
[----:B------:R-:W3:Y:S04]  /*163ee0*/  LDL.LU R2, [R1+0x338] ;  /* 0x0003380001027983 */ /* 0x000ee80000300800 */
[----:B------:R-:W2:Y:S04]  /*163ef0*/  LDL.LU R0, [R1+0x238] ;  /* 0x0002380001007983 */ /* 0x000ea80000300800 */
[----:B------:R-:W4:Y:S04]  /*163f00*/  LDL.LU R17, [R1+0x5a94] ;  /* 0x005a940001117983 */ /* 0x000f280000300800 */
[----:B------:R-:W3:Y:S01]  /*163f10*/  LDL.LU R18, [R1+0x5a90] ;  /* 0x005a900001127983 */ /* 0x000ee20000300800 */
[----:B------:R-:W-:-:S03]  /*163f20*/  LOP3.LUT R8, R23, 0xffff, RZ, 0xc0, !PT ;  /* 0x0000ffff17087812 */ /* 0x000fc600078ec0ff */
[----:B---3--:R-:W-:Y:S04]  /*163f30*/  STL [R1+0x6998], R18 ;  /* 0x0069981201007387 */ /* 0x008fe80000100800 */
[----:B----4-:R1:W-:Y:S04]  /*163f40*/  STL [R1+0x6994], R17 ;  /* 0x0069941101007387 */ /* 0x0103e80000100800 */
[----:B------:R-:W3:Y:S04]  /*163f50*/  LDL.LU R21, [R1+0x5a48] ;  /* 0x005a480001157983 */ /* 0x000ee80000300800 */
[----:B------:R-:W4:Y:S04]  /*163f60*/  LDL.LU R22, [R1+0x5a44] ;  /* 0x005a440001167983 */ /* 0x000f280000300800 */
[----:B------:R-:W4:Y:S01]  /*163f70*/  LDL.LU R23, [R1+0x18e4] ;  /* 0x0018e40001177983 */ /* 0x000f220000300800 */
[----:B0-----:R-:W-:-:S05]  /*163f80*/  PRMT R4, R27, 0x4210, R11 ;  /* 0x000042101b047816 */ /* 0x001fca000000000b */
[----:B------:R-:W-:Y:S02]  /*163f90*/  IMAD.MOV.U32 R20, RZ, RZ, R4 ;  /* 0x000000ffff147224 */ /* 0x000fe400078e0004 */
[----:B-1----:R-:W-:Y:S01]  /*163fa0*/  IMAD.MOV.U32 R17, RZ, RZ, R13 ;  /* 0x000000ffff117224 */ /* 0x002fe200078e000d */
[----:B----4-:R0:W-:Y:S02]  /*163fb0*/  STL.64 [R1+0x69a0], R22 ;  /* 0x0069a01601007387 */ /* 0x0101e40000100a00 */
[----:B0-----:R-:W-:Y:S02]  /*163fc0*/  PRMT R23, R19, 0x4210, R8 ;  /* 0x0000421013177816 */ /* 0x001fe40000000008 */
[----:B------:R-:W-:Y:S02]  /*163fd0*/  PRMT R19, R29, 0x5210, R7 ;  /* 0x000052101d137816 */ /* 0x000fe40000000007 */
[----:B------:R-:W0:Y:S04]  /*163fe0*/  LDS.128 R4, [R25] ;  /* 0x0000000019047984 */ /* 0x000e280000000c00 */
[----:B---3--:R1:W-:Y:S04]  /*163ff0*/  STL [R1+0x699c], R21 ;  /* 0x00699c1501007387 */ /* 0x0083e80000100800 */
[----:B------:R-:W3:Y:S04]  /*164000*/  LDL.LU R13, [R1+0x18ac] ;  /* 0x0018ac00010d7983 */ /* 0x000ee80000300800 */
[----:B------:R-:W4:Y:S01]  /*164010*/  LDL.LU R27, [R1+0x18e0] ;  /* 0x0018e000011b7983 */ /* 0x000f220000300800 */
[----:B-1----:R-:W-:-:S03]  /*164020*/  PRMT R21, R26, 0x4210, R10 ;  /* 0x000042101a157816 */ /* 0x002fc6000000000a */
[----:B------:R-:W3:Y:S04]  /*164030*/  LDL.LU R26, [R1+0x81c] ;  /* 0x00081c00011a7983 */ /* 0x000ee80000300800 */
[----:B0-----:R-:W-:Y:S04]  /*164040*/  STL [R1+0x540], R4 ;  /* 0x0005400401007387 */ /* 0x001fe80000100800 */
[----:B------:R0:W-:Y:S04]  /*164050*/  STL.64 [R1+0x548], R6 ;  /* 0x0005480601007387 */ /* 0x0001e80000100a00 */
[----:B0-----:R-:W4:Y:S01]  /*164060*/  LDL.LU R6, [R1+0x69b0] ;  /* 0x0069b00001067983 */ /* 0x001f220000300800 */
[----:B------:R-:W-:Y:S01]  /*164070*/  PRMT R22, R15, 0x4210, R9 ;  /* 0x000042100f167816 */ /* 0x000fe20000000009 */
[----:B------:R-:W-:Y:S06]  /*164080*/  BAR.SYNC.DEFER_BLOCKING 0x0 ;  /* 0x0000000000007b1d */ /* 0x000fec0000010000 */
[----:B------:R-:W-:Y:S02]  /*164090*/  STSM.16.M88.4 [R24], R20 ;  /* 0x0000001418007844 */ /* 0x000fe40000000200 */
[----:B------:R-:W-:Y:S06]  /*1640a0*/  BAR.SYNC.DEFER_BLOCKING 0x0 ;  /* 0x0000000000007b1d */ /* 0x000fec0000010000 */
[----:B------:R-:W0:Y:S01]  /*1640b0*/  LDS.128 R20, [R25] ;  /* 0x0000000019147984 */ /* 0x000e220000000c00 */
[----:B------:R-:W-:-:S02]  /*1640c0*/  IMAD.MOV.U32 R7, RZ, RZ, R5 ;  /* 0x000000ffff077224 */ /* 0x000fc400078e0005 */
[----:B------:R-:W-:Y:S01]  /*1640d0*/  IMAD.MOV.U32 R16, RZ, RZ, R14 ;  /* 0x000000ffff107224 */ /* 0x000fe200078e000e */
[----:B------:R-:W3:Y:S01]  /*1640e0*/  LDL.LU.64 R4, [R1+0x69a8] ;  /* 0x0069a80001047983 */ /* 0x000ee20000300a00 */
[----:B------:R-:W-:Y:S01]  /*1640f0*/  IMAD.MOV.U32 R18, RZ, RZ, R12 ;  /* 0x000000ffff127224 */ /* 0x000fe200078e000c */
[----:B------:R-:W-:Y:S06]  /*164100*/  BAR.SYNC.DEFER_BLOCKING 0x0 ;  /* 0x0000000000007b1d */ /* 0x000fec0000010000 */
[----:B------:R-:W-:Y:S01]  /*164110*/  STSM.16.M88.4 [R24], R16 ;  /* 0x0000001018007844 */ /* 0x000fe20000000200 */
[----:B--2---:R-:W-:-:S02]  /*164120*/  PRMT R0, R0, 0x5210, R8 ;  /* 0x0000521000007816 */ /* 0x004fc40000000008 */
[----:B------:R-:W-:Y:S02]  /*164130*/  PRMT R3, R3, 0x5210, R10 ;  /* 0x0000521003037816 */ /* 0x000fe4000000000a */
[----:B------:R-:W-:Y:S01]  /*164140*/  PRMT R2, R2, 0x5210, R9 ;  /* 0x0000521002027816 */ /* 0x000fe20000000009 */
[----:B----4-:R-:W-:Y:S04]  /*164150*/  STL.64 [R1+0x6370], R6 ;  /* 0x0063700601007387 */ /* 0x010fe80000100a00 */
[----:B0-----:R-:W-:Y:S04]  /*164160*/  STL.64 [R1+0x530], R20 ;  /* 0x0005301401007387 */ /* 0x001fe80000100a00 */
[----:B------:R0:W-:Y:S04]  /*164170*/  STL.64 [R1+0x538], R22 ;  /* 0x0005381601007387 */ /* 0x0001e80000100a00 */
[----:B0-----:R-:W2:Y:S04]  /*164180*/  LDL.LU.64 R22, [R1+0x69a0] ;  /* 0x0069a00001167983 */ /* 0x001ea80000300a00 */
[----:B------:R-:W4:Y:S04]  /*164190*/  LDL.LU R21, [R1+0x699c] ;  /* 0x00699c0001157983 */ /* 0x000f280000300800 */
[----:B------:R-:W2:Y:S04]  /*1641a0*/  LDL.LU R18, [R1+0x6998] ;  /* 0x0069980001127983 */ /* 0x000ea80000300800 */
[----:B------:R-:W4:Y:S04]  /*1641b0*/  LDL.LU R17, [R1+0x6994] ;  /* 0x0069940001117983 */ /* 0x000f280000300800 */
[----:B------:R-:W2:Y:S01]  /*1641c0*/  LDL.LU R19, [R1+0x344] ;  /* 0x0003440001137983 */ /* 0x000ea20000300800 */
[----:B---3--:R-:W-:Y:S01]  /*1641d0*/  PRMT R4, R4, 0x5210, R11 ;  /* 0x0000521004047816 */ /* 0x008fe2000000000b */
[----:B------:R-:W-:Y:S06]  /*1641e0*/  BAR.SYNC.DEFER_BLOCKING 0x0 ;  /* 0x0000000000007b1d */ /* 0x000fec0000010000 */
[----:B--2---:R0:W-:Y:S04]  /*1641f0*/  STL [R1+0x6984], R19 ;  /* 0x0069841301007387 */ /* 0x0041e80000100800 */
[----:B------:R-:W2:Y:S01]  /*164200*/  LDL.LU R20, [R1+0x340] ;  /* 0x0003400001147983 */ /* 0x000ea20000300800 */
[----:B----4-:R-:W-:-:S02]  /*164210*/  LOP3.LUT R8, R17, 0xffff, RZ, 0xc0, !PT ;  /* 0x0000ffff11087812 */ /* 0x010fc400078ec0ff */
[----:B------:R-:W-:Y:S02]  /*164220*/  LOP3.LUT R6, R21, 0xffff, RZ, 0xc0, !PT ;  /* 0x0000ffff15067812 */ /* 0x000fe400078ec0ff */
[----:B------:R-:W-:Y:S02]  /*164230*/  LOP3.LUT R11, R22, 0xffff, RZ, 0xc0, !PT ;  /* 0x0000ffff160b7812 */ /* 0x000fe400078ec0ff */
[----:B------:R-:W-:Y:S02]  /*164240*/  PRMT R16, R23, 0x4210, R8 ;  /* 0x0000421017107816 */ /* 0x000fe40000000008 */
[----:B------:R-:W-:Y:S02]  /*164250*/  LOP3.LUT R7, R18, 0xffff, RZ, 0xc0, !PT ;  /* 0x0000ffff12077812 */ /* 0x000fe400078ec0ff */
[----:B------:R-:W-:Y:S01]  /*164260*/  PRMT R18, R27, 0x4210, R6 ;  /* 0x000042101b127816 */ /* 0x000fe20000000006 */
[----:B------:R-:W-:Y:S01]  /*164270*/  IMAD.MOV.U32 R9, RZ, RZ, R3 ;  /* 0x000000ffff097224 */ /* 0x000fe200078e0003 */
[----:B0-----:R-:W-:Y:S01]  /*164280*/  PRMT R19, R26, 0x4210, R11 ;  /* 0x000042101a137816 */ /* 0x001fe2000000000b */
[----:B------:R-:W-:Y:S01]  /*164290*/  IMAD.MOV.U32 R10, RZ, RZ, R2 ;  /* 0x000000ffff0a7224 */ /* 0x000fe200078e0002 */
[----:B------:R-:W-:Y:S01]  /*1642a0*/  PRMT R17, R13, 0x4210, R7 ;  /* 0x000042100d117816 */ /* 0x000fe20000000007 */
[----:B--2---:R-:W-:Y:S04]  /*1642b0*/  STL [R1+0x6990], R20 ;  /* 0x0069901401007387 */ /* 0x004fe80000100800 */
[----:B------:R-:W0:Y:S04]  /*1642c0*/  LDS.128 R20, [R25] ;  /* 0x0000000019147984 */ /* 0x000e280000000c00 */
[----:B------:R-:W2:Y:S04]  /*1642d0*/  LDL.LU R29, [R1+0x348] ;  /* 0x00034800011d7983 */ /* 0x000ea80000300800 */
[----:B------:R-:W3:Y:S04]  /*1642e0*/  LDL.LU R27, [R1+0x1d54] ;  /* 0x001d5400011b7983 */ /* 0x000ee80000300800 */
[----:B------:R1:W-:Y:S04]  /*1642f0*/  STL [R1+0x698c], R11 ;  /* 0x00698c0b01007387 */ /* 0x0003e80000100800 */
[----:B------:R4:W-:Y:S04]  /*164300*/  STL [R1+0x6988], R8 ;  /* 0x0069880801007387 */ /* 0x0009e80000100800 */
[----:B------:R-:W3:Y:S01]  /*164310*/  LDL.LU R26, [R1+0x1d50] ;  /* 0x001d5000011a7983 */ /* 0x000ee20000300800 */
[----:B-1----:R-:W-:-:S03]  /*164320*/  IMAD.MOV.U32 R11, RZ, RZ, R0 ;  /* 0x000000ffff0b7224 */ /* 0x002fc600078e0000 */
[----:B------:R-:W3:Y:S01]  /*164330*/  LDL.LU R13, [R1+0x1c00] ;  /* 0x001c0000010d7983 */ /* 0x000ee20000300800 */
[----:B----4-:R-:W-:Y:S01]  /*164340*/  IMAD.MOV.U32 R8, RZ, RZ, R4 ;  /* 0x000000ffff087224 */ /* 0x010fe200078e0004 */
[----:B------:R-:W-:Y:S06]  /*164350*/  BAR.SYNC.DEFER_BLOCKING 0x0 ;  /* 0x0000000000007b1d */ /* 0x000fec0000010000 */
[----:B------:R-:W-:Y:S02]  /*164360*/  STSM.16.M88.4 [R24], R8 ;  /* 0x0000000818007844 */ /* 0x000fe40000000200 */
[----:B------:R-:W-:Y:S06]  /*164370*/  BAR.SYNC.DEFER_BLOCKING 0x0 ;  /* 0x0000000000007b1d */ /* 0x000fec0000010000 */
[----:B------:R-:W1:Y:S02]  /*164380*/  LDS.128 R8, [R25] ;  /* 0x0000000019087984 */ /* 0x000e640000000c00 */
[----:B------:R-:W-:Y:S06]  /*164390*/  BAR.SYNC.DEFER_BLOCKING 0x0 ;  /* 0x0000000000007b1d */ /* 0x000fec0000010000 */
[----:B0-----:R0:W-:Y:S04]  /*1643a0*/  STL.64 [R1+0x520], R20 ;  /* 0x0005201401007387 */ /* 0x0011e80000100a00 */
[----:B------:R4:W-:Y:S04]  /*1643b0*/  STL.64 [R1+0x528], R22 ;  /* 0x0005281601007387 */ /* 0x0009e80000100a00 */
[----:B0-----:R-:W3:Y:S04]  /*1643c0*/  LDL.LU R20, [R1+0x6990] ;  /* 0x0069900001147983 */ /* 0x001ee80000300800 */
[----:B------:R-:W3:Y:S04]  /*1643d0*/  LDL.LU R21, [R1+0x1bf8] ;  /* 0x001bf80001157983 */ /* 0x000ee80000300800 */
[----:B----4-:R-:W4:Y:S04]  /*1643e0*/  LDL.LU R22, [R1+0x192c] ;  /* 0x00192c0001167983 */ /* 0x010f280000300800 */
[----:B------:R-:W4:Y:S04]  /*1643f0*/  LDL.LU R23, [R1+0x1928] ;  /* 0x0019280001177983 */ /* 0x000f280000300800 */
[----:B------:R-:W4:Y:S01]  /*164400*/  LDL.LU R0, [R1+0x18ec] ;  /* 0x0018ec0001007983 */ /* 0x000f220000300800 */
[----:B-1----:R-:W-:-:S03]  /*164410*/  IMAD.MOV.U32 R4, RZ, RZ, R9 ;  /* 0x000000ffff047224 */ /* 0x002fc600078e0009 */
[----:B------:R-:W4:Y:S01]  /*164420*/  LDL.LU R15, [R1+0x18e8] ;  /* 0x0018e800010f7983 */ /* 0x000f220000300800 */
[----:B------:R-:W-:-:S03]  /*164430*/  IMAD.MOV.U32 R3, RZ, RZ, R11 ;  /* 0x000000ffff037224 */ /* 0x000fc600078e000b */
[----:B------:R-:W4:Y:S04]  /*164440*/  LDL.LU R2, [R1+0x234] ;  /* 0x0002340001027983 */ /* 0x000f280000300800 */
[----:B------:R0:W-:Y:S04]  /*164450*/  STL [R1+0x510], R8 ;  /* 0x0005100801007387 */ /* 0x0001e80000100800 */
[----:B------:R-:W-:Y:S04]  /*164460*/  STL [R1+0x518], R10 ;  /* 0x0005180a01007387 */ /* 0x000fe80000100800 */
[----:B------:R-:W4:Y:S04]  /*164470*/  LDL.LU R11, [R1+0x698c] ;  /* 0x00698c00010b7983 */ /* 0x000f280000300800 */
[----:B0-----:R-:W3:Y:S04]  /*164480*/  LDL.LU R8, [R1+0x6988] ;  /* 0x0069880001087983 */ /* 0x001ee80000300800 */
[----:B------:R-:W-:Y:S04]  /*164490*/  STL.64 [R1+0x62f8], R4 ;  /* 0x0062f80401007387 */ /* 0x000fe80000100a00 */
[----:B------:R0:W-:Y:S04]  /*1644a0*/  STSM.16.M88.4 [R24], R16 ;  /* 0x0000001018007844 */ /* 0x0001e80000000200 */
[----:B0-----:R-:W3:Y:S04]  /*1644b0*/  LDL.LU R19, [R1+0x6984] ;  /* 0x0069840001137983 */ /* 0x001ee80000300800 */
[----:B------:R-:W4:Y:S04]  /*1644c0*/  LDL.LU R17, [R1+0x350] ;  /* 0x0003500001117983 */ /* 0x000f280000300800 */
[----:B------:R-:W4:Y:S01]  /*1644d0*/  LDL.LU R18, [R1+0x34c] ;  /* 0x00034c0001127983 */ /* 0x000f220000300800 */
[----:B--2---:R-:W-:-:S02]  /*1644e0*/  PRMT R10, R29, 0x5210, R6 ;  /* 0x000052101d0a7816 */ /* 0x004fc40000000006 */
[----:B---3--:R-:W-:Y:S02]  /*1644f0*/  PRMT R8, R19, 0x5210, R8 ;  /* 0x0000521013087816 */ /* 0x008fe40000000008 */
[----:B------:R-:W2:Y:S01]  /*164500*/  LDL.LU R19, [R1+0x354] ;  /* 0x0003540001137983 */ /* 0x000ea20000300800 */
[----:B------:R-:W-:Y:S02]  /*164510*/  PRMT R9, R20, 0x5210, R7 ;  /* 0x0000521014097816 */ /* 0x000fe40000000007 */
[----:B------:R-:W-:Y:S02]  /*164520*/  LOP3.LUT R7, R27, 0xffff, RZ, 0xc0, !PT ;  /* 0x0000ffff1b077812 */ /* 0x000fe400078ec0ff */
[----:B------:R-:W-:Y:S02]  /*164530*/  LOP3.LUT R6, R26, 0xffff, RZ, 0xc0, !PT ;  /* 0x0000ffff1a067812 */ /* 0x000fe400078ec0ff */
[----:B------:R-:W-:Y:S02]  /*164540*/  LOP3.LUT R5, R13, 0xffff, RZ, 0xc0, !PT ;  /* 0x0000ffff0d057812 */ /* 0x000fe400078ec0ff */
[----:B------:R-:W-:-:S02]  /*164550*/  LOP3.LUT R4, R21, 0xffff, RZ, 0xc0, !PT ;  /* 0x0000ffff15047812 */ /* 0x000fc400078ec0ff */
[----:B----4-:R-:W-:Y:S01]  /*164560*/  PRMT R11, R2, 0x5210, R11 ;  /* 0x00005210020b7816 */ /* 0x010fe2000000000b */
[----:B------:R-:W-:Y:S06]  /*164570*/  BAR.SYNC.DEFER_BLOCKING 0x0 ;  /* 0x0000000000007b1d */ /* 0x000fec0000010000 */
[----:B--2---:R0:W-:Y:S04]  /*164580*/  STL.64 [R1+0x6978], R18 ;  /* 0x0069781201007387 */ /* 0x0041e80000100a00 */
[----:B------:R1:W-:Y:S04]  /*164590*/  STL [R1+0x6970], R17 ;  /* 0x0069701101007387 */ /* 0x0003e80000100800 */
[----:B------:R-:W2:Y:S04]  /*1645a0*/  LDL.LU R20, [R1+0x230] ;  /* 0x0002300001147983 */ /* 0x000ea80000300800 */
[----:B------:R-:W3:Y:S04]  /*1645b0*/  LDL.LU R29, [R1+0x5aac] ;  /* 0x005aac00011d7983 */ /* 0x000ee80000300800 */
[----:B------:R-:W4:Y:S04]  /*1645c0*/  LDL.LU R27, [R1+0x5aa8] ;  /* 0x005aa800011b7983 */ /* 0x000f280000300800 */
[----:B------:R-:W4:Y:S04]  /*1645d0*/  LDL.LU R26, [R1+0x5a5c] ;  /* 0x005a5c00011a7983 */ /* 0x000f280000300800 */
[----:B------:R-:W2:Y:S01]  /*1645e0*/  LDL.LU R13, [R1+0x5a58] ;  /* 0x005a5800010d7983 */ /* 0x000ea20000300800 */
[----:B0-----:R-:W-:-:S02]  /*1645f0*/  PRMT R19, R15, 0x4210, R4 ;  /* 0x000042100f137816 */ /* 0x001fc40000000004 */
[----:B------:R-:W-:Y:S02]  /*164600*/  PRMT R16, R22, 0x4210, R7 ;  /* 0x0000421016107816 */ /* 0x000fe40000000007 */
[----:B-1----:R-:W-:Y:S02]  /*164610*/  PRMT R17, R23, 0x4210, R6 ;  /* 0x0000421017117816 */ /* 0x002fe40000000006 */
[----:B------:R-:W-:Y:S01]  /*164620*/  PRMT R18, R0, 0x4210, R5 ;  /* 0x0000421000127816 */ /* 0x000fe20000000005 */
[----:B--2---:R-:W-:Y:S04]  /*164630*/  STL [R1+0x6980], R13 ;  /* 0x0069800d01007387 */ /* 0x004fe80000100800 */
[----:B------:R-:W0:Y:S01]  /*164640*/  LDS.128 R12, [R25] ;  /* 0x00000000190c7984 */ /* 0x000e220000000c00 */
[----:B------:R-:W-:Y:S06]  /*164650*/  BAR.SYNC.DEFER_BLOCKING 0x0 ;  /* 0x0000000000007b1d */ /* 0x000fec0000010000 */
[----:B------:R-:W2:Y:S04]  /*164660*/  LDL.LU R21, [R1+0x193c] ;  /* 0x00193c0001157983 */ /* 0x000ea80000300800 */
[----:B------:R-:W2:Y:S04]  /*164670*/  LDL.LU R22, [R1+0x1938] ;  /* 0x0019380001167983 */ /* 0x000ea80000300800 */
[----:B------:R-:W2:Y:S04]  /*164680*/  LDL.LU R23, [R1+0x1934] ;  /* 0x0019340001177983 */ /* 0x000ea80000300800 */
[----:B------:R-:W2:Y:S04]  /*164690*/  LDL.LU R0, [R1+0x1930] ;  /* 0x0019300001007983 */ /* 0x000ea80000300800 */
[----:B------:R-:W-:Y:S01]  /*1646a0*/  STSM.16.M88.4 [R24], R16 ;  /* 0x0000001018007844 */ /* 0x000fe20000000200 */
[----:B------:R-:W-:Y:S06]  /*1646b0*/  BAR.SYNC.DEFER_BLOCKING 0x0 ;  /* 0x0000000000007b1d */ /* 0x000fec0000010000 */
[----:B------:R-:W1:Y:S04]  /*1646c0*/  LDS.128 R16, [R25] ;  /* 0x0000000019107984 */ /* 0x000e680000000c00 */
[----:B0-----:R0:W-:Y:S04]  /*1646d0*/  STL.64 [R1+0x500], R12 ;  /* 0x0005000c01007387 */ /* 0x0011e80000100a00 */
[----:B------:R-:W-:Y:S01]  /*1646e0*/  STL.64 [R1+0x508], R14 ;  /* 0x0005080e01007387 */ /* 0x000fe20000100a00 */
[----:B------:R-:W-:Y:S06]  /*1646f0*/  BAR.SYNC.DEFER_BLOCKING 0x0 ;  /* 0x0000000000007b1d */ /* 0x000fec0000010000 */
[----:B0-----:R-:W2:Y:S04]  /*164700*/  LDL.LU R13, [R1+0x6980] ;  /* 0x00698000010d7983 */ /* 0x001ea80000300800 */
[----:B-1----:R-:W-:Y:S01]  /*164710*/  STL [R1+0x4f0], R16 ;  /* 0x0004f01001007387 */ /* 0x002fe20000100800 */
[----:B------:R-:W-:-:S03]  /*164720*/  IMAD.MOV.U32 R2, RZ, RZ, R17 ;  /* 0x000000ffff027224 */ /* 0x000fc600078e0011 */
[----:B------:R0:W-:Y:S04]  /*164730*/  STL.64 [R1+0x4f8], R18 ;  /* 0x0004f81201007387 */ /* 0x0001e80000100a00 */
[----:B0-----:R-:W2:Y:S04]  /*164740*/  LDL.LU.64 R18, [R1+0x6978] ;  /* 0x0069780001127983 */ /* 0x001ea80000300a00 */
[----:B------:R-:W2:Y:S04]  /*164750*/  LDL.LU R17, [R1+0x6970] ;  /* 0x0069700001117983 */ /* 0x000ea80000300800 */
[----:B------:R-:W-:Y:S04]  /*164760*/  STSM.16.M88.4 [R24], R8 ;  /* 0x0000000818007844 */ /* 0x000fe80000000200 */
[----:B------:R0:W-:Y:S02]  /*164770*/  STL [R1+0x6260], R2 ;  /* 0x0062600201007387 */ /* 0x0001e40000100800 */
[----:B0-----:R-:W-:-:S02]  /*164780*/  PRMT R2, R20, 0x5210, R4 ;  /* 0x0000521014027816 */ /* 0x001fc40000000004 */
[----:B---3--:R-:W-:Y:S02]  /*164790*/  LOP3.LUT R8, R29, 0xffff, RZ, 0xc0, !PT ;  /* 0x0000ffff1d087812 */ /* 0x008fe400078ec0ff */
[----:B------:R-:W3:Y:S01]  /*1647a0*/  LDL.LU R29, [R1+0x35c] ;  /* 0x00035c00011d7983 */ /* 0x000ee20000300800 */
[----:B----4-:R-:W-:Y:S02]  /*1647b0*/  LOP3.LUT R4, R26, 0xffff, RZ, 0xc0, !PT ;  /* 0x0000ffff1a047812 */ /* 0x010fe400078ec0ff */
[----:B--2---:R-:W-:Y:S02]  /*1647c0*/  PRMT R16, R21, 0x4210, R8 ;  /* 0x0000421015107816 */ /* 0x004fe40000000008 */
[----:B------:R-:W-:Y:S02]  /*1647d0*/  PRMT R10, R18, 0x5210, R6 ;  /* 0x00005210120a7816 */ /* 0x000fe40000000006 */
[----:B------:R-:W-:Y:S02]  /*1647e0*/  PRMT R9, R19, 0x5210, R5 ;  /* 0x0000521013097816 */ /* 0x000fe40000000005 */
[----:B------:R-:W-:-:S02]  /*1647f0*/  PRMT R11, R17, 0x5210, R7 ;  /* 0x00005210110b7816 */ /* 0x000fc40000000007 */
[----:B------:R-:W-:Y:S02]  /*164800*/  LOP3.LUT R6, R27, 0xffff, RZ, 0xc0, !PT ;  /* 0x0000ffff1b067812 */ /* 0x000fe400078ec0ff */
[----:B------:R-:W2:Y:S01]  /*164810*/  LDL.LU R27, [R1+0x358] ;  /* 0x00035800011b7983 */ /* 0x000ea20000300800 */
[----:B------:R-:W-:-:S03]  /*164820*/  LOP3.LUT R5, R13, 0xffff, RZ, 0xc0, !PT ;  /* 0x0000ffff0d057812 */ /* 0x000fc600078ec0ff */
[----:B------:R-:W4:Y:S04]  /*164830*/  LDL.LU R26, [R1+0x360] ;  /* 0x00036000011a7983 */ /* 0x000f280000300800 */
[----:B------:R-:W4:Y:S04]  /*164840*/  LDL.LU R13, [R1+0x1e10] ;  /* 0x001e1000010d7983 */ /* 0x000f280000300800 */
[----:B------:R-:W-:Y:S04]  /*164850*/  STL.64 [R1+0x6968], R10 ;  /* 0x0069680a01007387 */ /* 0x000fe80000100a00 */
[----:B------:R-:W-:Y:S01]  /*164860*/  STL.64 [R1+0x6960], R8 ;  /* 0x0069600801007387 */ /* 0x000fe20000100a00 */
[----:B------:R-:W-:Y:S06]  /*164870*/  BAR.SYNC.DEFER_BLOCKING 0x0 ;  /* 0x0000000000007b1d */ /* 0x000fec0000010000 */
[----:B------:R-:W0:Y:S01]  /*164880*/  LDS.128 R8, [R25] ;  /* 0x0000000019087984 */ /* 0x000e220000000c00 */
[----:B------:R-:W-:-:S02]  /*164890*/  PRMT R18, R23, 0x4210, R4 ;  /* 0x0000421017127816 */ /* 0x000fc40000000004 */
[----:B------:R-:W-:Y:S01]  /*1648a0*/  PRMT R15, R0, 0x4210, R5 ;  /* 0x00004210000f7816 */ /* 0x000fe20000000005 */
[----:B------:R-:W4:Y:S04]  /*1648b0*/  LDL.LU R23, [R1+0x1d7c] ;  /* 0x001d7c0001177983 */ /* 0x000f280000300800 */
[----:B0-----:R-:W-:Y:S01]  /*1648c0*/  STL.64 [R1+0x4e0], R8 ;  /* 0x0004e00801007387 */ /* 0x001fe20000100a00 */
[----:B------:R-:W-:-:S03]  /*1648d0*/  IMAD.MOV.U32 R0, RZ, RZ, R11 ;  /* 0x000000ffff007224 */ /* 0x000fc600078e000b */
[----:B------:R0:W-:Y:S04]  /*1648e0*/  STL [R1+0x4e8], R10 ;  /* 0x0004e80a01007387 */ /* 0x0001e80000100800 */
[----:B0-----:R-:W3:Y:S04]  /*1648f0*/  LDL.LU.64 R10, [R1+0x6968] ;  /* 0x00696800010a7983 */ /* 0x001ee80000300a00 */
[----:B------:R-:W2:Y:S04]  /*164900*/  LDL.LU.64 R8, [R1+0x6960] ;  /* 0x0069600001087983 */ /* 0x000ea80000300a00 */
[----:B------:R-:W4:Y:S04]  /*164910*/  LDL.LU R7, [R1+0x1c20] ;  /* 0x001c200001077983 */ /* 0x000f280000300800 */
[----:B------:R-:W3:Y:S04]  /*164920*/  LDL.LU R12, [R1+0x1c1c] ;  /* 0x001c1c00010c7983 */ /* 0x000ee80000300800 */
[----:B------:R-:W3:Y:S04]  /*164930*/  LDL.LU R14, [R1+0x1970] ;  /* 0x00197000010e7983 */ /* 0x000ee80000300800 */
[----:B------:R-:W2:Y:S01]  /*164940*/  LDL.LU R19, [R1+0x1968] ;  /* 0x0019680001137983 */ /* 0x000ea20000300800 */
[----:B------:R-:W-:Y:S01]  /*164950*/  PRMT R17, R22, 0x4210, R6 ;  /* 0x0000421016117816 */ /* 0x000fe20000000006 */
[----:B------:R-:W-:Y:S06]  /*164960*/  BAR.SYNC.DEFER_BLOCKING 0x0 ;  /* 0x0000000000007b1d */ /* 0x000fec0000010000 */
[----:B--2---:R0:W-:Y:S04]  /*164970*/  STL [R1+0x694c], R19 ;  /* 0x00694c1301007387 */ /* 0x0041e80000100800 */
[----:B----4-:R1:W-:Y:S04]  /*164980*/  STL.64 [R1+0x6958], R6 ;  /* 0x0069580601007387 */ /* 0x0103e80000100a00 */
[----:B------:R3:W-:Y:S01]  /*164990*/  STL.64 [R1+0x6950], R4 ;  /* 0x0069500401007387 */ /* 0x0007e20000100a00 */
[----:B0-----:R-:W-:-:S03]  /*1649a0*/  IMAD.MOV.U32 R19, RZ, RZ, R15 ;  /* 0x000000ffff137224 */ /* 0x001fc600078e000f */
[----:B------:R-:W2:Y:S01]  /*1649b0*/  LDL.LU R22, [R1+0x1960] ;  /* 0x0019600001167983 */ /* 0x000ea20000300800 */
[----:B-1----:R-:W-:Y:S02]  /*1649c0*/  IMAD.MOV.U32 R6, RZ, RZ, R9 ;  /* 0x000000ffff067224 */ /* 0x002fe400078e0009 */
[----:B------:R-:W-:Y:S02]  /*1649d0*/  IMAD.MOV.U32 R7, RZ, RZ, R2 ;  /* 0x000000ffff077224 */ /* 0x000fe400078e0002 */
[----:B---3--:R-:W-:Y:S02]  /*1649e0*/  IMAD.MOV.U32 R4, RZ, RZ, R11 ;  /* 0x000000ffff047224 */ /* 0x008fe400078e000b */
[----:B------:R-:W-:-:S05]  /*1649f0*/  IMAD.MOV.U32 R5, RZ, RZ, R10 ;  /* 0x000000ffff057224 */ /* 0x000fca00078e000a */
[----:B------:R-:W-:Y:S01]  /*164a00*/  STSM.16.M88.4 [R24], R4 ;  /* 0x0000000418007844 */ /* 0x000fe20000000200 */
[----:B------:R-:W-:Y:S06]  /*164a10*/  BAR.SYNC.DEFER_BLOCKING 0x0 ;  /* 0x0000000000007b1d */ /* 0x000fec0000010000 */
[----:B------:R-:W0:Y:S04]  /*164a20*/  LDS.128 R4, [R25] ;  /* 0x0000000019047984 */ /* 0x000e280000000c00 */
[----:B------:R-:W-:Y:S04]  /*164a30*/  STL [R1+0x6310], R0 ;  /* 0x0063100001007387 */ /* 0x000fe80000100800 */
[----:B------:R-:W3:Y:S04]  /*164a40*/  LDL.LU R15, [R1+0x1940] ;  /* 0x00194000010f7983 */ /* 0x000ee80000300800 */
[----:B------:R-:W4:Y:S01]  /*164a50*/  LDL.LU R11, [R1+0x22c] ;  /* 0x00022c00010b7983 */ /* 0x000f220000300800 */
[----:B------:R-:W-:Y:S06]  /*164a60*/  BAR.SYNC.DEFER_BLOCKING 0x0 ;  /* 0x0000000000007b1d */ /* 0x000fec0000010000 */
[----:B0-----:R-:W-:Y:S01]  /*164a70*/  STL [R1+0x4d4], R5 ;  /* 0x0004d40501007387 */ /* 0x001fe20000100800 */
[----:B------:R-:W-:-:S03]  /*164a80*/  IMAD.MOV.U32 R2, RZ, RZ, R4 ;  /* 0x000000ffff027224 */ /* 0x000fc600078e0004 */
[----:B------:R0:W-:Y:S04]  /*164a90*/  STL.64 [R1+0x4d8], R6 ;  /* 0x0004d80601007387 */ /* 0x0001e80000100a00 */
[----:B0-----:R-:W2:Y:S04]  /*164aa0*/  LDL.LU.64 R6, [R1+0x6958] ;  /* 0x0069580001067983 */ /* 0x001ea80000300a00 */
[----:B------:R-:W3:Y:S01]  /*164ab0*/  LDL.LU.64 R4, [R1+0x6950] ;  /* 0x0069500001047983 */ /* 0x000ee20000300a00 */
[----:B------:R-:W-:-:S03]  /*164ac0*/  PRMT R8, R29, 0x5210, R8 ;  /* 0x000052101d087816 */ /* 0x000fc60000000008 */
[----:B------:R-:W-:Y:S04]  /*164ad0*/  STL.64 [R1+0x6290], R2 ;  /* 0x0062900201007387 */ /* 0x000fe80000100a00 */
[----:B------:R0:W-:Y:S04]  /*164ae0*/  STSM.16.M88.4 [R24], R16 ;  /* 0x0000001018007844 */ /* 0x0001e80000000200 */
[----:B0-----:R-:W4:Y:S04]  /*164af0*/  LDL.LU R19, [R1+0x694c] ;  /* 0x00694c0001137983 */ /* 0x001f280000300800 */
[----:B------:R-:W4:Y:S01]  /*164b00*/  LDL.LU R29, [R1+0x368] ;  /* 0x00036800011d7983 */ /* 0x000f220000300800 */
[----:B--2---:R-:W-:-:S03]  /*164b10*/  PRMT R9, R27, 0x5210, R6 ;  /* 0x000052101b097816 */ /* 0x004fc60000000006 */
[----:B------:R-:W2:Y:S01]  /*164b20*/  LDL.LU R27, [R1+0x364] ;  /* 0x00036400011b7983 */ /* 0x000ea20000300800 */
[----:B---3--:R-:W-:-:S03]  /*164b30*/  PRMT R10, R26, 0x5210, R4 ;  /* 0x000052101a0a7816 */ /* 0x008fc60000000004 */
[----:B------:R-:W3:Y:S01]  /*164b40*/  LDL.LU R26, [R1+0x36c] ;  /* 0x00036c00011a7983 */ /* 0x000ee20000300800 */
[----:B------:R-:W-:-:S03]  /*164b50*/  LOP3.LUT R4, R13, 0xffff, RZ, 0xc0, !PT ;  /* 0x0000ffff0d047812 */ /* 0x000fc600078ec0ff */
[----:B------:R-:W3:Y:S04]  /*164b60*/  LDL.LU R16, [R1+0x228] ;  /* 0x0002280001107983 */ /* 0x000ee80000300800 */
[----:B------:R-:W2:Y:S01]  /*164b70*/  LDL.LU R13, [R1+0x5ac4] ;  /* 0x005ac400010d7983 */ /* 0x000ea20000300800 */
[----:B------:R-:W-:Y:S02]  /*164b80*/  LOP3.LUT R3, R23, 0xffff, RZ, 0xc0, !PT ;  /* 0x0000ffff17037812 */ /* 0x000fe400078ec0ff */
[----:B------:R-:W-:Y:S02]  /*164b90*/  LOP3.LUT R0, R12, 0xffff, RZ, 0xc0, !PT ;  /* 0x0000ffff0c007812 */ /* 0x000fe400078ec0ff */
[----:B------:R-:W-:Y:S02]  /*164ba0*/  LOP3.LUT R2, R7, 0xffff, RZ, 0xc0, !PT ;  /* 0x0000ffff07027812 */ /* 0x000fe400078ec0ff */
[----:B------:R-:W-:-:S02]  /*164bb0*/  PRMT R12, R14, 0x4210, R4 ;  /* 0x000042100e0c7816 */ /* 0x000fc40000000004 */
[----:B----4-:R-:W-:Y:S01]  /*164bc0*/  PRMT R11, R11, 0x5210, R5 ;  /* 0x000052100b0b7816 */ /* 0x010fe20000000005 */
[----:B------:R-:W-:Y:S01]  /*164bd0*/  BAR.SYNC.DEFER_BLOCKING 0x0 ;  /* 0x0000000000007b1d */ /* 0x000fe20000010000 */
[----:B------:R-:W-:Y:S02]  /*164be0*/  PRMT R14, R22, 0x4210, R2 ;  /* 0x00004210160e7816 */ /* 0x000fe40000000002 */
[----:B------:R-:W-:-:S03]  /*164bf0*/  PRMT R15, R15, 0x4210, R0 ;  /* 0x000042100f0f7816 */ /* 0x000fc60000000000 */
[----:B--2---:R0:W-:Y:S04]  /*164c00*/  STL [R1+0x6944], R13 ;  /* 0x0069440d01007387 */ /* 0x0041e80000100800 */
[----:B------:R-:W2:Y:S04]  /*164c10*/  LDL.LU R17, [R1+0x5ac0] ;  /* 0x005ac00001117983 */ /* 0x000ea80000300800 */
[----:B------:R-:W4:Y:S04]  /*164c20*/  LDL.LU R18, [R1+0x5a70] ;  /* 0x005a700001127983 */ /* 0x000f280000300800 */
[----:B------:R-:W4:Y:S04]  /*164c30*/  LDL.LU R20, [R1+0x5a6c] ;  /* 0x005a6c0001147983 */ /* 0x000f280000300800 */
[----:B------:R-:W4:Y:S04]  /*164c40*/  LDL.LU R21, [R1+0x19c4] ;  /* 0x0019c40001157983 */ /* 0x000f280000300800 */
[----:B------:R-:W4:Y:S04]  /*164c50*/  LDL.LU R23, [R1+0x19b0] ;  /* 0x0019b00001177983 */ /* 0x000f280000300800 */
[----:B------:R-:W-:Y:S04]  /*164c60*/  STL [R1+0x6948], R4 ;  /* 0x0069480401007387 */ /* 0x000fe80000100800 */
[----:B------:R-:W1:Y:S01]  /*164c70*/  LDS.128 R4, [R25] ;  /* 0x0000000019047984 */ /* 0x000e620000000c00 */
[--C-:B0-----:R-:W-:Y:S01]  /*164c80*/  PRMT R13, R19, 0x4210, R3.reuse ;  /* 0x00004210130d7816 */ /* 0x101fe20000000003 */
[----:B------:R-:W-:Y:S06]  /*164c90*/  BAR.SYNC.DEFER_BLOCKING 0x0 ;  /* 0x0000000000007b1d */ /* 0x000fec0000010000 */
[----:B------:R-:W4:Y:S04]  /*164ca0*/  LDL.LU R19, [R1+0x19a8] ;  /* 0x0019a80001137983 */ /* 0x000f280000300800 */
[----:B------:R-:W4:Y:S04]  /*164cb0*/  LDL.LU R22, [R1+0x1988] ;  /* 0x0019880001167983 */ /* 0x000f280000300800 */
[----:B------:R-:W-:Y:S01]  /*164cc0*/  STSM.16.M88.4 [R24], R12 ;  /* 0x0000000c18007844 */ /* 0x000fe20000000200 */
[----:B------:R-:W-:Y:S06]  /*164cd0*/  BAR.SYNC.DEFER_BLOCKING 0x0 ;  /* 0x0000000000007b1d */ /* 0x000fec0000010000 */
[----:B------:R-:W0:Y:S04]  /*164ce0*/  LDS.128 R12, [R25] ;  /* 0x00000000190c7984 */ /* 0x000e280000000c00 */
[----:B-1----:R1:W-:Y:S04]  /*164cf0*/  STL.64 [R1+0x4c0], R4 ;  /* 0x0004c00401007387 */ /* 0x0023e80000100a00 */
[----:B------:R-:W-:Y:S01]  /*164d00*/  STL.64 [R1+0x4c8], R6 ;  /* 0x0004c80601007387 */ /* 0x000fe20000100a00 */
[----:B------:R-:W-:Y:S06]  /*164d10*/  BAR.SYNC.DEFER_BLOCKING 0x0 ;  /* 0x0000000000007b1d */ /* 0x000fec0000010000 */
[----:B-1----:R-:W4:Y:S04]  /*164d20*/  LDL.LU R4, [R1+0x6948] ;  /* 0x0069480001047983 */ /* 0x002f280000300800 */
[----:B0-----:R0:W-:Y:S04]  /*164d30*/  STL.64 [R1+0x4b0], R12 ;  /* 0x0004b00c01007387 */ /* 0x0011e80000100a00 */
[----:B------:R-:W-:Y:S04]  /*164d40*/  STL.64 [R1+0x4b8], R14 ;  /* 0x0004b80e01007387 */ /* 0x000fe80000100a00 */
[----:B0-----:R-:W4:Y:S04]  /*164d50*/  LDL.LU R13, [R1+0x6944] ;  /* 0x00694400010d7983 */ /* 0x001f280000300800 */
[----:B------:R0:W-:Y:S02]  /*164d60*/  STSM.16.M88.4 [R24], R8 ;  /* 0x0000000818007844 */ /* 0x0001e40000000200 */
[----:B0-----:R-:W-:-:S02]  /*164d70*/  PRMT R9, R27, 0x5210, R3 ;  /* 0x000052101b097816 */ /* 0x001fc40000000003 */
[----:B---3--:R-:W-:Y:S02]  /*164d80*/  PRMT R10, R26, 0x5210, R2 ;  /* 0x000052101a0a7816 */ /* 0x008fe40000000002 */
[----:B------:R-:W-:Y:S02]  /*164d90*/  PRMT R11, R16, 0x5210, R0 ;  /* 0x00005210100b7816 */ /* 0x000fe40000000000 */
[----:B--2---:R-:W-:Y:S02]  /*164da0*/  LOP3.LUT R2, R17, 0xffff, RZ, 0xc0, !PT ;  /* 0x0000ffff11027812 */ /* 0x004fe400078ec0ff */
[----:B----4-:R-:W-:Y:S02]  /*164db0*/  LOP3.LUT R5, R20, 0xffff, RZ, 0xc0, !PT ;  /* 0x0000ffff14057812 */ /* 0x010fe400078ec0ff */
[----:B------:R-:W-:Y:S02]  /*164dc0*/  PRMT R17, R23, 0x4210, R2 ;  /* 0x0000421017117816 */ /* 0x000fe40000000002 */
[----:B------:R-:W-:Y:S01]  /*164dd0*/  PRMT R8, R29, 0x5210, R4 ;  /* 0x000052101d087816 */ /* 0x000fe20000000004 */
[----:B------:R-:W-:Y:S06]  /*164de0*/  BAR.SYNC.DEFER_BLOCKING 0x0 ;  /* 0x0000000000007b1d */ /* 0x000fec0000010000 */
[----:B------:R-:W2:Y:S04]  /*164df0*/  LDL.LU R29, [R1+0x374] ;  /* 0x00037400011d7983 */ /* 0x000ea80000300800 */
[----:B------:R-:W3:Y:S04]  /*164e00*/  LDL.LU R27, [R1+0x370] ;  /* 0x00037000011b7983 */ /* 0x000ee80000300800 */
[----:B------:R-:W4:Y:S01]  /*164e10*/  LDL.LU R26, [R1+0x378] ;  /* 0x00037800011a7983 */ /* 0x000f220000300800 */
[----:B------:R-:W-:-:S03]  /*164e20*/  LOP3.LUT R3, R13, 0xffff, RZ, 0xc0, !PT ;  /* 0x0000ffff0d037812 */ /* 0x000fc600078ec0ff */
[----:B------:R-:W4:Y:S01]  /*164e30*/  LDL.LU R13, [R1+0x1e30] ;  /* 0x001e3000010d7983 */ /* 0x000f220000300800 */
[----:B------:R-:W-:-:S03]  /*164e40*/  PRMT R16, R21, 0x4210, R3 ;  /* 0x0000421015107816 */ /* 0x000fc60000000003 */
[----:B------:R-:W2:Y:S04]  /*164e50*/  LDL.LU R20, [R1+0x1e1c] ;  /* 0x001e1c0001147983 */ /* 0x000ea80000300800 */
[----:B------:R-:W2:Y:S04]  /*164e60*/  LDL.LU R21, [R1+0x1c3c] ;  /* 0x001c3c0001157983 */ /* 0x000ea80000300800 */
[----:B------:R-:W3:Y:S01]  /*164e70*/  LDL.LU R23, [R1+0x1c38] ;  /* 0x001c380001177983 */ /* 0x000ee20000300800 */
[----:B------:R-:W-:-:S04]  /*164e80*/  LOP3.LUT R0, R18, 0xffff, RZ, 0xc0, !PT ;  /* 0x0000ffff12007812 */ /* 0x000fc800078ec0ff */
[----:B------:R-:W-:Y:S02]  /*164e90*/  PRMT R18, R19, 0x4210, R0 ;  /* 0x0000421013127816 */ /* 0x000fe40000000000 */
[----:B------:R-:W-:Y:S01]  /*164ea0*/  PRMT R19, R22, 0x4210, R5 ;  /* 0x0000421016137816 */ /* 0x000fe20000000005 */
[----:B---3--:R-:W-:Y:S04]  /*164eb0*/  STL [R1+0x6940], R23 ;  /* 0x0069401701007387 */ /* 0x008fe80000100800 */
[----:B--2---:R-:W-:Y:S04]  /*164ec0*/  STL.64 [R1+0x6938], R20 ;  /* 0x0069381401007387 */ /* 0x004fe80000100a00 */
[----:B------:R-:W0:Y:S01]  /*164ed0*/  LDS.128 R20, [R25] ;  /* 0x0000000019147984 */ /* 0x000e220000000c00 */
[----:B------:R-:W-:Y:S06]  /*164ee0*/  BAR.SYNC.DEFER_BLOCKING 0x0 ;  /* 0x0000000000007b1d */ /* 0x000fec0000010000 */
[----:B------:R1:W-:Y:S04]  /*164ef0*/  STSM.16.M88.4 [R24], R8 ;  /* 0x0000000818007844 */ /* 0x0003e80000000200 */
[----:B0-----:R-:W-:Y:S04]  /*164f00*/  STL.64 [R1+0x4a0], R20 ;  /* 0x0004a01401007387 */ /* 0x001fe80000100a00 */
[----:B------:R-:W-:Y:S01]  /*164f10*/  STL.64 [R1+0x4a8], R22 ;  /* 0x0004a81601007387 */ /* 0x000fe20000100a00 */
[----:B------:R-:W-:Y:S06]  /*164f20*/  BAR.SYNC.DEFER_BLOCKING 0x0 ;  /* 0x0000000000007b1d */ /* 0x000fec0000010000 */
[----:B------:R-:W2:Y:S04]  /*164f30*/  LDL.LU R12, [R1+0x1a08] ;  /* 0x001a0800010c7983 */ /* 0x000ea80000300800 */
[----:B------:R-:W3:Y:S04]  /*164f40*/  LDL.LU R7, [R1+0x19e8] ;  /* 0x0019e80001077983 */ /* 0x000ee80000300800 */
[----:B------:R-:W3:Y:S04]  /*164f50*/  LDL.LU R14, [R1+0x19f4] ;  /* 0x0019f400010e7983 */ /* 0x000ee80000300800 */
[----:B------:R-:W3:Y:S04]  /*164f60*/  LDL.LU R15, [R1+0x19c8] ;  /* 0x0019c800010f7983 */ /* 0x000ee80000300800 */
[----:B------:R-:W0:Y:S01]  /*164f70*/  LDS.128 R20, [R25] ;  /* 0x0000000019147984 */ /* 0x000e220000000c00 */
[----:B------:R-:W-:Y:S01]  /*164f80*/  BAR.SYNC.DEFER_BLOCKING 0x0 ;  /* 0x0000000000007b1d */ /* 0x000fe20000010000 */
[----:B-1----:R-:W-:-:S02]  /*164f90*/  PRMT R8, R29, 0x5210, R3 ;  /* 0x000052101d087816 */ /* 0x002fc40000000003 */
[----:B------:R-:W-:-:S03]  /*164fa0*/  PRMT R9, R27, 0x5210, R2 ;  /* 0x000052101b097816 */ /* 0x000fc60000000002 */
[----:B------:R-:W3:Y:S01]  /*164fb0*/  LDL.LU R11, [R1+0x224] ;  /* 0x00022400010b7983 */ /* 0x000ee20000300800 */
[----:B----4-:R-:W-:Y:S02]  /*164fc0*/  PRMT R10, R26, 0x5210, R0 ;  /* 0x000052101a0a7816 */ /* 0x010fe40000000000 */
[----:B------:R-:W-:Y:S01]  /*164fd0*/  LOP3.LUT R4, R13, 0xffff, RZ, 0xc0, !PT ;  /* 0x0000ffff0d047812 */ /* 0x000fe200078ec0ff */
[----:B------:R-:W-:Y:S04]  /*164fe0*/  STSM.16.M88.4 [R24], R16 ;  /* 0x0000001018007844 */ /* 0x000fe80000000200 */
[----:B0-----:R-:W-:Y:S04]  /*164ff0*/  STL.64 [R1+0x490], R20 ;  /* 0x0004901401007387 */ /* 0x001fe80000100a00 */
[----:B------:R0:W-:Y:S04]  /*165000*/  STL.64 [R1+0x498], R22 ;  /* 0x0004981601007387 */ /* 0x0001e80000100a00 */
[----:B0-----:R-:W4:Y:S04]  /*165010*/  LDL.LU R23, [R1+0x6940] ;  /* 0x0069400001177983 */ /* 0x001f280000300800 */
[----:B------:R-:W2:Y:S04]  /*165020*/  LDL.LU.64 R20, [R1+0x6938] ;  /* 0x0069380001147983 */ /* 0x000ea80000300a00 */
[----:B------:R-:W3:Y:S04]  /*165030*/  LDL.LU R29, [R1+0x380] ;  /* 0x00038000011d7983 */ /* 0x000ee80000300800 */
[----:B------:R-:W3:Y:S04]  /*165040*/  LDL.LU R27, [R1+0x37c] ;  /* 0x00037c00011b7983 */ /* 0x000ee80000300800 */
[----:B------:R-:W3:Y:S04]  /*165050*/  LDL.LU R16, [R1+0x384] ;  /* 0x0003840001107983 */ /* 0x000ee80000300800 */
[----:B------:R-:W3:Y:S04]  /*165060*/  LDL.LU R26, [R1+0x220] ;  /* 0x00022000011a7983 */ /* 0x000ee80000300800 */
[----:B------:R-:W3:Y:S04]  /*165070*/  LDL.LU R17, [R1+0x5ae0] ;  /* 0x005ae00001117983 */ /* 0x000ee80000300800 */
[----:B------:R-:W3:Y:S04]  /*165080*/  LDL.LU R18, [R1+0x5adc] ;  /* 0x005adc0001127983 */ /* 0x000ee80000300800 */
[----:B------:R-:W3:Y:S04]  /*165090*/  LDL.LU R22, [R1+0x5a88] ;  /* 0x005a880001167983 */ /* 0x000ee80000300800 */
[----:B------:R-:W4:Y:S01]  /*1650a0*/  LDL.LU R13, [R1+0x5a84] ;  /* 0x005a8400010d7983 */ /* 0x000f220000300800 */
[----:B------:R-:W-:Y:S06]  /*1650b0*/  BAR.SYNC.DEFER_BLOCKING 0x0 ;  /* 0x0000000000007b1d */ /* 0x000fec0000010000 */
[----:B----4-:R3:W-:Y:S04]  /*1650c0*/  STL [R1+0x6924], R13 ;  /* 0x0069240d01007387 */ /* 0x0107e80000100800 */
[----:B------:R-:W4:Y:S01]  /*1650d0*/  LDL.LU R19, [R1+0x1a60] ;  /* 0x001a600001137983 */ /* 0x000f220000300800 */
[----:B--2---:R-:W-:-:S02]  /*1650e0*/  LOP3.LUT R3, R20, 0xffff, RZ, 0xc0, !PT ;  /* 0x0000ffff14037812 */ /* 0x004fc400078ec0ff */
[----:B------:R-:W-:Y:S02]  /*1650f0*/  LOP3.LUT R2, R21, 0xffff, RZ, 0xc0, !PT ;  /* 0x0000ffff15027812 */ /* 0x000fe400078ec0ff */
[----:B------:R-:W-:Y:S02]  /*165100*/  LOP3.LUT R0, R23, 0xffff, RZ, 0xc0, !PT ;  /* 0x0000ffff17007812 */ /* 0x000fe400078ec0ff */
[----:B------:R-:W-:Y:S02]  /*165110*/  PRMT R12, R12, 0x4210, R4 ;  /* 0x000042100c0c7816 */ /* 0x000fe40000000004 */
[----:B---3--:R-:W-:Y:S02]  /*165120*/  PRMT R13, R7, 0x4210, R3 ;  /* 0x00004210070d7816 */ /* 0x008fe40000000003 */
[----:B------:R-:W-:Y:S02]  /*165130*/  PRMT R14, R14, 0x4210, R2 ;  /* 0x000042100e0e7816 */ /* 0x000fe40000000002 */
[----:B------:R-:W-:Y:S01]  /*165140*/  PRMT R15, R15, 0x4210, R0 ;  /* 0x000042100f0f7816 */ /* 0x000fe20000000000 */
[----:B----4-:R-:W-:Y:S04]  /*165150*/  STL.64 [R1+0x6930], R18 ;  /* 0x0069301201007387 */ /* 0x010fe80000100a00 */
[----:B------:R-:W-:Y:S04]  /*165160*/  STL.64 [R1+0x6928], R16 ;  /* 0x0069281001007387 */ /* 0x000fe80000100a00 */
[----:B------:R-:W0:Y:S04]  /*165170*/  LDS.128 R16, [R25] ;  /* 0x0000000019107984 */ /* 0x000e280000000c00 */
[----:B------:R-:W2:Y:S04]  /*165180*/  LDL.LU R20, [R1+0x1a50] ;  /* 0x001a500001147983 */ /* 0x000ea80000300800 */
[----:B------:R-:W3:Y:S04]  /*165190*/  LDL.LU R21, [R1+0x1a38] ;  /* 0x001a380001157983 */ /* 0x000ee80000300800 */
[----:B------:R-:W4:Y:S01]  /*1651a0*/  LDL.LU R23, [R1+0x1a2c] ;  /* 0x001a2c0001177983 */ /* 0x000f220000300800 */
[----:B------:R-:W-:Y:S06]  /*1651b0*/  BAR.SYNC.DEFER_BLOCKING 0x0 ;  /* 0x0000000000007b1d */ /* 0x000fec0000010000 */
[----:B0-----:R-:W-:Y:S04]  /*1651c0*/  STL.64 [R1+0x480], R16 ;  /* 0x0004801001007387 */ /* 0x001fe80000100a00 */
[----:B------:R0:W-:Y:S04]  /*1651d0*/  STL.64 [R1+0x488], R18 ;  /* 0x0004881201007387 */ /* 0x0001e80000100a00 */
[----:B0-----:R-:W2:Y:S04]  /*1651e0*/  LDL.LU.64 R18, [R1+0x6930] ;  /* 0x0069300001127983 */ /* 0x001ea80000300a00 */
[----:B------:R-:W3:Y:S04]  /*1651f0*/  LDL.LU.64 R16, [R1+0x6928] ;  /* 0x0069280001107983 */ /* 0x000ee80000300a00 */
[----:B------:R-:W-:Y:S01]  /*165200*/  STSM.16.M88.4 [R24], R12 ;  /* 0x0000000c18007844 */ /* 0x000fe20000000200 */
[----:B------:R-:W-:Y:S06]  /*165210*/  BAR.SYNC.DEFER_BLOCKING 0x0 ;  /* 0x0000000000007b1d */ /* 0x000fec0000010000 */
[----:B------:R-:W0:Y:S01]  /*165220*/  LDS.128 R12, [R25] ;  /* 0x00000000190c7984 */ /* 0x000e220000000c00 */
[----:B------:R-:W-:Y:S01]  /*165230*/  PRMT R11, R11, 0x5210, R5 ;  /* 0x000052100b0b7816 */ /* 0x000fe20000000005 */
[----:B------:R-:W-:Y:S06]  /*165240*/  BAR.SYNC.DEFER_BLOCKING 0x0 ;  /* 0x0000000000007b1d */ /* 0x000fec0000010000 */
[----:B------:R1:W-:Y:S04]  /*165250*/  STSM.16.M88.4 [R24], R8 ;  /* 0x0000000818007844 */ /* 0x0003e80000000200 */
[----:B0-----:R0:W-:Y:S04]  /*165260*/  STL.64 [R1+0x470], R12 ;  /* 0x0004700c01007387 */ /* 0x0011e80000100a00 */
[----:B------:R-:W-:Y:S01]  /*165270*/  STL.64 [R1+0x478], R14 ;  /* 0x0004780e01007387 */ /* 0x000fe20000100a00 */
[----:B-1----:R-:W-:-:S02]  /*165280*/  PRMT R8, R29, 0x5210, R4 ;  /* 0x000052101d087816 */ /* 0x002fc40000000004 */
[----:B------:R-:W-:Y:S02]  /*165290*/  PRMT R9, R27, 0x5210, R3 ;  /* 0x000052101b097816 */ /* 0x000fe40000000003 */
[----:B------:R-:W-:Y:S01]  /*1652a0*/  PRMT R11, R26, 0x5210, R0 ;  /* 0x000052101a0b7816 */ /* 0x000fe20000000000 */
[----:B0-----:R-:W4:Y:S04]  /*1652b0*/  LDL.LU R13, [R1+0x6924] ;  /* 0x00692400010d7983 */ /* 0x001f280000300800 */
[----:B------:R-:W4:Y:S04]  /*1652c0*/  LDL.LU R29, [R1+0x38c] ;  /* 0x00038c00011d7983 */ /* 0x000f280000300800 */
[----:B------:R-:W4:Y:S04]  /*1652d0*/  LDL.LU R27, [R1+0x388] ;  /* 0x00038800011b7983 */ /* 0x000f280000300800 */
[----:B------:R-:W4:Y:S01]  /*1652e0*/  LDL.LU R26, [R1+0x390] ;  /* 0x00039000011a7983 */ /* 0x000f220000300800 */
[----:B---3--:R-:W-:Y:S01]  /*1652f0*/  PRMT R10, R16, 0x5210, R2 ;  /* 0x00005210100a7816 */ /* 0x008fe20000000002 */
[----:B------:R-:W-:Y:S01]  /*165300*/  BAR.SYNC.DEFER_BLOCKING 0x0 ;  /* 0x0000000000007b1d */ /* 0x000fe20000010000 */
[----:B------:R-:W-:-:S05]  /*165310*/  LOP3.LUT R2, R22, 0xffff, RZ, 0xc0, !PT ;  /* 0x0000ffff16027812 */ /* 0x000fca00078ec0ff */
[----:B------:R-:W3:Y:S01]  /*165320*/  LDL.LU R22, [R1+0x1e90] ;  /* 0x001e900001167983 */ /* 0x000ee20000300800 */
[----:B------:R-:W-:Y:S02]  /*165330*/  LOP3.LUT R4, R17, 0xffff, RZ, 0xc0, !PT ;  /* 0x0000ffff11047812 */ /* 0x000fe400078ec0ff */
[----:B--2---:R-:W-:Y:S02]  /*165340*/  LOP3.LUT R3, R18, 0xffff, RZ, 0xc0, !PT ;  /* 0x0000ffff12037812 */ /* 0x004fe400078ec0ff */
[----:B------:R-:W-:Y:S02]  /*165350*/  PRMT R16, R19, 0x4210, R4 ;  /* 0x0000421013107816 */ /* 0x000fe40000000004 */
[----:B------:R-:W-:Y:S02]  /*165360*/  PRMT R17, R20, 0x4210, R3 ;  /* 0x0000421014117816 */ /* 0x000fe40000000003 */
[----:B------:R-:W-:Y:S02]  /*165370*/  PRMT R18, R21, 0x4210, R2 ;  /* 0x0000421015127816 */ /* 0x000fe40000000002 */
[----:B----4-:R-:W-:-:S04]  /*165380*/  LOP3.LUT R5, R13, 0xffff, RZ, 0xc0, !PT ;  /* 0x0000ffff0d057812 */ /* 0x010fc800078ec0ff */
[----:B------:R-:W-:Y:S01]  /*165390*/  PRMT R19, R23, 0x4210, R5 ;  /* 0x0000421017137816 */ /* 0x000fe20000000005 */
[----:B---3--:R-:W-:Y:S04]  /*1653a0*/  STL [R1+0x6920], R22 ;  /* 0x0069201601007387 */ /* 0x008fe80000100800 */
[----:B------:R-:W0:Y:S01]  /*1653b0*/  LDS.128 R20, [R25] ;  /* 0x0000000019147984 */ /* 0x000e220000000c00 */
[----:B------:R-:W-:Y:S06]  /*1653c0*/  BAR.SYNC.DEFER_BLOCKING 0x0 ;  /* 0x0000000000007b1d */ /* 0x000fec0000010000 */
[----:B------:R-:W2:Y:S04]  /*1653d0*/  LDL.LU R13, [R1+0x1e5c] ;  /* 0x001e5c00010d7983 */ /* 0x000ea80000300800 */
[----:B------:R1:W-:Y:S04]  /*1653e0*/  STSM.16.M88.4 [R24], R8 ;  /* 0x0000000818007844 */ /* 0x0003e80000000200 */
[----:B0-----:R-:W-:Y:S04]  /*1653f0*/  STL.64 [R1+0x460], R20 ;  /* 0x0004601401007387 */ /* 0x001fe80000100a00 */
[----:B------:R-:W-:Y:S01]  /*165400*/  STL.64 [R1+0x468], R22 ;  /* 0x0004681601007387 */ /* 0x000fe20000100a00 */
[----:B------:R-:W-:Y:S06]  /*165410*/  BAR.SYNC.DEFER_BLOCKING 0x0 ;  /* 0x0000000000007b1d */ /* 0x000fec0000010000 */
[----:B------:R-:W3:Y:S04]  /*165420*/  LDL.LU R0, [R1+0x1cac] ;  /* 0x001cac0001007983 */ /* 0x000ee80000300800 */
[----:B------:R-:W4:Y:S04]  /*165430*/  LDL.LU R6, [R1+0x1ca8] ;  /* 0x001ca80001067983 */ /* 0x000f280000300800 */
[----:B------:R-:W4:Y:S04]  /*165440*/  LDL.LU R7, [R1+0x1a90] ;  /* 0x001a900001077983 */ /* 0x000f280000300800 */
[----:B-1----:R-:W4:Y:S04]  /*165450*/  LDL.LU R11, [R1+0x1a7c] ;  /* 0x001a7c00010b7983 */ /* 0x002f280000300800 */
[----:B------:R-:W0:Y:S01]  /*165460*/  LDS.128 R20, [R25] ;  /* 0x0000000019147984 */ /* 0x000e220000000c00 */
[----:B------:R-:W-:Y:S01]  /*165470*/  BAR.SYNC.DEFER_BLOCKING 0x0 ;  /* 0x0000000000007b1d */ /* 0x000fe20000010000 */
[----:B------:R-:W-:-:S05]  /*165480*/  PRMT R8, R29, 0x5210, R4 ;  /* 0x000052101d087816 */ /* 0x000fca0000000004 */
[----:B------:R-:W4:Y:S04]  /*165490*/  LDL.LU R12, [R1+0x1a88] ;  /* 0x001a8800010c7983 */ /* 0x000f280000300800 */
[----:B------:R-:W4:Y:S04]  /*1654a0*/  LDL.LU R14, [R1+0x1a64] ;  /* 0x001a6400010e7983 */ /* 0x000f280000300800 */
[----:B------:R-:W4:Y:S01]  /*1654b0*/  LDL.LU R15, [R1+0x21c] ;  /* 0x00021c00010f7983 */ /* 0x000f220000300800 */
[----:B------:R-:W-:Y:S02]  /*1654c0*/  PRMT R9, R27, 0x5210, R3 ;  /* 0x000052101b097816 */ /* 0x000fe40000000003 */
[----:B------:R-:W-:Y:S01]  /*1654d0*/  PRMT R10, R26, 0x5210, R2 ;  /* 0x000052101a0a7816 */ /* 0x000fe20000000002 */
[----:B------:R-:W-:Y:S04]  /*1654e0*/  STSM.16.M88.4 [R24], R16 ;  /* 0x0000001018007844 */ /* 0x000fe80000000200 */
[----:B0-----:R-:W-:Y:S04]  /*1654f0*/  STL.64 [R1+0x450], R20 ;  /* 0x0004501401007387 */ /* 0x001fe80000100a00 */
[----:B------:R0:W-:Y:S04]  /*165500*/  STL.64 [R1+0x458], R22 ;  /* 0x0004581601007387 */ /* 0x0001e80000100a00 */
        /* <DEDUP_REMOVED lines=9> */
[----:B--2---:R-:W-:-:S02]  /*1655a0*/  LOP3.LUT R3, R13, 0xffff, RZ, 0xc0, !PT ;  /* 0x0000ffff0d037812 */ /* 0x004fc400078ec0ff */
[----:B---3--:R-:W-:Y:S01]  /*1655b0*/  LOP3.LUT R4, R22, 0xffff, RZ, 0xc0, !PT ;  /* 0x0000ffff16047812 */ /* 0x008fe200078ec0ff */
[----:B----4-:R-:W-:Y:S04]  /*1655c0*/  STL.64 [R1+0x6908], R18 ;  /* 0x0069081201007387 */ /* 0x010fe80000100a00 */
[----:B------:R0:W-:Y:S04]  /*1655d0*/  STL.64 [R1+0x6900], R16 ;  /* 0x0069001001007387 */ /* 0x0001e80000100a00 */
[----:B------:R-:W2:Y:S04]  /*1655e0*/  LDL.LU R20, [R1+0x1ae0] ;  /* 0x001ae00001147983 */ /* 0x000ea80000300800 */
[----:B------:R-:W2:Y:S04]  /*1655f0*/  LDL.LU R21, [R1+0x1ac8] ;  /* 0x001ac80001157983 */ /* 0x000ea80000300800 */
[----:B------:R-:W3:Y:S01]  /*165600*/  LDL.LU R22, [R1+0x1ac0] ;  /* 0x001ac00001167983 */ /* 0x000ee20000300800 */
[----:B------:R-:W-:-:S02]  /*165610*/  LOP3.LUT R2, R0, 0xffff, RZ, 0xc0, !PT ;  /* 0x0000ffff00027812 */ /* 0x000fc400078ec0ff */
[----:B------:R-:W-:Y:S02]  /*165620*/  LOP3.LUT R0, R6, 0xffff, RZ, 0xc0, !PT ;  /* 0x0000ffff06007812 */ /* 0x000fe400078ec0ff */
[----:B0-----:R-:W-:Y:S02]  /*165630*/  PRMT R16, R7, 0x4210, R4 ;  /* 0x0000421007107816 */ /* 0x001fe40000000004 */
[----:B------:R-:W-:Y:S02]  /*165640*/  PRMT R17, R11, 0x4210, R3 ;  /* 0x000042100b117816 */ /* 0x000fe40000000003 */
[----:B------:R-:W-:Y:S02]  /*165650*/  PRMT R18, R12, 0x4210, R2 ;  /* 0x000042100c127816 */ /* 0x000fe40000000002 */
[----:B------:R-:W-:Y:S01]  /*165660*/  PRMT R19, R14, 0x4210, R0 ;  /* 0x000042100e137816 */ /* 0x000fe20000000000 */
[----:B------:R-:W-:Y:S06]  /*165670*/  BAR.SYNC.DEFER_BLOCKING 0x0 ;  /* 0x0000000000007b1d */ /* 0x000fec0000010000 */
[----:B---3--:R-:W-:Y:S04]  /*165680*/  STL.64 [R1+0x6918], R22 ;  /* 0x0069181601007387 */ /* 0x008fe80000100a00 */
[----:B--2---:R-:W-:Y:S04]  /*165690*/  STL.64 [R1+0x6910], R20 ;  /* 0x0069101401007387 */ /* 0x004fe80000100a00 */
[----:B------:R-:W0:Y:S01]  /*1656a0*/  LDS.128 R20, [R25] ;  /* 0x0000000019147984 */ /* 0x000e220000000c00 */
[----:B------:R-:W-:Y:S06]  /*1656b0*/  BAR.SYNC.DEFER_BLOCKING 0x0 ;  /* 0x0000000000007b1d */ /* 0x000fec0000010000 */
[----:B------:R-:W2:Y:S04]  /*1656c0*/  LDL.LU R13, [R1+0x89c] ;  /* 0x00089c00010d7983 */ /* 0x000ea80000300800 */
[----:B------:R-:W-:Y:S01]  /*1656d0*/  STSM.16.M88.4 [R24], R16 ;  /* 0x0000001018007844 */ /* 0x000fe20000000200 */
[----:B------:R-:W-:Y:S06]  /*1656e0*/  BAR.SYNC.DEFER_BLOCKING 0x0 ;  /* 0x0000000000007b1d */ /* 0x000fec0000010000 */
[----:B------:R-:W1:Y:S04]  /*1656f0*/  LDS.128 R16, [R25] ;  /* 0x0000000019107984 */ /* 0x000e680000000c00 */
[----:B0-----:R-:W-:Y:S04]  /*165700*/  STL.64 [R1+0x440], R20 ;  /* 0x0004401401007387 */ /* 0x001fe80000100a00 */
[----:B------:R0:W-:Y:S04]  /*165710*/  STL.64 [R1+0x448], R22 ;  /* 0x0004481601007387 */ /* 0x0001e80000100a00 */
[----:B0-----:R-:W3:Y:S04]  /*165720*/  LDL.LU.64 R22, [R1+0x6918] ;  /* 0x0069180001167983 */ /* 0x001ee80000300a00 */
[----:B------:R-:W4:Y:S04]  /*165730*/  LDL.LU.64 R20, [R1+0x6910] ;  /* 0x0069100001147983 */ /* 0x000f280000300a00 */
[----:B-1----:R-:W-:Y:S04]  /*165740*/  STL.64 [R1+0x430], R16 ;  /* 0x0004301001007387 */ /* 0x002fe80000100a00 */
[----:B------:R0:W-:Y:S04]  /*165750*/  STL.64 [R1+0x438], R18 ;  /* 0x0004381201007387 */ /* 0x0001e80000100a00 */
[----:B0-----:R-:W2:Y:S04]  /*165760*/  LDL.LU.64 R18, [R1+0x6908] ;  /* 0x0069080001127983 */ /* 0x001ea80000300a00 */
[----:B------:R-:W4:Y:S01]  /*165770*/  LDL.LU.64 R16, [R1+0x6900] ;  /* 0x0069000001107983 */ /* 0x000f220000300a00 */
[----:B------:R-:W-:Y:S01]  /*165780*/  PRMT R11, R15, 0x5210, R5 ;  /* 0x000052100f0b7816 */ /* 0x000fe20000000005 */
[----:B------:R-:W-:Y:S06]  /*165790*/  BAR.SYNC.DEFER_BLOCKING 0x0 ;  /* 0x0000000000007b1d */ /* 0x000fec0000010000 */
[----:B------:R0:W-:Y:S01]  /*1657a0*/  STSM.16.M88.4 [R24], R8 ;  /* 0x0000000818007844 */ /* 0x0001e20000000200 */
[----:B------:R-:W-:-:S02]  /*1657b0*/  PRMT R6, R29, 0x5210, R4 ;  /* 0x000052101d067816 */ /* 0x000fc40000000004 */
[----:B------:R-:W-:Y:S01]  /*1657c0*/  LOP3.LUT R4, R26, 0xffff, RZ, 0xc0, !PT ;  /* 0x0000ffff1a047812 */ /* 0x000fe200078ec0ff */
[----:B------:R-:W4:Y:S01]  /*1657d0*/  LDL.LU R29, [R1+0x3b0] ;  /* 0x0003b000011d7983 */ /* 0x000f220000300800 */
[----:B0-----:R-:W-:Y:S01]  /*1657e0*/  LOP3.LUT R9, R27, 0xffff, RZ, 0xc0, !PT ;  /* 0x0000ffff1b097812 */ /* 0x001fe200078ec0ff */
[----:B------:R-:W-:Y:S01]  /*1657f0*/  BAR.SYNC.DEFER_BLOCKING 0x0 ;  /* 0x0000000000007b1d */ /* 0x000fe20000010000 */
[----:B---3--:R-:W-:-:S05]  /*165800*/  PRMT R2, R23, 0x5210, R2 ;  /* 0x0000521017027816 */ /* 0x008fca0000000002 */
[----:B------:R-:W3:Y:S04]  /*165810*/  LDL.LU R23, [R1+0x3a4] ;  /* 0x0003a40001177983 */ /* 0x000ee80000300800 */
[----:B------:R-:W3:Y:S04]  /*165820*/  LDL.LU R27, [R1+0x3ac] ;  /* 0x0003ac00011b7983 */ /* 0x000ee80000300800 */
[----:B------:R-:W3:Y:S01]  /*165830*/  LDL.LU R26, [R1+0x1ea0] ;  /* 0x001ea000011a7983 */ /* 0x000ee20000300800 */
[----:B--2---:R-:W-:-:S04]  /*165840*/  LOP3.LUT R5, R19, 0xffff, RZ, 0xc0, !PT ;  /* 0x0000ffff13057812 */ /* 0x004fc800078ec0ff */
[----:B------:R-:W-:Y:S02]  /*165850*/  PRMT R19, R13, 0x4210, R5 ;  /* 0x000042100d137816 */ /* 0x000fe40000000005 */
[----:B------:R-:W0:Y:S01]  /*165860*/  LDS.128 R12, [R25] ;  /* 0x00000000190c7984 */ /* 0x000e220000000c00 */
[----:B------:R-:W-:Y:S02]  /*165870*/  LOP3.LUT R8, R18, 0xffff, RZ, 0xc0, !PT ;  /* 0x0000ffff12087812 */ /* 0x000fe400078ec0ff */
[----:B----4-:R-:W-:Y:S02]  /*165880*/  PRMT R3, R16, 0x5210, R3 ;  /* 0x0000521010037816 */ /* 0x010fe40000000003 */
[----:B------:R-:W-:Y:S02]  /*165890*/  PRMT R0, R17, 0x5210, R0 ;  /* 0x0000521011007816 */ /* 0x000fe40000000000 */
[----:B------:R-:W-:Y:S02]  /*1658a0*/  PRMT R18, R22, 0x4210, R4 ;  /* 0x0000421016127816 */ /* 0x000fe40000000004 */
[----:B------:R-:W-:-:S02]  /*1658b0*/  PRMT R16, R20, 0x4210, R8 ;  /* 0x0000421014107816 */ /* 0x000fc40000000008 */
[----:B------:R-:W-:Y:S01]  /*1658c0*/  PRMT R17, R21, 0x4210, R9 ;  /* 0x0000421015117816 */ /* 0x000fe20000000009 */
[----:B------:R1:W-:Y:S04]  /*1658d0*/  STL.64 [R1+0x68f0], R18 ;  /* 0x0068f01201007387 */ /* 0x0003e80000100a00 */
[----:B------:R2:W-:Y:S01]  /*1658e0*/  STL.64 [R1+0x68e8], R16 ;  /* 0x0068e81001007387 */ /* 0x0005e20000100a00 */
[----:B-1----:R-:W-:Y:S02]  /*1658f0*/  IMAD.MOV.U32 R18, RZ, RZ, R2 ;  /* 0x000000ffff127224 */ /* 0x002fe400078e0002 */
[----:B------:R-:W-:Y:S02]  /*165900*/  IMAD.MOV.U32 R19, RZ, RZ, R0 ;  /* 0x000000ffff137224 */ /* 0x000fe400078e0000 */
[----:B--2---:R-:W-:-:S02]  /*165910*/  IMAD.MOV.U32 R16, RZ, RZ, R6 ;  /* 0x000000ffff107224 */ /* 0x004fc400078e0006 */
[----:B------:R-:W-:Y:S01]  /*165920*/  IMAD.MOV.U32 R17, RZ, RZ, R3 ;  /* 0x000000ffff117224 */ /* 0x000fe200078e0003 */
[----:B------:R-:W-:Y:S06]  /*165930*/  BAR.SYNC.DEFER_BLOCKING 0x0 ;  /* 0x0000000000007b1d */ /* 0x000fec0000010000 */
[----:B------:R-:W-:Y:S02]  /*165940*/  STSM.16.M88.4 [R24], R16 ;  /* 0x0000001018007844 */ /* 0x000fe40000000200 */
[----:B------:R-:W-:Y:S06]  /*165950*/  BAR.SYNC.DEFER_BLOCKING 0x0 ;  /* 0x0000000000007b1d */ /* 0x000fec0000010000 */
[----:B------:R-:W1:Y:S04]  /*165960*/  LDS.128 R16, [R25] ;  /* 0x0000000019107984 */ /* 0x000e680000000c00 */
[----:B0-----:R0:W-:Y:S04]  /*165970*/  STL.64 [R1+0x420], R12 ;  /* 0x0004200c01007387 */ /* 0x0011e80000100a00 */
[----:B------:R2:W-:Y:S04]  /*165980*/  STL.64 [R1+0x428], R14 ;  /* 0x0004280e01007387 */ /* 0x0005e80000100a00 */
[----:B0-----:R-:W4:Y:S04]  /*165990*/  LDL.LU R12, [R1+0x68f8] ;  /* 0x0068f800010c7983 */ /* 0x001f280000300800 */
[----:B------:R-:W4:Y:S04]  /*1659a0*/  LDL.LU R3, [R1+0x1e9c] ;  /* 0x001e9c0001037983 */ /* 0x000f280000300800 */
[----:B------:R-:W4:Y:S04]  /*1659b0*/  LDL.LU R2, [R1+0x1d5c] ;  /* 0x001d5c0001027983 */ /* 0x000f280000300800 */
[----:B------:R-:W4:Y:S04]  /*1659c0*/  LDL.LU R0, [R1+0x1d58] ;  /* 0x001d580001007983 */ /* 0x000f280000300800 */
[----:B------:R-:W4:Y:S04]  /*1659d0*/  LDL.LU R6, [R1+0x1b00] ;  /* 0x001b000001067983 */ /* 0x000f280000300800 */
[----:B------:R-:W4:Y:S04]  /*1659e0*/  LDL.LU R7, [R1+0x1af4] ;  /* 0x001af40001077983 */ /* 0x000f280000300800 */
[----:B--2---:R-:W2:Y:S04]  /*1659f0*/  LDL.LU R14, [R1+0x1ae8] ;  /* 0x001ae800010e7983 */ /* 0x004ea80000300800 */
[----:B------:R-:W2:Y:S04]  /*165a00*/  LDL.LU R11, [R1+0x1ad8] ;  /* 0x001ad800010b7983 */ /* 0x000ea80000300800 */
[----:B------:R-:W2:Y:S04]  /*165a10*/  LDL.LU R21, [R1+0x1cc] ;  /* 0x0001cc0001157983 */ /* 0x000ea80000300800 */
[----:B-1----:R-:W-:Y:S04]  /*165a20*/  STL.64 [R1+0x410], R16 ;  /* 0x0004101001007387 */ /* 0x002fe80000100a00 */
[----:B------:R0:W-:Y:S04]  /*165a30*/  STL.64 [R1+0x418], R18 ;  /* 0x0004181201007387 */ /* 0x0001e80000100a00 */
[----:B0-----:R-:W3:Y:S04]  /*165a40*/  LDL.LU.64 R18, [R1+0x68f0] ;  /* 0x0068f00001127983 */ /* 0x001ee80000300a00 */
[----:B------:R-:W3:Y:S01]  /*165a50*/  LDL.LU.64 R16, [R1+0x68e8] ;  /* 0x0068e80001107983 */ /* 0x000ee20000300a00 */
[----:B------:R-:W-:Y:S01]  /*165a60*/  BAR.SYNC.DEFER_BLOCKING 0x0 ;  /* 0x0000000000007b1d */ /* 0x000fe20000010000 */
[----:B------:R-:W-:-:S05]  /*165a70*/  PRMT R8, R29, 0x5210, R8 ;  /* 0x000052101d087816 */ /* 0x000fca0000000008 */
[----:B------:R-:W2:Y:S04]  /*165a80*/  LDL.LU R13, [R1+0x3bc] ;  /* 0x0003bc00010d7983 */ /* 0x000ea80000300800 */
[----:B------:R-:W2:Y:S04]  /*165a90*/  LDL.LU R29, [R1+0x3b8] ;  /* 0x0003b800011d7983 */ /* 0x000ea80000300800 */
[----:B---3--:R0:W-:Y:S04]  /*165aa0*/  STSM.16.M88.4 [R24], R16 ;  /* 0x0000001018007844 */ /* 0x0081e80000000200 */
[----:B0-----:R-:W3:Y:S04]  /*165ab0*/  LDL.LU R17, [R1+0x3b4] ;  /* 0x0003b40001117983 */ /* 0x001ee80000300800 */
[----:B------:R-:W2:Y:S01]  /*165ac0*/  LDL.LU R15, [R1+0x1bc] ;  /* 0x0001bc00010f7983 */ /* 0x000ea20000300800 */
[----:B------:R-:W-:-:S02]  /*165ad0*/  PRMT R10, R27, 0x5210, R4 ;  /* 0x000052101b0a7816 */ /* 0x000fc40000000004 */
[----:B----4-:R-:W-:Y:S02]  /*165ae0*/  LOP3.LUT R3, R3, 0xffff, RZ, 0xc0, !PT ;  /* 0x0000ffff03037812 */ /* 0x010fe400078ec0ff */
[----:B------:R-:W-:Y:S02]  /*165af0*/  LOP3.LUT R2, R2, 0xffff, RZ, 0xc0, !PT ;  /* 0x0000ffff02027812 */ /* 0x000fe400078ec0ff */
[----:B------:R-:W-:Y:S02]  /*165b00*/  LOP3.LUT R0, R0, 0xffff, RZ, 0xc0, !PT ;  /* 0x0000ffff00007812 */ /* 0x000fe400078ec0ff */
[----:B------:R-:W-:Y:S01]  /*165b10*/  PRMT R9, R23, 0x5210, R9 ;  /* 0x0000521017097816 */ /* 0x000fe20000000009 */
[----:B------:R-:W-:Y:S06]  /*165b20*/  BAR.SYNC.DEFER_BLOCKING 0x0 ;  /* 0x0000000000007b1d */ /* 0x000fec0000010000 */
[----:B--2---:R-:W-:Y:S04]  /*165b30*/  STL [R1+0x68d0], R15 ;  /* 0x0068d00f01007387 */ /* 0x004fe80000100800 */
[----:B------:R0:W-:Y:S04]  /*165b40*/  STL.64 [R1+0x68c8], R12 ;  /* 0x0068c80c01007387 */ /* 0x0001e80000100a00 */
[----:B------:R-:W3:Y:S04]  /*165b50*/  LDL.LU R16, [R1+0x5b08] ;  /* 0x005b080001107983 */ /* 0x000ee80000300800 */
[----:B------:R-:W2:Y:S04]  /*165b60*/  LDL.LU R27, [R1+0x5b04] ;  /* 0x005b0400011b7983 */ /* 0x000ea80000300800 */
[----:B------:R-:W4:Y:S04]  /*165b70*/  LDL.LU R18, [R1+0x5ab8] ;  /* 0x005ab80001127983 */ /* 0x000f280000300800 */
[----:B------:R-:W4:Y:S01]  /*165b80*/  LDL.LU R19, [R1+0x5ab4] ;  /* 0x005ab40001137983 */ /* 0x000f220000300800 */
[----:B------:R-:W-:-:S02]  /*165b90*/  LOP3.LUT R4, R26, 0xffff, RZ, 0xc0, !PT ;  /* 0x0000ffff1a047812 */ /* 0x000fc400078ec0ff */
[----:B0-----:R-:W-:Y:S02]  /*165ba0*/  PRMT R13, R7, 0x4210, R3 ;  /* 0x00004210070d7816 */ /* 0x001fe40000000003 */
[----:B------:R-:W-:Y:S02]  /*165bb0*/  PRMT R12, R6, 0x4210, R4 ;  /* 0x00004210060c7816 */ /* 0x000fe40000000004 */
[----:B------:R-:W-:Y:S02]  /*165bc0*/  PRMT R14, R14, 0x4210, R2 ;  /* 0x000042100e0e7816 */ /* 0x000fe40000000002 */
[--C-:B------:R-:W-:Y:S01]  /*165bd0*/  PRMT R15, R11, 0x4210, R0.reuse ;  /* 0x000042100b0f7816 */ /* 0x100fe20000000000 */
[----:B----4-:R-:W-:Y:S04]  /*165be0*/  STL.64 [R1+0x68e0], R18 ;  /* 0x0068e01201007387 */ /* 0x010fe80000100a00 */
[----:B---3--:R-:W-:Y:S04]  /*165bf0*/  STL.64 [R1+0x68d8], R16 ;  /* 0x0068d81001007387 */ /* 0x008fe80000100a00 */
[----:B------:R-:W0:Y:S01]  /*165c00*/  LDS.128 R16, [R25] ;  /* 0x0000000019107984 */ /* 0x000e220000000c00 */
[----:B------:R-:W-:Y:S06]  /*165c10*/  BAR.SYNC.DEFER_BLOCKING 0x0 ;  /* 0x0000000000007b1d */ /* 0x000fec0000010000 */
[----:B------:R-:W3:Y:S04]  /*165c20*/  LDL.LU R20, [R1+0x1b34] ;  /* 0x001b340001147983 */ /* 0x000ee80000300800 */
[----:B------:R-:W4:Y:S04]  /*165c30*/  LDL.LU R22, [R1+0x1b18] ;  /* 0x001b180001167983 */ /* 0x000f280000300800 */
[----:B------:R-:W4:Y:S04]  /*165c40*/  LDL.LU R23, [R1+0x1b24] ;  /* 0x001b240001177983 */ /* 0x000f280000300800 */
[----:B------:R-:W4:Y:S04]  /*165c50*/  LDL.LU R26, [R1+0x1b10] ;  /* 0x001b1000011a7983 */ /* 0x000f280000300800 */
[----:B------:R-:W-:Y:S01]  /*165c60*/  STSM.16.M88.4 [R24], R12 ;  /* 0x0000000c18007844 */ /* 0x000fe20000000200 */
[----:B------:R-:W-:Y:S06]  /*165c70*/  BAR.SYNC.DEFER_BLOCKING 0x0 ;  /* 0x0000000000007b1d */ /* 0x000fec0000010000 */
[----:B------:R-:W1:Y:S04]  /*165c80*/  LDS.128 R12, [R25] ;  /* 0x00000000190c7984 */ /* 0x000e680000000c00 */
[----:B0-----:R-:W-:Y:S04]  /*165c90*/  STL.64 [R1+0x400], R16 ;  /* 0x0004001001007387 */ /* 0x001fe80000100a00 */
[----:B------:R0:W-:Y:S04]  /*165ca0*/  STL.64 [R1+0x408], R18 ;  /* 0x0004081201007387 */ /* 0x0001e80000100a00 */
[----:B0-----:R-:W3:Y:S04]  /*165cb0*/  LDL.LU.64 R18, [R1+0x68e0] ;  /* 0x0068e00001127983 */ /* 0x001ee80000300a00 */
[----:B------:R-:W2:Y:S04]  /*165cc0*/  LDL.LU.64 R16, [R1+0x68d8] ;  /* 0x0068d80001107983 */ /* 0x000ea80000300a00 */
[----:B-1----:R-:W-:Y:S04]  /*165cd0*/  STL.64 [R1+0x3f0], R12 ;  /* 0x0003f00c01007387 */ /* 0x002fe80000100a00 */
[----:B------:R0:W-:Y:S04]  /*165ce0*/  STL.64 [R1+0x3f8], R14 ;  /* 0x0003f80e01007387 */ /* 0x0001e80000100a00 */
[----:B0-----:R-:W4:Y:S04]  /*165cf0*/  LDL.LU R15, [R1+0x68d0] ;  /* 0x0068d000010f7983 */ /* 0x001f280000300800 */
[----:B------:R-:W3:Y:S01]  /*165d00*/  LDL.LU.64 R12, [R1+0x68c8] ;  /* 0x0068c800010c7983 */ /* 0x000ee20000300a00 */
[----:B------:R-:W-:Y:S01]  /*165d10*/  PRMT R11, R21, 0x5210, R5 ;  /* 0x00005210150b7816 */ /* 0x000fe20000000005 */
[----:B------:R-:W-:Y:S06]  /*165d20*/  BAR.SYNC.DEFER_BLOCKING 0x0 ;  /* 0x0000000000007b1d */ /* 0x000fec0000010000 */
[----:B------:R-:W-:Y:S02]  /*165d30*/  STSM.16.M88.4 [R24], R8 ;  /* 0x0000000818007844 */ /* 0x000fe40000000200 */
[----:B------:R-:W-:Y:S01]  /*165d40*/  BAR.SYNC.DEFER_BLOCKING 0x0 ;  /* 0x0000000000007b1d */ /* 0x000fe20000010000 */
[----:B----4-:R-:W-:-:S02]  /*165d50*/  PRMT R15, R15, 0x5210, R0 ;  /* 0x000052100f0f7816 */ /* 0x010fc40000000000 */
[----:B---3--:R-:W-:Y:S02]  /*165d60*/  PRMT R21, R13, 0x5210, R4 ;  /* 0x000052100d157816 */ /* 0x008fe40000000004 */
[----:B------:R-:W-:Y:S02]  /*165d70*/  PRMT R13, R29, 0x5210, R3 ;  /* 0x000052101d0d7816 */ /* 0x000fe40000000003 */
[----:B------:R-:W3:Y:S04]  /*165d80*/  LDL.LU R29, [R1+0x3cc] ;  /* 0x0003cc00011d7983 */ /* 0x000ee80000300800 */
[----:B------:R-:W-:Y:S04]  /*165d90*/  STL [R1+0x68c0], R15 ;  /* 0x0068c00f01007387 */ /* 0x000fe80000100800 */
[----:B------:R-:W-:Y:S04]  /*165da0*/  STL.64 [R1+0x68b8], R12 ;  /* 0x0068b80c01007387 */ /* 0x000fe80000100a00 */
[----:B------:R-:W0:Y:S04]  /*165db0*/  LDS.128 R12, [R25] ;  /* 0x00000000190c7984 */ /* 0x000e280000000c00 */
[----:B0-----:R-:W-:Y:S04]  /*165dc0*/  STL.64 [R1+0x3e0], R12 ;  /* 0x0003e00c01007387 */ /* 0x001fe80000100a00 */
[----:B------:R0:W-:Y:S04]  /*165dd0*/  STL.64 [R1+0x3e8], R14 ;  /* 0x0003e80e01007387 */ /* 0x0001e80000100a00 */
[----:B0-----:R-:W4:Y:S04]  /*165de0*/  LDL.LU R15, [R1+0x68c0] ;  /* 0x0068c000010f7983 */ /* 0x001f280000300800 */
[----:B------:R-:W3:Y:S04]  /*165df0*/  LDL.LU.64 R12, [R1+0x68b8] ;  /* 0x0068b800010c7983 */ /* 0x000ee80000300a00 */
        /* <DEDUP_REMOVED lines=8> */
[----:B------:R-:W3:Y:S01]  /*165e80*/  LDL.LU R14, [R1+0x1b4c] ;  /* 0x001b4c00010e7983 */ /* 0x000ee20000300800 */
[----:B--2---:R-:W-:-:S02]  /*165e90*/  PRMT R17, R17, 0x5210, R2 ;  /* 0x0000521011117816 */ /* 0x004fc40000000002 */
[----:B------:R-:W-:Y:S02]  /*165ea0*/  LOP3.LUT R8, R16, 0xffff, RZ, 0xc0, !PT ;  /* 0x0000ffff10087812 */ /* 0x000fe400078ec0ff */
[----:B------:R-:W-:Y:S02]  /*165eb0*/  LOP3.LUT R27, R27, 0xffff, RZ, 0xc0, !PT ;  /* 0x0000ffff1b1b7812 */ /* 0x000fe400078ec0ff */
[----:B------:R-:W-:Y:S01]  /*165ec0*/  LOP3.LUT R5, R19, 0xffff, RZ, 0xc0, !PT ;  /* 0x0000ffff13057812 */ /* 0x000fe200078ec0ff */
[----:B------:R-:W-:Y:S06]  /*165ed0*/  BAR.SYNC.DEFER_BLOCKING 0x0 ;  /* 0x0000000000007b1d */ /* 0x000fec0000010000 */
[----:B---3--:R0:W-:Y:S04]  /*165ee0*/  STL [R1+0x68b4], R14 ;  /* 0x0068b40e01007387 */ /* 0x0081e80000100800 */
[----:B------:R1:W-:Y:S01]  /*165ef0*/  STL [R1+0x68b0], R12 ;  /* 0x0068b00c01007387 */ /* 0x0003e20000100800 */
[----:B0-----:R-:W-:-:S03]  /*165f00*/  IMAD.MOV.U32 R14, RZ, RZ, R17 ;  /* 0x000000ffff0e7224 */ /* 0x001fc600078e0011 */
[----:B------:R-:W2:Y:S01]  /*165f10*/  LDL.LU R17, [R1+0x1b38] ;  /* 0x001b380001117983 */ /* 0x000ea20000300800 */
[----:B-1----:R-:W-:-:S05]  /*165f20*/  IMAD.MOV.U32 R12, RZ, RZ, R21 ;  /* 0x000000ffff0c7224 */ /* 0x002fca00078e0015 */
[----:B----4-:R-:W-:Y:S01]  /*165f30*/  STSM.16.M88.4 [R24], R12 ;  /* 0x0000000c18007844 */ /* 0x010fe20000000200 */
[----:B------:R-:W-:Y:S06]  /*165f40*/  BAR.SYNC.DEFER_BLOCKING 0x0 ;  /* 0x0000000000007b1d */ /* 0x000fec0000010000 */
[----:B------:R-:W0:Y:S01]  /*165f50*/  LDS.128 R12, [R25] ;  /* 0x00000000190c7984 */ /* 0x000e220000000c00 */
[----:B------:R-:W-:Y:S02]  /*165f60*/  PRMT R16, R20, 0x4210, R8 ;  /* 0x0000421014107816 */ /* 0x000fe40000000008 */
[----:B------:R-:W-:-:S02]  /*165f70*/  LOP3.LUT R2, R18, 0xffff, RZ, 0xc0, !PT ;  /* 0x0000ffff12027812 */ /* 0x000fc400078ec0ff */
[----:B------:R-:W-:Y:S02]  /*165f80*/  PRMT R20, R22, 0x4210, R27 ;  /* 0x0000421016147816 */ /* 0x000fe4000000001b */
[----:B------:R-:W-:Y:S02]  /*165f90*/  PRMT R18, R23, 0x4210, R2 ;  /* 0x0000421017127816 */ /* 0x000fe40000000002 */
[----:B------:R-:W-:Y:S01]  /*165fa0*/  PRMT R19, R26, 0x4210, R5 ;  /* 0x000042101a137816 */ /* 0x000fe20000000005 */
[----:B------:R-:W-:Y:S06]  /*165fb0*/  BAR.SYNC.DEFER_BLOCKING 0x0 ;  /* 0x0000000000007b1d */ /* 0x000fec0000010000 */
[----:B--2---:R1:W-:Y:S04]  /*165fc0*/  STL [R1+0x68ac], R17 ;  /* 0x0068ac1101007387 */ /* 0x0043e80000100800 */
[----:B------:R-:W2:Y:S04]  /*165fd0*/  LDL.LU R23, [R1+0x1ac] ;  /* 0x0001ac0001177983 */ /* 0x000ea80000300800 */
[----:B0-----:R-:W-:Y:S01]  /*165fe0*/  STL.64 [R1+0x3d0], R12 ;  /* 0x0003d00c01007387 */ /* 0x001fe20000100a00 */
[----:B-1----:R-:W-:-:S03]  /*165ff0*/  IMAD.MOV.U32 R17, RZ, RZ, R20 ;  /* 0x000000ffff117224 */ /* 0x002fc600078e0014 */
[----:B------:R0:W-:Y:S04]  /*166000*/  STL.64 [R1+0x3d8], R14 ;  /* 0x0003d80e01007387 */ /* 0x0001e80000100a00 */
[----:B------:R1:W-:Y:S04]  /*166010*/  STSM.16.M88.4 [R24], R16 ;  /* 0x0000001018007844 */ /* 0x0003e80000000200 */
[----:B0-----:R-:W3:Y:S04]  /*166020*/  LDL.LU R14, [R1+0x68b4] ;  /* 0x0068b400010e7983 */ /* 0x001ee80000300800 */
[----:B------:R-:W4:Y:S04]  /*166030*/  LDL.LU R12, [R1+0x68b0] ;  /* 0x0068b000010c7983 */ /* 0x000f280000300800 */
[----:B------:R-:W4:Y:S04]  /*166040*/  LDL.LU R13, [R1+0x74c] ;  /* 0x00074c00010d7983 */ /* 0x000f280000300800 */
[----:B-1----:R-:W2:Y:S04]  /*166050*/  LDL.LU R17, [R1+0x68ac] ;  /* 0x0068ac0001117983 */ /* 0x002ea80000300800 */
[----:B------:R-:W3:Y:S04]  /*166060*/  LDL.LU R16, [R1+0x73c] ;  /* 0x00073c0001107983 */ /* 0x000ee80000300800 */
[----:B------:R-:W4:Y:S01]  /*166070*/  LDL.LU R15, [R1+0x75c] ;  /* 0x00075c00010f7983 */ /* 0x000f220000300800 */
[----:B------:R-:W-:-:S02]  /*166080*/  PRMT R10, R10, 0x5210, R2 ;  /* 0x000052100a0a7816 */ /* 0x000fc40000000002 */
[----:B------:R-:W-:Y:S02]  /*166090*/  LOP3.LUT R4, R4, 0xffff, RZ, 0xc0, !PT ;  /* 0x0000ffff04047812 */ /* 0x000fe400078ec0ff */
[----:B------:R-:W-:Y:S02]  /*1660a0*/  LOP3.LUT R3, R3, 0xffff, RZ, 0xc0, !PT ;  /* 0x0000ffff03037812 */ /* 0x000fe400078ec0ff */
[----:B------:R-:W-:Y:S02]  /*1660b0*/  PRMT R8, R29, 0x5210, R8 ;  /* 0x000052101d087816 */ /* 0x000fe40000000008 */
[----:B------:R-:W-:Y:S01]  /*1660c0*/  PRMT R9, R9, 0x5210, R27 ;  /* 0x0000521009097816 */ /* 0x000fe2000000001b */
[----:B------:R-:W-:Y:S06]  /*1660d0*/  BAR.SYNC.DEFER_BLOCKING 0x0 ;  /* 0x0000000000007b1d */ /* 0x000fec0000010000 */
[----:B----4-:R2:W-:Y:S04]  /*1660e0*/  STL [R1+0x6898], R15 ;  /* 0x0068980f01007387 */ /* 0x0105e80000100800 */
[----:B------:R0:W-:Y:S04]  /*1660f0*/  STL.64 [R1+0x6890], R12 ;  /* 0x0068900c01007387 */ /* 0x0001e80000100a00 */
[----:B------:R-:W4:Y:S04]  /*166100*/  LDL.LU R18, [R1+0x19c] ;  /* 0x00019c0001127983 */ /* 0x000f280000300800 */
[----:B------:R-:W4:Y:S01]  /*166110*/  LDL.LU R19, [R1+0x5b24] ;  /* 0x005b240001137983 */ /* 0x000f220000300800 */
[----:B------:R-:W-:-:S02]  /*166120*/  LOP3.LUT R2, R0, 0xffff, RZ, 0xc0, !PT ;  /* 0x0000ffff00027812 */ /* 0x000fc400078ec0ff */
[----:B------:R-:W-:-:S04]  /*166130*/  LOP3.LUT R0, R6, 0xffff, RZ, 0xc0, !PT ;  /* 0x0000ffff06007812 */ /* 0x000fc800078ec0ff */
[----:B--2---:R-:W-:Y:S02]  /*166140*/  PRMT R15, R17, 0x4210, R0 ;  /* 0x00004210110f7816 */ /* 0x004fe40000000000 */
[----:B0-----:R-:W-:Y:S02]  /*166150*/  PRMT R12, R7, 0x4210, R4 ;  /* 0x00004210070c7816 */ /* 0x001fe40000000004 */
[----:B------:R-:W-:Y:S02]  /*166160*/  PRMT R13, R11, 0x4210, R3 ;  /* 0x000042100b0d7816 */ /* 0x000fe40000000003 */
[----:B---3--:R-:W-:Y:S01]  /*166170*/  PRMT R14, R14, 0x4210, R2 ;  /* 0x000042100e0e7816 */ /* 0x008fe20000000002 */
[----:B----4-:R-:W-:Y:S04]  /*166180*/  STL.64 [R1+0x68a0], R18 ;  /* 0x0068a01201007387 */ /* 0x010fe80000100a00 */
[----:B------:R-:W-:Y:S04]  /*166190*/  STL [R1+0x689c], R16 ;  /* 0x00689c1001007387 */ /* 0x000fe80000100800 */
        /* <DEDUP_REMOVED lines=10> */
[----:B------:R-:W1:Y:S04]  /*166240*/  LDS.128 R12, [R25] ;  /* 0x00000000190c7984 */ /* 0x000e680000000c00 */
[----:B0-----:R-:W-:Y:S04]  /*166250*/  STL.64 [R1+0x3c0], R16 ;  /* 0x0003c01001007387 */ /* 0x001fe80000100a00 */
[----:B------:R0:W-:Y:S04]  /*166260*/  STL.64 [R1+0x3c8], R18 ;  /* 0x0003c81201007387 */ /* 0x0001e80000100a00 */
[----:B0-----:R-:W2:Y:S04]  /*166270*/  LDL.LU.64 R18, [R1+0x68a0] ;  /* 0x0068a00001127983 */ /* 0x001ea80000300a00 */
[----:B------:R-:W3:Y:S04]  /*166280*/  LDL.LU R16, [R1+0x689c] ;  /* 0x00689c0001107983 */ /* 0x000ee80000300800 */
[----:B-1----:R-:W-:Y:S04]  /*166290*/  STL.64 [R1+0x3b0], R12 ;  /* 0x0003b00c01007387 */ /* 0x002fe80000100a00 */
[----:B------:R0:W-:Y:S04]  /*1662a0*/  STL.64 [R1+0x3b8], R14 ;  /* 0x0003b80e01007387 */ /* 0x0001e80000100a00 */
[----:B0-----:R-:W4:Y:S04]  /*1662b0*/  LDL.LU R15, [R1+0x6898] ;  /* 0x00689800010f7983 */ /* 0x001f280000300800 */
[----:B------:R-:W2:Y:S01]  /*1662c0*/  LDL.LU.64 R12, [R1+0x6890] ;  /* 0x00689000010c7983 */ /* 0x000ea20000300a00 */
[----:B------:R-:W-:Y:S01]  /*1662d0*/  PRMT R11, R23, 0x5210, R5 ;  /* 0x00005210170b7816 */ /* 0x000fe20000000005 */
[----:B------:R-:W-:Y:S06]  /*1662e0*/  BAR.SYNC.DEFER_BLOCKING 0x0 ;  /* 0x0000000000007b1d */ /* 0x000fec0000010000 */
[----:B------:R-:W3:Y:S04]  /*1662f0*/  LDL.LU R23, [R1+0x1ba8] ;  /* 0x001ba80001177983 */ /* 0x000ee80000300800 */
[----:B------:R0:W-:Y:S01]  /*166300*/  STSM.16.M88.4 [R24], R8 ;  /* 0x0000000818007844 */ /* 0x0001e20000000200 */
[----:B------:R-:W-:Y:S01]  /*166310*/  BAR.SYNC.DEFER_BLOCKING 0x0 ;  /* 0x0000000000007b1d */ /* 0x000fe20000010000 */
[----:B--2---:R-:W-:-:S05]  /*166320*/  PRMT R17, R13, 0x5210, R4 ;  /* 0x000052100d117816 */ /* 0x004fca0000000004 */
[----:B------:R-:W2:Y:S04]  /*166330*/  LDL.LU R13, [R1+0x1b74] ;  /* 0x001b7400010d7983 */ /* 0x000ea80000300800 */
[----:B0-----:R-:W2:Y:S04]  /*166340*/  LDL.LU R8, [R1+0x7bc] ;  /* 0x0007bc0001087983 */ /* 0x001ea80000300800 */
[----:B------:R-:W2:Y:S04]  /*166350*/  LDL.LU R9, [R1+0x78c] ;  /* 0x00078c0001097983 */ /* 0x000ea80000300800 */
[----:B------:R-:W2:Y:S04]  /*166360*/  LDL.LU R10, [R1+0x7ac] ;  /* 0x0007ac00010a7983 */ /* 0x000ea80000300800 */
[----:B------:R-:W2:Y:S04]  /*166370*/  LDL.LU R4, [R1+0x1ed4] ;  /* 0x001ed40001047983 */ /* 0x000ea80000300800 */
[----:B------:R-:W2:Y:S04]  /*166380*/  LDL.LU R6, [R1+0x1ed0] ;  /* 0x001ed00001067983 */ /* 0x000ea80000300800 */
[----:B------:R-:W2:Y:S04]  /*166390*/  LDL.LU R7, [R1+0x1e38] ;  /* 0x001e380001077983 */ /* 0x000ea80000300800 */
[----:B------:R-:W2:Y:S01]  /*1663a0*/  LDL.LU R11, [R1+0x1e34] ;  /* 0x001e3400010b7983 */ /* 0x000ea20000300800 */
[----:B----4-:R-:W-:-:S02]  /*1663b0*/  PRMT R15, R15, 0x5210, R2 ;  /* 0x000052100f0f7816 */ /* 0x010fc40000000002 */
[----:B------:R-:W-:Y:S02]  /*1663c0*/  PRMT R14, R18, 0x5210, R0 ;  /* 0x00005210120e7816 */ /* 0x000fe40000000000 */
[----:B---3--:R-:W-:Y:S02]  /*1663d0*/  PRMT R16, R16, 0x5210, R3 ;  /* 0x0000521010107816 */ /* 0x008fe40000000003 */
[----:B------:R-:W-:Y:S01]  /*1663e0*/  LOP3.LUT R3, R19, 0xffff, RZ, 0xc0, !PT ;  /* 0x0000ffff13037812 */ /* 0x000fe200078ec0ff */
[----:B--2---:R0:W-:Y:S04]  /*1663f0*/  STL.64 [R1+0x6870], R10 ;  /* 0x0068700a01007387 */ /* 0x0041e80000100a00 */
[----:B------:R1:W-:Y:S01]  /*166400*/  STL.64 [R1+0x6868], R8 ;  /* 0x0068680801007387 */ /* 0x0003e20000100a00 */
[----:B0-----:R-:W-:-:S02]  /*166410*/  IMAD.MOV.U32 R10, RZ, RZ, R15 ;  /* 0x000000ffff0a7224 */ /* 0x001fc400078e000f */
[----:B------:R-:W-:Y:S02]  /*166420*/  IMAD.MOV.U32 R11, RZ, RZ, R14 ;  /* 0x000000ffff0b7224 */ /* 0x000fe400078e000e */
[----:B-1----:R-:W-:Y:S02]  /*166430*/  IMAD.MOV.U32 R8, RZ, RZ, R17 ;  /* 0x000000ffff087224 */ /* 0x002fe400078e0011 */
[----:B------:R-:W-:Y:S01]  /*166440*/  IMAD.MOV.U32 R9, RZ, RZ, R16 ;  /* 0x000000ffff097224 */ /* 0x000fe200078e0010 */
[----:B------:R-:W-:Y:S04]  /*166450*/  STL.64 [R1+0x6888], R10 ;  /* 0x0068880a01007387 */ /* 0x000fe80000100a00 */
[----:B------:R-:W-:Y:S04]  /*166460*/  STL.64 [R1+0x6880], R8 ;  /* 0x0068800801007387 */ /* 0x000fe80000100a00 */
[----:B------:R-:W0:Y:S04]  /*166470*/  LDS.128 R8, [R25] ;  /* 0x0000000019087984 */ /* 0x000e280000000c00 */
[----:B------:R-:W2:Y:S04]  /*166480*/  LDL.LU R16, [R1+0x1cc0] ;  /* 0x001cc00001107983 */ /* 0x000ea80000300800 */
[----:B------:R-:W3:Y:S04]  /*166490*/  LDL.LU R17, [R1+0x1c90] ;  /* 0x001c900001117983 */ /* 0x000ee80000300800 */
[----:B------:R-:W4:Y:S04]  /*1664a0*/  LDL.LU R18, [R1+0x1c9c] ;  /* 0x001c9c0001127983 */ /* 0x000f280000300800 */
[----:B------:R-:W4:Y:S04]  /*1664b0*/  LDL.LU R14, [R1+0x1c18] ;  /* 0x001c1800010e7983 */ /* 0x000f280000300800 */
[----:B------:R-:W4:Y:S04]  /*1664c0*/  LDL.LU R15, [R1+0x18c] ;  /* 0x00018c00010f7983 */ /* 0x000f280000300800 */
[----:B0-----:R-:W-:Y:S04]  /*1664d0*/  STL.64 [R1+0x3a0], R8 ;  /* 0x0003a00801007387 */ /* 0x001fe80000100a00 */
[----:B------:R0:W-:Y:S04]  /*1664e0*/  STL.64 [R1+0x3a8], R10 ;  /* 0x0003a80a01007387 */ /* 0x0001e80000100a00 */
[----:B0-----:R-:W2:Y:S04]  /*1664f0*/  LDL.LU.64 R10, [R1+0x6888] ;  /* 0x00688800010a7983 */ /* 0x001ea80000300a00 */
[----:B------:R-:W2:Y:S04]  /*166500*/  LDL.LU.64 R8, [R1+0x6880] ;  /* 0x0068800001087983 */ /* 0x000ea80000300a00 */
[----:B------:R-:W3:Y:S01]  /*166510*/  LDL.LU R19, [R1+0x80c] ;  /* 0x00080c0001137983 */ /* 0x000ee20000300800 */
[----:B------:R-:W-:-:S02]  /*166520*/  LOP3.LUT R0, R21, 0xffff, RZ, 0xc0, !PT ;  /* 0x0000ffff15007812 */ /* 0x000fc400078ec0ff */
[----:B------:R-:W-:Y:S01]  /*166530*/  LOP3.LUT R2, R20, 0xffff, RZ, 0xc0, !PT ;  /* 0x0000ffff14027812 */ /* 0x000fe200078ec0ff */
[----:B------:R-:W-:Y:S01]  /*166540*/  BAR.SYNC.DEFER_BLOCKING 0x0 ;  /* 0x0000000000007b1d */ /* 0x000fe20000010000 */
[----:B------:R-:W-:Y:S02]  /*166550*/  PRMT R20, R23, 0x4210, R0 ;  /* 0x0000421017147816 */ /* 0x000fe40000000000 */
[----:B------:R-:W-:-:S03]  /*166560*/  LOP3.LUT R5, R22, 0xffff, RZ, 0xc0, !PT ;  /* 0x0000ffff16057812 */ /* 0x000fc600078ec0ff */
[----:B---3--:R0:W-:Y:S02]  /*166570*/  STL [R1+0x6850], R19 ;  /* 0x0068501301007387 */ /* 0x0081e40000100800 */
[----:B0-----:R-:W-:Y:S02]  /*166580*/  IMAD.MOV.U32 R19, RZ, RZ, R20 ;  /* 0x000000ffff137224 */ /* 0x001fe400078e0014 */
[----:B------:R-:W3:Y:S04]  /*166590*/  LDL.LU R20, [R1+0x7dc] ;  /* 0x0007dc0001147983 */ /* 0x000ee80000300800 */
[----:B------:R-:W3:Y:S04]  /*1665a0*/  LDL.LU R21, [R1+0x7cc] ;  /* 0x0007cc0001157983 */ /* 0x000ee80000300800 */
[----:B------:R-:W4:Y:S04]  /*1665b0*/  LDL.LU R22, [R1+0x17c] ;  /* 0x00017c0001167983 */ /* 0x000f280000300800 */
[----:B------:R-:W4:Y:S04]  /*1665c0*/  LDL.LU R23, [R1+0x5ae4] ;  /* 0x005ae40001177983 */ /* 0x000f280000300800 */
[----:B--2---:R-:W-:Y:S01]  /*1665d0*/  STSM.16.M88.4 [R24], R8 ;  /* 0x0000000818007844 */ /* 0x004fe20000000200 */
[----:B------:R-:W-:Y:S06]  /*1665e0*/  BAR.SYNC.DEFER_BLOCKING 0x0 ;  /* 0x0000000000007b1d */ /* 0x000fec0000010000 */
[----:B------:R-:W0:Y:S01]  /*1665f0*/  LDS.128 R8, [R25] ;  /* 0x0000000019087984 */ /* 0x000e220000000c00 */
[----:B------:R-:W-:-:S02]  /*166600*/  PRMT R26, R26, 0x4210, R3 ;  /* 0x000042101a1a7816 */ /* 0x000fc40000000003 */
[----:B------:R-:W-:Y:S02]  /*166610*/  PRMT R29, R29, 0x4210, R2 ;  /* 0x000042101d1d7816 */ /* 0x000fe40000000002 */
[----:B------:R-:W-:Y:S02]  /*166620*/  PRMT R13, R13, 0x4210, R5 ;  /* 0x000042100d0d7816 */ /* 0x000fe40000000005 */
[----:B------:R-:W-:Y:S01]  /*166630*/  LOP3.LUT R4, R4, 0xffff, RZ, 0xc0, !PT ;  /* 0x0000ffff04047812 */ /* 0x000fe200078ec0ff */
[----:B----4-:R-:W-:Y:S04]  /*166640*/  STL.64 [R1+0x6860], R22 ;  /* 0x0068601601007387 */ /* 0x010fe80000100a00 */
[----:B---3--:R1:W-:Y:S02]  /*166650*/  STL.64 [R1+0x6858], R20 ;  /* 0x0068581401007387 */ /* 0x0083e40000100a00 */
[----:B-1----:R-:W-:-:S02]  /*166660*/  IMAD.MOV.U32 R20, RZ, RZ, R26 ;  /* 0x000000ffff147224 */ /* 0x002fc400078e001a */
[----:B------:R-:W2:Y:S01]  /*166670*/  LDL.LU R26, [R1+0x687c] ;  /* 0x00687c00011a7983 */ /* 0x000ea20000300800 */
[----:B------:R-:W-:-:S03]  /*166680*/  IMAD.MOV.U32 R21, RZ, RZ, R29 ;  /* 0x000000ffff157224 */ /* 0x000fc600078e001d */
[----:B------:R-:W3:Y:S04]  /*166690*/  LDL.LU R29, [R1+0x6878] ;  /* 0x00687800011d7983 */ /* 0x000ee80000300800 */
[----:B0-----:R-:W-:Y:S04]  /*1666a0*/  STL.64 [R1+0x390], R8 ;  /* 0x0003900801007387 */ /* 0x001fe80000100a00 */
[----:B------:R0:W-:Y:S04]  /*1666b0*/  STL.64 [R1+0x398], R10 ;  /* 0x0003980a01007387 */ /* 0x0001e80000100a00 */
[----:B0-----:R-:W4:Y:S04]  /*1666c0*/  LDL.LU.64 R10, [R1+0x6870] ;  /* 0x00687000010a7983 */ /* 0x001f280000300a00 */
[----:B------:R-:W2:Y:S01]  /*1666d0*/  LDL.LU.64 R8, [R1+0x6868] ;  /* 0x0068680001087983 */ /* 0x000ea20000300a00 */
[----:B------:R-:W-:-:S02]  /*1666e0*/  IMAD.MOV.U32 R22, RZ, RZ, R19 ;  /* 0x000000ffff167224 */ /* 0x000fc400078e0013 */
[----:B------:R-:W-:Y:S01]  /*1666f0*/  IMAD.MOV.U32 R23, RZ, RZ, R13 ;  /* 0x000000ffff177224 */ /* 0x000fe200078e000d */
[----:B------:R-:W-:Y:S01]  /*166700*/  BAR.SYNC.DEFER_BLOCKING 0x0 ;  /* 0x0000000000007b1d */ /* 0x000fe20000010000 */
[----:B------:R-:W-:-:S05]  /*166710*/  PRMT R16, R16, 0x4210, R4 ;  /* 0x0000421010107816 */ /* 0x000fca0000000004 */
[----:B------:R-:W3:Y:S04]  /*166720*/  LDL.LU R13, [R1+0x1d70] ;  /* 0x001d7000010d7983 */ /* 0x000ee80000300800 */
[----:B------:R-:W-:Y:S01]  /*166730*/  STSM.16.M88.4 [R24], R20 ;  /* 0x0000001418007844 */ /* 0x000fe20000000200 */
[----:B------:R-:W-:Y:S06]  /*166740*/  BAR.SYNC.DEFER_BLOCKING 0x0 ;  /* 0x0000000000007b1d */ /* 0x000fec0000010000 */
[----:B------:R-:W0:Y:S04]  /*166750*/  LDS.128 R20, [R25] ;  /* 0x0000000019147984 */ /* 0x000e280000000c00 */
[----:B0-----:R-:W-:Y:S04]  /*166760*/  STL.64 [R1+0x380], R20 ;  /* 0x0003801401007387 */ /* 0x001fe80000100a00 */
[----:B------:R0:W-:Y:S04]  /*166770*/  STL.64 [R1+0x388], R22 ;  /* 0x0003881601007387 */ /* 0x0001e80000100a00 */
[----:B0-----:R-:W3:Y:S04]  /*166780*/  LDL.LU.64 R22, [R1+0x6860] ;  /* 0x0068600001167983 */ /* 0x001ee80000300a00 */
[----:B------:R-:W3:Y:S01]  /*166790*/  LDL.LU.64 R20, [R1+0x6858] ;  /* 0x0068580001147983 */ /* 0x000ee20000300a00 */
[----:B----4-:R-:W-:-:S02]  /*1667a0*/  PRMT R10, R10, 0x5210, R0 ;  /* 0x000052100a0a7816 */ /* 0x010fc40000000000 */
[----:B------:R-:W-:Y:S02]  /*1667b0*/  LOP3.LUT R0, R11, 0xffff, RZ, 0xc0, !PT ;  /* 0x0000ffff0b007812 */ /* 0x000fe400078ec0ff */
[----:B--2---:R-:W-:Y:S02]  /*1667c0*/  PRMT R8, R8, 0x5210, R3 ;  /* 0x0000521008087816 */ /* 0x004fe40000000003 */
[----:B------:R-:W-:Y:S02]  /*1667d0*/  PRMT R9, R9, 0x5210, R2 ;  /* 0x0000521009097816 */ /* 0x000fe40000000002 */
[----:B------:R-:W-:Y:S02]  /*1667e0*/  LOP3.LUT R3, R6, 0xffff, RZ, 0xc0, !PT ;  /* 0x0000ffff06037812 */ /* 0x000fe400078ec0ff */
[----:B------:R-:W-:Y:S02]  /*1667f0*/  LOP3.LUT R2, R7, 0xffff, RZ, 0xc0, !PT ;  /* 0x0000ffff07027812 */ /* 0x000fe400078ec0ff */
[----:B------:R-:W-:-:S02]  /*166800*/  PRMT R17, R17, 0x4210, R3 ;  /* 0x0000421011117816 */ /* 0x000fc40000000003 */
[----:B------:R-:W-:Y:S02]  /*166810*/  PRMT R18, R18, 0x4210, R2 ;  /* 0x0000421012127816 */ /* 0x000fe40000000002 */
[----:B------:R-:W-:Y:S01]  /*166820*/  PRMT R19, R14, 0x4210, R0 ;  /* 0x000042100e137816 */ /* 0x000fe20000000000 */
[----:B------:R-:W-:Y:S06]  /*166830*/  BAR.SYNC.DEFER_BLOCKING 0x0 ;  /* 0x0000000000007b1d */ /* 0x000fec0000010000 */
[----:B------:R-:W-:Y:S02]  /*166840*/  STSM.16.M88.4 [R24], R16 ;  /* 0x0000001018007844 */ /* 0x000fe40000000200 */
[----:B------:R-:W-:Y:S06]  /*166850*/  BAR.SYNC.DEFER_BLOCKING 0x0 ;  /* 0x0000000000007b1d */ /* 0x000fec0000010000 */
[----:B------:R-:W0:Y:S04]  /*166860*/  LDS.128 R16, [R25] ;  /* 0x0000000019107984 */ /* 0x000e280000000c00 */
[----:B0-----:R-:W-:Y:S04]  /*166870*/  STL.64 [R1+0x370], R16 ;  /* 0x0003701001007387 */ /* 0x001fe80000100a00 */
[----:B------:R0:W-:Y:S04]  /*166880*/  STL.64 [R1+0x378], R18 ;  /* 0x0003781201007387 */ /* 0x0001e80000100a00 */
[----:B0-----:R-:W2:Y:S01]  /*166890*/  LDL.LU R19, [R1+0x6850] ;  /* 0x0068500001137983 */ /* 0x001ea20000300800 */
[----:B------:R-:W-:Y:S01]  /*1668a0*/  PRMT R11, R15, 0x5210, R5 ;  /* 0x000052100f0b7816 */ /* 0x000fe20000000005 */
[----:B------:R-:W-:Y:S06]  /*1668b0*/  BAR.SYNC.DEFER_BLOCKING 0x0 ;  /* 0x0000000000007b1d */ /* 0x000fec0000010000 */
[----:B------:R-:W-:Y:S02]  /*1668c0*/  STSM.16.M88.4 [R24], R8 ;  /* 0x0000000818007844 */ /* 0x000fe40000000200 */
[----:B------:R-:W-:Y:S06]  /*1668d0*/  BAR.SYNC.DEFER_BLOCKING 0x0 ;  /* 0x0000000000007b1d */ /* 0x000fec0000010000 */
[----:B------:R-:W0:Y:S01]  /*1668e0*/  LDS.128 R8, [R25] ;  /* 0x0000000019087984 */ /* 0x000e220000000c00 */
[----:B---3--:R-:W-:-:S02]  /*1668f0*/  PRMT R5, R20, 0x5210, R3 ;  /* 0x0000521014057816 */ /* 0x008fc40000000003 */
[----:B------:R-:W-:Y:S02]  /*166900*/  PRMT R6, R21, 0x5210, R2 ;  /* 0x0000521015067816 */ /* 0x000fe40000000002 */
[----:B------:R-:W-:Y:S01]  /*166910*/  PRMT R7, R22, 0x5210, R0 ;  /* 0x0000521016077816 */ /* 0x000fe20000000000 */
[----:B0-----:R-:W-:Y:S04]  /*166920*/  STL.64 [R1+0x360], R8 ;  /* 0x0003600801007387 */ /* 0x001fe80000100a00 */
[----:B------:R-:W-:Y:S01]  /*166930*/  STL.64 [R1+0x368], R10 ;  /* 0x0003680a01007387 */ /* 0x000fe20000100a00 */
[----:B------:R-:W-:Y:S01]  /*166940*/  BAR.SYNC.DEFER_BLOCKING 0x0 ;  /* 0x0000000000007b1d */ /* 0x000fe20000010000 */
[----:B--2---:R-:W-:-:S05]  /*166950*/  PRMT R4, R19, 0x5210, R4 ;  /* 0x0000521013047816 */ /* 0x004fca0000000004 */
[----:B------:R0:W-:Y:S04]  /*166960*/  STSM.16.M88.4 [R24], R4 ;  /* 0x0000000418007844 */ /* 0x0001e80000000200 */
[----:B0-----:R-:W2:Y:S04]  /*166970*/  LDL.LU R4, [R1+0x1a0] ;  /* 0x0001a00001047983 */ /* 0x001ea80000300800 */
[----:B------:R-:W2:Y:S04]  /*166980*/  LDL.LU R5, [R1+0x1a4] ;  /* 0x0001a40001057983 */ /* 0x000ea80000300800 */
[----:B------:R-:W3:Y:S01]  /*166990*/  LDL.LU R6, [R1+0x1a8] ;  /* 0x0001a80001067983 */ /* 0x000ee20000300800 */
[----:B------:R-:W-:Y:S01]  /*1669a0*/  LOP3.LUT R2, R23, 0xffff, RZ, 0xc0, !PT ;  /* 0x0000ffff17027812 */ /* 0x000fe200078ec0ff */
[----:B------:R-:W-:Y:S06]  /*1669b0*/  BAR.SYNC.DEFER_BLOCKING 0x0 ;  /* 0x0000000000007b1d */ /* 0x000fec0000010000 */
[----:B---3--:R-:W-:Y:S04]  /*1669c0*/  STL [R1+0x6810], R6 ;  /* 0x0068100601007387 */ /* 0x008fe80000100800 */
[----:B--2---:R0:W-:Y:S04]  /*1669d0*/  STL.64 [R1+0x6808], R4 ;  /* 0x0068080401007387 */ /* 0x0041e80000100a00 */
[----:B0-----:R-:W2:Y:S04]  /*1669e0*/  LDL.LU R4, [R1+0xb0] ;  /* 0x0000b00001047983 */ /* 0x001ea80000300800 */
[----:B------:R-:W2:Y:S04]  /*1669f0*/  LDL.LU R5, [R1+0xb4] ;  /* 0x0000b40001057983 */ /* 0x000ea80000300800 */
[----:B------:R-:W3:Y:S04]  /*166a00*/  LDL.LU R6, [R1+0xb8] ;  /* 0x0000b80001067983 */ /* 0x000ee80000300800 */
[----:B------:R-:W4:Y:S01]  /*166a10*/  LDL.LU R11, [R1+0x1e3c] ;  /* 0x001e3c00010b7983 */ /* 0x000f220000300800 */
[----:B------:R-:W-:-:S03]  /*166a20*/  PRMT R0, R13, 0x4210, R2 ;  /* 0x000042100d007816 */ /* 0x000fc60000000002 */
[----:B---3--:R-:W-:Y:S04]  /*166a30*/  STL [R1+0x6838], R6 ;  /* 0x0068380601007387 */ /* 0x008fe80000100800 */
[----:B--2---:R0:W-:Y:S04]  /*166a40*/  STL.64 [R1+0x6830], R4 ;  /* 0x0068300401007387 */ /* 0x0041e80000100a00 */
[----:B0-----:R-:W2:Y:S04]  /*166a50*/  LDL.LU R4, [R1+0x170] ;  /* 0x0001700001047983 */ /* 0x001ea80000300800 */
[----:B------:R-:W2:Y:S04]  /*166a60*/  LDL.LU R5, [R1+0x174] ;  /* 0x0001740001057983 */ /* 0x000ea80000300800 */
[----:B------:R-:W3:Y:S01]  /*166a70*/  LDL.LU R6, [R1+0x178] ;  /* 0x0001780001067983 */ /* 0x000ee20000300800 */
[----:B------:R-:W-:-:S05]  /*166a80*/  IMAD.MOV.U32 R7, RZ, RZ, R0 ;  /* 0x000000ffff077224 */ /* 0x000fca00078e0000 */
[----:B---3--:R-:W-:Y:S04]  /*166a90*/  STL.64 [R1+0x6848], R6 ;  /* 0x0068480601007387 */ /* 0x008fe80000100a00 */
[----:B--2---:R-:W-:Y:S04]  /*166aa0*/  STL.64 [R1+0x6840], R4 ;  /* 0x0068400401007387 */ /* 0x004fe80000100a00 */
[----:B------:R-:W2:Y:S04]  /*166ab0*/  LDL.LU R23, [R1+0x1d9c] ;  /* 0x001d9c0001177983 */ /* 0x000ea80000300800 */
[----:B------:R-:W3:Y:S04]  /*166ac0*/  LDL.LU R13, [R1+0x16c] ;  /* 0x00016c00010d7983 */ /* 0x000ee80000300800 */
[----:B------:R-:W2:Y:S04]  /*166ad0*/  LDL.LU R8, [R1+0x1b0] ;  /* 0x0001b00001087983 */ /* 0x000ea80000300800 */
[----:B------:R-:W2:Y:S04]  /*166ae0*/  LDL.LU R9, [R1+0x1b4] ;  /* 0x0001b40001097983 */ /* 0x000ea80000300800 */
[----:B------:R-:W3:Y:S04]  /*166af0*/  LDL.LU R10, [R1+0x1b8] ;  /* 0x0001b800010a7983 */ /* 0x000ee80000300800 */
[----:B------:R-:W2:Y:S04]  /*166b00*/  LDL.LU R14, [R1+0x15c] ;  /* 0x00015c00010e7983 */ /* 0x000ea80000300800 */
[----:B------:R-:W2:Y:S04]  /*166b10*/  LDL.LU R15, [R1+0x5aec] ;  /* 0x005aec00010f7983 */ /* 0x000ea80000300800 */
[----:B------:R-:W0:Y:S01]  /*166b20*/  LDS.128 R4, [R25] ;  /* 0x0000000019047984 */ /* 0x000e220000000c00 */
[----:B----4-:R-:W-:Y:S01]  /*166b30*/  LOP3.LUT R0, R11, 0xffff, RZ, 0xc0, !PT ;  /* 0x0000ffff0b007812 */ /* 0x010fe200078ec0ff */
[----:B------:R-:W-:Y:S06]  /*166b40*/  BAR.SYNC.DEFER_BLOCKING 0x0 ;  /* 0x0000000000007b1d */ /* 0x000fec0000010000 */
[----:B--2---:R-:W-:Y:S04]  /*166b50*/  STL.64 [R1+0x6828], R14 ;  /* 0x0068280e01007387 */ /* 0x004fe80000100a00 */
[----:B------:R-:W-:Y:S04]  /*166b60*/  STL [R1+0x6824], R12 ;  /* 0x0068240c01007387 */ /* 0x000fe80000100800 */
[----:B------:R-:W2:Y:S04]  /*166b70*/  LDL.LU R19, [R1+0x97c] ;  /* 0x00097c0001137983 */ /* 0x000ea80000300800 */
[----:B------:R-:W4:Y:S04]  /*166b80*/  LDL.LU R20, [R1+0x1e94] ;  /* 0x001e940001147983 */ /* 0x000f280000300800 */
[----:B---3--:R-:W-:Y:S04]  /*166b90*/  STL [R1+0x6800], R10 ;  /* 0x0068000a01007387 */ /* 0x008fe80000100800 */
[----:B------:R1:W-:Y:S04]  /*166ba0*/  STL.64 [R1+0x67f8], R8 ;  /* 0x0067f80801007387 */ /* 0x0003e80000100a00 */
[----:B-1----:R-:W3:Y:S04]  /*166bb0*/  LDL.LU R8, [R1+0xc0] ;  /* 0x0000c00001087983 */ /* 0x002ee80000300800 */
[----:B------:R-:W3:Y:S04]  /*166bc0*/  LDL.LU R9, [R1+0xc4] ;  /* 0x0000c40001097983 */ /* 0x000ee80000300800 */
[----:B------:R-:W2:Y:S04]  /*166bd0*/  LDL.LU R10, [R1+0xc8] ;  /* 0x0000c800010a7983 */ /* 0x000ea80000300800 */
[----:B--2---:R-:W-:Y:S04]  /*166be0*/  STL [R1+0x6820], R10 ;  /* 0x0068200a01007387 */ /* 0x004fe80000100800 */
[----:B---3--:R1:W-:Y:S04]  /*166bf0*/  STL.64 [R1+0x6818], R8 ;  /* 0x0068180801007387 */ /* 0x0083e80000100a00 */
[----:B-1----:R-:W2:Y:S04]  /*166c00*/  LDL.LU R8, [R1+0x190] ;  /* 0x0001900001087983 */ /* 0x002ea80000300800 */
[----:B------:R-:W2:Y:S04]  /*166c10*/  LDL.LU R9, [R1+0x194] ;  /* 0x0001940001097983 */ /* 0x000ea80000300800 */
[----:B------:R-:W2:Y:S04]  /*166c20*/  LDL.LU R10, [R1+0x198] ;  /* 0x00019800010a7983 */ /* 0x000ea80000300800 */
[----:B------:R-:W3:Y:S04]  /*166c30*/  LDL.LU R16, [R1+0xd0] ;  /* 0x0000d00001107983 */ /* 0x000ee80000300800 */
[----:B------:R-:W3:Y:S04]  /*166c40*/  LDL.LU R17, [R1+0xd4] ;  /* 0x0000d40001117983 */ /* 0x000ee80000300800 */
[----:B------:R-:W3:Y:S04]  /*166c50*/  LDL.LU R18, [R1+0xd8] ;  /* 0x0000d80001127983 */ /* 0x000ee80000300800 */
[----:B------:R-:W3:Y:S04]  /*166c60*/  LDL.LU R21, [R1+0x1ee8] ;  /* 0x001ee80001157983 */ /* 0x000ee80000300800 */
[----:B------:R-:W3:Y:S04]  /*166c70*/  LDL.LU R22, [R1+0x14c] ;  /* 0x00014c0001167983 */ /* 0x000ee80000300800 */
[----:B0-----:R-:W-:Y:S04]  /*166c80*/  STL.64 [R1+0x350], R4 ;  /* 0x0003500401007387 */ /* 0x001fe80000100a00 */
[----:B------:R0:W-:Y:S04]  /*166c90*/  STL.64 [R1+0x358], R6 ;  /* 0x0003580601007387 */ /* 0x0001e80000100a00 */
[----:B0-----:R-:W4:Y:S04]  /*166ca0*/  LDL.LU.64 R6, [R1+0x6848] ;  /* 0x0068480001067983 */ /* 0x001f280000300a00 */
[----:B------:R-:W4:Y:S01]  /*166cb0*/  LDL.LU.64 R4, [R1+0x6840] ;  /* 0x0068400001047983 */ /* 0x000f220000300a00 */
[----:B------:R-:W-:-:S03]  /*166cc0*/  PRMT R11, R23, 0x4210, R0 ;  /* 0x00004210170b7816 */ /* 0x000fc60000000000 */
[----:B----4-:R0:W-:Y:S02]  /*166cd0*/  STSM.16.M88.4 [R24], R4 ;  /* 0x0000000418007844 */ /* 0x0101e40000000200 */
[----:B0-----:R-:W-:Y:S01]  /*166ce0*/  PRMT R7, R13, 0x5210, R2 ;  /* 0x000052100d077816 */ /* 0x001fe20000000002 */
[----:B------:R-:W-:Y:S06]  /*166cf0*/  BAR.SYNC.DEFER_BLOCKING 0x0 ;  /* 0x0000000000007b1d */ /* 0x000fec0000010000 */
[----:B------:R-:W4:Y:S04]  /*166d00*/  LDL.LU R6, [R1+0x6838] ;  /* 0x0068380001067983 */ /* 0x000f280000300800 */
[----:B------:R-:W4:Y:S04]  /*166d10*/  LDL.LU.64 R4, [R1+0x6830] ;  /* 0x0068300001047983 */ /* 0x000f280000300a00 */
[----:B------:R-:W0:Y:S01]  /*166d20*/  LDS.128 R12, [R25] ;  /* 0x00000000190c7984 */ /* 0x000e220000000c00 */
[----:B------:R-:W-:Y:S06]  /*166d30*/  BAR.SYNC.DEFER_BLOCKING 0x0 ;  /* 0x0000000000007b1d */ /* 0x000fec0000010000 */
[----:B--2---:R-:W-:Y:S02]  /*166d40*/  STSM.16.M88.4 [R24], R8 ;  /* 0x0000000818007844 */ /* 0x004fe40000000200 */
[----:B------:R-:W-:Y:S06]  /*166d50*/  BAR.SYNC.DEFER_BLOCKING 0x0 ;  /* 0x0000000000007b1d */ /* 0x000fec0000010000 */
[----:B------:R-:W1:Y:S04]  /*166d60*/  LDS.128 R8, [R25] ;  /* 0x0000000019087984 */ /* 0x000e680000000c00 */
[----:B0-----:R-:W-:Y:S04]  /*166d70*/  STL.64 [R1+0x340], R12 ;  /* 0x0003400c01007387 */ /* 0x001fe80000100a00 */
[----:B------:R0:W-:Y:S01]  /*166d80*/  STL.64 [R1+0x348], R14 ;  /* 0x0003480e01007387 */ /* 0x0001e20000100a00 */
[----:B------:R-:W-:Y:S06]  /*166d90*/  BAR.SYNC.DEFER_BLOCKING 0x0 ;  /* 0x0000000000007b1d */ /* 0x000fec0000010000 */
[----:B0-----:R-:W2:Y:S04]  /*166da0*/  LDL.LU.64 R14, [R1+0x6828] ;  /* 0x00682800010e7983 */ /* 0x001ea80000300a00 */
[----:B------:R-:W3:Y:S04]  /*166db0*/  LDL.LU R12, [R1+0x6824] ;  /* 0x00682400010c7983 */ /* 0x000ee80000300800 */
[----:B------:R-:W3:Y:S04]  /*166dc0*/  LDL.LU R23, [R1+0x13c] ;  /* 0x00013c0001177983 */ /* 0x000ee80000300800 */
[----:B------:R-:W3:Y:S04]  /*166dd0*/  LDL.LU R13, [R1+0x5af8] ;  /* 0x005af800010d7983 */ /* 0x000ee80000300800 */
[----:B-1----:R-:W-:Y:S04]  /*166de0*/  STL.64 [R1+0x330], R8 ;  /* 0x0003300801007387 */ /* 0x002fe80000100a00 */
[----:B------:R0:W-:Y:S04]  /*166df0*/  STL.64 [R1+0x338], R10 ;  /* 0x0003380a01007387 */ /* 0x0001e80000100a00 */
[----:B0-----:R-:W3:Y:S04]  /*166e00*/  LDL.LU R10, [R1+0x6820] ;  /* 0x00682000010a7983 */ /* 0x001ee80000300800 */
[----:B------:R-:W3:Y:S04]  /*166e10*/  LDL.LU.64 R8, [R1+0x6818] ;  /* 0x0068180001087983 */ /* 0x000ee80000300a00 */
[----:B----4-:R-:W-:Y:S01]  /*166e20*/  STSM.16.M88.4 [R24], R4 ;  /* 0x0000000418007844 */ /* 0x010fe20000000200 */
[----:B------:R-:W-:Y:S06]  /*166e30*/  BAR.SYNC.DEFER_BLOCKING 0x0 ;  /* 0x0000000000007b1d */ /* 0x000fec0000010000 */
[----:B------:R-:W0:Y:S04]  /*166e40*/  LDS.128 R4, [R25] ;  /* 0x0000000019047984 */ /* 0x000e280000000c00 */
[----:B0-----:R-:W-:Y:S01]  /*166e50*/  STL.64 [R1+0x320], R4 ;  /* 0x0003200401007387 */ /* 0x001fe20000100a00 */
[----:B--2---:R-:W-:Y:S01]  /*166e60*/  PRMT R11, R14, 0x5210, R0 ;  /* 0x000052100e0b7816 */ /* 0x004fe20000000000 */
[----:B------:R-:W-:Y:S06]  /*166e70*/  BAR.SYNC.DEFER_BLOCKING 0x0 ;  /* 0x0000000000007b1d */ /* 0x000fec0000010000 */
[----:B------:R0:W-:Y:S04]  /*166e80*/  STL.64 [R1+0x328], R6 ;  /* 0x0003280601007387 */ /* 0x0001e80000100a00 */
[----:B0-----:R-:W2:Y:S04]  /*166e90*/  LDL.LU R6, [R1+0x6810] ;  /* 0x0068100001067983 */ /* 0x001ea80000300800 */
[----:B------:R-:W2:Y:S04]  /*166ea0*/  LDL.LU.64 R4, [R1+0x6808] ;  /* 0x0068080001047983 */ /* 0x000ea80000300a00 */
[----:B---3--:R-:W-:Y:S01]  /*166eb0*/  STSM.16.M88.4 [R24], R8 ;  /* 0x0000000818007844 */ /* 0x008fe20000000200 */
[----:B------:R-:W-:Y:S06]  /*166ec0*/  BAR.SYNC.DEFER_BLOCKING 0x0 ;  /* 0x0000000000007b1d */ /* 0x000fec0000010000 */
[----:B------:R-:W0:Y:S04]  /*166ed0*/  LDS.128 R8, [R25] ;  /* 0x0000000019087984 */ /* 0x000e280000000c00 */
[----:B0-----:R-:W-:Y:S04]  /*166ee0*/  STL.64 [R1+0x310], R8 ;  /* 0x0003100801007387 */ /* 0x001fe80000100a00 */
[----:B------:R0:W-:Y:S04]  /*166ef0*/  STL.64 [R1+0x318], R10 ;  /* 0x0003180a01007387 */ /* 0x0001e80000100a00 */
[----:B0-----:R-:W3:Y:S04]  /*166f00*/  LDL.LU R10, [R1+0x6800] ;  /* 0x00680000010a7983 */ /* 0x001ee80000300800 */
[----:B------:R-:W3:Y:S01]  /*166f10*/  LDL.LU.64 R8, [R1+0x67f8] ;  /* 0x0067f80001087983 */ /* 0x000ee20000300a00 */
[----:B------:R-:W-:-:S04]  /*166f20*/  LOP3.LUT R2, R15, 0xffff, RZ, 0xc0, !PT ;  /* 0x0000ffff0f027812 */ /* 0x000fc800078ec0ff */
[----:B------:R-:W-:Y:S01]  /*166f30*/  PRMT R7, R19, 0x4210, R2 ;  /* 0x0000421013077816 */ /* 0x000fe20000000002 */
[----:B------:R-:W-:Y:S01]  /*166f40*/  BAR.SYNC.DEFER_BLOCKING 0x0 ;  /* 0x0000000000007b1d */ /* 0x000fe20000010000 */
[----:B------:R-:W-:-:S04]  /*166f50*/  LOP3.LUT R0, R20, 0xffff, RZ, 0xc0, !PT ;  /* 0x0000ffff14007812 */ /* 0x000fc800078ec0ff */
[--C-:B------:R-:W-:Y:S01]  /*166f60*/  PRMT R11, R21, 0x4210, R0.reuse ;  /* 0x00004210150b7816 */ /* 0x100fe20000000000 */
[----:B--2---:R-:W-:Y:S02]  /*166f70*/  STSM.16.M88.4 [R24], R4 ;  /* 0x0000000418007844 */ /* 0x004fe40000000200 */
[----:B------:R-:W-:Y:S06]  /*166f80*/  BAR.SYNC.DEFER_BLOCKING 0x0 ;  /* 0x0000000000007b1d */ /* 0x000fec0000010000 */
[----:B------:R-:W0:Y:S02]  /*166f90*/  LDS.128 R4, [R25] ;  /* 0x0000000019047984 */ /* 0x000e240000000c00 */
[----:B------:R-:W-:Y:S06]  /*166fa0*/  BAR.SYNC.DEFER_BLOCKING 0x0 ;  /* 0x0000000000007b1d */ /* 0x000fec0000010000 */
[----:B---3--:R-:W-:Y:S02]  /*166fb0*/  STSM.16.M88.4 [R24], R8 ;  /* 0x0000000818007844 */ /* 0x008fe40000000200 */
[----:B------:R-:W-:Y:S06]  /*166fc0*/  BAR.SYNC.DEFER_BLOCKING 0x0 ;  /* 0x0000000000007b1d */ /* 0x000fec0000010000 */
[----:B------:R-:W1:Y:S04]  /*166fd0*/  LDS.128 R8, [R25] ;  /* 0x0000000019087984 */ /* 0x000e680000000c00 */
[----:B0-----:R0:W-:Y:S04]  /*166fe0*/  STL.64 [R1+0x300], R4 ;  /* 0x0003000401007387 */ /* 0x0011e80000100a00 */
[----:B------:R2:W-:Y:S04]  /*166ff0*/  STL.64 [R1+0x308], R6 ;  /* 0x0003080601007387 */ /* 0x0005e80000100a00 */
[----:B0-----:R-:W3:Y:S04]  /*167000*/  LDL.LU R4, [R1+0xf0] ;  /* 0x0000f00001047983 */ /* 0x001ee80000300800 */
[----:B-1----:R0:W-:Y:S04]  /*167010*/  STL.64 [R1+0x2f0], R8 ;  /* 0x0002f00801007387 */ /* 0x0021e80000100a00 */
[----:B------:R1:W-:Y:S04]  /*167020*/  STL.64 [R1+0x2f8], R10 ;  /* 0x0002f80a01007387 */ /* 0x0003e80000100a00 */
[----:B------:R-:W3:Y:S04]  /*167030*/  LDL.LU R5, [R1+0xf4] ;  /* 0x0000f40001057983 */ /* 0x000ee80000300800 */
[----:B--2---:R-:W2:Y:S04]  /*167040*/  LDL.LU R6, [R1+0xf8] ;  /* 0x0000f80001067983 */ /* 0x004ea80000300800 */
[----:B0-----:R-:W4:Y:S01]  /*167050*/  LDL.LU R8, [R1+0x100] ;  /* 0x0001000001087983 */ /* 0x001f220000300800 */
[----:B-1----:R-:W-:-:S03]  /*167060*/  PRMT R11, R23, 0x5210, R0 ;  /* 0x00005210170b7816 */ /* 0x002fc60000000000 */
[----:B------:R-:W4:Y:S04]  /*167070*/  LDL.LU R9, [R1+0x104] ;  /* 0x0001040001097983 */ /* 0x000f280000300800 */
[----:B------:R-:W4:Y:S04]  /*167080*/  LDL.LU R10, [R1+0x108] ;  /* 0x00010800010a7983 */ /* 0x000f280000300800 */
[----:B------:R-:W4:Y:S04]  /*167090*/  LDL.LU R0, [R1+0x1e98] ;  /* 0x001e980001007983 */ /* 0x000f280000300800 */
[----:B------:R-:W4:Y:S04]  /*1670a0*/  LDL.LU R3, [R1+0x1f20] ;  /* 0x001f200001037983 */ /* 0x000f280000300800 */
[----:B------:R-:W2:Y:S01]  /*1670b0*/  LDL.LU R7, [R1+0x12c] ;  /* 0x00012c0001077983 */ /* 0x000ea20000300800 */
[----:B------:R-:W-:Y:S01]  /*1670c0*/  PRMT R19, R22, 0x5210, R2 ;  /* 0x0000521016137816 */ /* 0x000fe20000000002 */
[----:B------:R-:W-:Y:S06]  /*1670d0*/  BAR.SYNC.DEFER_BLOCKING 0x0 ;  /* 0x0000000000007b1d */ /* 0x000fec0000010000 */
[----:B--2---:R0:W-:Y:S04]  /*1670e0*/  STL.64 [R1+0x67e8], R6 ;  /* 0x0067e80601007387 */ /* 0x0041e80000100a00 */
[----:B0-----:R-:W2:Y:S04]  /*1670f0*/  LDL.LU R7, [R1+0x1f14] ;  /* 0x001f140001077983 */ /* 0x001ea80000300800 */
[----:B---3--:R0:W-:Y:S04]  /*167100*/  STL.64 [R1+0x67e0], R4 ;  /* 0x0067e00401007387 */ /* 0x0081e80000100a00 */
[----:B--2---:R1:W-:Y:S04]  /*167110*/  STL [R1+0x67f0], R7 ;  /* 0x0067f00701007387 */ /* 0x0043e80000100800 */
[----:B0-----:R-:W2:Y:S04]  /*167120*/  LDL.LU R4, [R1+0xe0] ;  /* 0x0000e00001047983 */ /* 0x001ea80000300800 */
[----:B------:R-:W2:Y:S01]  /*167130*/  LDL.LU R5, [R1+0xe4] ;  /* 0x0000e40001057983 */ /* 0x000ea20000300800 */
[----:B-1----:R-:W-:-:S03]  /*167140*/  IMAD.MOV.U32 R7, RZ, RZ, R11 ;  /* 0x000000ffff077224 */ /* 0x002fc600078e000b */
[----:B------:R-:W2:Y:S04]  /*167150*/  LDL.LU R6, [R1+0xe8] ;  /* 0x0000e80001067983 */ /* 0x000ea80000300800 */
[----:B------:R-:W4:Y:S04]  /*167160*/  LDL.LU R11, [R1+0x11c] ;  /* 0x00011c00010b7983 */ /* 0x000f280000300800 */
[----:B------:R-:W-:Y:S01]  /*167170*/  STSM.16.M88.4 [R24], R16 ;  /* 0x0000001018007844 */ /* 0x000fe20000000200 */
[----:B------:R-:W-:Y:S06]  /*167180*/  BAR.SYNC.DEFER_BLOCKING 0x0 ;  /* 0x0000000000007b1d */ /* 0x000fec0000010000 */
[----:B------:R-:W0:Y:S02]  /*167190*/  LDS.128 R20, [R25] ;  /* 0x0000000019147984 */ /* 0x000e240000000c00 */
[----:B------:R-:W-:Y:S06]  /*1671a0*/  BAR.SYNC.DEFER_BLOCKING 0x0 ;  /* 0x0000000000007b1d */ /* 0x000fec0000010000 */
[----:B----4-:R-:W-:Y:S04]  /*1671b0*/  STL.64 [R1+0x67c8], R10 ;  /* 0x0067c80a01007387 */ /* 0x010fe80000100a00 */
[----:B------:R1:W-:Y:S04]  /*1671c0*/  STL.64 [R1+0x67c0], R8 ;  /* 0x0067c00801007387 */ /* 0x0003e80000100a00 */
[----:B-1----:R-:W3:Y:S04]  /*1671d0*/  LDL.LU R8, [R1+0x1d0] ;  /* 0x0001d00001087983 */ /* 0x002ee80000300800 */
[----:B------:R-:W3:Y:S04]  /*1671e0*/  LDL.LU R9, [R1+0x1d4] ;  /* 0x0001d40001097983 */ /* 0x000ee80000300800 */
[----:B------:R-:W3:Y:S04]  /*1671f0*/  LDL.LU R10, [R1+0x1d8] ;  /* 0x0001d800010a7983 */ /* 0x000ee80000300800 */
[----:B------:R-:W4:Y:S04]  /*167200*/  LDL.LU R14, [R1+0x5afc] ;  /* 0x005afc00010e7983 */ /* 0x000f280000300800 */
[----:B------:R-:W3:Y:S04]  /*167210*/  LDL.LU R16, [R1+0x1e0] ;  /* 0x0001e00001107983 */ /* 0x000ee80000300800 */
[----:B------:R-:W3:Y:S04]  /*167220*/  LDL.LU R17, [R1+0x1e4] ;  /* 0x0001e40001117983 */ /* 0x000ee80000300800 */
[----:B------:R-:W4:Y:S04]  /*167230*/  LDL.LU R18, [R1+0x1e8] ;  /* 0x0001e80001127983 */ /* 0x000f280000300800 */
[----:B------:R-:W4:Y:S01]  /*167240*/  LDL.LU R19, [R1+0x1f2c] ;  /* 0x001f2c0001137983 */ /* 0x000f220000300800 */
[----:B------:R-:W-:-:S03]  /*167250*/  LOP3.LUT R2, R13, 0xffff, RZ, 0xc0, !PT ;  /* 0x0000ffff0d027812 */ /* 0x000fc600078ec0ff */
[----:B--2---:R-:W-:Y:S01]  /*167260*/  STSM.16.M88.4 [R24], R4 ;  /* 0x0000000418007844 */ /* 0x004fe20000000200 */
[----:B------:R-:W-:-:S03]  /*167270*/  LOP3.LUT R0, R0, 0xffff, RZ, 0xc0, !PT ;  /* 0x0000ffff00007812 */ /* 0x000fc600078ec0ff */
[----:B----4-:R-:W-:Y:S04]  /*167280*/  STL.64 [R1+0x67d8], R18 ;  /* 0x0067d81201007387 */ /* 0x010fe80000100a00 */
[----:B0-----:R-:W-:Y:S04]  /*167290*/  STL.64 [R1+0x2e0], R20 ;  /* 0x0002e01401007387 */ /* 0x001fe80000100a00 */
[----:B------:R-:W-:Y:S04]  /*1672a0*/  STL.64 [R1+0x2e8], R22 ;  /* 0x0002e81601007387 */ /* 0x000fe80000100a00 */
[----:B---3--:R0:W-:Y:S04]  /*1672b0*/  STL.64 [R1+0x67d0], R16 ;  /* 0x0067d01001007387 */ /* 0x0081e80000100a00 */
[----:B0-----:R-:W2:Y:S04]  /*1672c0*/  LDL.LU R16, [R1+0x1c0] ;  /* 0x0001c00001107983 */ /* 0x001ea80000300800 */
[----:B------:R-:W2:Y:S04]  /*1672d0*/  LDL.LU R17, [R1+0x1c4] ;  /* 0x0001c40001117983 */ /* 0x000ea80000300800 */
[----:B------:R-:W2:Y:S04]  /*1672e0*/  LDL.LU R18, [R1+0x1c8] ;  /* 0x0001c80001127983 */ /* 0x000ea80000300800 */
[----:B------:R-:W3:Y:S04]  /*1672f0*/  LDL.LU R15, [R1+0x1ea8] ;  /* 0x001ea800010f7983 */ /* 0x000ee80000300800 */
[----:B------:R-:W4:Y:S04]  /*167300*/  LDL.LU R20, [R1+0x1f0] ;  /* 0x0001f00001147983 */ /* 0x000f280000300800 */
[----:B------:R-:W4:Y:S04]  /*167310*/  LDL.LU R21, [R1+0x1f4] ;  /* 0x0001f40001157983 */ /* 0x000f280000300800 */
[----:B------:R-:W4:Y:S04]  /*167320*/  LDL.LU R22, [R1+0x1f8] ;  /* 0x0001f80001167983 */ /* 0x000f280000300800 */
[----:B------:R-:W4:Y:S04]  /*167330*/  LDL.LU R23, [R1+0x1f34] ;  /* 0x001f340001177983 */ /* 0x000f280000300800 */
[----:B------:R-:W3:Y:S04]  /*167340*/  LDL.LU R13, [R1+0x288] ;  /* 0x00028800010d7983 */ /* 0x000ee80000300800 */
[----:B------:R-:W2:Y:S01]  /*167350*/  LDL.LU R7, [R1+0x67f0] ;  /* 0x0067f00001077983 */ /* 0x000ea20000300800 */
[----:B------:R-:W-:Y:S01]  /*167360*/  PRMT R11, R3, 0x4210, R0 ;  /* 0x00004210030b7816 */ /* 0x000fe20000000000 */
[----:B------:R-:W-:Y:S01]  /*167370*/  BAR.SYNC.DEFER_BLOCKING 0x0 ;  /* 0x0000000000007b1d */ /* 0x000fe20000010000 */
[----:B--2---:R-:W-:-:S05]  /*167380*/  PRMT R19, R7, 0x4210, R2 ;  /* 0x0000421007137816 */ /* 0x004fca0000000002 */
[----:B------:R-:W0:Y:S02]  /*167390*/  LDS.128 R4, [R25] ;  /* 0x0000000019047984 */ /* 0x000e240000000c00 */
[----:B------:R-:W-:Y:S06]  /*1673a0*/  BAR.SYNC.DEFER_BLOCKING 0x0 ;  /* 0x0000000000007b1d */ /* 0x000fec0000010000 */
[----:B------:R-:W-:Y:S02]  /*1673b0*/  STSM.16.M88.4 [R24], R16 ;  /* 0x0000001018007844 */ /* 0x000fe40000000200 */
[----:B------:R-:W-:Y:S06]  /*1673c0*/  BAR.SYNC.DEFER_BLOCKING 0x0 ;  /* 0x0000000000007b1d */ /* 0x000fec0000010000 */
[----:B------:R-:W1:Y:S02]  /*1673d0*/  LDS.128 R16, [R25] ;  /* 0x0000000019107984 */ /* 0x000e640000000c00 */
[----:B------:R-:W-:Y:S06]  /*1673e0*/  BAR.SYNC.DEFER_BLOCKING 0x0 ;  /* 0x0000000000007b1d */ /* 0x000fec0000010000 */
[----:B0-----:R-:W-:Y:S04]  /*1673f0*/  STL.64 [R1+0x2d0], R4 ;  /* 0x0002d00401007387 */ /* 0x001fe80000100a00 */
[----:B------:R-:W-:Y:S01]  /*167400*/  STSM.16.M88.4 [R24], R8 ;  /* 0x0000000818007844 */ /* 0x000fe20000000200 */
[----:B------:R-:W-:Y:S06]  /*167410*/  BAR.SYNC.DEFER_BLOCKING 0x0 ;  /* 0x0000000000007b1d */ /* 0x000fec0000010000 */
[----:B------:R0:W-:Y:S04]  /*167420*/  STL.64 [R1+0x2d8], R6 ;  /* 0x0002d80601007387 */ /* 0x0001e80000100a00 */
[----:B0-----:R-:W2:Y:S04]  /*167430*/  LDL.LU.64 R6, [R1+0x67e8] ;  /* 0x0067e80001067983 */ /* 0x001ea80000300a00 */
[----:B------:R-:W4:Y:S04]  /*167440*/  LDL.LU.64 R4, [R1+0x67e0] ;  /* 0x0067e00001047983 */ /* 0x000f280000300a00 */
[----:B------:R-:W0:Y:S04]  /*167450*/  LDS.128 R8, [R25] ;  /* 0x0000000019087984 */ /* 0x000e280000000c00 */
[----:B-1----:R-:W-:Y:S04]  /*167460*/  STL.64 [R1+0x2c0], R16 ;  /* 0x0002c01001007387 */ /* 0x002fe80000100a00 */
[----:B------:R1:W-:Y:S04]  /*167470*/  STL.64 [R1+0x2c8], R18 ;  /* 0x0002c81201007387 */ /* 0x0003e80000100a00 */
[----:B-1----:R-:W3:Y:S04]  /*167480*/  LDL.LU.64 R18, [R1+0x67d8] ;  /* 0x0067d80001127983 */ /* 0x002ee80000300a00 */
[----:B------:R-:W3:Y:S04]  /*167490*/  LDL.LU.64 R16, [R1+0x67d0] ;  /* 0x0067d00001107983 */ /* 0x000ee80000300a00 */
[----:B0-----:R-:W-:Y:S04]  /*1674a0*/  STL.64 [R1+0x2b0], R8 ;  /* 0x0002b00801007387 */ /* 0x001fe80000100a00 */
[----:B------:R0:W-:Y:S04]  /*1674b0*/  STL.64 [R1+0x2b8], R10 ;  /* 0x0002b80a01007387 */ /* 0x0001e80000100a00 */
[----:B0-----:R-:W3:Y:S04]  /*1674c0*/  LDL.LU.64 R10, [R1+0x67c8] ;  /* 0x0067c800010a7983 */ /* 0x001ee80000300a00 */
[----:B------:R-:W3:Y:S01]  /*1674d0*/  LDL.LU.64 R8, [R1+0x67c0] ;  /* 0x0067c00001087983 */ /* 0x000ee20000300a00 */
[----:B------:R-:W-:Y:S01]  /*1674e0*/  BAR.SYNC.DEFER_BLOCKING 0x0 ;  /* 0x0000000000007b1d */ /* 0x000fe20000010000 */
[----:B--2---:R-:W-:-:S05]  /*1674f0*/  PRMT R7, R7, 0x5210, R2 ;  /* 0x0000521007077816 */ /* 0x004fca0000000002 */
[----:B----4-:R-:W-:Y:S02]  /*167500*/  STSM.16.M88.4 [R24], R4 ;  /* 0x0000000418007844 */ /* 0x010fe40000000200 */
[----:B------:R-:W-:Y:S06]  /*167510*/  BAR.SYNC.DEFER_BLOCKING 0x0 ;  /* 0x0000000000007b1d */ /* 0x000fec0000010000 */
[----:B------:R-:W0:Y:S01]  /*167520*/  LDS.128 R4, [R25] ;  /* 0x0000000019047984 */ /* 0x000e220000000c00 */
[----:B---3--:R-:W-:Y:S01]  /*167530*/  PRMT R11, R11, 0x5210, R0 ;  /* 0x000052100b0b7816 */ /* 0x008fe20000000000 */
[----:B------:R-:W-:Y:S06]  /*167540*/  BAR.SYNC.DEFER_BLOCKING 0x0 ;  /* 0x0000000000007b1d */ /* 0x000fec0000010000 */
[----:B------:R-:W-:Y:S02]  /*167550*/  STSM.16.M88.4 [R24], R8 ;  /* 0x0000000818007844 */ /* 0x000fe40000000200 */
[----:B------:R-:W-:Y:S06]  /*167560*/  BAR.SYNC.DEFER_BLOCKING 0x0 ;  /* 0x0000000000007b1d */ /* 0x000fec0000010000 */
[----:B0-----:R-:W-:Y:S04]  /*167570*/  STL.64 [R1+0x2a0], R4 ;  /* 0x0002a00401007387 */ /* 0x001fe80000100a00 */
[----:B------:R-:W-:Y:S04]  /*167580*/  STL.64 [R1+0x2a8], R6 ;  /* 0x0002a80601007387 */ /* 0x000fe80000100a00 */
[----:B------:R-:W0:Y:S04]  /*167590*/  LDS.128 R4, [R25] ;  /* 0x0000000019047984 */ /* 0x000e280000000c00 */
[----:B0-----:R0:W-:Y:S04]  /*1675a0*/  STL.64 [R1+0x290], R4 ;  /* 0x0002900401007387 */ /* 0x0011e80000100a00 */
[----:B------:R1:W-:Y:S04]  /*1675b0*/  STL.64 [R1+0x298], R6 ;  /* 0x0002980601007387 */ /* 0x0003e80000100a00 */
[----:B0-----:R-:W2:Y:S04]  /*1675c0*/  LDL.LU R4, [R1+0x130] ;  /* 0x0001300001047983 */ /* 0x001ea80000300800 */
[----:B------:R-:W2:Y:S04]  /*1675d0*/  LDL.LU R5, [R1+0x134] ;  /* 0x0001340001057983 */ /* 0x000ea80000300800 */
[----:B-1----:R-:W3:Y:S01]  /*1675e0*/  LDL.LU R6, [R1+0x138] ;  /* 0x0001380001067983 */ /* 0x002ee20000300800 */
[----:B------:R-:W-:-:S04]  /*1675f0*/  LOP3.LUT R2, R14, 0xffff, RZ, 0xc0, !PT ;  /* 0x0000ffff0e027812 */ /* 0x000fc800078ec0ff */
[--C-:B------:R-:W-:Y:S01]  /*167600*/  PRMT R19, R19, 0x4210, R2.reuse ;  /* 0x0000421013137816 */ /* 0x100fe20000000002 */
[----:B------:R-:W-:Y:S06]  /*167610*/  BAR.SYNC.DEFER_BLOCKING 0x0 ;  /* 0x0000000000007b1d */ /* 0x000fec0000010000 */
[----:B------:R-:W-:Y:S02]  /*167620*/  STSM.16.M88.4 [R24], R16 ;  /* 0x0000001018007844 */ /* 0x000fe40000000200 */
[----:B------:R-:W-:Y:S06]  /*167630*/  BAR.SYNC.DEFER_BLOCKING 0x0 ;  /* 0x0000000000007b1d */ /* 0x000fec0000010000 */
[----:B------:R-:W0:Y:S04]  /*167640*/  LDS.128 R8, [R25] ;  /* 0x0000000019087984 */ /* 0x000e280000000c00 */
[----:B---3--:R-:W-:Y:S04]  /*167650*/  STL [R1+0x6788], R6 ;  /* 0x0067880601007387 */ /* 0x008fe80000100800 */
[----:B--2---:R1:W-:Y:S04]  /*167660*/  STL.64 [R1+0x6780], R4 ;  /* 0x0067800401007387 */ /* 0x0043e80000100a00 */
[----:B-1----:R-:W2:Y:S04]  /*167670*/  LDL.LU R4, [R1+0x200] ;  /* 0x0002000001047983 */ /* 0x002ea80000300800 */
[----:B0-----:R-:W-:Y:S04]  /*167680*/  STL.64 [R1+0x280], R8 ;  /* 0x0002800801007387 */ /* 0x001fe80000100a00 */
[----:B------:R0:W-:Y:S04]  /*167690*/  STL.64 [R1+0x288], R10 ;  /* 0x0002880a01007387 */ /* 0x0001e80000100a00 */
[----:B------:R-:W2:Y:S04]  /*1676a0*/  LDL.LU R5, [R1+0x204] ;  /* 0x0002040001057983 */ /* 0x000ea80000300800 */
[----:B------:R-:W3:Y:S01]  /*1676b0*/  LDL.LU R6, [R1+0x208] ;  /* 0x0002080001067983 */ /* 0x000ee20000300800 */
[----:B------:R-:W-:-:S02]  /*1676c0*/  PRMT R2, R13, 0x5210, R2 ;  /* 0x000052100d027816 */ /* 0x000fc40000000002 */
[----:B------:R-:W-:Y:S01]  /*1676d0*/  LOP3.LUT R0, R15, 0xffff, RZ, 0xc0, !PT ;  /* 0x0000ffff0f007812 */ /* 0x000fe200078ec0ff */
[----:B------:R-:W-:Y:S06]  /*1676e0*/  BAR.SYNC.DEFER_BLOCKING 0x0 ;  /* 0x0000000000007b1d */ /* 0x000fec0000010000 */
[----:B---3--:R-:W-:Y:S04]  /*1676f0*/  STL [R1+0x67a8], R6 ;  /* 0x0067a80601007387 */ /* 0x008fe80000100800 */
[----:B--2---:R1:W-:Y:S04]  /*167700*/  STL.64 [R1+0x67a0], R4 ;  /* 0x0067a00401007387 */ /* 0x0043e80000100a00 */
[----:B0-----:R-:W2:Y:S04]  /*167710*/  LDL.LU R11, [R1+0x72c] ;  /* 0x00072c00010b7983 */ /* 0x001ea80000300800 */
[----:B------:R-:W3:Y:S04]  /*167720*/  LDL.LU R7, [R1+0x5b0c] ;  /* 0x005b0c0001077983 */ /* 0x000ee80000300800 */
[----:B---3--:R0:W-:Y:S04]  /*167730*/  STL [R1+0x67ac], R7 ;  /* 0x0067ac0701007387 */ /* 0x0081e80000100800 */
[----:B-1----:R-:W3:Y:S04]  /*167740*/  LDL.LU R4, [R1+0x110] ;  /* 0x0001100001047983 */ /* 0x002ee80000300800 */
[----:B------:R-:W3:Y:S04]  /*167750*/  LDL.LU R5, [R1+0x114] ;  /* 0x0001140001057983 */ /* 0x000ee80000300800 */
[----:B------:R-:W4:Y:S01]  /*167760*/  LDL.LU R6, [R1+0x118] ;  /* 0x0001180001067983 */ /* 0x000f220000300800 */
[----:B0-----:R-:W-:-:S05]  /*167770*/  IMAD.MOV.U32 R7, RZ, RZ, R2 ;  /* 0x000000ffff077224 */ /* 0x001fca00078e0002 */
[----:B----4-:R-:W-:Y:S04]  /*167780*/  STL.64 [R1+0x67b8], R6 ;  /* 0x0067b80601007387 */ /* 0x010fe80000100a00 */
[----:B---3--:R-:W-:Y:S04]  /*167790*/  STL.64 [R1+0x67b0], R4 ;  /* 0x0067b00401007387 */ /* 0x008fe80000100a00 */
[----:B------:R-:W3:Y:S04]  /*1677a0*/  LDL.LU R14, [R1+0x1f38] ;  /* 0x001f3800010e7983 */ /* 0x000ee80000300800 */
[----:B------:R-:W4:Y:S04]  /*1677b0*/  LDL.LU R15, [R1+0x1eb0] ;  /* 0x001eb000010f7983 */ /* 0x000f280000300800 */
[----:B------:R-:W2:Y:S04]  /*1677c0*/  LDL.LU R8, [R1+0x140] ;  /* 0x0001400001087983 */ /* 0x000ea80000300800 */
[----:B------:R-:W2:Y:S04]  /*1677d0*/  LDL.LU R9, [R1+0x144] ;  /* 0x0001440001097983 */ /* 0x000ea80000300800 */
[----:B------:R-:W3:Y:S01]  /*1677e0*/  LDL.LU R10, [R1+0x148] ;  /* 0x00014800010a7983 */ /* 0x000ee20000300800 */
[----:B------:R-:W-:-:S03]  /*1677f0*/  PRMT R23, R23, 0x4210, R0 ;  /* 0x0000421017177816 */ /* 0x000fc60000000000 */
[----:B------:R-:W4:Y:S04]  /*167800*/  LDL.LU R19, [R1+0x1f40] ;  /* 0x001f400001137983 */ /* 0x000f280000300800 */
[----:B------:R0:W-:Y:S01]  /*167810*/  STSM.16.M88.4 [R24], R20 ;  /* 0x0000001418007844 */ /* 0x0001e20000000200 */
[----:B------:R-:W-:Y:S06]  /*167820*/  BAR.SYNC.DEFER_BLOCKING 0x0 ;  /* 0x0000000000007b1d */ /* 0x000fec0000010000 */
[----:B0-----:R-:W4:Y:S04]  /*167830*/  LDL.LU R20, [R1+0x76c] ;  /* 0x00076c0001147983 */ /* 0x001f280000300800 */
[----:B------:R-:W0:Y:S01]  /*167840*/  LDS.128 R4, [R25] ;  /* 0x0000000019047984 */ /* 0x000e220000000c00 */
[----:B------:R-:W-:Y:S06]  /*167850*/  BAR.SYNC.DEFER_BLOCKING 0x0 ;  /* 0x0000000000007b1d */ /* 0x000fec0000010000 */
[----:B---3--:R-:W-:Y:S04]  /*167860*/  STL [R1+0x6768], R10 ;  /* 0x0067680a01007387 */ /* 0x008fe80000100800 */
[----:B--2---:R1:W-:Y:S04]  /*167870*/  STL.64 [R1+0x6760], R8 ;  /* 0x0067600801007387 */ /* 0x0043e80000100a00 */
[----:B-1----:R-:W2:Y:S04]  /*167880*/  LDL.LU R8, [R1+0x210] ;  /* 0x0002100001087983 */ /* 0x002ea80000300800 */
[----:B------:R-:W2:Y:S04]  /*167890*/  LDL.LU R9, [R1+0x214] ;  /* 0x0002140001097983 */ /* 0x000ea80000300800 */
[----:B------:R-:W3:Y:S04]  /*1678a0*/  LDL.LU R10, [R1+0x218] ;  /* 0x00021800010a7983 */ /* 0x000ee80000300800 */
[----:B---3--:R-:W-:Y:S04]  /*1678b0*/  STL [R1+0x6798], R10 ;  /* 0x0067980a01007387 */ /* 0x008fe80000100800 */
[----:B--2---:R1:W-:Y:S04]  /*1678c0*/  STL.64 [R1+0x6790], R8 ;  /* 0x0067900801007387 */ /* 0x0043e80000100a00 */
[----:B-1----:R-:W2:Y:S04]  /*1678d0*/  LDL.LU R8, [R1+0x120] ;  /* 0x0001200001087983 */ /* 0x002ea80000300800 */
[----:B------:R-:W2:Y:S04]  /*1678e0*/  LDL.LU R9, [R1+0x124] ;  /* 0x0001240001097983 */ /* 0x000ea80000300800 */
[----:B------:R-:W2:Y:S04]  /*1678f0*/  LDL.LU R10, [R1+0x128] ;  /* 0x00012800010a7983 */ /* 0x000ea80000300800 */
[----:B0-----:R-:W-:Y:S04]  /*167900*/  STL.64 [R1+0x270], R4 ;  /* 0x0002700401007387 */ /* 0x001fe80000100a00 */
[----:B------:R0:W-:Y:S04]  /*167910*/  STL.64 [R1+0x278], R6 ;  /* 0x0002780601007387 */ /* 0x0001e80000100a00 */
[----:B0-----:R-:W3:Y:S04]  /*167920*/  LDL.LU.64 R6, [R1+0x67b8] ;  /* 0x0067b80001067983 */ /* 0x001ee80000300a00 */
[----:B------:R-:W3:Y:S04]  /*167930*/  LDL.LU.64 R4, [R1+0x67b0] ;  /* 0x0067b00001047983 */ /* 0x000ee80000300a00 */
[----:B------:R-:W4:Y:S04]  /*167940*/  LDL.LU R21, [R1+0x77c] ;  /* 0x00077c0001157983 */ /* 0x000f280000300800 */
[----:B------:R-:W4:Y:S04]  /*167950*/  LDL.LU R22, [R1+0x5b18] ;  /* 0x005b180001167983 */ /* 0x000f280000300800 */
[----:B------:R-:W2:Y:S04]  /*167960*/  LDL.LU R16, [R1+0x7c0] ;  /* 0x0007c00001107983 */ /* 0x000ea80000300800 */
[----:B------:R-:W2:Y:S04]  /*167970*/  LDL.LU R17, [R1+0x7c4] ;  /* 0x0007c40001117983 */ /* 0x000ea80000300800 */
[----:B------:R-:W4:Y:S04]  /*167980*/  LDL.LU R18, [R1+0x7c8] ;  /* 0x0007c80001127983 */ /* 0x000f280000300800 */
[----:B---3--:R0:W-:Y:S04]  /*167990*/  STSM.16.M88.4 [R24], R4 ;  /* 0x0000000418007844 */ /* 0x0081e80000000200 */
[----:B----4-:R-:W-:Y:S04]  /*1679a0*/  STL [R1+0x6778], R18 ;  /* 0x0067781201007387 */ /* 0x010fe80000100800 */
[----:B--2---:R-:W-:Y:S04]  /*1679b0*/  STL.64 [R1+0x6770], R16 ;  /* 0x0067701001007387 */ /* 0x004fe80000100a00 */
[----:B------:R-:W2:Y:S04]  /*1679c0*/  LDL.LU R23, [R1+0x98c] ;  /* 0x00098c0001177983 */ /* 0x000ea80000300800 */
[----:B------:R-:W3:Y:S04]  /*1679d0*/  LDL.LU R13, [R1+0x1ec4] ;  /* 0x001ec400010d7983 */ /* 0x000ee80000300800 */
[----:B0-----:R-:W4:Y:S01]  /*1679e0*/  LDL.LU R7, [R1+0x67ac] ;  /* 0x0067ac0001077983 */ /* 0x001f220000300800 */
[----:B------:R-:W-:Y:S01]  /*1679f0*/  PRMT R11, R11, 0x5210, R0 ;  /* 0x000052100b0b7816 */ /* 0x000fe20000000000 */
[----:B------:R-:W-:Y:S01]  /*167a00*/  BAR.SYNC.DEFER_BLOCKING 0x0 ;  /* 0x0000000000007b1d */ /* 0x000fe20000010000 */
[----:B----4-:R-:W-:-:S05]  /*167a10*/  LOP3.LUT R2, R7, 0xffff, RZ, 0xc0, !PT ;  /* 0x0000ffff07027812 */ /* 0x010fca00078ec0ff */
[----:B------:R-:W0:Y:S02]  /*167a20*/  LDS.128 R4, [R25] ;  /* 0x0000000019047984 */ /* 0x000e240000000c00 */
[----:B------:R-:W-:Y:S06]  /*167a30*/  BAR.SYNC.DEFER_BLOCKING 0x0 ;  /* 0x0000000000007b1d */ /* 0x000fec0000010000 */
[----:B------:R-:W-:Y:S02]  /*167a40*/  STSM.16.M88.4 [R24], R8 ;  /* 0x0000000818007844 */ /* 0x000fe40000000200 */
[----:B------:R-:W-:Y:S06]  /*167a50*/  BAR.SYNC.DEFER_BLOCKING 0x0 ;  /* 0x0000000000007b1d */ /* 0x000fec0000010000 */
[----:B0-----:R-:W-:Y:S04]  /*167a60*/  STL.64 [R1+0x260], R4 ;  /* 0x0002600401007387 */ /* 0x001fe80000100a00 */
[----:B------:R0:W-:Y:S04]  /*167a70*/  STL.64 [R1+0x268], R6 ;  /* 0x0002680601007387 */ /* 0x0001e80000100a00 */
[----:B0-----:R-:W4:Y:S04]  /*167a80*/  LDL.LU R6, [R1+0x67a8] ;  /* 0x0067a80001067983 */ /* 0x001f280000300800 */
[----:B------:R-:W4:Y:S04]  /*167a90*/  LDL.LU.64 R4, [R1+0x67a0] ;  /* 0x0067a00001047983 */ /* 0x000f280000300a00 */
[----:B------:R-:W0:Y:S04]  /*167aa0*/  LDS.128 R8, [R25] ;  /* 0x0000000019087984 */ /* 0x000e280000000c00 */
[----:B0-----:R-:W-:Y:S04]  /*167ab0*/  STL.64 [R1+0x250], R8 ;  /* 0x0002500801007387 */ /* 0x001fe80000100a00 */
[----:B------:R0:W-:Y:S04]  /*167ac0*/  STL.64 [R1+0x258], R10 ;  /* 0x0002580a01007387 */ /* 0x0001e80000100a00 */
[----:B0-----:R-:W2:Y:S04]  /*167ad0*/  LDL.LU R10, [R1+0x6798] ;  /* 0x00679800010a7983 */ /* 0x001ea80000300800 */
[----:B------:R-:W2:Y:S01]  /*167ae0*/  LDL.LU.64 R8, [R1+0x6790] ;  /* 0x0067900001087983 */ /* 0x000ea20000300a00 */
[----:B------:R-:W-:Y:S01]  /*167af0*/  PRMT R7, R14, 0x4210, R2 ;  /* 0x000042100e077816 */ /* 0x000fe20000000002 */
[----:B------:R-:W-:Y:S01]  /*167b00*/  BAR.SYNC.DEFER_BLOCKING 0x0 ;  /* 0x0000000000007b1d */ /* 0x000fe20000010000 */
[----:B------:R-:W-:-:S04]  /*167b10*/  LOP3.LUT R0, R15, 0xffff, RZ, 0xc0, !PT ;  /* 0x0000ffff0f007812 */ /* 0x000fc800078ec0ff */
[----:B------:R-:W-:Y:S01]  /*167b20*/  PRMT R11, R19, 0x4210, R0 ;  /* 0x00004210130b7816 */ /* 0x000fe20000000000 */
[----:B----4-:R0:W-:Y:S02]  /*167b30*/  STSM.16.M88.4 [R24], R4 ;  /* 0x0000000418007844 */ /* 0x0101e40000000200 */
[----:B------:R-:W-:Y:S06]  /*167b40*/  BAR.SYNC.DEFER_BLOCKING 0x0 ;  /* 0x0000000000007b1d */ /* 0x000fec0000010000 */
[----:B0-----:R-:W4:Y:S04]  /*167b50*/  LDL.LU R6, [R1+0x6788] ;  /* 0x0067880001067983 */ /* 0x001f280000300800 */
[----:B------:R-:W4:Y:S04]  /*167b60*/  LDL.LU.64 R4, [R1+0x6780] ;  /* 0x0067800001047983 */ /* 0x000f280000300a00 */
[----:B------:R-:W0:Y:S01]  /*167b70*/  LDS.128 R16, [R25] ;  /* 0x0000000019107984 */ /* 0x000e220000000c00 */
[----:B------:R-:W-:Y:S06]  /*167b80*/  BAR.SYNC.DEFER_BLOCKING 0x0 ;  /* 0x0000000000007b1d */ /* 0x000fec0000010000 */
[----:B--2---:R-:W-:Y:S02]  /*167b90*/  STSM.16.M88.4 [R24], R8 ;  /* 0x0000000818007844 */ /* 0x004fe40000000200 */
[----:B------:R-:W-:Y:S06]  /*167ba0*/  BAR.SYNC.DEFER_BLOCKING 0x0 ;  /* 0x0000000000007b1d */ /* 0x000fec0000010000 */
[----:B------:R-:W1:Y:S04]  /*167bb0*/  LDS.128 R8, [R25] ;  /* 0x0000000019087984 */ /* 0x000e680000000c00 */
[----:B0-----:R-:W-:Y:S04]  /*167bc0*/  STL.64 [R1+0x240], R16 ;  /* 0x0002401001007387 */ /* 0x001fe80000100a00 */
[----:B------:R0:W-:Y:S04]  /*167bd0*/  STL.64 [R1+0x248], R18 ;  /* 0x0002481201007387 */ /* 0x0001e80000100a00 */
[----:B0-----:R-:W2:Y:S04]  /*167be0*/  LDL.LU R18, [R1+0x6778] ;  /* 0x0067780001127983 */ /* 0x001ea80000300800 */
[----:B------:R-:W2:Y:S04]  /*167bf0*/  LDL.LU.64 R16, [R1+0x6770] ;  /* 0x0067700001107983 */ /* 0x000ea80000300a00 */
[----:B-1----:R-:W-:Y:S04]  /*167c00*/  STL.64 [R1+0x230], R8 ;  /* 0x0002300801007387 */ /* 0x002fe80000100a00 */
[----:B------:R0:W-:Y:S04]  /*167c10*/  STL.64 [R1+0x238], R10 ;  /* 0x0002380a01007387 */ /* 0x0001e80000100a00 */
[----:B0-----:R-:W2:Y:S04]  /*167c20*/  LDL.LU R10, [R1+0x6768] ;  /* 0x00676800010a7983 */ /* 0x001ea80000300800 */
[----:B------:R-:W2:Y:S01]  /*167c30*/  LDL.LU.64 R8, [R1+0x6760] ;  /* 0x0067600001087983 */ /* 0x000ea20000300a00 */
[----:B------:R-:W-:Y:S01]  /*167c40*/  PRMT R7, R20, 0x5210, R2 ;  /* 0x0000521014077816 */ /* 0x000fe20000000002 */
[----:B------:R-:W-:Y:S01]  /*167c50*/  BAR.SYNC.DEFER_BLOCKING 0x0 ;  /* 0x0000000000007b1d */ /* 0x000fe20000010000 */
[----:B------:R-:W-:-:S02]  /*167c60*/  PRMT R11, R21, 0x5210, R0 ;  /* 0x00005210150b7816 */ /* 0x000fc40000000000 */
[----:B------:R-:W-:Y:S02]  /*167c70*/  LOP3.LUT R2, R22, 0xffff, RZ, 0xc0, !PT ;  /* 0x0000ffff16027812 */ /* 0x000fe400078ec0ff */
[----:B---3--:R-:W-:Y:S02]  /*167c80*/  LOP3.LUT R0, R13, 0xffff, RZ, 0xc0, !PT ;  /* 0x0000ffff0d007812 */ /* 0x008fe400078ec0ff */
[--C-:B------:R-:W-:Y:S01]  /*167c90*/  PRMT R19, R23, 0x4210, R2.reuse ;  /* 0x0000421017137816 */ /* 0x100fe20000000002 */
[----:B----4-:R-:W-:Y:S01]  /*167ca0*/  STSM.16.M88.4 [R24], R4 ;  /* 0x0000000418007844 */ /* 0x010fe20000000200 */
[----:B------:R-:W-:Y:S06]  /*167cb0*/  BAR.SYNC.DEFER_BLOCKING 0x0 ;  /* 0x0000000000007b1d */ /* 0x000fec0000010000 */
[----:B------:R-:W0:Y:S02]  /*167cc0*/  LDS.128 R4, [R25] ;  /* 0x0000000019047984 */ /* 0x000e240000000c00 */
[----:B------:R-:W-:Y:S06]  /*167cd0*/  BAR.SYNC.DEFER_BLOCKING 0x0 ;  /* 0x0000000000007b1d */ /* 0x000fec0000010000 */
[----:B0-----:R-:W-:Y:S04]  /*167ce0*/  STL.64 [R1+0x220], R4 ;  /* 0x0002200401007387 */ /* 0x001fe80000100a00 */
[----:B------:R-:W-:Y:S04]  /*167cf0*/  STL.64 [R1+0x228], R6 ;  /* 0x0002280601007387 */ /* 0x000fe80000100a00 */
[----:B------:R-:W3:Y:S04]  /*167d00*/  LDL.LU R23, [R1+0x1f48] ;  /* 0x001f480001177983 */ /* 0x000ee80000300800 */
[----:B------:R-:W4:Y:S04]  /*167d10*/  LDL.LU R13, [R1+0x79c] ;  /* 0x00079c00010d7983 */ /* 0x000f280000300800 */
[----:B--2---:R-:W-:Y:S01]  /*167d20*/  STSM.16.M88.4 [R24], R8 ;  /* 0x0000000818007844 */ /* 0x004fe20000000200 */
[----:B------:R-:W-:Y:S06]  /*167d30*/  BAR.SYNC.DEFER_BLOCKING 0x0 ;  /* 0x0000000000007b1d */ /* 0x000fec0000010000 */
[----:B------:R-:W0:Y:S02]  /*167d40*/  LDS.128 R4, [R25] ;  /* 0x0000000019047984 */ /* 0x000e240000000c00 */
[----:B------:R-:W-:Y:S06]  /*167d50*/  BAR.SYNC.DEFER_BLOCKING 0x0 ;  /* 0x0000000000007b1d */ /* 0x000fec0000010000 */
[----:B0-----:R-:W-:Y:S04]  /*167d60*/  STL.64 [R1+0x210], R4 ;  /* 0x0002100401007387 */ /* 0x001fe80000100a00 */
[----:B------:R-:W-:Y:S04]  /*167d70*/  STL.64 [R1+0x218], R6 ;  /* 0x0002180601007387 */ /* 0x000fe80000100a00 */
[----:B------:R-:W2:Y:S04]  /*167d80*/  LDL.LU R8, [R1+0x180] ;  /* 0x0001800001087983 */ /* 0x000ea80000300800 */
[----:B------:R-:W2:Y:S04]  /*167d90*/  LDL.LU R9, [R1+0x184] ;  /* 0x0001840001097983 */ /* 0x000ea80000300800 */
[----:B------:R-:W3:Y:S04]  /*167da0*/  LDL.LU R10, [R1+0x188] ;  /* 0x00018800010a7983 */ /* 0x000ee80000300800 */
[----:B---3--:R-:W-:Y:S04]  /*167db0*/  STL [R1+0x6728], R10 ;  /* 0x0067280a01007387 */ /* 0x008fe80000100800 */
[----:B--2---:R0:W-:Y:S04]  /*167dc0*/  STL.64 [R1+0x6720], R8 ;  /* 0x0067200801007387 */ /* 0x0041e80000100a00 */
[----:B0-----:R-:W2:Y:S04]  /*167dd0*/  LDL.LU R8, [R1+0x160] ;  /* 0x0001600001087983 */ /* 0x001ea80000300800 */
[----:B------:R-:W2:Y:S04]  /*167de0*/  LDL.LU R9, [R1+0x164] ;  /* 0x0001640001097983 */ /* 0x000ea80000300800 */
[----:B------:R-:W3:Y:S04]  /*167df0*/  LDL.LU R10, [R1+0x168] ;  /* 0x00016800010a7983 */ /* 0x000ee80000300800 */
[----:B------:R-:W2:Y:S04]  /*167e00*/  LDL.LU R4, [R1+0x810] ;  /* 0x0008100001047983 */ /* 0x000ea80000300800 */
[----:B------:R-:W2:Y:S04]  /*167e10*/  LDL.LU R5, [R1+0x814] ;  /* 0x0008140001057983 */ /* 0x000ea80000300800 */
[----:B------:R-:W2:Y:S04]  /*167e20*/  LDL.LU R6, [R1+0x818] ;  /* 0x0008180001067983 */ /* 0x000ea80000300800 */
[----:B------:R-:W3:Y:S04]  /*167e30*/  LDL.LU R11, [R1+0x7ec] ;  /* 0x0007ec00010b7983 */ /* 0x000ee80000300800 */
[----:B------:R-:W-:Y:S01]  /*167e40*/  STSM.16.M88.4 [R24], R16 ;  /* 0x0000001018007844 */ /* 0x000fe20000000200 */
[----:B----4-:R-:W-:Y:S01]  /*167e50*/  PRMT R7, R13, 0x5210, R2 ;  /* 0x000052100d077816 */ /* 0x010fe20000000002 */
[----:B------:R-:W-:Y:S06]  /*167e60*/  BAR.SYNC.DEFER_BLOCKING 0x0 ;  /* 0x0000000000007b1d */ /* 0x000fec0000010000 */
[----:B---3--:R-:W-:Y:S04]  /*167e70*/  STL.64 [R1+0x6748], R10 ;  /* 0x0067480a01007387 */ /* 0x008fe80000100a00 */
[----:B--2---:R0:W-:Y:S04]  /*167e80*/  STL.64 [R1+0x6740], R8 ;  /* 0x0067400801007387 */ /* 0x0041e80000100a00 */
[----:B0-----:R-:W2:Y:S04]  /*167e90*/  LDL.LU R8, [R1+0x7d0] ;  /* 0x0007d00001087983 */ /* 0x001ea80000300800 */
[----:B------:R-:W2:Y:S04]  /*167ea0*/  LDL.LU R9, [R1+0x7d4] ;  /* 0x0007d40001097983 */ /* 0x000ea80000300800 */
[----:B------:R-:W2:Y:S04]  /*167eb0*/  LDL.LU R10, [R1+0x7d8] ;  /* 0x0007d800010a7983 */ /* 0x000ea80000300800 */
[----:B------:R-:W3:Y:S04]  /*167ec0*/  LDL.LU R14, [R1+0x5b28] ;  /* 0x005b2800010e7983 */ /* 0x000ee80000300800 */
[----:B------:R-:W-:Y:S04]  /*167ed0*/  STL [R1+0x6738], R6 ;  /* 0x0067380601007387 */ /* 0x000fe80000100800 */
[----:B------:R0:W-:Y:S04]  /*167ee0*/  STL.64 [R1+0x6730], R4 ;  /* 0x0067300401007387 */ /* 0x0001e80000100a00 */
[----:B0-----:R-:W4:Y:S04]  /*167ef0*/  LDL.LU R4, [R1+0x150] ;  /* 0x0001500001047983 */ /* 0x001f280000300800 */
[----:B------:R-:W4:Y:S04]  /*167f00*/  LDL.LU R5, [R1+0x154] ;  /* 0x0001540001057983 */ /* 0x000f280000300800 */
[----:B------:R-:W4:Y:S04]  /*167f10*/  LDL.LU R6, [R1+0x158] ;  /* 0x0001580001067983 */ /* 0x000f280000300800 */
[----:B------:R-:W3:Y:S01]  /*167f20*/  LDL.LU R15, [R1+0x998] ;  /* 0x00099800010f7983 */ /* 0x000ee20000300800 */
[----:B------:R-:W-:-:S03]  /*167f30*/  PRMT R11, R23, 0x4210, R0 ;  /* 0x00004210170b7816 */ /* 0x000fc60000000000 */
[----:B---3--:R-:W-:Y:S04]  /*167f40*/  STL.64 [R1+0x6758], R14 ;  /* 0x0067580e01007387 */ /* 0x008fe80000100a00 */
[----:B------:R-:W-:Y:S04]  /*167f50*/  STL [R1+0x6750], R12 ;  /* 0x0067500c01007387 */ /* 0x000fe80000100800 */
[----:B------:R-:W0:Y:S04]  /*167f60*/  LDS.128 R12, [R25] ;  /* 0x00000000190c7984 */ /* 0x000e280000000c00 */
[----:B------:R-:W3:Y:S04]  /*167f70*/  LDL.LU R16, [R1+0x1ecc] ;  /* 0x001ecc0001107983 */ /* 0x000ee80000300800 */
[----:B------:R-:W3:Y:S04]  /*167f80*/  LDL.LU R17, [R1+0x1f58] ;  /* 0x001f580001117983 */ /* 0x000ee80000300800 */
[----:B------:R-:W3:Y:S04]  /*167f90*/  LDL.LU R18, [R1+0x7fc] ;  /* 0x0007fc0001127983 */ /* 0x000ee80000300800 */
[----:B------:R-:W4:Y:S04]  /*167fa0*/  LDL.LU R20, [R1+0x710] ;  /* 0x0007100001147983 */ /* 0x000f280000300800 */
[----:B------:R-:W4:Y:S04]  /*167fb0*/  LDL.LU R21, [R1+0x714] ;  /* 0x0007140001157983 */ /* 0x000f280000300800 */
[----:B------:R-:W3:Y:S01]  /*167fc0*/  LDL.LU R22, [R1+0x718] ;  /* 0x0007180001167983 */ /* 0x000ee20000300800 */
[----:B------:R-:W-:Y:S06]  /*167fd0*/  BAR.SYNC.DEFER_BLOCKING 0x0 ;  /* 0x0000000000007b1d */ /* 0x000fec0000010000 */
[----:B0-----:R-:W-:Y:S04]  /*167fe0*/  STL.64 [R1+0x200], R12 ;  /* 0x0002000c01007387 */ /* 0x001fe80000100a00 */
[----:B------:R0:W-:Y:S04]  /*167ff0*/  STL.64 [R1+0x208], R14 ;  /* 0x0002080e01007387 */ /* 0x0001e80000100a00 */
[----:B0-----:R-:W4:Y:S04]  /*168000*/  LDL.LU.64 R14, [R1+0x6758] ;  /* 0x00675800010e7983 */ /* 0x001f280000300a00 */
[----:B------:R-:W4:Y:S04]  /*168010*/  LDL.LU R12, [R1+0x6750] ;  /* 0x00675000010c7983 */ /* 0x000f280000300800 */
[----:B------:R-:W3:Y:S04]  /*168020*/  LDL.LU R23, [R1+0x82c] ;  /* 0x00082c0001177983 */ /* 0x000ee80000300800 */
[----:B--2---:R-:W-:Y:S01]  /*168030*/  STSM.16.M88.4 [R24], R8 ;  /* 0x0000000818007844 */ /* 0x004fe20000000200 */
[----:B------:R-:W-:Y:S06]  /*168040*/  BAR.SYNC.DEFER_BLOCKING 0x0 ;  /* 0x0000000000007b1d */ /* 0x000fec0000010000 */
[----:B------:R-:W0:Y:S02]  /*168050*/  LDS.128 R8, [R25] ;  /* 0x0000000019087984 */ /* 0x000e240000000c00 */
[----:B------:R-:W-:Y:S06]  /*168060*/  BAR.SYNC.DEFER_BLOCKING 0x0 ;  /* 0x0000000000007b1d */ /* 0x000fec0000010000 */
[----:B---3--:R-:W-:Y:S04]  /*168070*/  STL.64 [R1+0x6718], R22 ;  /* 0x0067181601007387 */ /* 0x008fe80000100a00 */
[----:B----4-:R1:W-:Y:S04]  /*168080*/  STL.64 [R1+0x6710], R20 ;  /* 0x0067101401007387 */ /* 0x0103e80000100a00 */
[----:B-1----:R-:W2:Y:S04]  /*168090*/  LDL.LU R20, [R1+0x800] ;  /* 0x0008000001147983 */ /* 0x002ea80000300800 */
[----:B------:R-:W2:Y:S04]  /*1680a0*/  LDL.LU R21, [R1+0x804] ;  /* 0x0008040001157983 */ /* 0x000ea80000300800 */
[----:B------:R-:W2:Y:S04]  /*1680b0*/  LDL.LU R22, [R1+0x808] ;  /* 0x0008080001167983 */ /* 0x000ea80000300800 */
[----:B------:R-:W3:Y:S04]  /*1680c0*/  LDL.LU R19, [R1+0x5b2c] ;  /* 0x005b2c0001137983 */ /* 0x000ee80000300800 */
[----:B0-----:R-:W-:Y:S04]  /*1680d0*/  STL.64 [R1+0x1f0], R8 ;  /* 0x0001f00801007387 */ /* 0x001fe80000100a00 */
[----:B------:R0:W-:Y:S04]  /*1680e0*/  STL.64 [R1+0x1f8], R10 ;  /* 0x0001f80a01007387 */ /* 0x0001e80000100a00 */
[----:B0-----:R-:W4:Y:S04]  /*1680f0*/  LDL.LU.64 R10, [R1+0x6748] ;  /* 0x00674800010a7983 */ /* 0x001f280000300a00 */
[----:B------:R-:W2:Y:S04]  /*168100*/  LDL.LU.64 R8, [R1+0x6740] ;  /* 0x0067400001087983 */ /* 0x000ea80000300a00 */
[----:B------:R-:W-:Y:S01]  /*168110*/  STSM.16.M88.4 [R24], R4 ;  /* 0x0000000418007844 */ /* 0x000fe20000000200 */
[----:B------:R-:W-:Y:S06]  /*168120*/  BAR.SYNC.DEFER_BLOCKING 0x0 ;  /* 0x0000000000007b1d */ /* 0x000fec0000010000 */
[----:B------:R-:W3:Y:S04]  /*168130*/  LDL.LU R13, [R1+0x1f60] ;  /* 0x001f6000010d7983 */ /* 0x000ee80000300800 */
[----:B------:R-:W0:Y:S04]  /*168140*/  LDS.128 R4, [R25] ;  /* 0x0000000019047984 */ /* 0x000e280000000c00 */
[----:B0-----:R-:W-:Y:S04]  /*168150*/  STL.64 [R1+0x1e0], R4 ;  /* 0x0001e00401007387 */ /* 0x001fe80000100a00 */
[----:B------:R0:W-:Y:S04]  /*168160*/  STL.64 [R1+0x1e8], R6 ;  /* 0x0001e80601007387 */ /* 0x0001e80000100a00 */
[----:B0-----:R-:W3:Y:S04]  /*168170*/  LDL.LU R6, [R1+0x6738] ;  /* 0x0067380001067983 */ /* 0x001ee80000300800 */
[----:B------:R-:W3:Y:S01]  /*168180*/  LDL.LU.64 R4, [R1+0x6730] ;  /* 0x0067300001047983 */ /* 0x000ee20000300a00 */
[----:B------:R-:W-:Y:S01]  /*168190*/  BAR.SYNC.DEFER_BLOCKING 0x0 ;  /* 0x0000000000007b1d */ /* 0x000fe20000010000 */
[----:B----4-:R-:W-:-:S05]  /*1681a0*/  PRMT R11, R11, 0x5210, R0 ;  /* 0x000052100b0b7816 */ /* 0x010fca0000000000 */
[----:B--2---:R-:W-:Y:S02]  /*1681b0*/  STSM.16.M88.4 [R24], R8 ;  /* 0x0000000818007844 */ /* 0x004fe40000000200 */
[----:B------:R-:W-:Y:S06]  /*1681c0*/  BAR.SYNC.DEFER_BLOCKING 0x0 ;  /* 0x0000000000007b1d */ /* 0x000fec0000010000 */
[----:B------:R-:W0:Y:S04]  /*1681d0*/  LDS.128 R8, [R25] ;  /* 0x0000000019087984 */ /* 0x000e280000000c00 */
[----:B0-----:R-:W-:Y:S04]  /*1681e0*/  STL.64 [R1+0x1d0], R8 ;  /* 0x0001d00801007387 */ /* 0x001fe80000100a00 */
[----:B------:R0:W-:Y:S04]  /*1681f0*/  STL.64 [R1+0x1d8], R10 ;  /* 0x0001d80a01007387 */ /* 0x0001e80000100a00 */
[----:B0-----:R-:W2:Y:S04]  /*168200*/  LDL.LU R10, [R1+0x6728] ;  /* 0x00672800010a7983 */ /* 0x001ea80000300800 */
[----:B------:R-:W2:Y:S01]  /*168210*/  LDL.LU.64 R8, [R1+0x6720] ;  /* 0x0067200001087983 */ /* 0x000ea20000300a00 */
[----:B------:R-:W-:-:S04]  /*168220*/  LOP3.LUT R2, R14, 0xffff, RZ, 0xc0, !PT ;  /* 0x0000ffff0e027812 */ /* 0x000fc800078ec0ff */
[----:B------:R-:W-:Y:S01]  /*168230*/  PRMT R23, R15, 0x4210, R2 ;  /* 0x000042100f177816 */ /* 0x000fe20000000002 */
[----:B------:R-:W-:Y:S06]  /*168240*/  BAR.SYNC.DEFER_BLOCKING 0x0 ;  /* 0x0000000000007b1d */ /* 0x000fec0000010000 */
[----:B------:R-:W-:Y:S02]  /*168250*/  STSM.16.M88.4 [R24], R20 ;  /* 0x0000001418007844 */ /* 0x000fe40000000200 */
[----:B------:R-:W-:Y:S01]  /*168260*/  BAR.SYNC.DEFER_BLOCKING 0x0 ;  /* 0x0000000000007b1d */ /* 0x000fe20000010000 */
[----:B------:R-:W-:-:S05]  /*168270*/  LOP3.LUT R0, R16, 0xffff, RZ, 0xc0, !PT ;  /* 0x0000ffff10007812 */ /* 0x000fca00078ec0ff */
[----:B------:R-:W0:Y:S01]  /*168280*/  LDS.128 R20, [R25] ;  /* 0x0000000019147984 */ /* 0x000e220000000c00 */
[----:B------:R-:W-:Y:S01]  /*168290*/  PRMT R7, R17, 0x4210, R0 ;  /* 0x0000421011077816 */ /* 0x000fe20000000000 */
[----:B------:R-:W-:Y:S06]  /*1682a0*/  BAR.SYNC.DEFER_BLOCKING 0x0 ;  /* 0x0000000000007b1d */ /* 0x000fec0000010000 */
[----:B---3--:R-:W-:Y:S02]  /*1682b0*/  STSM.16.M88.4 [R24], R4 ;  /* 0x0000000418007844 */ /* 0x008fe40000000200 */
[----:B------:R-:W-:Y:S01]  /*1682c0*/  BAR.SYNC.DEFER_BLOCKING 0x0 ;  /* 0x0000000000007b1d */ /* 0x000fe20000010000 */
[----:B------:R-:W-:-:S05]  /*1682d0*/  PRMT R11, R18, 0x5210, R2 ;  /* 0x00005210120b7816 */ /* 0x000fca0000000002 */
[----:B------:R-:W1:Y:S02]  /*1682e0*/  LDS.128 R4, [R25] ;  /* 0x0000000019047984 */ /* 0x000e640000000c00 */
[----:B------:R-:W-:Y:S06]  /*1682f0*/  BAR.SYNC.DEFER_BLOCKING 0x0 ;  /* 0x0000000000007b1d */ /* 0x000fec0000010000 */
[----:B0-----:R-:W-:Y:S04]  /*168300*/  STL.64 [R1+0x1c0], R20 ;  /* 0x0001c01401007387 */ /* 0x001fe80000100a00 */
[----:B------:R0:W-:Y:S04]  /*168310*/  STL.64 [R1+0x1c8], R22 ;  /* 0x0001c81601007387 */ /* 0x0001e80000100a00 */
[----:B0-----:R-:W3:Y:S04]  /*168320*/  LDL.LU.64 R22, [R1+0x6718] ;  /* 0x0067180001167983 */ /* 0x001ee80000300a00 */
[----:B------:R-:W4:Y:S04]  /*168330*/  LDL.LU.64 R20, [R1+0x6710] ;  /* 0x0067100001147983 */ /* 0x000f280000300a00 */
[----:B-1----:R-:W-:Y:S04]  /*168340*/  STL.64 [R1+0x1b0], R4 ;  /* 0x0001b00401007387 */ /* 0x002fe80000100a00 */
[----:B------:R-:W-:Y:S04]  /*168350*/  STL.64 [R1+0x1b8], R6 ;  /* 0x0001b80601007387 */ /* 0x000fe80000100a00 */
[----:B--2---:R-:W-:Y:S01]  /*168360*/  STSM.16.M88.4 [R24], R8 ;  /* 0x0000000818007844 */ /* 0x004fe20000000200 */
[----:B------:R-:W-:Y:S06]  /*168370*/  BAR.SYNC.DEFER_BLOCKING 0x0 ;  /* 0x0000000000007b1d */ /* 0x000fec0000010000 */
[----:B------:R-:W0:Y:S04]  /*168380*/  LDS.128 R4, [R25] ;  /* 0x0000000019047984 */ /* 0x000e280000000c00 */
[----:B0-----:R0:W-:Y:S04]  /*168390*/  STL.64 [R1+0x1a0], R4 ;  /* 0x0001a00401007387 */ /* 0x0011e80000100a00 */
[----:B------:R1:W-:Y:S04]  /*1683a0*/  STL.64 [R1+0x1a8], R6 ;  /* 0x0001a80601007387 */ /* 0x0003e80000100a00 */
[----:B0-----:R-:W2:Y:S04]  /*1683b0*/  LDL.LU R4, [R1+0x890] ;  /* 0x0008900001047983 */ /* 0x001ea80000300800 */
[----:B------:R-:W2:Y:S04]  /*1683c0*/  LDL.LU R5, [R1+0x894] ;  /* 0x0008940001057983 */ /* 0x000ea80000300800 */
[----:B-1----:R-:W4:Y:S01]  /*1683d0*/  LDL.LU R6, [R1+0x898] ;  /* 0x0008980001067983 */ /* 0x002f220000300800 */
[----:B------:R-:W-:-:S02]  /*1683e0*/  LOP3.LUT R2, R19, 0xffff, RZ, 0xc0, !PT ;  /* 0x0000ffff13027812 */ /* 0x000fc400078ec0ff */
[----:B---3--:R-:W-:Y:S01]  /*1683f0*/  PRMT R23, R23, 0x5210, R0 ;  /* 0x0000521017177816 */ /* 0x008fe20000000000 */
[----:B------:R-:W-:Y:S06]  /*168400*/  BAR.SYNC.DEFER_BLOCKING 0x0 ;  /* 0x0000000000007b1d */ /* 0x000fec0000010000 */
[----:B----4-:R-:W-:Y:S04]  /*168410*/  STL [R1+0x66d8], R6 ;  /* 0x0066d80601007387 */ /* 0x010fe80000100800 */
[----:B--2---:R0:W-:Y:S04]  /*168420*/  STL.64 [R1+0x66d0], R4 ;  /* 0x0066d00401007387 */ /* 0x0041e80000100a00 */
[----:B0-----:R-:W2:Y:S04]  /*168430*/  LDL.LU R4, [R1+0x720] ;  /* 0x0007200001047983 */ /* 0x001ea80000300800 */
[----:B------:R-:W2:Y:S04]  /*168440*/  LDL.LU R5, [R1+0x724] ;  /* 0x0007240001057983 */ /* 0x000ea80000300800 */
[----:B------:R-:W3:Y:S01]  /*168450*/  LDL.LU R6, [R1+0x728] ;  /* 0x0007280001067983 */ /* 0x000ee20000300800 */
[----:B------:R-:W-:-:S03]  /*168460*/  PRMT R0, R13, 0x4210, R2 ;  /* 0x000042100d007816 */ /* 0x000fc60000000002 */
[----:B------:R-:W4:Y:S04]  /*168470*/  LDL.LU R11, [R1+0x1ed8] ;  /* 0x001ed800010b7983 */ /* 0x000f280000300800 */
[----:B------:R0:W-:Y:S01]  /*168480*/  STSM.16.M88.4 [R24], R20 ;  /* 0x0000001418007844 */ /* 0x0001e20000000200 */
[----:B------:R-:W-:Y:S06]  /*168490*/  BAR.SYNC.DEFER_BLOCKING 0x0 ;  /* 0x0000000000007b1d */ /* 0x000fec0000010000 */
[----:B---3--:R-:W-:Y:S04]  /*1684a0*/  STL [R1+0x6708], R6 ;  /* 0x0067080601007387 */ /* 0x008fe80000100800 */
[----:B--2---:R-:W-:Y:S04]  /*1684b0*/  STL.64 [R1+0x6700], R4 ;  /* 0x0067000401007387 */ /* 0x004fe80000100a00 */
[----:B0-----:R-:W2:Y:S04]  /*1684c0*/  LDL.LU R23, [R1+0x1f6c] ;  /* 0x001f6c0001177983 */ /* 0x001ea80000300800 */
[----:B------:R-:W3:Y:S04]  /*1684d0*/  LDL.LU R13, [R1+0x83c] ;  /* 0x00083c00010d7983 */ /* 0x000ee80000300800 */
[----:B------:R-:W4:Y:S04]  /*1684e0*/  LDL.LU R8, [R1+0x8b0] ;  /* 0x0008b00001087983 */ /* 0x000f280000300800 */
[----:B------:R-:W4:Y:S04]  /*1684f0*/  LDL.LU R9, [R1+0x8b4] ;  /* 0x0008b40001097983 */ /* 0x000f280000300800 */
[----:B------:R-:W2:Y:S04]  /*168500*/  LDL.LU R10, [R1+0x8b8] ;  /* 0x0008b800010a7983 */ /* 0x000ea80000300800 */
[----:B------:R-:W3:Y:S04]  /*168510*/  LDL.LU R14, [R1+0x85c] ;  /* 0x00085c00010e7983 */ /* 0x000ee80000300800 */
[----:B------:R-:W3:Y:S04]  /*168520*/  LDL.LU R15, [R1+0x5b30] ;  /* 0x005b3000010f7983 */ /* 0x000ee80000300800 */
[----:B------:R-:W3:Y:S04]  /*168530*/  LDL.LU R19, [R1+0x1f78] ;  /* 0x001f780001137983 */ /* 0x000ee80000300800 */
[----:B------:R-:W3:Y:S04]  /*168540*/  LDL.LU R20, [R1+0x1ee0] ;  /* 0x001ee00001147983 */ /* 0x000ee80000300800 */
[----:B------:R-:W0:Y:S01]  /*168550*/  LDS.128 R4, [R25] ;  /* 0x0000000019047984 */ /* 0x000e220000000c00 */
[----:B------:R-:W-:Y:S06]  /*168560*/  BAR.SYNC.DEFER_BLOCKING 0x0 ;  /* 0x0000000000007b1d */ /* 0x000fec0000010000 */
[----:B--2---:R-:W-:Y:S04]  /*168570*/  STL [R1+0x66c8], R10 ;  /* 0x0066c80a01007387 */ /* 0x004fe80000100800 */
[----:B----4-:R1:W-:Y:S04]  /*168580*/  STL.64 [R1+0x66c0], R8 ;  /* 0x0066c00801007387 */ /* 0x0103e80000100a00 */
[----:B-1----:R-:W2:Y:S04]  /*168590*/  LDL.LU R8, [R1+0x730] ;  /* 0x0007300001087983 */ /* 0x002ea80000300800 */
[----:B------:R-:W2:Y:S04]  /*1685a0*/  LDL.LU R9, [R1+0x734] ;  /* 0x0007340001097983 */ /* 0x000ea80000300800 */
[----:B------:R-:W4:Y:S04]  /*1685b0*/  LDL.LU R10, [R1+0x738] ;  /* 0x00073800010a7983 */ /* 0x000f280000300800 */
[----:B----4-:R-:W-:Y:S04]  /*1685c0*/  STL [R1+0x66e8], R10 ;  /* 0x0066e80a01007387 */ /* 0x010fe80000100800 */
[----:B--2---:R1:W-:Y:S04]  /*1685d0*/  STL.64 [R1+0x66e0], R8 ;  /* 0x0066e00801007387 */ /* 0x0043e80000100a00 */
[----:B-1----:R-:W2:Y:S04]  /*1685e0*/  LDL.LU R8, [R1+0x860] ;  /* 0x0008600001087983 */ /* 0x002ea80000300800 */
[----:B------:R-:W2:Y:S04]  /*1685f0*/  LDL.LU R9, [R1+0x864] ;  /* 0x0008640001097983 */ /* 0x000ea80000300800 */
[----:B------:R-:W2:Y:S04]  /*168600*/  LDL.LU R10, [R1+0x868] ;  /* 0x00086800010a7983 */ /* 0x000ea80000300800 */
[----:B------:R-:W4:Y:S04]  /*168610*/  LDL.LU R16, [R1+0x740] ;  /* 0x0007400001107983 */ /* 0x000f280000300800 */
[----:B------:R-:W4:Y:S04]  /*168620*/  LDL.LU R17, [R1+0x744] ;  /* 0x0007440001117983 */ /* 0x000f280000300800 */
[----:B------:R-:W3:Y:S04]  /*168630*/  LDL.LU R18, [R1+0x748] ;  /* 0x0007480001127983 */ /* 0x000ee80000300800 */
[----:B---3--:R-:W-:Y:S04]  /*168640*/  STL.64 [R1+0x66f8], R18 ;  /* 0x0066f81201007387 */ /* 0x008fe80000100a00 */
[----:B----4-:R1:W-:Y:S04]  /*168650*/  STL.64 [R1+0x66f0], R16 ;  /* 0x0066f01001007387 */ /* 0x0103e80000100a00 */
[----:B-1----:R-:W3:Y:S04]  /*168660*/  LDL.LU R16, [R1+0x840] ;  /* 0x0008400001107983 */ /* 0x002ee80000300800 */
[----:B------:R-:W3:Y:S04]  /*168670*/  LDL.LU R17, [R1+0x844] ;  /* 0x0008440001117983 */ /* 0x000ee80000300800 */
[----:B------:R-:W3:Y:S01]  /*168680*/  LDL.LU R18, [R1+0x848] ;  /* 0x0008480001127983 */ /* 0x000ee20000300800 */
[----:B------:R-:W-:Y:S01]  /*168690*/  IMAD.MOV.U32 R19, RZ, RZ, R0 ;  /* 0x000000ffff137224 */ /* 0x000fe200078e0000 */
[----:B------:R-:W-:-:S02]  /*1686a0*/  LOP3.LUT R0, R11, 0xffff, RZ, 0xc0, !PT ;  /* 0x0000ffff0b007812 */ /* 0x000fc400078ec0ff */
[----:B------:R-:W4:Y:S02]  /*1686b0*/  LDL.LU R21, [R1+0x1f84] ;  /* 0x001f840001157983 */ /* 0x000f240000300800 */
[----:B------:R-:W-:Y:S02]  /*1686c0*/  PRMT R11, R23, 0x4210, R0 ;  /* 0x00004210170b7816 */ /* 0x000fe40000000000 */
[----:B------:R-:W4:Y:S04]  /*1686d0*/  LDL.LU R22, [R1+0x87c] ;  /* 0x00087c0001167983 */ /* 0x000f280000300800 */
[----:B0-----:R-:W-:Y:S04]  /*1686e0*/  STL.64 [R1+0x190], R4 ;  /* 0x0001900401007387 */ /* 0x001fe80000100a00 */
[----:B------:R0:W-:Y:S04]  /*1686f0*/  STL.64 [R1+0x198], R6 ;  /* 0x0001980601007387 */ /* 0x0001e80000100a00 */
[----:B0-----:R-:W4:Y:S04]  /*168700*/  LDL.LU R6, [R1+0x6708] ;  /* 0x0067080001067983 */ /* 0x001f280000300800 */
[----:B------:R-:W4:Y:S01]  /*168710*/  LDL.LU.64 R4, [R1+0x6700] ;  /* 0x0067000001047983 */ /* 0x000f220000300a00 */
[----:B------:R-:W-:-:S03]  /*168720*/  PRMT R7, R13, 0x5210, R2 ;  /* 0x000052100d077816 */ /* 0x000fc60000000002 */
[----:B------:R-:W4:Y:S04]  /*168730*/  LDL.LU R23, [R1+0x8cc] ;  /* 0x0008cc0001177983 */ /* 0x000f280000300800 */
[----:B------:R-:W4:Y:S04]  /*168740*/  LDL.LU R13, [R1+0x5b34] ;  /* 0x005b3400010d7983 */ /* 0x000f280000300800 */
[----:B---3--:R-:W-:Y:S01]  /*168750*/  STSM.16.M88.4 [R24], R16 ;  /* 0x0000001018007844 */ /* 0x008fe20000000200 */
[----:B------:R-:W-:Y:S06]  /*168760*/  BAR.SYNC.DEFER_BLOCKING 0x0 ;  /* 0x0000000000007b1d */ /* 0x000fec0000010000 */
[----:B------:R-:W0:Y:S02]  /*168770*/  LDS.128 R16, [R25] ;  /* 0x0000000019107984 */ /* 0x000e240000000c00 */
        /* <DEDUP_REMOVED lines=8> */
[----:B------:R-:W3:Y:S04]  /*168800*/  LDL.LU.64 R16, [R1+0x66f0] ;  /* 0x0066f00001107983 */ /* 0x000ee80000300a00 */
[----:B-1----:R-:W-:Y:S04]  /*168810*/  STL.64 [R1+0x170], R8 ;  /* 0x0001700801007387 */ /* 0x002fe80000100a00 */
[----:B------:R0:W-:Y:S04]  /*168820*/  STL.64 [R1+0x178], R10 ;  /* 0x0001780a01007387 */ /* 0x0001e80000100a00 */
[----:B0-----:R-:W2:Y:S04]  /*168830*/  LDL.LU R10, [R1+0x66e8] ;  /* 0x0066e800010a7983 */ /* 0x001ea80000300800 */
[----:B------:R-:W2:Y:S04]  /*168840*/  LDL.LU.64 R8, [R1+0x66e0] ;  /* 0x0066e00001087983 */ /* 0x000ea80000300a00 */
[----:B----4-:R-:W-:Y:S01]  /*168850*/  STSM.16.M88.4 [R24], R4 ;  /* 0x0000000418007844 */ /* 0x010fe20000000200 */
[----:B------:R-:W-:Y:S01]  /*168860*/  BAR.SYNC.DEFER_BLOCKING 0x0 ;  /* 0x0000000000007b1d */ /* 0x000fe20000010000 */
[----:B------:R-:W-:-:S05]  /*168870*/  PRMT R11, R14, 0x5210, R0 ;  /* 0x000052100e0b7816 */ /* 0x000fca0000000000 */
[----:B------:R-:W0:Y:S02]  /*168880*/  LDS.128 R4, [R25] ;  /* 0x0000000019047984 */ /* 0x000e240000000c00 */
[----:B------:R-:W-:Y:S06]  /*168890*/  BAR.SYNC.DEFER_BLOCKING 0x0 ;  /* 0x0000000000007b1d */ /* 0x000fec0000010000 */
[----:B0-----:R-:W-:Y:S04]  /*1688a0*/  STL.64 [R1+0x160], R4 ;  /* 0x0001600401007387 */ /* 0x001fe80000100a00 */
[----:B------:R0:W-:Y:S04]  /*1688b0*/  STL.64 [R1+0x168], R6 ;  /* 0x0001680601007387 */ /* 0x0001e80000100a00 */
[----:B0-----:R-:W4:Y:S04]  /*1688c0*/  LDL.LU R6, [R1+0x66d8] ;  /* 0x0066d80001067983 */ /* 0x001f280000300800 */
[----:B------:R-:W4:Y:S04]  /*1688d0*/  LDL.LU.64 R4, [R1+0x66d0] ;  /* 0x0066d00001047983 */ /* 0x000f280000300a00 */
[----:B--2---:R-:W-:Y:S01]  /*1688e0*/  STSM.16.M88.4 [R24], R8 ;  /* 0x0000000818007844 */ /* 0x004fe20000000200 */
        /* <DEDUP_REMOVED lines=9> */
[----:B----4-:R-:W-:Y:S02]  /*168980*/  STSM.16.M88.4 [R24], R4 ;  /* 0x0000000418007844 */ /* 0x010fe40000000200 */
[----:B------:R-:W-:Y:S01]  /*168990*/  BAR.SYNC.DEFER_BLOCKING 0x0 ;  /* 0x0000000000007b1d */ /* 0x000fe20000010000 */
[----:B------:R-:W-:-:S05]  /*1689a0*/  LOP3.LUT R0, R20, 0xffff, RZ, 0xc0, !PT ;  /* 0x0000ffff14007812 */ /* 0x000fca00078ec0ff */
[----:B------:R-:W0:Y:S01]  /*1689b0*/  LDS.128 R4, [R25] ;  /* 0x0000000019047984 */ /* 0x000e220000000c00 */
[----:B------:R-:W-:Y:S01]  /*1689c0*/  PRMT R11, R21, 0x4210, R0 ;  /* 0x00004210150b7816 */ /* 0x000fe20000000000 */
[----:B------:R-:W-:Y:S01]  /*1689d0*/  BAR.SYNC.DEFER_BLOCKING 0x0 ;  /* 0x0000000000007b1d */ /* 0x000fe20000010000 */
[----:B------:R-:W-:-:S05]  /*1689e0*/  PRMT R19, R22, 0x5210, R2 ;  /* 0x0000521016137816 */ /* 0x000fca0000000002 */
[----:B0-----:R-:W-:Y:S04]  /*1689f0*/  STL.64 [R1+0x140], R4 ;  /* 0x0001400401007387 */ /* 0x001fe80000100a00 */
[----:B------:R-:W-:Y:S04]  /*168a00*/  STL.64 [R1+0x148], R6 ;  /* 0x0001480601007387 */ /* 0x000fe80000100a00 */
[----:B--2---:R-:W-:Y:S01]  /*168a10*/  STSM.16.M88.4 [R24], R8 ;  /* 0x0000000818007844 */ /* 0x004fe20000000200 */
[----:B------:R-:W-:Y:S06]  /*168a20*/  BAR.SYNC.DEFER_BLOCKING 0x0 ;  /* 0x0000000000007b1d */ /* 0x000fec0000010000 */
[----:B------:R-:W0:Y:S02]  /*168a30*/  LDS.128 R4, [R25] ;  /* 0x0000000019047984 */ /* 0x000e240000000c00 */
[----:B------:R-:W-:Y:S06]  /*168a40*/  BAR.SYNC.DEFER_BLOCKING 0x0 ;  /* 0x0000000000007b1d */ /* 0x000fec0000010000 */
[----:B---3--:R-:W-:Y:S04]  /*168a50*/  STSM.16.M88.4 [R24], R16 ;  /* 0x0000001018007844 */ /* 0x008fe80000000200 */
[----:B0-----:R-:W-:Y:S04]  /*168a60*/  STL.64 [R1+0x130], R4 ;  /* 0x0001300401007387 */ /* 0x001fe80000100a00 */
[----:B------:R-:W-:Y:S01]  /*168a70*/  STL.64 [R1+0x138], R6 ;  /* 0x0001380601007387 */ /* 0x000fe20000100a00 */
[----:B------:R-:W-:Y:S06]  /*168a80*/  BAR.SYNC.DEFER_BLOCKING 0x0 ;  /* 0x0000000000007b1d */ /* 0x000fec0000010000 */
[----:B------:R-:W0:Y:S04]  /*168a90*/  LDS.128 R4, [R25] ;  /* 0x0000000019047984 */ /* 0x000e280000000c00 */
[----:B0-----:R0:W-:Y:S04]  /*168aa0*/  STL.64 [R1+0x120], R4 ;  /* 0x0001200401007387 */ /* 0x0011e80000100a00 */
[----:B------:R1:W-:Y:S04]  /*168ab0*/  STL [R1+0x128], R6 ;  /* 0x0001280601007387 */ /* 0x0003e80000100800 */
[----:B0-----:R-:W2:Y:S04]  /*168ac0*/  LDL.LU R4, [R1+0x770] ;  /* 0x0007700001047983 */ /* 0x001ea80000300800 */
[----:B------:R-:W2:Y:S04]  /*168ad0*/  LDL.LU R5, [R1+0x774] ;  /* 0x0007740001057983 */ /* 0x000ea80000300800 */
[----:B-1----:R-:W3:Y:S01]  /*168ae0*/  LDL.LU R6, [R1+0x778] ;  /* 0x0007780001067983 */ /* 0x002ee20000300800 */
[----:B------:R-:W-:Y:S01]  /*168af0*/  PRMT R8, R23, 0x5210, R0 ;  /* 0x0000521017087816 */ /* 0x000fe20000000000 */
[----:B------:R-:W-:Y:S01]  /*168b00*/  IMAD.MOV.U32 R2, RZ, RZ, R7 ;  /* 0x000000ffff027224 */ /* 0x000fe200078e0007 */
[----:B------:R-:W-:Y:S01]  /*168b10*/  LOP3.LUT R3, R13, 0xffff, RZ, 0xc0, !PT ;  /* 0x0000ffff0d037812 */ /* 0x000fe200078ec0ff */
[----:B------:R-:W-:Y:S06]  /*168b20*/  BAR.SYNC.DEFER_BLOCKING 0x0 ;  /* 0x0000000000007b1d */ /* 0x000fec0000010000 */
[----:B---3--:R-:W-:Y:S04]  /*168b30*/  STL [R1+0x6690], R6 ;  /* 0x0066900601007387 */ /* 0x008fe80000100800 */
[----:B--2---:R0:W-:Y:S04]  /*168b40*/  STL.64 [R1+0x6688], R4 ;  /* 0x0066880401007387 */ /* 0x0041e80000100a00 */
[----:B0-----:R-:W2:Y:S04]  /*168b50*/  LDL.LU R4, [R1+0x760] ;  /* 0x0007600001047983 */ /* 0x001ea80000300800 */
[----:B------:R-:W2:Y:S04]  /*168b60*/  LDL.LU R5, [R1+0x764] ;  /* 0x0007640001057983 */ /* 0x000ea80000300800 */
[----:B------:R-:W3:Y:S04]  /*168b70*/  LDL.LU R6, [R1+0x768] ;  /* 0x0007680001067983 */ /* 0x000ee80000300800 */
[----:B------:R-:W4:Y:S04]  /*168b80*/  LDL.LU R16, [R1+0x780] ;  /* 0x0007800001107983 */ /* 0x000f280000300800 */
[----:B------:R-:W4:Y:S04]  /*168b90*/  LDL.LU R17, [R1+0x784] ;  /* 0x0007840001117983 */ /* 0x000f280000300800 */
[----:B------:R-:W4:Y:S04]  /*168ba0*/  LDL.LU R18, [R1+0x788] ;  /* 0x0007880001127983 */ /* 0x000f280000300800 */
[----:B------:R-:W4:Y:S04]  /*168bb0*/  LDL.LU R0, [R1+0x1ee4] ;  /* 0x001ee40001007983 */ /* 0x000f280000300800 */
[----:B------:R-:W3:Y:S04]  /*168bc0*/  LDL.LU R7, [R1+0x88c] ;  /* 0x00088c0001077983 */ /* 0x000ee80000300800 */
[----:B---3--:R0:W-:Y:S04]  /*168bd0*/  STL.64 [R1+0x66b0], R6 ;  /* 0x0066b00601007387 */ /* 0x0081e80000100a00 */
[----:B0-----:R-:W3:Y:S04]  /*168be0*/  LDL.LU R7, [R1+0x1f8c] ;  /* 0x001f8c0001077983 */ /* 0x001ee80000300800 */
[----:B--2---:R0:W-:Y:S04]  /*168bf0*/  STL.64 [R1+0x66a8], R4 ;  /* 0x0066a80401007387 */ /* 0x0041e80000100a00 */
[----:B---3--:R1:W-:Y:S04]  /*168c00*/  STL [R1+0x66b8], R7 ;  /* 0x0066b80701007387 */ /* 0x0083e80000100800 */
[----:B0-----:R-:W2:Y:S04]  /*168c10*/  LDL.LU R4, [R1+0x750] ;  /* 0x0007500001047983 */ /* 0x001ea80000300800 */
[----:B------:R-:W2:Y:S01]  /*168c20*/  LDL.LU R5, [R1+0x754] ;  /* 0x0007540001057983 */ /* 0x000ea20000300800 */
[----:B-1----:R-:W-:-:S03]  /*168c30*/  IMAD.MOV.U32 R7, RZ, RZ, R8 ;  /* 0x000000ffff077224 */ /* 0x002fc600078e0008 */
[----:B------:R-:W2:Y:S04]  /*168c40*/  LDL.LU R6, [R1+0x758] ;  /* 0x0007580001067983 */ /* 0x000ea80000300800 */
[----:B------:R-:W3:Y:S04]  /*168c50*/  LDL.LU R11, [R1+0x8ec] ;  /* 0x0008ec00010b7983 */ /* 0x000ee80000300800 */
[----:B------:R-:W4:Y:S04]  /*168c60*/  LDL.LU R14, [R1+0x5b38] ;  /* 0x005b3800010e7983 */ /* 0x000f280000300800 */
[----:B------:R-:W2:Y:S04]  /*168c70*/  LDL.LU R8, [R1+0x8e0] ;  /* 0x0008e00001087983 */ /* 0x000ea80000300800 */
[----:B------:R-:W2:Y:S04]  /*168c80*/  LDL.LU R9, [R1+0x8e4] ;  /* 0x0008e40001097983 */ /* 0x000ea80000300800 */
[----:B------:R-:W3:Y:S04]  /*168c90*/  LDL.LU R10, [R1+0x8e8] ;  /* 0x0008e800010a7983 */ /* 0x000ee80000300800 */
[----:B---3--:R-:W-:Y:S04]  /*168ca0*/  STL [R1+0x6680], R10 ;  /* 0x0066800a01007387 */ /* 0x008fe80000100800 */
[----:B--2---:R-:W-:Y:S04]  /*168cb0*/  STL.64 [R1+0x6678], R8 ;  /* 0x0066780801007387 */ /* 0x004fe80000100a00 */
[----:B------:R0:W-:Y:S04]  /*168cc0*/  STL [R1+0x6694], R11 ;  /* 0x0066940b01007387 */ /* 0x0001e80000100800 */
[----:B0-----:R-:W2:Y:S04]  /*168cd0*/  LDL.LU R11, [R1+0x1f98] ;  /* 0x001f9800010b7983 */ /* 0x001ea80000300800 */
[----:B------:R-:W3:Y:S04]  /*168ce0*/  LDL.LU R8, [R1+0x8d0] ;  /* 0x0008d00001087983 */ /* 0x000ee80000300800 */
[----:B------:R-:W3:Y:S04]  /*168cf0*/  LDL.LU R9, [R1+0x8d4] ;  /* 0x0008d40001097983 */ /* 0x000ee80000300800 */
[----:B------:R-:W3:Y:S04]  /*168d00*/  LDL.LU R10, [R1+0x8d8] ;  /* 0x0008d800010a7983 */ /* 0x000ee80000300800 */
[----:B------:R-:W3:Y:S04]  /*168d10*/  LDL.LU R15, [R1+0x1fa0] ;  /* 0x001fa000010f7983 */ /* 0x000ee80000300800 */
[----:B------:R-:W2:Y:S04]  /*168d20*/  LDL.LU R19, [R1+0x1eec] ;  /* 0x001eec0001137983 */ /* 0x000ea80000300800 */
[----:B------:R-:W-:Y:S01]  /*168d30*/  STSM.16.M88.4 [R24], R4 ;  /* 0x0000000418007844 */ /* 0x000fe20000000200 */
[----:B----4-:R-:W-:Y:S01]  /*168d40*/  LOP3.LUT R0, R0, 0xffff, RZ, 0xc0, !PT ;  /* 0x0000ffff00007812 */ /* 0x010fe200078ec0ff */
[----:B------:R-:W-:Y:S06]  /*168d50*/  BAR.SYNC.DEFER_BLOCKING 0x0 ;  /* 0x0000000000007b1d */ /* 0x000fec0000010000 */
[----:B--2---:R-:W-:Y:S04]  /*168d60*/  STL.64 [R1+0x66a0], R18 ;  /* 0x0066a01201007387 */ /* 0x004fe80000100a00 */
[----:B------:R0:W-:Y:S04]  /*168d70*/  STL.64 [R1+0x6698], R16 ;  /* 0x0066981001007387 */ /* 0x0001e80000100a00 */
[----:B0-----:R-:W2:Y:S04]  /*168d80*/  LDL.LU R16, [R1+0x8c0] ;  /* 0x0008c00001107983 */ /* 0x001ea80000300800 */
[----:B------:R-:W2:Y:S04]  /*168d90*/  LDL.LU R17, [R1+0x8c4] ;  /* 0x0008c40001117983 */ /* 0x000ea80000300800 */
[----:B------:R-:W2:Y:S04]  /*168da0*/  LDL.LU R18, [R1+0x8c8] ;  /* 0x0008c80001127983 */ /* 0x000ea80000300800 */
[----:B------:R-:W4:Y:S04]  /*168db0*/  LDL.LU R20, [R1+0x8f0] ;  /* 0x0008f00001147983 */ /* 0x000f280000300800 */
[----:B------:R-:W4:Y:S04]  /*168dc0*/  LDL.LU R21, [R1+0x8f4] ;  /* 0x0008f40001157983 */ /* 0x000f280000300800 */
[----:B------:R-:W4:Y:S04]  /*168dd0*/  LDL.LU R22, [R1+0x8f8] ;  /* 0x0008f80001167983 */ /* 0x000f280000300800 */
[----:B------:R-:W4:Y:S04]  /*168de0*/  LDL.LU R23, [R1+0x1fa8] ;  /* 0x001fa80001177983 */ /* 0x000f280000300800 */
[----:B------:R-:W4:Y:S04]  /*168df0*/  LDL.LU R13, [R1+0x8a8] ;  /* 0x0008a800010d7983 */ /* 0x000f280000300800 */
[----:B------:R-:W-:Y:S04]  /*168e00*/  STL [R1+0x6320], R2 ;  /* 0x0063200201007387 */ /* 0x000fe80000100800 */
[----:B------:R-:W3:Y:S01]  /*168e10*/  LDL.LU R7, [R1+0x66b8] ;  /* 0x0066b80001077983 */ /* 0x000ee20000300800 */
[----:B------:R-:W-:-:S02]  /*168e20*/  PRMT R11, R11, 0x4210, R0 ;  /* 0x000042100b0b7816 */ /* 0x000fc40000000000 */
[--C-:B---3--:R-:W-:Y:S02]  /*168e30*/  PRMT R19, R7, 0x4210, R3.reuse ;  /* 0x0000421007137816 */ /* 0x108fe40000000003 */
[----:B------:R-:W0:Y:S01]  /*168e40*/  LDS.128 R4, [R25] ;  /* 0x0000000019047984 */ /* 0x000e220000000c00 */
[----:B------:R-:W-:Y:S06]  /*168e50*/  BAR.SYNC.DEFER_BLOCKING 0x0 ;  /* 0x0000000000007b1d */ /* 0x000fec0000010000 */
[----:B--2---:R-:W-:Y:S02]  /*168e60*/  STSM.16.M88.4 [R24], R16 ;  /* 0x0000001018007844 */ /* 0x004fe40000000200 */
[----:B------:R-:W-:Y:S06]  /*168e70*/  BAR.SYNC.DEFER_BLOCKING 0x0 ;  /* 0x0000000000007b1d */ /* 0x000fec0000010000 */
[----:B------:R-:W1:Y:S02]  /*168e80*/  LDS.128 R16, [R25] ;  /* 0x0000000019107984 */ /* 0x000e640000000c00 */
[----:B------:R-:W-:Y:S06]  /*168e90*/  BAR.SYNC.DEFER_BLOCKING 0x0 ;  /* 0x0000000000007b1d */ /* 0x000fec0000010000 */
[----:B------:R-:W-:Y:S02]  /*168ea0*/  STSM.16.M88.4 [R24], R8 ;  /* 0x0000000818007844 */ /* 0x000fe40000000200 */
[----:B------:R-:W-:Y:S06]  /*168eb0*/  BAR.SYNC.DEFER_BLOCKING 0x0 ;  /* 0x0000000000007b1d */ /* 0x000fec0000010000 */
[----:B0-----:R-:W-:Y:S04]  /*168ec0*/  STL.64 [R1+0x110], R4 ;  /* 0x0001100401007387 */ /* 0x001fe80000100a00 */
[----:B------:R0:W-:Y:S04]  /*168ed0*/  STL.64 [R1+0x118], R6 ;  /* 0x0001180601007387 */ /* 0x0001e80000100a00 */
[----:B------:R-:W2:Y:S04]  /*168ee0*/  LDS.128 R8, [R25] ;  /* 0x0000000019087984 */ /* 0x000ea80000000c00 */
[----:B0-----:R-:W3:Y:S04]  /*168ef0*/  LDL.LU.64 R6, [R1+0x66b0] ;  /* 0x0066b00001067983 */ /* 0x001ee80000300a00 */
[----:B------:R-:W4:Y:S04]  /*168f00*/  LDL.LU.64 R4, [R1+0x66a8] ;  /* 0x0066a80001047983 */ /* 0x000f280000300a00 */
[----:B-1----:R-:W-:Y:S04]  /*168f10*/  STL.64 [R1+0x100], R16 ;  /* 0x0001001001007387 */ /* 0x002fe80000100a00 */
[----:B------:R0:W-:Y:S04]  /*168f20*/  STL.64 [R1+0x108], R18 ;  /* 0x0001081201007387 */ /* 0x0001e80000100a00 */
[----:B0-----:R-:W4:Y:S04]  /*168f30*/  LDL.LU.64 R18, [R1+0x66a0] ;  /* 0x0066a00001127983 */ /* 0x001f280000300a00 */
[----:B------:R-:W4:Y:S04]  /*168f40*/  LDL.LU.64 R16, [R1+0x6698] ;  /* 0x0066980001107983 */ /* 0x000f280000300a00 */
[----:B--2---:R-:W-:Y:S04]  /*168f50*/  STL.64 [R1+0xf0], R8 ;  /* 0x0000f00801007387 */ /* 0x004fe80000100a00 */
[----:B------:R0:W-:Y:S04]  /*168f60*/  STL.64 [R1+0xf8], R10 ;  /* 0x0000f80a01007387 */ /* 0x0001e80000100a00 */
[----:B0-----:R-:W2:Y:S01]  /*168f70*/  LDL.LU R11, [R1+0x6694] ;  /* 0x00669400010b7983 */ /* 0x001ea20000300800 */
[----:B------:R-:W-:Y:S01]  /*168f80*/  BAR.SYNC.DEFER_BLOCKING 0x0 ;  /* 0x0000000000007b1d */ /* 0x000fe20000010000 */
[----:B---3--:R-:W-:-:S05]  /*168f90*/  PRMT R7, R7, 0x5210, R3 ;  /* 0x0000521007077816 */ /* 0x008fca0000000003 */
[----:B----4-:R0:W-:Y:S04]  /*168fa0*/  STSM.16.M88.4 [R24], R4 ;  /* 0x0000000418007844 */ /* 0x0101e80000000200 */
[----:B0-----:R-:W3:Y:S04]  /*168fb0*/  LDL.LU R6, [R1+0x6690] ;  /* 0x0066900001067983 */ /* 0x001ee80000300800 */
[----:B------:R-:W3:Y:S01]  /*168fc0*/  LDL.LU.64 R4, [R1+0x6688] ;  /* 0x0066880001047983 */ /* 0x000ee20000300a00 */
[----:B--2---:R-:W-:Y:S01]  /*168fd0*/  PRMT R7, R11, 0x5210, R0 ;  /* 0x000052100b077816 */ /* 0x004fe20000000000 */
[----:B------:R-:W-:Y:S06]  /*168fe0*/  BAR.SYNC.DEFER_BLOCKING 0x0 ;  /* 0x0000000000007b1d */ /* 0x000fec0000010000 */
[----:B------:R-:W0:Y:S02]  /*168ff0*/  LDS.128 R8, [R25] ;  /* 0x0000000019087984 */ /* 0x000e240000000c00 */
[----:B------:R-:W-:Y:S06]  /*169000*/  BAR.SYNC.DEFER_BLOCKING 0x0 ;  /* 0x0000000000007b1d */ /* 0x000fec0000010000 */
[----:B0-----:R-:W-:Y:S04]  /*169010*/  STL.64 [R1+0xe0], R8 ;  /* 0x0000e00801007387 */ /* 0x001fe80000100a00 */
[----:B------:R0:W-:Y:S04]  /*169020*/  STL.64 [R1+0xe8], R10 ;  /* 0x0000e80a01007387 */ /* 0x0001e80000100a00 */
[----:B0-----:R-:W2:Y:S04]  /*169030*/  LDL.LU R10, [R1+0x6680] ;  /* 0x00668000010a7983 */ /* 0x001ea80000300800 */
[----:B------:R-:W2:Y:S01]  /*169040*/  LDL.LU.64 R8, [R1+0x6678] ;  /* 0x0066780001087983 */ /* 0x000ea20000300a00 */
[----:B------:R-:W-:-:S04]  /*169050*/  LOP3.LUT R2, R14, 0xffff, RZ, 0xc0, !PT ;  /* 0x0000ffff0e027812 */ /* 0x000fc800078ec0ff */
[----:B------:R-:W-:Y:S01]  /*169060*/  PRMT R11, R15, 0x4210, R2 ;  /* 0x000042100f0b7816 */ /* 0x000fe20000000002 */
[----:B---3--:R-:W-:Y:S01]  /*169070*/  STSM.16.M88.4 [R24], R4 ;  /* 0x0000000418007844 */ /* 0x008fe20000000200 */
[----:B------:R-:W-:Y:S06]  /*169080*/  BAR.SYNC.DEFER_BLOCKING 0x0 ;  /* 0x0000000000007b1d */ /* 0x000fec0000010000 */
[----:B------:R-:W0:Y:S02]  /*169090*/  LDS.128 R4, [R25] ;  /* 0x0000000019047984 */ /* 0x000e240000000c00 */
[----:B------:R-:W-:Y:S06]  /*1690a0*/  BAR.SYNC.DEFER_BLOCKING 0x0 ;  /* 0x0000000000007b1d */ /* 0x000fec0000010000 */
[----:B--2---:R-:W-:Y:S02]  /*1690b0*/  STSM.16.M88.4 [R24], R8 ;  /* 0x0000000818007844 */ /* 0x004fe40000000200 */
[----:B------:R-:W-:Y:S06]  /*1690c0*/  BAR.SYNC.DEFER_BLOCKING 0x0 ;  /* 0x0000000000007b1d */ /* 0x000fec0000010000 */
[----:B------:R-:W1:Y:S04]  /*1690d0*/  LDS.128 R8, [R25] ;  /* 0x0000000019087984 */ /* 0x000e680000000c00 */
[----:B0-----:R0:W-:Y:S04]  /*1690e0*/  STL.64 [R1+0xd0], R4 ;  /* 0x0000d00401007387 */ /* 0x0011e80000100a00 */
[----:B------:R2:W-:Y:S04]  /*1690f0*/  STL.64 [R1+0xd8], R6 ;  /* 0x0000d80601007387 */ /* 0x0005e80000100a00 */
[----:B0-----:R-:W3:Y:S04]  /*169100*/  LDL.LU R4, [R1+0x7a0] ;  /* 0x0007a00001047983 */ /* 0x001ee80000300800 */
[----:B-1----:R-:W-:Y:S04]  /*169110*/  STL.64 [R1+0xc0], R8 ;  /* 0x0000c00801007387 */ /* 0x002fe80000100a00 */
[----:B------:R-:W-:Y:S04]  /*169120*/  STL.64 [R1+0xc8], R10 ;  /* 0x0000c80a01007387 */ /* 0x000fe80000100a00 */
[----:B------:R-:W3:Y:S04]  /*169130*/  LDL.LU R5, [R1+0x7a4] ;  /* 0x0007a40001057983 */ /* 0x000ee80000300800 */
[----:B--2---:R-:W2:Y:S01]  /*169140*/  LDL.LU R6, [R1+0x7a8] ;  /* 0x0007a80001067983 */ /* 0x004ea20000300800 */
[----:B------:R-:W-:-:S04]  /*169150*/  LOP3.LUT R0, R19, 0xffff, RZ, 0xc0, !PT ;  /* 0x0000ffff13007812 */ /* 0x000fc800078ec0ff */
[----:B------:R-:W-:Y:S01]  /*169160*/  PRMT R23, R23, 0x4210, R0 ;  /* 0x0000421017177816 */ /* 0x000fe20000000000 */
[----:B------:R-:W-:Y:S06]  /*169170*/  BAR.SYNC.DEFER_BLOCKING 0x0 ;  /* 0x0000000000007b1d */ /* 0x000fec0000010000 */
[----:B------:R0:W-:Y:S01]  /*169180*/  STSM.16.M88.4 [R24], R20 ;  /* 0x0000001418007844 */ /* 0x0001e20000000200 */
[----:B------:R-:W-:Y:S01]  /*169190*/  PRMT R19, R13, 0x5210, R2 ;  /* 0x000052100d137816 */ /* 0x000fe20000000002 */
[----:B------:R-:W-:Y:S06]  /*1691a0*/  BAR.SYNC.DEFER_BLOCKING 0x0 ;  /* 0x0000000000007b1d */ /* 0x000fec0000010000 */
[----:B--2---:R-:W-:Y:S04]  /*1691b0*/  STL [R1+0x6660], R6 ;  /* 0x0066600601007387 */ /* 0x004fe80000100800 */
[----:B---3--:R-:W-:Y:S04]  /*1691c0*/  STL.64 [R1+0x6658], R4 ;  /* 0x0066580401007387 */ /* 0x008fe80000100a00 */
[----:B------:R-:W1:Y:S04]  /*1691d0*/  LDS.128 R4, [R25] ;  /* 0x0000000019047984 */ /* 0x000e680000000c00 */
[----:B0-----:R-:W2:Y:S04]  /*1691e0*/  LDL.LU R23, [R1+0x90c] ;  /* 0x00090c0001177983 */ /* 0x001ea80000300800 */
[----:B------:R-:W3:Y:S01]  /*1691f0*/  LDL.LU R8, [R1+0x7b0] ;  /* 0x0007b00001087983 */ /* 0x000ee20000300800 */
[----:B------:R-:W-:Y:S06]  /*169200*/  BAR.SYNC.DEFER_BLOCKING 0x0 ;  /* 0x0000000000007b1d */ /* 0x000fec0000010000 */
[----:B-1----:R-:W-:Y:S04]  /*169210*/  STL.64 [R1+0xb0], R4 ;  /* 0x0000b00401007387 */ /* 0x002fe80000100a00 */
[----:B------:R0:W-:Y:S04]  /*169220*/  STL.64 [R1+0xb8], R6 ;  /* 0x0000b80601007387 */ /* 0x0001e80000100a00 */
[----:B------:R-:W3:Y:S04]  /*169230*/  LDL.LU R9, [R1+0x7b4] ;  /* 0x0007b40001097983 */ /* 0x000ee80000300800 */
[----:B------:R-:W4:Y:S04]  /*169240*/  LDL.LU R10, [R1+0x7b8] ;  /* 0x0007b800010a7983 */ /* 0x000f280000300800 */
[----:B------:R-:W2:Y:S04]  /*169250*/  LDL.LU R13, [R1+0x5b3c] ;  /* 0x005b3c00010d7983 */ /* 0x000ea80000300800 */
[----:B0-----:R-:W3:Y:S04]  /*169260*/  LDL.LU R7, [R1+0x1fb0] ;  /* 0x001fb00001077983 */ /* 0x001ee80000300800 */
[----:B---3--:R0:W-:Y:S04]  /*169270*/  STL [R1+0x6664], R7 ;  /* 0x0066640701007387 */ /* 0x0081e80000100800 */
[----:B------:R-:W3:Y:S04]  /*169280*/  LDL.LU R4, [R1+0x790] ;  /* 0x0007900001047983 */ /* 0x000ee80000300800 */
[----:B------:R-:W3:Y:S04]  /*169290*/  LDL.LU R5, [R1+0x794] ;  /* 0x0007940001057983 */ /* 0x000ee80000300800 */
[----:B------:R-:W3:Y:S04]  /*1692a0*/  LDL.LU R6, [R1+0x798] ;  /* 0x0007980001067983 */ /* 0x000ee80000300800 */
[----:B------:R-:W3:Y:S04]  /*1692b0*/  LDL.LU R11, [R1+0x1ef4] ;  /* 0x001ef400010b7983 */ /* 0x000ee80000300800 */
[----:B------:R-:W4:Y:S04]  /*1692c0*/  LDL.LU R14, [R1+0x1fb4] ;  /* 0x001fb400010e7983 */ /* 0x000f280000300800 */
[----:B------:R-:W4:Y:S04]  /*1692d0*/  LDL.LU R15, [R1+0x8ac] ;  /* 0x0008ac00010f7983 */ /* 0x000f280000300800 */
[----:B------:R-:W-:Y:S01]  /*1692e0*/  STSM.16.M88.4 [R24], R16 ;  /* 0x0000001018007844 */ /* 0x000fe20000000200 */
[----:B--2---:R-:W-:-:S02]  /*1692f0*/  LOP3.LUT R2, R13, 0xffff, RZ, 0xc0, !PT ;  /* 0x0000ffff0d027812 */ /* 0x004fc400078ec0ff */
[----:B0-----:R-:W-:Y:S01]  /*169300*/  PRMT R7, R23, 0x5210, R0 ;  /* 0x0000521017077816 */ /* 0x001fe20000000000 */
[----:B------:R-:W-:Y:S06]  /*169310*/  BAR.SYNC.DEFER_BLOCKING 0x0 ;  /* 0x0000000000007b1d */ /* 0x000fec0000010000 */
[----:B----4-:R-:W-:Y:S04]  /*169320*/  STL.64 [R1+0x6670], R14 ;  /* 0x0066700e01007387 */ /* 0x010fe80000100a00 */
[----:B------:R-:W-:Y:S04]  /*169330*/  STL [R1+0x6668], R12 ;  /* 0x0066680c01007387 */ /* 0x000fe80000100800 */
[----:B------:R-:W-:Y:S04]  /*169340*/  STL [R1+0x6640], R10 ;  /* 0x0066400a01007387 */ /* 0x000fe80000100800 */
[----:B------:R0:W-:Y:S04]  /*169350*/  STL.64 [R1+0x6638], R8 ;  /* 0x0066380801007387 */ /* 0x0001e80000100a00 */
[----:B------:R-:W1:Y:S01]  /*169360*/  LDS.128 R12, [R25] ;  /* 0x00000000190c7984 */ /* 0x000e620000000c00 */
[----:B------:R-:W-:Y:S06]  /*169370*/  BAR.SYNC.DEFER_BLOCKING 0x0 ;  /* 0x0000000000007b1d */ /* 0x000fec0000010000 */
[----:B0-----:R-:W2:Y:S04]  /*169380*/  LDL.LU R8, [R1+0x910] ;  /* 0x0009100001087983 */ /* 0x001ea80000300800 */
[----:B------:R-:W2:Y:S04]  /*169390*/  LDL.LU R9, [R1+0x914] ;  /* 0x0009140001097983 */ /* 0x000ea80000300800 */
[----:B------:R-:W2:Y:S04]  /*1693a0*/  LDL.LU R10, [R1+0x918] ;  /* 0x00091800010a7983 */ /* 0x000ea80000300800 */
[----:B------:R-:W4:Y:S04]  /*1693b0*/  LDL.LU R19, [R1+0x92c] ;  /* 0x00092c0001137983 */ /* 0x000f280000300800 */
[----:B------:R-:W2:Y:S04]  /*1693c0*/  LDL.LU R20, [R1+0x5b40] ;  /* 0x005b400001147983 */ /* 0x000ea80000300800 */
[----:B------:R-:W2:Y:S04]  /*1693d0*/  LDL.LU R16, [R1+0x920] ;  /* 0x0009200001107983 */ /* 0x000ea80000300800 */
[----:B------:R-:W2:Y:S04]  /*1693e0*/  LDL.LU R17, [R1+0x924] ;  /* 0x0009240001117983 */ /* 0x000ea80000300800 */
[----:B------:R-:W4:Y:S04]  /*1693f0*/  LDL.LU R18, [R1+0x928] ;  /* 0x0009280001127983 */ /* 0x000f280000300800 */
[----:B---3--:R-:W-:Y:S01]  /*169400*/  STSM.16.M88.4 [R24], R4 ;  /* 0x0000000418007844 */ /* 0x008fe20000000200 */
[----:B------:R-:W-:Y:S01]  /*169410*/  LOP3.LUT R0, R11, 0xffff, RZ, 0xc0, !PT ;  /* 0x0000ffff0b007812 */ /* 0x000fe200078ec0ff */
[----:B------:R-:W-:Y:S06]  /*169420*/  BAR.SYNC.DEFER_BLOCKING 0x0 ;  /* 0x0000000000007b1d */ /* 0x000fec0000010000 */
[----:B----4-:R-:W-:Y:S04]  /*169430*/  STL.64 [R1+0x6650], R18 ;  /* 0x0066501201007387 */ /* 0x010fe80000100a00 */
[----:B--2---:R0:W-:Y:S04]  /*169440*/  STL.64 [R1+0x6648], R16 ;  /* 0x0066481001007387 */ /* 0x0041e80000100a00 */
[----:B0-----:R-:W2:Y:S04]  /*169450*/  LDL.LU R16, [R1+0x900] ;  /* 0x0009000001107983 */ /* 0x001ea80000300800 */
[----:B------:R-:W2:Y:S04]  /*169460*/  LDL.LU R17, [R1+0x904] ;  /* 0x0009040001117983 */ /* 0x000ea80000300800 */
[----:B------:R-:W2:Y:S04]  /*169470*/  LDL.LU R18, [R1+0x908] ;  /* 0x0009080001127983 */ /* 0x000ea80000300800 */
[----:B------:R-:W3:Y:S04]  /*169480*/  LDL.LU R21, [R1+0x1fb8] ;  /* 0x001fb80001157983 */ /* 0x000ee80000300800 */
[----:B------:R-:W4:Y:S04]  /*169490*/  LDL.LU R22, [R1+0x1ef8] ;  /* 0x001ef80001167983 */ /* 0x000f280000300800 */
[----:B-1----:R-:W-:Y:S04]  /*1694a0*/  STL.64 [R1+0xa0], R12 ;  /* 0x0000a00c01007387 */ /* 0x002fe80000100a00 */
[----:B------:R0:W-:Y:S04]  /*1694b0*/  STL.64 [R1+0xa8], R14 ;  /* 0x0000a80e01007387 */ /* 0x0001e80000100a00 */
[----:B0-----:R-:W3:Y:S04]  /*1694c0*/  LDL.LU.64 R14, [R1+0x6670] ;  /* 0x00667000010e7983 */ /* 0x001ee80000300a00 */
[----:B------:R-:W4:Y:S04]  /*1694d0*/  LDL.LU R12, [R1+0x6668] ;  /* 0x00666800010c7983 */ /* 0x000f280000300800 */
[----:B------:R-:W4:Y:S04]  /*1694e0*/  LDL.LU R23, [R1+0x1fc4] ;  /* 0x001fc40001177983 */ /* 0x000f280000300800 */
[----:B------:R-:W4:Y:S04]  /*1694f0*/  LDL.LU R13, [R1+0x8c] ;  /* 0x00008c00010d7983 */ /* 0x000f280000300800 */
[----:B------:R-:W2:Y:S02]  /*169500*/  LDL.LU R7, [R1+0x6664] ;  /* 0x0066640001077983 */ /* 0x000ea40000300800 */
[----:B--2---:R-:W-:-:S02]  /*169510*/  PRMT R19, R7, 0x4210, R2 ;  /* 0x0000421007137816 */ /* 0x004fc40000000002 */
[----:B------:R-:W0:Y:S01]  /*169520*/  LDS.128 R4, [R25] ;  /* 0x0000000019047984 */ /* 0x000e220000000c00 */
[----:B------:R-:W-:Y:S06]  /*169530*/  BAR.SYNC.DEFER_BLOCKING 0x0 ;  /* 0x0000000000007b1d */ /* 0x000fec0000010000 */
[----:B------:R-:W-:Y:S02]  /*169540*/  STSM.16.M88.4 [R24], R16 ;  /* 0x0000001018007844 */ /* 0x000fe40000000200 */
[----:B------:R-:W-:Y:S01]  /*169550*/  BAR.SYNC.DEFER_BLOCKING 0x0 ;  /* 0x0000000000007b1d */ /* 0x000fe20000010000 */
[----:B---3--:R-:W-:-:S05]  /*169560*/  PRMT R11, R14, 0x4210, R0 ;  /* 0x000042100e0b7816 */ /* 0x008fca0000000000 */
[----:B------:R-:W1:Y:S02]  /*169570*/  LDS.128 R16, [R25] ;  /* 0x0000000019107984 */ /* 0x000e640000000c00 */
[----:B------:R-:W-:Y:S06]  /*169580*/  BAR.SYNC.DEFER_BLOCKING 0x0 ;  /* 0x0000000000007b1d */ /* 0x000fec0000010000 */
[----:B0-----:R-:W-:Y:S04]  /*169590*/  STL.64 [R1+0x90], R4 ;  /* 0x0000900401007387 */ /* 0x001fe80000100a00 */
[----:B------:R-:W-:Y:S01]  /*1695a0*/  STSM.16.M88.4 [R24], R8 ;  /* 0x0000000818007844 */ /* 0x000fe20000000200 */
[----:B------:R-:W-:Y:S06]  /*1695b0*/  BAR.SYNC.DEFER_BLOCKING 0x0 ;  /* 0x0000000000007b1d */ /* 0x000fec0000010000 */
[----:B------:R0:W-:Y:S04]  /*1695c0*/  STL.64 [R1+0x98], R6 ;  /* 0x0000980601007387 */ /* 0x0001e80000100a00 */
[----:B0-----:R-:W2:Y:S04]  /*1695d0*/  LDL.LU R6, [R1+0x6660] ;  /* 0x0066600001067983 */ /* 0x001ea80000300800 */
[----:B------:R-:W2:Y:S04]  /*1695e0*/  LDL.LU.64 R4, [R1+0x6658] ;  /* 0x0066580001047983 */ /* 0x000ea80000300a00 */
[----:B------:R-:W0:Y:S04]  /*1695f0*/  LDS.128 R8, [R25] ;  /* 0x0000000019087984 */ /* 0x000e280000000c00 */
[----:B-1----:R-:W-:Y:S04]  /*169600*/  STL.64 [R1+0x790], R16 ;  /* 0x0007901001007387 */ /* 0x002fe80000100a00 */
[----:B------:R1:W-:Y:S04]  /*169610*/  STL.64 [R1+0x798], R18 ;  /* 0x0007981201007387 */ /* 0x0003e80000100a00 */
[----:B-1----:R-:W3:Y:S04]  /*169620*/  LDL.LU.64 R18, [R1+0x6650] ;  /* 0x0066500001127983 */ /* 0x002ee80000300a00 */
[----:B------:R-:W4:Y:S04]  /*169630*/  LDL.LU.64 R16, [R1+0x6648] ;  /* 0x0066480001107983 */ /* 0x000f280000300a00 */
[----:B0-----:R-:W-:Y:S04]  /*169640*/  STL.64 [R1+0x780], R8 ;  /* 0x0007800801007387 */ /* 0x001fe80000100a00 */
[----:B------:R0:W-:Y:S04]  /*169650*/  STL.64 [R1+0x788], R10 ;  /* 0x0007880a01007387 */ /* 0x0001e80000100a00 */
[----:B0-----:R-:W4:Y:S04]  /*169660*/  LDL.LU R10, [R1+0x6640] ;  /* 0x00664000010a7983 */ /* 0x001f280000300800 */
[----:B------:R-:W4:Y:S01]  /*169670*/  LDL.LU.64 R8, [R1+0x6638] ;  /* 0x0066380001087983 */ /* 0x000f220000300a00 */
[----:B------:R-:W-:Y:S01]  /*169680*/  PRMT R7, R15, 0x5210, R2 ;  /* 0x000052100f077816 */ /* 0x000fe20000000002 */
[----:B------:R-:W-:Y:S06]  /*169690*/  BAR.SYNC.DEFER_BLOCKING 0x0 ;  /* 0x0000000000007b1d */ /* 0x000fec0000010000 */
[----:B--2---:R-:W-:Y:S02]  /*1696a0*/  STSM.16.M88.4 [R24], R4 ;  /* 0x0000000418007844 */ /* 0x004fe40000000200 */
[----:B------:R-:W-:Y:S06]  /*1696b0*/  BAR.SYNC.DEFER_BLOCKING 0x0 ;  /* 0x0000000000007b1d */ /* 0x000fec0000010000 */
[----:B------:R-:W0:Y:S01]  /*1696c0*/  LDS.128 R4, [R25] ;  /* 0x0000000019047984 */ /* 0x000e220000000c00 */
[----:B---3--:R-:W-:Y:S01]  /*1696d0*/  PRMT R11, R19, 0x5210, R0 ;  /* 0x00005210130b7816 */ /* 0x008fe20000000000 */
[----:B------:R-:W-:Y:S06]  /*1696e0*/  BAR.SYNC.DEFER_BLOCKING 0x0 ;  /* 0x0000000000007b1d */ /* 0x000fec0000010000 */
[----:B----4-:R-:W-:Y:S02]  /*1696f0*/  STSM.16.M88.4 [R24], R8 ;  /* 0x0000000818007844 */ /* 0x010fe40000000200 */
        /* <DEDUP_REMOVED lines=10> */
[----:B------:R-:W-:Y:S01]  /*1697a0*/  PRMT R19, R21, 0x4210, R0 ;  /* 0x0000421015137816 */ /* 0x000fe20000000000 */
[----:B------:R-:W-:Y:S06]  /*1697b0*/  BAR.SYNC.DEFER_BLOCKING 0x0 ;  /* 0x0000000000007b1d */ /* 0x000fec0000010000 */
[----:B------:R-:W-:Y:S04]  /*1697c0*/  STSM.16.M88.4 [R24], R16 ;  /* 0x0000001018007844 */ /* 0x000fe80000000200 */
[----:B---3--:R-:W-:Y:S04]  /*1697d0*/  STL [R1+0x6608], R6 ;  /* 0x0066080601007387 */ /* 0x008fe80000100800 */
[----:B--2---:R0:W-:Y:S01]  /*1697e0*/  STL.64 [R1+0x6600], R4 ;  /* 0x0066000401007387 */ /* 0x0041e20000100a00 */
[----:B------:R-:W-:-:S02]  /*1697f0*/  LOP3.LUT R2, R22, 0xffff, RZ, 0xc0, !PT ;  /* 0x0000ffff16027812 */ /* 0x000fc400078ec0ff */
[----:B------:R-:W-:Y:S01]  /*169800*/  PRMT R0, R13, 0x5210, R0 ;  /* 0x000052100d007816 */ /* 0x000fe20000000000 */
[----:B------:R-:W-:Y:S06]  /*169810*/  BAR.SYNC.DEFER_BLOCKING 0x0 ;  /* 0x0000000000007b1d */ /* 0x000fec0000010000 */
[----:B0-----:R-:W2:Y:S04]  /*169820*/  LDL.LU R4, [R1+0x940] ;  /* 0x0009400001047983 */ /* 0x001ea80000300800 */
[----:B------:R-:W2:Y:S04]  /*169830*/  LDL.LU R5, [R1+0x944] ;  /* 0x0009440001057983 */ /* 0x000ea80000300800 */
[----:B------:R-:W3:Y:S04]  /*169840*/  LDL.LU R6, [R1+0x948] ;  /* 0x0009480001067983 */ /* 0x000ee80000300800 */
[----:B------:R-:W4:Y:S01]  /*169850*/  LDL.LU R19, [R1+0x94c] ;  /* 0x00094c0001137983 */ /* 0x000f220000300800 */
[----:B------:R-:W-:-:S03]  /*169860*/  PRMT R3, R23, 0x4210, R2 ;  /* 0x0000421017037816 */ /* 0x000fc60000000002 */
[----:B------:R-:W0:Y:S01]  /*169870*/  LDS.128 R8, [R25] ;  /* 0x0000000019087984 */ /* 0x000e220000000c00 */
[----:B------:R-:W-:Y:S06]  /*169880*/  BAR.SYNC.DEFER_BLOCKING 0x0 ;  /* 0x0000000000007b1d */ /* 0x000fec0000010000 */
[----:B----4-:R1:W-:Y:S04]  /*169890*/  STL [R1+0x6630], R19 ;  /* 0x0066301301007387 */ /* 0x0103e80000100800 */
        /* <DEDUP_REMOVED lines=8> */
[----:B-1----:R-:W-:-:S03]  /*169920*/  IMAD.MOV.U32 R19, RZ, RZ, R3 ;  /* 0x000000ffff137224 */ /* 0x002fc600078e0003 */
[----:B---3--:R1:W-:Y:S04]  /*169930*/  STL.64 [R1+0x6628], R6 ;  /* 0x0066280601007387 */ /* 0x0083e80000100a00 */
[----:B--2---:R2:W-:Y:S01]  /*169940*/  STL.64 [R1+0x6620], R4 ;  /* 0x0066200401007387 */ /* 0x0045e20000100a00 */
[----:B-1----:R-:W-:-:S03]  /*169950*/  IMAD.MOV.U32 R7, RZ, RZ, R0 ;  /* 0x000000ffff077224 */ /* 0x002fc600078e0000 */
[----:B--2---:R-:W2:Y:S04]  /*169960*/  LDL.LU R4, [R1+0x7e0] ;  /* 0x0007e00001047983 */ /* 0x004ea80000300800 */
[----:B------:R-:W2:Y:S04]  /*169970*/  LDL.LU R5, [R1+0x7e4] ;  /* 0x0007e40001057983 */ /* 0x000ea80000300800 */
[----:B------:R-:W2:Y:S04]  /*169980*/  LDL.LU R6, [R1+0x7e8] ;  /* 0x0007e80001067983 */ /* 0x000ea80000300800 */
[----:B------:R-:W3:Y:S04]  /*169990*/  LDL.LU R0, [R1+0x1efc] ;  /* 0x001efc0001007983 */ /* 0x000ee80000300800 */
[----:B------:R-:W2:Y:S04]  /*1699a0*/  LDL.LU R23, [R1+0x1fd0] ;  /* 0x001fd00001177983 */ /* 0x000ea80000300800 */
[----:B----4-:R-:W-:Y:S01]  /*1699b0*/  STSM.16.M88.4 [R24], R16 ;  /* 0x0000001018007844 */ /* 0x010fe20000000200 */
[----:B------:R-:W-:Y:S06]  /*1699c0*/  BAR.SYNC.DEFER_BLOCKING 0x0 ;  /* 0x0000000000007b1d */ /* 0x000fec0000010000 */
[----:B------:R-:W1:Y:S02]  /*1699d0*/  LDS.128 R16, [R25] ;  /* 0x0000000019107984 */ /* 0x000e640000000c00 */
[----:B------:R-:W-:Y:S06]  /*1699e0*/  BAR.SYNC.DEFER_BLOCKING 0x0 ;  /* 0x0000000000007b1d */ /* 0x000fec0000010000 */
[----:B--2---:R-:W-:Y:S04]  /*1699f0*/  STL.64 [R1+0x6618], R22 ;  /* 0x0066181601007387 */ /* 0x004fe80000100a00 */
[----:B0-----:R-:W-:Y:S04]  /*169a00*/  STL.64 [R1+0x7d0], R8 ;  /* 0x0007d00801007387 */ /* 0x001fe80000100a00 */
[----:B------:R-:W-:Y:S04]  /*169a10*/  STL.64 [R1+0x7d8], R10 ;  /* 0x0007d80a01007387 */ /* 0x000fe80000100a00 */
[----:B------:R0:W-:Y:S04]  /*169a20*/  STL.64 [R1+0x6610], R20 ;  /* 0x0066101401007387 */ /* 0x0001e80000100a00 */
[----:B0-----:R-:W2:Y:S04]  /*169a30*/  LDL.LU R20, [R1+0x7f0] ;  /* 0x0007f00001147983 */ /* 0x001ea80000300800 */
[----:B------:R-:W2:Y:S04]  /*169a40*/  LDL.LU R21, [R1+0x7f4] ;  /* 0x0007f40001157983 */ /* 0x000ea80000300800 */
[----:B------:R-:W2:Y:S04]  /*169a50*/  LDL.LU R22, [R1+0x7f8] ;  /* 0x0007f80001167983 */ /* 0x000ea80000300800 */
[----:B------:R-:W4:Y:S04]  /*169a60*/  LDL.LU R11, [R1+0x96c] ;  /* 0x00096c00010b7983 */ /* 0x000f280000300800 */
[----:B-1----:R-:W-:Y:S04]  /*169a70*/  STL.64 [R1+0x7c0], R16 ;  /* 0x0007c01001007387 */ /* 0x002fe80000100a00 */
[----:B------:R0:W-:Y:S04]  /*169a80*/  STL.64 [R1+0x7c8], R18 ;  /* 0x0007c81201007387 */ /* 0x0001e80000100a00 */
[----:B0-----:R-:W3:Y:S04]  /*169a90*/  LDL.LU R19, [R1+0x6630] ;  /* 0x0066300001137983 */ /* 0x001ee80000300800 */
[----:B------:R-:W4:Y:S04]  /*169aa0*/  LDL.LU R8, [R1+0x830] ;  /* 0x0008300001087983 */ /* 0x000f280000300800 */
[----:B------:R-:W4:Y:S04]  /*169ab0*/  LDL.LU R9, [R1+0x834] ;  /* 0x0008340001097983 */ /* 0x000f280000300800 */
[----:B------:R-:W4:Y:S04]  /*169ac0*/  LDL.LU R10, [R1+0x838] ;  /* 0x00083800010a7983 */ /* 0x000f280000300800 */
[----:B------:R-:W-:Y:S01]  /*169ad0*/  STSM.16.M88.4 [R24], R4 ;  /* 0x0000000418007844 */ /* 0x000fe20000000200 */
[----:B------:R-:W-:Y:S06]  /*169ae0*/  BAR.SYNC.DEFER_BLOCKING 0x0 ;  /* 0x0000000000007b1d */ /* 0x000fec0000010000 */
[----:B------:R-:W0:Y:S02]  /*169af0*/  LDS.128 R4, [R25] ;  /* 0x0000000019047984 */ /* 0x000e240000000c00 */
[----:B------:R-:W-:Y:S01]  /*169b00*/  BAR.SYNC.DEFER_BLOCKING 0x0 ;  /* 0x0000000000007b1d */ /* 0x000fe20000010000 */
[----:B---3--:R-:W-:-:S05]  /*169b10*/  PRMT R23, R19, 0x5210, R2 ;  /* 0x0000521013177816 */ /* 0x008fca0000000002 */
[----:B--2---:R-:W-:Y:S02]  /*169b20*/  STSM.16.M88.4 [R24], R20 ;  /* 0x0000001418007844 */ /* 0x004fe40000000200 */
[----:B------:R-:W-:Y:S06]  /*169b30*/  BAR.SYNC.DEFER_BLOCKING 0x0 ;  /* 0x0000000000007b1d */ /* 0x000fec0000010000 */
[----:B----4-:R-:W-:Y:S04]  /*169b40*/  STL [R1+0x65f8], R10 ;  /* 0x0065f80a01007387 */ /* 0x010fe80000100800 */
[----:B------:R-:W-:Y:S04]  /*169b50*/  STL.64 [R1+0x65f0], R8 ;  /* 0x0065f00801007387 */ /* 0x000fe80000100a00 */
[----:B------:R-:W2:Y:S04]  /*169b60*/  LDL.LU R14, [R1+0x5b4c] ;  /* 0x005b4c00010e7983 */ /* 0x000ea80000300800 */
[----:B------:R-:W3:Y:S04]  /*169b70*/  LDL.LU R16, [R1+0x960] ;  /* 0x0009600001107983 */ /* 0x000ee80000300800 */
[----:B------:R-:W3:Y:S04]  /*169b80*/  LDL.LU R17, [R1+0x964] ;  /* 0x0009640001117983 */ /* 0x000ee80000300800 */
[----:B------:R-:W3:Y:S04]  /*169b90*/  LDL.LU R18, [R1+0x968] ;  /* 0x0009680001127983 */ /* 0x000ee80000300800 */
[----:B------:R-:W4:Y:S04]  /*169ba0*/  LDL.LU R19, [R1+0x1808] ;  /* 0x0018080001137983 */ /* 0x000f280000300800 */
[----:B------:R-:W3:Y:S04]  /*169bb0*/  LDL.LU R15, [R1+0x1f00] ;  /* 0x001f0000010f7983 */ /* 0x000ee80000300800 */
[----:B0-----:R-:W-:Y:S04]  /*169bc0*/  STL.64 [R1+0x7b0], R4 ;  /* 0x0007b00401007387 */ /* 0x001fe80000100a00 */
[----:B------:R0:W-:Y:S04]  /*169bd0*/  STL.64 [R1+0x7b8], R6 ;  /* 0x0007b80601007387 */ /* 0x0001e80000100a00 */
[----:B------:R-:W1:Y:S04]  /*169be0*/  LDS.128 R20, [R25] ;  /* 0x0000000019147984 */ /* 0x000e680000000c00 */
[----:B0-----:R-:W2:Y:S04]  /*169bf0*/  LDL.LU.64 R6, [R1+0x6628] ;  /* 0x0066280001067983 */ /* 0x001ea80000300a00 */
[----:B------:R-:W4:Y:S01]  /*169c00*/  LDL.LU.64 R4, [R1+0x6620] ;  /* 0x0066200001047983 */ /* 0x000f220000300a00 */
[----:B------:R-:W-:-:S03]  /*169c10*/  LOP3.LUT R2, R13, 0xffff, RZ, 0xc0, !PT ;  /* 0x0000ffff0d027812 */ /* 0x000fc600078ec0ff */
[----:B------:R-:W3:Y:S04]  /*169c20*/  LDL.LU R13, [R1+0x1fd8] ;  /* 0x001fd800010d7983 */ /* 0x000ee80000300800 */
[----:B-1----:R-:W-:Y:S04]  /*169c30*/  STL.64 [R1+0x7e0], R20 ;  /* 0x0007e01401007387 */ /* 0x002fe80000100a00 */
[----:B------:R0:W-:Y:S04]  /*169c40*/  STL.64 [R1+0x7e8], R22 ;  /* 0x0007e81601007387 */ /* 0x0001e80000100a00 */
[----:B0-----:R-:W3:Y:S04]  /*169c50*/  LDL.LU.64 R22, [R1+0x6618] ;  /* 0x0066180001167983 */ /* 0x001ee80000300a00 */
[----:B------:R-:W3:Y:S01]  /*169c60*/  LDL.LU.64 R20, [R1+0x6610] ;  /* 0x0066100001147983 */ /* 0x000ee20000300a00 */
[----:B------:R-:W-:Y:S01]  /*169c70*/  LOP3.LUT R0, R0, 0xffff, RZ, 0xc0, !PT ;  /* 0x0000ffff00007812 */ /* 0x000fe200078ec0ff */
[----:B------:R-:W-:Y:S01]  /*169c80*/  BAR.SYNC.DEFER_BLOCKING 0x0 ;  /* 0x0000000000007b1d */ /* 0x000fe20000010000 */
[----:B--2---:R-:W-:-:S05]  /*169c90*/  PRMT R7, R7, 0x4210, R2 ;  /* 0x0000421007077816 */ /* 0x004fca0000000002 */
[----:B----4-:R0:W-:Y:S02]  /*169ca0*/  STSM.16.M88.4 [R24], R4 ;  /* 0x0000000418007844 */ /* 0x0101e40000000200 */
[----:B0-----:R-:W-:Y:S01]  /*169cb0*/  PRMT R7, R11, 0x5210, R2 ;  /* 0x000052100b077816 */ /* 0x001fe20000000002 */
[----:B------:R-:W-:Y:S06]  /*169cc0*/  BAR.SYNC.DEFER_BLOCKING 0x0 ;  /* 0x0000000000007b1d */ /* 0x000fec0000010000 */
[----:B------:R-:W2:Y:S04]  /*169cd0*/  LDL.LU R6, [R1+0x6608] ;  /* 0x0066080001067983 */ /* 0x000ea80000300800 */
[----:B------:R-:W2:Y:S04]  /*169ce0*/  LDL.LU.64 R4, [R1+0x6600] ;  /* 0x0066000001047983 */ /* 0x000ea80000300a00 */
[----:B------:R-:W0:Y:S01]  /*169cf0*/  LDS.128 R8, [R25] ;  /* 0x0000000019087984 */ /* 0x000e220000000c00 */
[--C-:B---3--:R-:W-:Y:S01]  /*169d00*/  PRMT R23, R23, 0x4210, R0.reuse ;  /* 0x0000421017177816 */ /* 0x108fe20000000000 */
[----:B------:R-:W-:Y:S06]  /*169d10*/  BAR.SYNC.DEFER_BLOCKING 0x0 ;  /* 0x0000000000007b1d */ /* 0x000fec0000010000 */
[----:B------:R-:W-:Y:S02]  /*169d20*/  STSM.16.M88.4 [R24], R20 ;  /* 0x0000001418007844 */ /* 0x000fe40000000200 */
[----:B------:R-:W-:Y:S06]  /*169d30*/  BAR.SYNC.DEFER_BLOCKING 0x0 ;  /* 0x0000000000007b1d */ /* 0x000fec0000010000 */
[----:B------:R-:W1:Y:S04]  /*169d40*/  LDS.128 R20, [R25] ;  /* 0x0000000019147984 */ /* 0x000e680000000c00 */
[----:B0-----:R-:W-:Y:S04]  /*169d50*/  STL.64 [R1+0x810], R8 ;  /* 0x0008100801007387 */ /* 0x001fe80000100a00 */
[----:B------:R0:W-:Y:S01]  /*169d60*/  STL.64 [R1+0x818], R10 ;  /* 0x0008180a01007387 */ /* 0x0001e20000100a00 */
[----:B------:R-:W-:Y:S06]  /*169d70*/  BAR.SYNC.DEFER_BLOCKING 0x0 ;  /* 0x0000000000007b1d */ /* 0x000fec0000010000 */
[----:B0-----:R-:W3:Y:S04]  /*169d80*/  LDL.LU R10, [R1+0x65f8] ;  /* 0x0065f800010a7983 */ /* 0x001ee80000300800 */
[----:B------:R-:W3:Y:S04]  /*169d90*/  LDL.LU.64 R8, [R1+0x65f0] ;  /* 0x0065f00001087983 */ /* 0x000ee80000300a00 */
[----:B-1----:R-:W-:Y:S04]  /*169da0*/  STL.64 [R1+0x800], R20 ;  /* 0x0008001401007387 */ /* 0x002fe80000100a00 */
[----:B------:R0:W-:Y:S04]  /*169db0*/  STL.64 [R1+0x808], R22 ;  /* 0x0008081601007387 */ /* 0x0001e80000100a00 */
[----:B0-----:R-:W4:Y:S04]  /*169dc0*/  LDL.LU.64 R22, [R1+0x65e8] ;  /* 0x0065e80001167983 */ /* 0x001f280000300a00 */
[----:B------:R-:W3:Y:S04]  /*169dd0*/  LDL.LU.64 R20, [R1+0x65e0] ;  /* 0x0065e00001147983 */ /* 0x000ee80000300a00 */
[----:B--2---:R-:W-:Y:S01]  /*169de0*/  STSM.16.M88.4 [R24], R4 ;  /* 0x0000000418007844 */ /* 0x004fe20000000200 */
[----:B------:R-:W-:Y:S06]  /*169df0*/  BAR.SYNC.DEFER_BLOCKING 0x0 ;  /* 0x0000000000007b1d */ /* 0x000fec0000010000 */
[----:B------:R-:W0:Y:S01]  /*169e00*/  LDS.128 R4, [R25] ;  /* 0x0000000019047984 */ /* 0x000e220000000c00 */
[----:B----4-:R-:W-:Y:S01]  /*169e10*/  PRMT R11, R23, 0x5210, R0 ;  /* 0x00005210170b7816 */ /* 0x010fe20000000000 */
[----:B------:R-:W-:Y:S06]  /*169e20*/  BAR.SYNC.DEFER_BLOCKING 0x0 ;  /* 0x0000000000007b1d */ /* 0x000fec0000010000 */
[----:B---3--:R-:W-:Y:S04]  /*169e30*/  STSM.16.M88.4 [R24], R8 ;  /* 0x0000000818007844 */ /* 0x008fe80000000200 */
[----:B------:R-:W-:Y:S04]  /*169e40*/  STL [R1+0x5e34], R23 ;  /* 0x005e341701007387 */ /* 0x000fe80000100800 */
[----:B0-----:R-:W-:Y:S04]  /*169e50*/  STL.64 [R1+0x7f0], R4 ;  /* 0x0007f00401007387 */ /* 0x001fe80000100a00 */
[----:B------:R-:W-:Y:S01]  /*169e60*/  STL.64 [R1+0x7f8], R6 ;  /* 0x0007f80601007387 */ /* 0x000fe20000100a00 */
[----:B------:R-:W-:Y:S06]  /*169e70*/  BAR.SYNC.DEFER_BLOCKING 0x0 ;  /* 0x0000000000007b1d */ /* 0x000fec0000010000 */
[----:B------:R-:W0:Y:S04]  /*169e80*/  LDS.128 R4, [R25] ;  /* 0x0000000019047984 */ /* 0x000e280000000c00 */
[----:B0-----:R0:W-:Y:S04]  /*169e90*/  STL.64 [R1+0x820], R4 ;  /* 0x0008200401007387 */ /* 0x0011e80000100a00 */
[----:B------:R-:W-:Y:S04]  /*169ea0*/  STL.64 [R1+0x828], R6 ;  /* 0x0008280601007387 */ /* 0x000fe80000100a00 */
[----:B0-----:R-:W2:Y:S04]  /*169eb0*/  LDL.LU R4, [R1+0x990] ;  /* 0x0009900001047983 */ /* 0x001ea80000300800 */
[----:B------:R-:W2:Y:S01]  /*169ec0*/  LDL.LU R5, [R1+0x994] ;  /* 0x0009940001057983 */ /* 0x000ea20000300800 */
[----:B------:R-:W-:-:S04]  /*169ed0*/  LOP3.LUT R2, R14, 0xffff, RZ, 0xc0, !PT ;  /* 0x0000ffff0e027812 */ /* 0x000fc800078ec0ff */
[----:B------:R-:W-:Y:S01]  /*169ee0*/  PRMT R19, R19, 0x4210, R2 ;  /* 0x0000421013137816 */ /* 0x000fe20000000002 */
[----:B------:R-:W-:Y:S01]  /*169ef0*/  BAR.SYNC.DEFER_BLOCKING 0x0 ;  /* 0x0000000000007b1d */ /* 0x000fe20000010000 */
[----:B------:R-:W-:-:S05]  /*169f00*/  LOP3.LUT R0, R15, 0xffff, RZ, 0xc0, !PT ;  /* 0x0000ffff0f007812 */ /* 0x000fca00078ec0ff */
[----:B------:R0:W-:Y:S04]  /*169f10*/  STSM.16.M88.4 [R24], R16 ;  /* 0x0000001018007844 */ /* 0x0001e80000000200 */
[----:B0-----:R-:W3:Y:S04]  /*169f20*/  LDL.LU R18, [R1+0x5b50] ;  /* 0x005b500001127983 */ /* 0x001ee80000300800 */
[----:B------:R-:W4:Y:S04]  /*169f30*/  LDL.LU R11, [R1+0x1f0c] ;  /* 0x001f0c00010b7983 */ /* 0x000f280000300800 */
[----:B------:R-:W3:Y:S04]  /*169f40*/  LDL.LU R14, [R1+0x194c] ;  /* 0x00194c00010e7983 */ /* 0x000ee80000300800 */
[----:B------:R-:W3:Y:S01]  /*169f50*/  LDL.LU R15, [R1+0x1f08] ;  /* 0x001f0800010f7983 */ /* 0x000ee20000300800 */
[----:B------:R-:W-:Y:S01]  /*169f60*/  PRMT R3, R13, 0x4210, R0 ;  /* 0x000042100d037816 */ /* 0x000fe20000000000 */
[----:B------:R-:W-:Y:S06]  /*169f70*/  BAR.SYNC.DEFER_BLOCKING 0x0 ;  /* 0x0000000000007b1d */ /* 0x000fec0000010000 */
[----:B--2---:R0:W-:Y:S04]  /*169f80*/  STL.64 [R1+0x65a8], R4 ;  /* 0x0065a80401007387 */ /* 0x0041e80000100a00 */
[----:B0-----:R-:W2:Y:S04]  /*169f90*/  LDL.LU R4, [R1+0x870] ;  /* 0x0008700001047983 */ /* 0x001ea80000300800 */
[----:B------:R-:W2:Y:S04]  /*169fa0*/  LDL.LU R5, [R1+0x874] ;  /* 0x0008740001057983 */ /* 0x000ea80000300800 */
[----:B------:R-:W4:Y:S01]  /*169fb0*/  LDL.LU R6, [R1+0x878] ;  /* 0x0008780001067983 */ /* 0x000f220000300800 */
[----:B------:R-:W-:-:S03]  /*169fc0*/  IMAD.MOV.U32 R7, RZ, RZ, R3 ;  /* 0x000000ffff077224 */ /* 0x000fc600078e0003 */
[----:B----4-:R-:W-:Y:S04]  /*169fd0*/  STL [R1+0x65c8], R6 ;  /* 0x0065c80601007387 */ /* 0x010fe80000100800 */
[----:B--2---:R0:W-:Y:S04]  /*169fe0*/  STL.64 [R1+0x65c0], R4 ;  /* 0x0065c00401007387 */ /* 0x0041e80000100a00 */
[----:B0-----:R-:W2:Y:S04]  /*169ff0*/  LDL.LU R4, [R1+0x970] ;  /* 0x0009700001047983 */ /* 0x001ea80000300800 */
[----:B------:R-:W2:Y:S04]  /*16a000*/  LDL.LU R5, [R1+0x974] ;  /* 0x0009740001057983 */ /* 0x000ea80000300800 */
[----:B------:R-:W4:Y:S04]  /*16a010*/  LDL.LU R6, [R1+0x978] ;  /* 0x0009780001067983 */ /* 0x000f280000300800 */
[----:B----4-:R-:W-:Y:S04]  /*16a020*/  STL.64 [R1+0x65d8], R6 ;  /* 0x0065d80601007387 */ /* 0x010fe80000100a00 */
[----:B--2---:R-:W-:Y:S04]  /*16a030*/  STL.64 [R1+0x65d0], R4 ;  /* 0x0065d00401007387 */ /* 0x004fe80000100a00 */
[----:B------:R-:W2:Y:S04]  /*16a040*/  LDL.LU R19, [R1+0x1fe4] ;  /* 0x001fe40001137983 */ /* 0x000ea80000300800 */
[----:B------:R-:W4:Y:S04]  /*16a050*/  LDL.LU R13, [R1+0x1fe0] ;  /* 0x001fe000010d7983 */ /* 0x000f280000300800 */
[----:B------:R-:W0:Y:S04]  /*16a060*/  LDS.128 R4, [R25] ;  /* 0x0000000019047984 */ /* 0x000e280000000c00 */
[----:B---3--:R-:W-:Y:S01]  /*16a070*/  STL.64 [R1+0x65b8], R14 ;  /* 0x0065b80e01007387 */ /* 0x008fe20000100a00 */
[----:B------:R-:W-:Y:S06]  /*16a080*/  BAR.SYNC.DEFER_BLOCKING 0x0 ;  /* 0x0000000000007b1d */ /* 0x000fec0000010000 */
[----:B----4-:R1:W-:Y:S04]  /*16a090*/  STL.64 [R1+0x65b0], R12 ;  /* 0x0065b00c01007387 */ /* 0x0103e80000100a00 */
[----:B-1----:R-:W3:Y:S04]  /*16a0a0*/  LDL.LU R12, [R1+0x850] ;  /* 0x00085000010c7983 */ /* 0x002ee80000300800 */
[----:B------:R-:W3:Y:S04]  /*16a0b0*/  LDL.LU R13, [R1+0x854] ;  /* 0x00085400010d7983 */ /* 0x000ee80000300800 */
[----:B------:R-:W3:Y:S04]  /*16a0c0*/  LDL.LU R14, [R1+0x858] ;  /* 0x00085800010e7983 */ /* 0x000ee80000300800 */
[----:B------:R-:W4:Y:S04]  /*16a0d0*/  LDL.LU R8, [R1+0x880] ;  /* 0x0008800001087983 */ /* 0x000f280000300800 */
[----:B------:R-:W4:Y:S04]  /*16a0e0*/  LDL.LU R9, [R1+0x884] ;  /* 0x0008840001097983 */ /* 0x000f280000300800 */
[----:B------:R-:W2:Y:S04]  /*16a0f0*/  LDL.LU R10, [R1+0x888] ;  /* 0x00088800010a7983 */ /* 0x000ea80000300800 */
[----:B------:R-:W-:Y:S04]  /*16a100*/  STL [R1+0x5ebc], R22 ;  /* 0x005ebc1601007387 */ /* 0x000fe80000100800 */
[----:B0-----:R-:W-:Y:S04]  /*16a110*/  STL.64 [R1+0x860], R4 ;  /* 0x0008600401007387 */ /* 0x001fe80000100a00 */
[----:B------:R0:W-:Y:S04]  /*16a120*/  STL.64 [R1+0x868], R6 ;  /* 0x0008680601007387 */ /* 0x0001e80000100a00 */
[----:B0-----:R-:W3:Y:S04]  /*16a130*/  LDL.LU.64 R6, [R1+0x65d8] ;  /* 0x0065d80001067983 */ /* 0x001ee80000300a00 */
[----:B------:R-:W3:Y:S04]  /*16a140*/  LDL.LU.64 R4, [R1+0x65d0] ;  /* 0x0065d00001047983 */ /* 0x000ee80000300a00 */
[----:B---3--:R-:W-:Y:S01]  /*16a150*/  STSM.16.M88.4 [R24], R4 ;  /* 0x0000000418007844 */ /* 0x008fe20000000200 */
[----:B------:R-:W-:Y:S06]  /*16a160*/  BAR.SYNC.DEFER_BLOCKING 0x0 ;  /* 0x0000000000007b1d */ /* 0x000fec0000010000 */
[----:B------:R-:W0:Y:S04]  /*16a170*/  LDS.128 R4, [R25] ;  /* 0x0000000019047984 */ /* 0x000e280000000c00 */
[----:B0-----:R-:W-:Y:S04]  /*16a180*/  STL.64 [R1+0x840], R4 ;  /* 0x0008400401007387 */ /* 0x001fe80000100a00 */
[----:B------:R0:W-:Y:S04]  /*16a190*/  STL.64 [R1+0x848], R6 ;  /* 0x0008480601007387 */ /* 0x0001e80000100a00 */
[----:B0-----:R-:W3:Y:S04]  /*16a1a0*/  LDL.LU R6, [R1+0x65c8] ;  /* 0x0065c80001067983 */ /* 0x001ee80000300800 */
[----:B------:R-:W3:Y:S01]  /*16a1b0*/  LDL.LU.64 R4, [R1+0x65c0] ;  /* 0x0065c00001047983 */ /* 0x000ee20000300a00 */
[----:B------:R-:W-:Y:S01]  /*16a1c0*/  PRMT R15, R22, 0x5210, R2 ;  /* 0x00005210160f7816 */ /* 0x000fe20000000002 */
[----:B------:R-:W-:Y:S06]  /*16a1d0*/  BAR.SYNC.DEFER_BLOCKING 0x0 ;  /* 0x0000000000007b1d */ /* 0x000fec0000010000 */
[----:B------:R-:W-:Y:S02]  /*16a1e0*/  STSM.16.M88.4 [R24], R12 ;  /* 0x0000000c18007844 */ /* 0x000fe40000000200 */
[----:B------:R-:W-:Y:S06]  /*16a1f0*/  BAR.SYNC.DEFER_BLOCKING 0x0 ;  /* 0x0000000000007b1d */ /* 0x000fec0000010000 */
[----:B------:R-:W0:Y:S01]  /*16a200*/  LDS.128 R12, [R25] ;  /* 0x00000000190c7984 */ /* 0x000e220000000c00 */
[----:B------:R-:W-:Y:S01]  /*16a210*/  PRMT R7, R21, 0x5210, R0 ;  /* 0x0000521015077816 */ /* 0x000fe20000000000 */
[----:B------:R-:W-:Y:S01]  /*16a220*/  BAR.SYNC.DEFER_BLOCKING 0x0 ;  /* 0x0000000000007b1d */ /* 0x000fe20000010000 */
[----:B------:R-:W-:-:S05]  /*16a230*/  LOP3.LUT R3, R18, 0xffff, RZ, 0xc0, !PT ;  /* 0x0000ffff12037812 */ /* 0x000fca00078ec0ff */
[----:B------:R-:W-:Y:S04]  /*16a240*/  STL [R1+0x5ed8], R21 ;  /* 0x005ed81501007387 */ /* 0x000fe80000100800 */
[----:B------:R1:W-:Y:S04]  /*16a250*/  STL [R1+0x64e8], R20 ;  /* 0x0064e81401007387 */ /* 0x0003e80000100800 */
[----:B-1----:R-:W4:Y:S04]  /*16a260*/  LDL.LU R20, [R1+0x980] ;  /* 0x0009800001147983 */ /* 0x002f280000300800 */
[----:B------:R-:W4:Y:S04]  /*16a270*/  LDL.LU R21, [R1+0x984] ;  /* 0x0009840001157983 */ /* 0x000f280000300800 */
[----:B------:R-:W4:Y:S04]  /*16a280*/  LDL.LU R22, [R1+0x988] ;  /* 0x0009880001167983 */ /* 0x000f280000300800 */
[----:B------:R-:W4:Y:S04]  /*16a290*/  LDL.LU R16, [R1+0x17cc] ;  /* 0x0017cc0001107983 */ /* 0x000f280000300800 */
[----:B------:R-:W4:Y:S04]  /*16a2a0*/  LDL.LU R17, [R1+0x5b60] ;  /* 0x005b600001117983 */ /* 0x000f280000300800 */
[----:B------:R-:W4:Y:S04]  /*16a2b0*/  LDL.LU R18, [R1+0x5b5c] ;  /* 0x005b5c0001127983 */ /* 0x000f280000300800 */
[----:B0-----:R-:W-:Y:S04]  /*16a2c0*/  STL.64 [R1+0x760], R12 ;  /* 0x0007600c01007387 */ /* 0x001fe80000100a00 */
[----:B------:R0:W-:Y:S04]  /*16a2d0*/  STL.64 [R1+0x768], R14 ;  /* 0x0007680e01007387 */ /* 0x0001e80000100a00 */
[----:B0-----:R-:W4:Y:S04]  /*16a2e0*/  LDL.LU.64 R14, [R1+0x65b8] ;  /* 0x0065b800010e7983 */ /* 0x001f280000300a00 */
[----:B------:R-:W4:Y:S04]  /*16a2f0*/  LDL.LU.64 R12, [R1+0x65b0] ;  /* 0x0065b000010c7983 */ /* 0x000f280000300a00 */
[----:B---3--:R-:W-:Y:S01]  /*16a300*/  STSM.16.M88.4 [R24], R4 ;  /* 0x0000000418007844 */ /* 0x008fe20000000200 */
[----:B------:R-:W-:Y:S06]  /*16a310*/  BAR.SYNC.DEFER_BLOCKING 0x0 ;  /* 0x0000000000007b1d */ /* 0x000fec0000010000 */
[----:B------:R-:W0:Y:S04]  /*16a320*/  LDS.128 R4, [R25] ;  /* 0x0000000019047984 */ /* 0x000e280000000c00 */
[----:B0-----:R0:W-:Y:S04]  /*16a330*/  STL.64 [R1+0x850], R4 ;  /* 0x0008500401007387 */ /* 0x0011e80000100a00 */
[----:B------:R1:W-:Y:S04]  /*16a340*/  STL.64 [R1+0x858], R6 ;  /* 0x0008580601007387 */ /* 0x0003e80000100a00 */
[----:B0-----:R-:W3:Y:S01]  /*16a350*/  LDL.LU.64 R4, [R1+0x65a8] ;  /* 0x0065a80001047983 */ /* 0x001ee20000300a00 */
[----:B------:R-:W-:-:S02]  /*16a360*/  LOP3.LUT R2, R11, 0xffff, RZ, 0xc0, !PT ;  /* 0x0000ffff0b027812 */ /* 0x000fc400078ec0ff */
[----:B------:R-:W-:-:S05]  /*16a370*/  PRMT R11, R29, 0x5210, R3 ;  /* 0x000052101d0b7816 */ /* 0x000fca0000000003 */
[----:B--2---:R-:W-:Y:S04]  /*16a380*/  STL.64 [R1+0x65a0], R10 ;  /* 0x0065a00a01007387 */ /* 0x004fe80000100a00 */
[----:B----4-:R-:W-:Y:S01]  /*16a390*/  STL.64 [R1+0x6598], R8 ;  /* 0x0065980801007387 */ /* 0x010fe20000100a00 */
[----:B------:R-:W-:Y:S01]  /*16a3a0*/  BAR.SYNC.DEFER_BLOCKING 0x0 ;  /* 0x0000000000007b1d */ /* 0x000fe20000010000 */
[----:B------:R-:W-:-:S05]  /*16a3b0*/  PRMT R23, R14, 0x4210, R3 ;  /* 0x000042100e177816 */ /* 0x000fca0000000003 */
[----:B------:R-:W-:Y:S02]  /*16a3c0*/  STSM.16.M88.4 [R24], R20 ;  /* 0x0000001418007844 */ /* 0x000fe40000000200 */
[----:B------:R-:W-:Y:S01]  /*16a3d0*/  BAR.SYNC.DEFER_BLOCKING 0x0 ;  /* 0x0000000000007b1d */ /* 0x000fe20000010000 */
[----:B------:R-:W-:Y:S02]  /*16a3e0*/  LOP3.LUT R0, R15, 0xffff, RZ, 0xc0, !PT ;  /* 0x0000ffff0f007812 */ /* 0x000fe400078ec0ff */
[----:B-1----:R-:W-:-:S03]  /*16a3f0*/  PRMT R6, R19, 0x4210, R2 ;  /* 0x0000421013067816 */ /* 0x002fc60000000002 */
[----:B------:R-:W0:Y:S01]  /*16a400*/  LDS.128 R8, [R25] ;  /* 0x0000000019087984 */ /* 0x000e220000000c00 */
[--C-:B------:R-:W-:Y:S01]  /*16a410*/  PRMT R7, R13, 0x4210, R0.reuse ;  /* 0x000042100d077816 */ /* 0x100fe20000000000 */
[----:B------:R-:W-:Y:S06]  /*16a420*/  BAR.SYNC.DEFER_BLOCKING 0x0 ;  /* 0x0000000000007b1d */ /* 0x000fec0000010000 */
[----:B------:R-:W2:Y:S04]  /*16a430*/  LDL.LU R19, [R1+0x5b58] ;  /* 0x005b580001137983 */ /* 0x000ea80000300800 */
[----:B0-----:R-:W-:Y:S04]  /*16a440*/  STL.64 [R1+0x870], R8 ;  /* 0x0008700801007387 */ /* 0x001fe80000100a00 */
[----:B------:R-:W-:Y:S04]  /*16a450*/  STL.64 [R1+0x878], R10 ;  /* 0x0008780a01007387 */ /* 0x000fe80000100a00 */
[----:B------:R-:W4:Y:S04]  /*16a460*/  LDL.LU R29, [R1+0x5b54] ;  /* 0x005b5400011d7983 */ /* 0x000f280000300800 */
[----:B------:R-:W4:Y:S04]  /*16a470*/  LDL.LU R22, [R1+0x1ff4] ;  /* 0x001ff40001167983 */ /* 0x000f280000300800 */
[----:B------:R-:W4:Y:S04]  /*16a480*/  LDL.LU R23, [R1+0x1fec] ;  /* 0x001fec0001177983 */ /* 0x000f280000300800 */
[----:B---3--:R0:W-:Y:S01]  /*16a490*/  STSM.16.M88.4 [R24], R4 ;  /* 0x0000000418007844 */ /* 0x0081e20000000200 */
[----:B------:R-:W-:Y:S06]  /*16a4a0*/  BAR.SYNC.DEFER_BLOCKING 0x0 ;  /* 0x0000000000007b1d */ /* 0x000fec0000010000 */
[----:B0-----:R-:W3:Y:S04]  /*16a4b0*/  LDL.LU R4, [R1+0x1ff0] ;  /* 0x001ff00001047983 */ /* 0x001ee80000300800 */
[----:B------:R-:W3:Y:S04]  /*16a4c0*/  LDL.LU R13, [R1+0x196c] ;  /* 0x00196c00010d7983 */ /* 0x000ee80000300800 */
[----:B------:R-:W0:Y:S04]  /*16a4d0*/  LDS.128 R8, [R25] ;  /* 0x0000000019087984 */ /* 0x000e280000000c00 */
[----:B0-----:R-:W-:Y:S04]  /*16a4e0*/  STL.64 [R1+0x750], R8 ;  /* 0x0007500801007387 */ /* 0x001fe80000100a00 */
[----:B------:R0:W-:Y:S04]  /*16a4f0*/  STL.64 [R1+0x758], R10 ;  /* 0x0007580a01007387 */ /* 0x0001e80000100a00 */
[----:B0-----:R-:W2:Y:S04]  /*16a500*/  LDL.LU.64 R10, [R1+0x65a0] ;  /* 0x0065a000010a7983 */ /* 0x001ea80000300a00 */
[----:B------:R-:W2:Y:S01]  /*16a510*/  LDL.LU.64 R8, [R1+0x6598] ;  /* 0x0065980001087983 */ /* 0x000ea20000300a00 */
[----:B------:R-:W-:Y:S01]  /*16a520*/  BAR.SYNC.DEFER_BLOCKING 0x0 ;  /* 0x0000000000007b1d */ /* 0x000fe20000010000 */
[----:B------:R-:W-:-:S05]  /*16a530*/  PRMT R0, R26, 0x5210, R0 ;  /* 0x000052101a007816 */ /* 0x000fca0000000000 */
[----:B------:R-:W3:Y:S04]  /*16a540*/  LDL.LU R26, [R1+0x6590] ;  /* 0x00659000011a7983 */ /* 0x000ee80000300800 */
[----:B------:R-:W3:Y:S04]  /*16a550*/  LDL.LU R6, [R1+0x17d8] ;  /* 0x0017d80001067983 */ /* 0x000ee80000300800 */
[----:B------:R-:W3:Y:S04]  /*16a560*/  LDL.LU R7, [R1+0x17d0] ;  /* 0x0017d00001077983 */ /* 0x000ee80000300800 */
[----:B--2---:R0:W-:Y:S04]  /*16a570*/  STSM.16.M88.4 [R24], R8 ;  /* 0x0000000818007844 */ /* 0x0041e80000000200 */
[----:B0-----:R-:W2:Y:S04]  /*16a580*/  LDL.LU R10, [R1+0x17d4] ;  /* 0x0017d400010a7983 */ /* 0x001ea80000300800 */
[----:B------:R-:W2:Y:S01]  /*16a590*/  LDL.LU R11, [R1+0x1f28] ;  /* 0x001f2800010b7983 */ /* 0x000ea20000300800 */
[----:B------:R-:W-:-:S02]  /*16a5a0*/  PRMT R5, R16, 0x5210, R2 ;  /* 0x0000521010057816 */ /* 0x000fc40000000002 */
[----:B------:R-:W-:Y:S01]  /*16a5b0*/  LOP3.LUT R3, R17, 0xffff, RZ, 0xc0, !PT ;  /* 0x0000ffff11037812 */ /* 0x000fe200078ec0ff */
[----:B------:R-:W-:Y:S06]  /*16a5c0*/  BAR.SYNC.DEFER_BLOCKING 0x0 ;  /* 0x0000000000007b1d */ /* 0x000fec0000010000 */
[----:B--2---:R0:W-:Y:S04]  /*16a5d0*/  STL.64 [R1+0x6578], R10 ;  /* 0x0065780a01007387 */ /* 0x0041e80000100a00 */
[----:B------:R-:W2:Y:S04]  /*16a5e0*/  LDL.LU R8, [R1+0x8a0] ;  /* 0x0008a00001087983 */ /* 0x000ea80000300800 */
[----:B------:R-:W2:Y:S01]  /*16a5f0*/  LDL.LU R9, [R1+0x8a4] ;  /* 0x0008a40001097983 */ /* 0x000ea20000300800 */
[----:B0-----:R-:W-:-:S02]  /*16a600*/  IMAD.MOV.U32 R10, RZ, RZ, R5 ;  /* 0x000000ffff0a7224 */ /* 0x001fc400078e0005 */
[----:B------:R-:W-:-:S05]  /*16a610*/  IMAD.MOV.U32 R11, RZ, RZ, R0 ;  /* 0x000000ffff0b7224 */ /* 0x000fca00078e0000 */
[----:B------:R-:W-:Y:S01]  /*16a620*/  STL.64 [R1+0x6588], R10 ;  /* 0x0065880a01007387 */ /* 0x000fe20000100a00 */
[----:B------:R-:W-:Y:S02]  /*16a630*/  LOP3.LUT R2, R18, 0xffff, RZ, 0xc0, !PT ;  /* 0x0000ffff12027812 */ /* 0x000fe400078ec0ff */
[----:B------:R-:W-:Y:S02]  /*16a640*/  LOP3.LUT R0, R19, 0xffff, RZ, 0xc0, !PT ;  /* 0x0000ffff13007812 */ /* 0x000fe400078ec0ff */
[----:B----4-:R-:W-:Y:S01]  /*16a650*/  LOP3.LUT R5, R29, 0xffff, RZ, 0xc0, !PT ;  /* 0x0000ffff1d057812 */ /* 0x010fe200078ec0ff */
[----:B--2---:R-:W-:Y:S04]  /*16a660*/  STL.64 [R1+0x6580], R8 ;  /* 0x0065800801007387 */ /* 0x004fe80000100a00 */
[----:B------:R-:W0:Y:S04]  /*16a670*/  LDS.128 R8, [R25] ;  /* 0x0000000019087984 */ /* 0x000e280000000c00 */
[----:B------:R-:W2:Y:S04]  /*16a680*/  LDL.LU R14, [R1+0x1f24] ;  /* 0x001f2400010e7983 */ /* 0x000ea80000300800 */
[----:B------:R-:W4:Y:S04]  /*16a690*/  LDL.LU R15, [R1+0x1f18] ;  /* 0x001f1800010f7983 */ /* 0x000f280000300800 */
[----:B------:R-:W4:Y:S04]  /*16a6a0*/  LDL.LU R16, [R1+0x1f10] ;  /* 0x001f100001107983 */ /* 0x000f280000300800 */
[----:B------:R-:W4:Y:S04]  /*16a6b0*/  LDL.LU R17, [R1+0x2008] ;  /* 0x0020080001117983 */ /* 0x000f280000300800 */
[----:B------:R-:W4:Y:S04]  /*16a6c0*/  LDL.LU R18, [R1+0x2004] ;  /* 0x0020040001127983 */ /* 0x000f280000300800 */
[----:B------:R-:W4:Y:S04]  /*16a6d0*/  LDL.LU R19, [R1+0x2000] ;  /* 0x0020000001137983 */ /* 0x000f280000300800 */
[----:B------:R-:W4:Y:S04]  /*16a6e0*/  LDL.LU R29, [R1+0x1ffc] ;  /* 0x001ffc00011d7983 */ /* 0x000f280000300800 */
[----:B0-----:R-:W-:Y:S04]  /*16a6f0*/  STL.64 [R1+0x730], R8 ;  /* 0x0007300801007387 */ /* 0x001fe80000100a00 */
[----:B------:R0:W-:Y:S04]  /*16a700*/  STL.64 [R1+0x738], R10 ;  /* 0x0007380a01007387 */ /* 0x0001e80000100a00 */
[----:B0-----:R-:W3:Y:S04]  /*16a710*/  LDL.LU.64 R10, [R1+0x6588] ;  /* 0x00658800010a7983 */ /* 0x001ee80000300a00 */
[----:B------:R-:W3:Y:S01]  /*16a720*/  LDL.LU.64 R8, [R1+0x6580] ;  /* 0x0065800001087983 */ /* 0x000ee20000300a00 */
[----:B------:R-:W-:Y:S06]  /*16a730*/  BAR.SYNC.DEFER_BLOCKING 0x0 ;  /* 0x0000000000007b1d */ /* 0x000fec0000010000 */
[----:B---3--:R-:W-:Y:S02]  /*16a740*/  STSM.16.M88.4 [R24], R8 ;  /* 0x0000000818007844 */ /* 0x008fe40000000200 */
[----:B------:R-:W-:Y:S06]  /*16a750*/  BAR.SYNC.DEFER_BLOCKING 0x0 ;  /* 0x0000000000007b1d */ /* 0x000fec0000010000 */
[----:B------:R-:W0:Y:S04]  /*16a760*/  LDS.128 R8, [R25] ;  /* 0x0000000019087984 */ /* 0x000e280000000c00 */
[----:B0-----:R-:W-:Y:S04]  /*16a770*/  STL.64 [R1+0x740], R8 ;  /* 0x0007400801007387 */ /* 0x001fe80000100a00 */
[----:B------:R0:W-:Y:S04]  /*16a780*/  STL.64 [R1+0x748], R10 ;  /* 0x0007480a01007387 */ /* 0x0001e80000100a00 */
[----:B0-----:R-:W3:Y:S04]  /*16a790*/  LDL.LU.64 R10, [R1+0x6578] ;  /* 0x00657800010a7983 */ /* 0x001ee80000300a00 */
[----:B------:R-:W2:Y:S04]  /*16a7a0*/  LDL.LU R8, [R1+0x1804] ;  /* 0x0018040001087983 */ /* 0x000ea80000300800 */
[----:B------:R-:W2:Y:S01]  /*16a7b0*/  LDL.LU R9, [R1+0x1800] ;  /* 0x0018000001097983 */ /* 0x000ea20000300800 */
[----:B------:R-:W-:-:S02]  /*16a7c0*/  PRMT R20, R22, 0x4210, R3 ;  /* 0x0000421016147816 */ /* 0x000fc40000000003 */
[----:B------:R-:W-:Y:S02]  /*16a7d0*/  PRMT R22, R4, 0x4210, R0 ;  /* 0x0000421004167816 */ /* 0x000fe40000000000 */
[----:B------:R-:W-:Y:S02]  /*16a7e0*/  PRMT R4, R13, 0x4210, R5 ;  /* 0x000042100d047816 */ /* 0x000fe40000000005 */
[----:B------:R-:W-:Y:S01]  /*16a7f0*/  PRMT R21, R23, 0x4210, R2 ;  /* 0x0000421017157816 */ /* 0x000fe20000000002 */
[----:B------:R-:W-:Y:S06]  /*16a800*/  BAR.SYNC.DEFER_BLOCKING 0x0 ;  /* 0x0000000000007b1d */ /* 0x000fec0000010000 */
[----:B--2---:R0:W-:Y:S04]  /*16a810*/  STL.64 [R1+0x6568], R8 ;  /* 0x0065680801007387 */ /* 0x0041e80000100a00 */
[----:B------:R-:W2:Y:S04]  /*16a820*/  LDL.LU R13, [R1+0x17dc] ;  /* 0x0017dc00010d7983 */ /* 0x000ea80000300800 */
[----:B------:R-:W2:Y:S01]  /*16a830*/  LDL.LU R23, [R1+0x700] ;  /* 0x0007000001177983 */ /* 0x000ea20000300800 */
[----:B0-----:R-:W-:-:S02]  /*16a840*/  PRMT R8, R6, 0x5210, R3 ;  /* 0x0000521006087816 */ /* 0x001fc40000000003 */
[----:B------:R-:W-:Y:S02]  /*16a850*/  PRMT R9, R7, 0x5210, R2 ;  /* 0x0000521007097816 */ /* 0x000fe40000000002 */
[----:B---3--:R-:W-:Y:S02]  /*16a860*/  PRMT R10, R10, 0x5210, R0 ;  /* 0x000052100a0a7816 */ /* 0x008fe40000000000 */
[----:B------:R-:W-:Y:S02]  /*16a870*/  LOP3.LUT R3, R14, 0xffff, RZ, 0xc0, !PT ;  /* 0x0000ffff0e037812 */ /* 0x000fe400078ec0ff */
[----:B----4-:R-:W-:Y:S02]  /*16a880*/  LOP3.LUT R2, R15, 0xffff, RZ, 0xc0, !PT ;  /* 0x0000ffff0f027812 */ /* 0x010fe400078ec0ff */
[----:B------:R-:W-:Y:S01]  /*16a890*/  LOP3.LUT R0, R16, 0xffff, RZ, 0xc0, !PT ;  /* 0x0000ffff10007812 */ /* 0x000fe200078ec0ff */
[----:B--2---:R0:W-:Y:S02]  /*16a8a0*/  STL [R1+0x6570], R23 ;  /* 0x0065701701007387 */ /* 0x0041e40000100800 */
[----:B0-----:R-:W-:-:S05]  /*16a8b0*/  IMAD.MOV.U32 R23, RZ, RZ, R4 ;  /* 0x000000ffff177224 */ /* 0x001fca00078e0004 */
[----:B------:R0:W-:Y:S01]  /*16a8c0*/  STSM.16.M88.4 [R24], R20 ;  /* 0x0000001418007844 */ /* 0x0001e20000000200 */
[----:B------:R-:W-:Y:S02]  /*16a8d0*/  LOP3.LUT R4, R11, 0xffff, RZ, 0xc0, !PT ;  /* 0x0000ffff0b047812 */ /* 0x000fe400078ec0ff */
[----:B------:R-:W-:Y:S01]  /*16a8e0*/  PRMT R11, R27, 0x5210, R5 ;  /* 0x000052101b0b7816 */ /* 0x000fe20000000005 */
[----:B------:R-:W-:Y:S06]  /*16a8f0*/  BAR.SYNC.DEFER_BLOCKING 0x0 ;  /* 0x0000000000007b1d */ /* 0x000fec0000010000 */
[----:B------:R-:W-:Y:S01]  /*16a900*/  STL [R1+0x6574], R4 ;  /* 0x0065740401007387 */ /* 0x000fe20000100800 */
[----:B0-----:R-:W-:-:S03]  /*16a910*/  PRMT R20, R17, 0x4210, R4 ;  /* 0x0000421011147816 */ /* 0x001fc60000000004 */
[----:B------:R-:W2:Y:S01]  /*16a920*/  LDL.LU.64 R14, [R1+0xb98] ;  /* 0x000b9800010e7983 */ /* 0x000ea20000300a00 */
[----:B------:R-:W-:Y:S02]  /*16a930*/  PRMT R21, R18, 0x4210, R3 ;  /* 0x0000421012157816 */ /* 0x000fe40000000003 */
[----:B------:R-:W-:Y:S01]  /*16a940*/  PRMT R22, R19, 0x4210, R2 ;  /* 0x0000421013167816 */ /* 0x000fe20000000002 */
[----:B------:R-:W3:Y:S01]  /*16a950*/  LDL.LU.64 R16, [R1+0xb90] ;  /* 0x000b900001107983 */ /* 0x000ee20000300a00 */
[----:B------:R-:W-:-:S03]  /*16a960*/  PRMT R23, R29, 0x4210, R0 ;  /* 0x000042101d177816 */ /* 0x000fc60000000000 */
[----:B------:R-:W4:Y:S04]  /*16a970*/  LDL.LU.64 R18, [R1+0xb88] ;  /* 0x000b880001127983 */ /* 0x000f280000300a00 */
[----:B------:R-:W0:Y:S01]  /*16a980*/  LDS.128 R4, [R25] ;  /* 0x0000000019047984 */ /* 0x000e220000000c00 */
[----:B------:R-:W-:Y:S06]  /*16a990*/  BAR.SYNC.DEFER_BLOCKING 0x0 ;  /* 0x0000000000007b1d */ /* 0x000fec0000010000 */
[----:B------:R-:W-:Y:S02]  /*16a9a0*/  STSM.16.M88.4 [R24], R20 ;  /* 0x0000001418007844 */ /* 0x000fe40000000200 */
[----:B------:R-:W-:Y:S06]  /*16a9b0*/  BAR.SYNC.DEFER_BLOCKING 0x0 ;  /* 0x0000000000007b1d */ /* 0x000fec0000010000 */
[----:B------:R-:W1:Y:S02]  /*16a9c0*/  LDS.128 R20, [R25] ;  /* 0x0000000019147984 */ /* 0x000e640000000c00 */
[----:B------:R-:W-:Y:S01]  /*16a9d0*/  BAR.SYNC.DEFER_BLOCKING 0x0 ;  /* 0x0000000000007b1d */ /* 0x000fe20000010000 */
[----:B0-----:R-:W-:-:S05]  /*16a9e0*/  IMAD.MOV.U32 R27, RZ, RZ, R7 ;  /* 0x000000ffff1b7224 */ /* 0x001fca00078e0007 */
[----:B------:R0:W-:Y:S04]  /*16a9f0*/  STL.64 [R1+0x720], R4 ;  /* 0x0007200401007387 */ /* 0x0001e80000100a00 */
[----:B------:R-:W-:Y:S04]  /*16aa00*/  STL [R1+0x728], R6 ;  /* 0x0007280601007387 */ /* 0x000fe80000100800 */
[----:B0-----:R-:W2:Y:S04]  /*16aa10*/  LDL.LU R4, [R1+0x6574] ;  /* 0x0065740001047983 */ /* 0x001ea80000300800 */
[----:B------:R-:W-:Y:S04]  /*16aa20*/  STL.64 [R1+0x5cc8], R26 ;  /* 0x005cc81a01007387 */ /* 0x000fe80000100a00 */
[----:B------:R0:W-:Y:S01]  /*16aa30*/  STSM.16.M88.4 [R24], R8 ;  /* 0x0000000818007844 */ /* 0x0001e20000000200 */
[----:B-1----:R-:W-:-:S03]  /*16aa40*/  IMAD.MOV.U32 R29, RZ, RZ, R23 ;  /* 0x000000ffff1d7224 */ /* 0x002fc600078e0017 */
[----:B------:R-:W-:Y:S04]  /*16aa50*/  STL.64 [R1+0x710], R20 ;  /* 0x0007101401007387 */ /* 0x000fe80000100a00 */
[----:B------:R-:W-:Y:S04]  /*16aa60*/  STL [R1+0x718], R22 ;  /* 0x0007181601007387 */ /* 0x000fe80000100800 */
[----:B------:R-:W3:Y:S04]  /*16aa70*/  LDL.LU R23, [R1+0x6570] ;  /* 0x0065700001177983 */ /* 0x000ee80000300800 */
[----:B------:R-:W-:Y:S04]  /*16aa80*/  STL [R1+0x5cd0], R29 ;  /* 0x005cd01d01007387 */ /* 0x000fe80000100800 */
[----:B0-----:R-:W2:Y:S01]  /*16aa90*/  LDL.LU.64 R8, [R1+0x6568] ;  /* 0x0065680001087983 */ /* 0x001ea20000300a00 */
[----:B------:R-:W-:-:S02]  /*16aaa0*/  PRMT R6, R13, 0x5210, R2 ;  /* 0x000052100d067816 */ /* 0x000fc40000000002 */
[----:B------:R-:W-:Y:S01]  /*16aab0*/  PRMT R7, R28, 0x5210, R0 ;  /* 0x000052101c077816 */ /* 0x000fe20000000000 */
[----:B------:R-:W-:Y:S01]  /*16aac0*/  BAR.SYNC.DEFER_BLOCKING 0x0 ;  /* 0x0000000000007b1d */ /* 0x000fe20000010000 */
[----:B--2---:R-:W-:Y:S02]  /*16aad0*/  PRMT R4, R8, 0x5210, R4 ;  /* 0x0000521008047816 */ /* 0x004fe40000000004 */
[----:B------:R-:W-:-:S03]  /*16aae0*/  PRMT R5, R9, 0x5210, R3 ;  /* 0x0000521009057816 */ /* 0x000fc60000000003 */
[----:B------:R-:W0:Y:S02]  /*16aaf0*/  LDS.128 R8, [R25] ;  /* 0x0000000019087984 */ /* 0x000e240000000c00 */
[----:B------:R-:W-:Y:S01]  /*16ab00*/  BAR.SYNC.DEFER_BLOCKING 0x0 ;  /* 0x0000000000007b1d */ /* 0x000fe20000010000 */
[----:B---3--:R-:W-:-:S05]  /*16ab10*/  PRMT R0, R23, 0x7770, RZ ;  /* 0x0000777017007816 */ /* 0x008fca00000000ff */
[----:B------:R1:W-:Y:S02]  /*16ab20*/  STSM.16.M88.4 [R24], R4 ;  /* 0x0000000418007844 */ /* 0x0003e40000000200 */
[----:B------:R-:W-:Y:S01]  /*16ab30*/  BAR.SYNC.DEFER_BLOCKING 0x0 ;  /* 0x0000000000007b1d */ /* 0x000fe20000010000 */
[----:B0-----:R-:W-:Y:S01]  /*16ab40*/  IMAD.MOV.U32 R29, RZ, RZ, R10 ;  /* 0x000000ffff1d7224 */ /* 0x001fe200078e000a */
[----:B-1----:R-:W-:Y:S01]  /*16ab50*/  PRMT R24, R23, 0x7771, RZ ;  /* 0x0000777117187816 */ /* 0x002fe200000000ff */
[----:B------:R-:W-:-:S03]  /*16ab60*/  IMAD.MOV.U32 R28, RZ, RZ, R11 ;  /* 0x000000ffff1c7224 */ /* 0x000fc600078e000b */
[----:B------:R-:W-:Y:S04]  /*16ab70*/  STL.64 [R1+0x830], R8 ;  /* 0x0008300801007387 */ /* 0x000fe80000100a00 */
[----:B------:R-:W2:Y:S04]  /*16ab80*/  LDL.LU.64 R10, [R1+0x6560] ;  /* 0x00656000010a7983 */ /* 0x000ea80000300a00 */
[----:B------:R-:W-:Y:S04]  /*16ab90*/  @P0 STG.E.U8 desc[UR6][R14.64], R0 ;  /* 0x000000000e000986 */ /* 0x000fe8000c101106 */
[----:B------:R0:W-:Y:S04]  /*16aba0*/  @P6 STG.E.U8 desc[UR6][R16.64], R24 ;  /* 0x0000001810006986 */ /* 0x0001e8000c101106 */
[----:B------:R-:W-:Y:S04]  /*16abb0*/  STL [R1+0x5dc0], R25 ;  /* 0x005dc01901007387 */ /* 0x000fe80000100800 */
[----:B------:R-:W-:Y:S01]  /*16abc0*/  STL.64 [R1+0x5cd8], R28 ;  /* 0x005cd81c01007387 */ /* 0x000fe20000100a00 */
[----:B0-----:R-:W-:-:S03]  /*16abd0*/  PRMT R24, R23, 0x7772, RZ ;  /* 0x0000777217187816 */ /* 0x001fc600000000ff */
[----:B------:R-:W3:Y:S04]  /*16abe0*/  LDL.LU.64 R16, [R1+0xb80] ;  /* 0x000b800001107983 */ /* 0x000ee80000300a00 */
[----:B----4-:R0:W-:Y:S04]  /*16abf0*/  @P5 STG.E.U8 desc[UR6][R18.64], R24 ;  /* 0x0000001812005986 */ /* 0x0101e8000c101106 */
[----:B------:R-:W4:Y:S04]  /*16ac00*/  LDL.LU.64 R2, [R1+0xb78] ;  /* 0x000b780001027983 */ /* 0x000f280000300a00 */
[----:B0-----:R-:W2:Y:S04]  /*16ac10*/  LDL.LU.64 R18, [R1+0xb70] ;  /* 0x000b700001127983 */ /* 0x001ea80000300a00 */
[----:B------:R-:W2:Y:S04]  /*16ac20*/  LDL.LU.64 R8, [R1+0xb68] ;  /* 0x000b680001087983 */ /* 0x000ea80000300a00 */
[----:B------:R-:W4:Y:S01]  /*16ac30*/  LDL.LU R13, [R1+0x6f0] ;  /* 0x0006f000010d7983 */ /* 0x000f220000300800 */
[----:B------:R-:W-:-:S03]  /*16ac40*/  PRMT R24, R23, 0x7773, RZ ;  /* 0x0000777317187816 */ /* 0x000fc600000000ff */
[----:B------:R-:W2:Y:S04]  /*16ac50*/  LDL.LU.64 R4, [R1+0xb60] ;  /* 0x000b600001047983 */ /* 0x000ea80000300a00 */
[----:B------:R-:W2:Y:S04]  /*16ac60*/  LDL.LU.64 R6, [R1+0xbd8] ;  /* 0x000bd80001067983 */ /* 0x000ea80000300a00 */
[----:B------:R-:W2:Y:S04]  /*16ac70*/  LDL.LU.64 R14, [R1+0xbd0] ;  /* 0x000bd000010e7983 */ /* 0x000ea80000300a00 */
[----:B------:R-:W2:Y:S04]  /*16ac80*/  LDL.LU R0, [R1+0x6e0] ;  /* 0x0006e00001007983 */ /* 0x000ea80000300800 */
[----:B---3--:R0:W-:Y:S04]  /*16ac90*/  @P4 STG.E.U8 desc[UR6][R16.64], R24 ;  /* 0x0000001810004986 */ /* 0x0081e8000c101106 */
[----:B0-----:R-:W3:Y:S01]  /*16aca0*/  LDL.LU.64 R16, [R1+0xbc8] ;  /* 0x000bc80001107983 */ /* 0x001ee20000300a00 */
[----:B----4-:R-:W-:-:S05]  /*16acb0*/  PRMT R24, R13, 0x7770, RZ ;  /* 0x000077700d187816 */ /* 0x010fca00000000ff */
[----:B------:R0:W-:Y:S02]  /*16acc0*/  @P3 STG.E.U8 desc[UR6][R2.64], R24 ;  /* 0x0000001802003986 */ /* 0x0001e4000c101106 */
[----:B0-----:R-:W-:-:S05]  /*16acd0*/  PRMT R24, R13, 0x7771, RZ ;  /* 0x000077710d187816 */ /* 0x001fca00000000ff */
[----:B--2---:R0:W-:Y:S02]  /*16ace0*/  @P2 STG.E.U8 desc[UR6][R18.64], R24 ;  /* 0x0000001812002986 */ /* 0x0041e4000c101106 */
[----:B0-----:R-:W-:Y:S02]  /*16acf0*/  PRMT R24, R13, 0x7772, RZ ;  /* 0x000077720d187816 */ /* 0x001fe400000000ff */
[----:B------:R-:W2:Y:S04]  /*16ad00*/  LDL.LU.64 R18, [R1+0xbc0] ;  /* 0x000bc00001127983 */ /* 0x000ea80000300a00 */
[----:B------:R0:W-:Y:S04]  /*16ad10*/  @P1 STG.E.U8 desc[UR6][R8.64], R24 ;  /* 0x0000001808001986 */ /* 0x0001e8000c101106 */
[----:B0-----:R-:W4:Y:S01]  /*16ad20*/  LDL.LU.64 R8, [R1+0xbb0] ;  /* 0x000bb00001087983 */ /* 0x001f220000300a00 */
[----:B------:R-:W-:-:S02]  /*16ad30*/  LOP3.LUT P5, RZ, R11, 0x8000, RZ, 0xc0, !PT ;  /* 0x000080000bff7812 */ /* 0x000fc400078ac0ff */
[C---:B------:R-:W-:Y:S02]  /*16ad40*/  LOP3.LUT P0, RZ, R10.reuse, 0x20000000, RZ, 0xc0, !PT ;  /* 0x200000000aff7812 */ /* 0x040fe4000780c0ff */
[----:B------:R-:W-:-:S09]  /*16ad50*/  LOP3.LUT R10, R10, 0xffdfffff, RZ, 0xc0, !PT ;  /* 0xffdfffff0a0a7812 */ /* 0x000fd200078ec0ff */
[----:B------:R-:W-:Y:S02]  /*16ad60*/  @P5 LOP3.LUT R10, R10, 0x200000, RZ, 0xfc, !PT ;  /* 0x002000000a0a5812 */ /* 0x000fe400078efcff */
[----:B------:R-:W-:Y:S02]  /*16ad70*/  LOP3.LUT P5, RZ, R11, 0x200, RZ, 0xc0, !PT ;  /* 0x000002000bff7812 */ /* 0x000fe400078ac0ff */
[----:B------:R-:W-:-:S11]  /*16ad80*/  LOP3.LUT R10, R10, 0xffbfffff, RZ, 0xc0, !PT ;  /* 0xffbfffff0a0a7812 */ /* 0x000fd600078ec0ff */
        /* <DEDUP_REMOVED lines=11> */
[----:B------:R-:W-:Y:S01]  /*16ae40*/  LOP3.LUT R10, R10, 0xfbffffff, RZ, 0xc0, !PT ;  /* 0xfbffffff0a0a7812 */ /* 0x000fe200078ec0ff */
[----:B----4-:R0:W-:Y:S04]  /*16ae50*/  STL.64 [R1+0x6558], R8 ;  /* 0x0065580801007387 */ /* 0x0101e80000100a00 */
[----:B0-----:R-:W4:Y:S06]  /*16ae60*/  LDL.LU.64 R8, [R1+0xbb8] ;  /* 0x000bb80001087983 */ /* 0x001f2c0000300a00 */
[----:B------:R-:W-:-:S02]  /*16ae70*/  @P5 LOP3.LUT R10, R10, 0x4000000, RZ, 0xfc, !PT ;  /* 0x040000000a0a5812 */ /* 0x000fc400078efcff */
[C---:B------:R-:W-:Y:S01]  /*16ae80*/  LOP3.LUT P5, RZ, R11.reuse, 0x10, RZ, 0xc0, !PT ;  /* 0x000000100bff7812 */ /* 0x040fe200078ac0ff */
[----:B------:R-:W4:Y:S01]  /*16ae90*/  LDL.LU.64 R28, [R1+0xba8] ;  /* 0x000ba800011c7983 */ /* 0x000f220000300a00 */
[----:B------:R-:W-:Y:S02]  /*16aea0*/  LOP3.LUT R10, R10, 0xf7ffffff, RZ, 0xc0, !PT ;  /* 0xf7ffffff0a0a7812 */ /* 0x000fe400078ec0ff */
[----:B------:R-:W-:Y:S01]  /*16aeb0*/  LOP3.LUT P6, RZ, R11, 0x2, RZ, 0xc0, !PT ;  /* 0x000000020bff7812 */ /* 0x000fe200078cc0ff */
[----:B------:R-:W4:Y:S08]  /*16aec0*/  LDL.LU.64 R26, [R1+0xba0] ;  /* 0x000ba000011a7983 */ /* 0x000f300000300a00 */
[----:B------:R-:W-:-:S02]  /*16aed0*/  @P5 LOP3.LUT R10, R10, 0x8000000, RZ, 0xfc, !PT ;  /* 0x080000000a0a5812 */ /* 0x000fc400078efcff */
[----:B------:R-:W-:Y:S02]  /*16aee0*/  LOP3.LUT P5, RZ, R11, 0x8, RZ, 0xc0, !PT ;  /* 0x000000080bff7812 */ /* 0x000fe400078ac0ff */
[----:B------:R-:W-:Y:S02]  /*16aef0*/  LOP3.LUT R10, R10, 0xefffffff, RZ, 0xc0, !PT ;  /* 0xefffffff0a0a7812 */ /* 0x000fe400078ec0ff */
[----:B------:R-:W-:Y:S02]  /*16af00*/  PRMT R24, R13, 0x7773, RZ ;  /* 0x000077730d187816 */ /* 0x000fe400000000ff */
[----:B------:R-:W4:Y:S04]  /*16af10*/  LDL.LU R13, [R1+0x704] ;  /* 0x00070400010d7983 */ /* 0x000f280000300800 */
[----:B------:R0:W-:Y:S03]  /*16af20*/  @P0 STG.E.U8 desc[UR6][R4.64], R24 ;  /* 0x0000001804000986 */ /* 0x0001e6000c101106 */
[----:B------:R-:W-:Y:S01]  /*16af30*/  @P5 LOP3.LUT R10, R10, 0x10000000, RZ, 0xfc, !PT ;  /* 0x100000000a0a5812 */ /* 0x000fe200078efcff */
[----:B------:R-:W4:Y:S01]  /*16af40*/  LDL.LU.64 R20, [R1+0xbe0] ;  /* 0x000be00001147983 */ /* 0x000f220000300a00 */
[----:B------:R-:W-:-:S03]  /*16af50*/  LOP3.LUT P5, RZ, R11, 0x4, RZ, 0xc0, !PT ;  /* 0x000000040bff7812 */ /* 0x000fc600078ac0ff */
[----:B------:R-:W4:Y:S01]  /*16af60*/  LDL.LU.64 R22, [R1+0xcc0] ;  /* 0x000cc00001167983 */ /* 0x000f220000300a00 */
[----:B0-----:R-:W-:-:S03]  /*16af70*/  PRMT R24, R0, 0x7770, RZ ;  /* 0x0000777000187816 */ /* 0x001fc600000000ff */
[----:B------:R-:W4:Y:S04]  /*16af80*/  LDL.LU.64 R2, [R1+0xc08] ;  /* 0x000c080001027983 */ /* 0x000f280000300a00 */
[----:B------:R0:W-:Y:S04]  /*16af90*/  @P6 STG.E.U8 desc[UR6][R6.64], R24 ;  /* 0x0000001806006986 */ /* 0x0001e8000c101106 */
[----:B------:R-:W4:Y:S01]  /*16afa0*/  LDL.LU.64 R4, [R1+0xc00] ;  /* 0x000c000001047983 */ /* 0x000f220000300a00 */
[----:B0-----:R-:W-:-:S03]  /*16afb0*/  PRMT R24, R0, 0x7771, RZ ;  /* 0x0000777100187816 */ /* 0x001fc600000000ff */
[----:B------:R-:W4:Y:S04]  /*16afc0*/  LDL.LU.64 R6, [R1+0xbf8] ;  /* 0x000bf80001067983 */ /* 0x000f280000300a00 */
[----:B------:R0:W-:Y:S01]  /*16afd0*/  @P5 STG.E.U8 desc[UR6][R14.64], R24 ;  /* 0x000000180e005986 */ /* 0x0001e2000c101106 */
[----:B------:R-:W-:Y:S02]  /*16afe0*/  LOP3.LUT P5, RZ, R10, 0x10000000, RZ, 0xc0, !PT ;  /* 0x100000000aff7812 */ /* 0x000fe400078ac0ff */
[----:B0-----:R-:W-:Y:S01]  /*16aff0*/  PRMT R24, R0, 0x7772, RZ ;  /* 0x0000777200187816 */ /* 0x001fe200000000ff */
[----:B------:R-:W4:Y:S10]  /*16b000*/  LDL.LU.64 R14, [R1+0xbf0] ;  /* 0x000bf000010e7983 */ /* 0x000f340000300a00 */
[----:B---3--:R0:W-:Y:S01]  /*16b010*/  @P5 STG.E.U8 desc[UR6][R16.64], R24 ;  /* 0x0000001810005986 */ /* 0x0081e2000c101106 */
[----:B------:R-:W-:-:S02]  /*16b020*/  LOP3.LUT P5, RZ, R10, 0x8000000, RZ, 0xc0, !PT ;  /* 0x080000000aff7812 */ /* 0x000fc400078ac0ff */
[----:B0-----:R-:W-:Y:S01]  /*16b030*/  PRMT R24, R0, 0x7773, RZ ;  /* 0x0000777300187816 */ /* 0x001fe200000000ff */
[----:B------:R-:W3:Y:S10]  /*16b040*/  LDL.LU.64 R16, [R1+0xbe8] ;  /* 0x000be80001107983 */ /* 0x000ef40000300a00 */
[----:B--2---:R0:W-:Y:S01]  /*16b050*/  @P5 STG.E.U8 desc[UR6][R18.64], R24 ;  /* 0x0000001812005986 */ /* 0x0041e2000c101106 */
[----:B------:R-:W-:-:S02]  /*16b060*/  LOP3.LUT P5, RZ, R10, 0x4000000, RZ, 0xc0, !PT ;  /* 0x040000000aff7812 */ /* 0x000fc400078ac0ff */
[----:B0-----:R-:W-:Y:S01]  /*16b070*/  PRMT R24, R12, 0x7770, RZ ;  /* 0x000077700c187816 */ /* 0x001fe200000000ff */
[----:B------:R-:W2:Y:S10]  /*16b080*/  LDL.LU.64 R18, [R1+0xe20] ;  /* 0x000e200001127983 */ /* 0x000eb40000300a00 */
[----:B----4-:R0:W-:Y:S04]  /*16b090*/  @P5 STG.E.U8 desc[UR6][R8.64], R24 ;  /* 0x0000001808005986 */ /* 0x0101e8000c101106 */
[----:B0-----:R-:W4:Y:S01]  /*16b0a0*/  LDL.LU.64 R8, [R1+0x6558] ;  /* 0x0065580001087983 */ /* 0x001f220000300a00 */
[----:B------:R-:W-:-:S02]  /*16b0b0*/  LOP3.LUT P5, RZ, R10, 0x2000000, RZ, 0xc0, !PT ;  /* 0x020000000aff7812 */ /* 0x000fc400078ac0ff */
[----:B------:R-:W-:Y:S02]  /*16b0c0*/  PRMT R24, R12, 0x7771, RZ ;  /* 0x000077710c187816 */ /* 0x000fe400000000ff */
[----:B------:R-:W-:-:S09]  /*16b0d0*/  LOP3.LUT P0, RZ, R11, 0x400, RZ, 0xc0, !PT ;  /* 0x000004000bff7812 */ /* 0x000fd2000780c0ff */
[----:B----4-:R0:W-:Y:S01]  /*16b0e0*/  @P5 STG.E.U8 desc[UR6][R8.64], R24 ;  /* 0x0000001808005986 */ /* 0x0101e2000c101106 */
[----:B------:R-:W-:Y:S02]  /*16b0f0*/  LOP3.LUT P5, RZ, R10, 0x1000000, RZ, 0xc0, !PT ;  /* 0x010000000aff7812 */ /* 0x000fe400078ac0ff */
[C---:B0-----:R-:W-:Y:S01]  /*16b100*/  PRMT R24, R12.reuse, 0x7772, RZ ;  /* 0x000077720c187816 */ /* 0x041fe200000000ff */
[----:B------:R-:W4:Y:S10]  /*16b110*/  LDL.LU R8, [R1+0x6550] ;  /* 0x0065500001087983 */ /* 0x000f340000300800 */
[----:B------:R0:W-:Y:S02]  /*16b120*/  @P5 STG.E.U8 desc[UR6][R28.64], R24 ;  /* 0x000000181c005986 */ /* 0x0001e4000c101106 */
[----:B0-----:R-:W-:-:S02]  /*16b130*/  PRMT R24, R12, 0x7773, RZ ;  /* 0x000077730c187816 */ /* 0x001fc400000000ff */
[----:B------:R-:W3:Y:S01]  /*16b140*/  LDL.LU R12, [R1+0x654c] ;  /* 0x00654c00010c7983 */ /* 0x000ee20000300800 */
[----:B------:R-:W-:-:S13]  /*16b150*/  LOP3.LUT P5, RZ, R10, 0x800000, RZ, 0xc0, !PT ;  /* 0x008000000aff7812 */ /* 0x000fda00078ac0ff */
[----:B------:R0:W-:Y:S01]  /*16b160*/  @P5 STG.E.U8 desc[UR6][R26.64], R24 ;  /* 0x000000181a005986 */ /* 0x0001e2000c101106 */
[----:B------:R-:W-:Y:S02]  /*16b170*/  LOP3.LUT P5, RZ, R10, 0x400000, RZ, 0xc0, !PT ;  /* 0x004000000aff7812 */ /* 0x000fe400078ac0ff */
[----:B------:R-:W-:Y:S02]  /*16b180*/  LOP3.LUT P1, RZ, R11, 0x800, RZ, 0xc0, !PT ;  /* 0x000008000bff7812 */ /* 0x000fe4000782c0ff */
[----:B0-----:R-:W-:-:S09]  /*16b190*/  PRMT R24, R13, 0x7770, RZ ;  /* 0x000077700d187816 */ /* 0x001fd200000000ff */
[----:B------:R0:W-:Y:S01]  /*16b1a0*/  @P5 STG.E.U8 desc[UR6][R20.64], R24 ;  /* 0x0000001814005986 */ /* 0x0001e2000c101106 */
[----:B------:R-:W-:Y:S02]  /*16b1b0*/  LOP3.LUT P2, RZ, R11, 0x1000, RZ, 0xc0, !PT ;  /* 0x000010000bff7812 */ /* 0x000fe4000784c0ff */
[----:B0-----:R-:W-:-:S05]  /*16b1c0*/  PRMT R24, R13, 0x7771, RZ ;  /* 0x000077710d187816 */ /* 0x001fca00000000ff */
        /* <DEDUP_REMOVED lines=8> */
[----:B------:R-:W-:Y:S02]  /*16b250*/  LOP3.LUT P6, RZ, R11, 0x10000, RZ, 0xc0, !PT ;  /* 0x000100000bff7812 */ /* 0x000fe400078cc0ff */
[----:B---3--:R-:W-:-:S05]  /*16b260*/  PRMT R24, R12, 0x7770, RZ ;  /* 0x000077700c187816 */ /* 0x008fca00000000ff */
[----:B------:R0:W-:Y:S02]  /*16b270*/  @P3 STG.E.U8 desc[UR6][R6.64], R24 ;  /* 0x0000001806003986 */ /* 0x0001e4000c101106 */
[----:B0-----:R-:W-:-:S05]  /*16b280*/  PRMT R24, R12, 0x7771, RZ ;  /* 0x000077710c187816 */ /* 0x001fca00000000ff */
[----:B------:R0:W-:Y:S02]  /*16b290*/  @P4 STG.E.U8 desc[UR6][R14.64], R24 ;  /* 0x000000180e004986 */ /* 0x0001e4000c101106 */
[----:B0-----:R-:W-:-:S05]  /*16b2a0*/  PRMT R24, R12, 0x7772, RZ ;  /* 0x000077720c187816 */ /* 0x001fca00000000ff */
[----:B------:R0:W-:Y:S02]  /*16b2b0*/  @P5 STG.E.U8 desc[UR6][R16.64], R24 ;  /* 0x0000001810005986 */ /* 0x0001e4000c101106 */
[----:B0-----:R-:W-:Y:S02]  /*16b2c0*/  PRMT R24, R12, 0x7773, RZ ;  /* 0x000077730c187816 */ /* 0x001fe400000000ff */
[----:B------:R-:W3:Y:S04]  /*16b2d0*/  LDL.LU R12, [R1+0x6548] ;  /* 0x00654800010c7983 */ /* 0x000ee80000300800 */
[----:B--2---:R0:W-:Y:S04]  /*16b2e0*/  @P6 STG.E.U8 desc[UR6][R18.64], R24 ;  /* 0x0000001812006986 */ /* 0x0041e8000c101106 */
[----:B------:R-:W2:Y:S04]  /*16b2f0*/  LDL.LU.64 R16, [R1+0xcc8] ;  /* 0x000cc80001107983 */ /* 0x000ea80000300a00 */
[----:B0-----:R-:W4:Y:S04]  /*16b300*/  LDL.LU.64 R18, [R1+0xe98] ;  /* 0x000e980001127983 */ /* 0x001f280000300a00 */
[----:B------:R-:W3:Y:S04]  /*16b310*/  LDL.LU.64 R4, [R1+0xe90] ;  /* 0x000e900001047983 */ /* 0x000ee80000300a00 */
[----:B------:R-:W2:Y:S01]  /*16b320*/  LDL.LU R13, [R1+0x6e4] ;  /* 0x0006e400010d7983 */ /* 0x000ea20000300800 */
[----:B------:R-:W-:-:S02]  /*16b330*/  LOP3.LUT P3, RZ, R11, 0x20000, RZ, 0xc0, !PT ;  /* 0x000200000bff7812 */ /* 0x000fc4000786c0ff */
[----:B------:R-:W-:Y:S01]  /*16b340*/  LOP3.LUT P4, RZ, R11, 0x40000, RZ, 0xc0, !PT ;  /* 0x000400000bff7812 */ /* 0x000fe2000788c0ff */
[----:B------:R-:W3:Y:S04]  /*16b350*/  LDL.LU.64 R6, [R1+0xe78] ;  /* 0x000e780001067983 */ /* 0x000ee80000300a00 */
[----:B------:R-:W3:Y:S04]  /*16b360*/  LDL.LU.64 R14, [R1+0xe70] ;  /* 0x000e7000010e7983 */ /* 0x000ee80000300a00 */
[----:B------:R-:W3:Y:S01]  /*16b370*/  LDL.LU R25, [R1+0x6d4] ;  /* 0x0006d40001197983 */ /* 0x000ee20000300800 */
[----:B--2---:R-:W-:-:S05]  /*16b380*/  PRMT R24, R13, 0x7770, RZ ;  /* 0x000077700d187816 */ /* 0x004fca00000000ff */
[----:B------:R0:W-:Y:S02]  /*16b390*/  @P3 STG.E.U8 desc[UR6][R16.64], R24 ;  /* 0x0000001810003986 */ /* 0x0001e4000c101106 */
[----:B0-----:R-:W-:Y:S02]  /*16b3a0*/  PRMT R24, R13, 0x7771, RZ ;  /* 0x000077710d187816 */ /* 0x001fe400000000ff */
[----:B------:R-:W2:Y:S04]  /*16b3b0*/  LDL.LU.64 R16, [R1+0xe48] ;  /* 0x000e480001107983 */ /* 0x000ea80000300a00 */
[----:B----4-:R0:W-:Y:S04]  /*16b3c0*/  @P4 STG.E.U8 desc[UR6][R18.64], R24 ;  /* 0x0000001812004986 */ /* 0x0101e8000c101106 */
[----:B0-----:R-:W4:Y:S04]  /*16b3d0*/  LDL.LU.64 R18, [R1+0xe40] ;  /* 0x000e400001127983 */ /* 0x001f280000300a00 */
[----:B------:R-:W4:Y:S04]  /*16b3e0*/  LDL.LU R0, [R1+0x708] ;  /* 0x0007080001007983 */ /* 0x000f280000300800 */
[----:B------:R-:W3:Y:S04]  /*16b3f0*/  LDL.LU.64 R28, [R1+0xf10] ;  /* 0x000f1000011c7983 */ /* 0x000ee80000300a00 */
[----:B---3--:R0:W-:Y:S04]  /*16b400*/  STL.64 [R1+0x6538], R28 ;  /* 0x0065381c01007387 */ /* 0x0081e80000100a00 */
[----:B0-----:R-:W3:Y:S01]  /*16b410*/  LDL.LU.64 R28, [R1+0xea0] ;  /* 0x000ea000011c7983 */ /* 0x001ee20000300a00 */
[----:B------:R-:W-:-:S02]  /*16b420*/  LOP3.LUT P0, RZ, R11, 0x20000000, RZ, 0xc0, !PT ;  /* 0x200000000bff7812 */ /* 0x000fc4000780c0ff */
        /* <DEDUP_REMOVED lines=16> */
[----:B---3--:R0:W-:Y:S04]  /*16b530*/  STL.64 [R1+0x6540], R28 ;  /* 0x0065401c01007387 */ /* 0x0081e80000100a00 */
[----:B0-----:R-:W3:Y:S06]  /*16b540*/  LDL.LU.64 R28, [R1+0xe28] ;  /* 0x000e2800011c7983 */ /* 0x001eec0000300a00 */
[----:B------:R-:W-:-:S02]  /*16b550*/  @P0 LOP3.LUT R10, R10, 0x40000, RZ, 0xfc, !PT ;  /* 0x000400000a0a0812 */ /* 0x000fc400078efcff */
[C---:B------:R-:W-:Y:S01]  /*16b560*/  LOP3.LUT P0, RZ, R11.reuse, 0x800000, RZ, 0xc0, !PT ;  /* 0x008000000bff7812 */ /* 0x040fe2000780c0ff */
[----:B------:R-:W3:Y:S01]  /*16b570*/  LDL.LU.64 R26, [R1+0xf08] ;  /* 0x000f0800011a7983 */ /* 0x000ee20000300a00 */
[----:B------:R-:W-:Y:S02]  /*16b580*/  LOP3.LUT R10, R10, 0xfff7ffff, RZ, 0xc0, !PT ;  /* 0xfff7ffff0a0a7812 */ /* 0x000fe400078ec0ff */
[C---:B------:R-:W-:Y:S01]  /*16b590*/  LOP3.LUT P5, RZ, R11.reuse, 0x80000, RZ, 0xc0, !PT ;  /* 0x000800000bff7812 */ /* 0x040fe200078ac0ff */
[----:B------:R-:W3:Y:S01]  /*16b5a0*/  LDL.LU.64 R20, [R1+0xf00] ;  /* 0x000f000001147983 */ /* 0x000ee20000300a00 */
[----:B------:R-:W-:Y:S02]  /*16b5b0*/  LOP3.LUT P6, RZ, R11, 0x100000, RZ, 0xc0, !PT ;  /* 0x001000000bff7812 */ /* 0x000fe400078cc0ff */
[----:B------:R-:W-:Y:S01]  /*16b5c0*/  PRMT R24, R13, 0x7772, RZ ;  /* 0x000077720d187816 */ /* 0x000fe200000000ff */
[----:B------:R-:W3:Y:S04]  /*16b5d0*/  LDL.LU R9, [R1+0x6f8] ;  /* 0x0006f80001097983 */ /* 0x000ee80000300800 */
[----:B------:R-:W-:Y:S01]  /*16b5e0*/  @P0 LOP3.LUT R10, R10, 0x80000, RZ, 0xfc, !PT ;  /* 0x000800000a0a0812 */ /* 0x000fe200078efcff */
[----:B------:R-:W3:Y:S01]  /*16b5f0*/  LDL.LU.64 R22, [R1+0xed8] ;  /* 0x000ed80001167983 */ /* 0x000ee20000300a00 */
[----:B------:R-:W-:-:S02]  /*16b600*/  LOP3.LUT P0, RZ, R11, 0x400000, RZ, 0xc0, !PT ;  /* 0x004000000bff7812 */ /* 0x000fc4000780c0ff */
[----:B------:R-:W-:Y:S01]  /*16b610*/  LOP3.LUT R10, R10, 0xffefffff, RZ, 0xc0, !PT ;  /* 0xffefffff0a0a7812 */ /* 0x000fe200078ec0ff */
[----:B------:R0:W-:Y:S04]  /*16b620*/  @P5 STG.E.U8 desc[UR6][R4.64], R24 ;  /* 0x0000001804005986 */ /* 0x0001e8000c101106 */
[----:B------:R-:W3:Y:S06]  /*16b630*/  LDL.LU.64 R2, [R1+0xed0] ;  /* 0x000ed00001027983 */ /* 0x000eec0000300a00 */
[----:B------:R-:W-:-:S02]  /*16b640*/  @P0 LOP3.LUT R10, R10, 0x100000, RZ, 0xfc, !PT ;  /* 0x001000000a0a0812 */ /* 0x000fc400078efcff */
[----:B------:R-:W-:Y:S01]  /*16b650*/  LOP3.LUT P0, RZ, R11, 0x200000, RZ, 0xc0, !PT ;  /* 0x002000000bff7812 */ /* 0x000fe2000780c0ff */
[----:B0-----:R-:W3:Y:S01]  /*16b660*/  LDL.LU.64 R4, [R1+0xea8] ;  /* 0x000ea80001047983 */ /* 0x001ee20000300a00 */
[----:B------:R-:W-:-:S05]  /*16b670*/  PRMT R24, R13, 0x7773, RZ ;  /* 0x000077730d187816 */ /* 0x000fca00000000ff */
[----:B------:R0:W-:Y:S02]  /*16b680*/  @P6 STG.E.U8 desc[UR6][R6.64], R24 ;  /* 0x0000001806006986 */ /* 0x0001e4000c101106 */
[----:B0-----:R-:W-:Y:S02]  /*16b690*/  PRMT R24, R25, 0x7770, RZ ;  /* 0x0000777019187816 */ /* 0x001fe400000000ff */
[----:B------:R-:W3:Y:S04]  /*16b6a0*/  LDL.LU.64 R6, [R1+0xf30] ;  /* 0x000f300001067983 */ /* 0x000ee80000300a00 */
[----:B------:R0:W-:Y:S01]  /*16b6b0*/  @P0 STG.E.U8 desc[UR6][R14.64], R24 ;  /* 0x000000180e000986 */ /* 0x0001e2000c101106 */
[----:B------:R-:W-:-:S03]  /*16b6c0*/  LOP3.LUT P0, RZ, R10, 0x100000, RZ, 0xc0, !PT ;  /* 0x001000000aff7812 */ /* 0x000fc6000780c0ff */
[----:B------:R-:W3:Y:S01]  /*16b6d0*/  LDL.LU R13, [R1+0x6e8] ;  /* 0x0006e800010d7983 */ /* 0x000ee20000300800 */
[----:B0-----:R-:W-:-:S03]  /*16b6e0*/  PRMT R24, R25, 0x7771, RZ ;  /* 0x0000777119187816 */ /* 0x001fc600000000ff */
[----:B------:R-:W3:Y:S06]  /*16b6f0*/  LDL.LU.64 R14, [R1+0xf18] ;  /* 0x000f1800010e7983 */ /* 0x000eec0000300a00 */
[----:B--2---:R0:W-:Y:S01]  /*16b700*/  @P0 STG.E.U8 desc[UR6][R16.64], R24 ;  /* 0x0000001810000986 */ /* 0x0041e2000c101106 */
[C---:B------:R-:W-:Y:S02]  /*16b710*/  LOP3.LUT P0, RZ, R10.reuse, 0x80000, RZ, 0xc0, !PT ;  /* 0x000800000aff7812 */ /* 0x040fe4000780c0ff */
[----:B0-----:R-:W-:Y:S01]  /*16b720*/  PRMT R24, R25, 0x7772, RZ ;  /* 0x0000777219187816 */ /* 0x001fe200000000ff */
[----:B------:R-:W2:Y:S10]  /*16b730*/  LDL.LU.64 R16, [R1+0x1918] ;  /* 0x0019180001107983 */ /* 0x000eb40000300a00 */
[----:B----4-:R0:W-:Y:S01]  /*16b740*/  @P0 STG.E.U8 desc[UR6][R18.64], R24 ;  /* 0x0000001812000986 */ /* 0x0101e2000c101106 */
[----:B------:R-:W-:-:S02]  /*16b750*/  LOP3.LUT P0, RZ, R10, 0x40000, RZ, 0xc0, !PT ;  /* 0x000400000aff7812 */ /* 0x000fc4000780c0ff */
[----:B0-----:R-:W-:Y:S01]  /*16b760*/  PRMT R24, R25, 0x7773, RZ ;  /* 0x0000777319187816 */ /* 0x001fe200000000ff */
[----:B------:R-:W4:Y:S10]  /*16b770*/  LDL.LU.64 R18, [R1+0x1910] ;  /* 0x0019100001127983 */ /* 0x000f340000300a00 */
[----:B---3--:R0:W-:Y:S04]  /*16b780*/  @P0 STG.E.U8 desc[UR6][R28.64], R24 ;  /* 0x000000181c000986 */ /* 0x0081e8000c101106 */
[----:B0-----:R-:W3:Y:S01]  /*16b790*/  LDL.LU.64 R28, [R1+0x6540] ;  /* 0x00654000011c7983 */ /* 0x001ee20000300a00 */
[----:B------:R-:W-:-:S02]  /*16b7a0*/  LOP3.LUT P0, RZ, R10, 0x20000, RZ, 0xc0, !PT ;  /* 0x000200000aff7812 */ /* 0x000fc4000780c0ff */
[----:B------:R-:W-:-:S11]  /*16b7b0*/  PRMT R24, R0, 0x7770, RZ ;  /* 0x0000777000187816 */ /* 0x000fd600000000ff */
[----:B---3--:R0:W-:Y:S04]  /*16b7c0*/  @P0 STG.E.U8 desc[UR6][R28.64], R24 ;  /* 0x000000181c000986 */ /* 0x0081e8000c101106 */
[----:B0-----:R-:W3:Y:S01]  /*16b7d0*/  LDL.LU.64 R28, [R1+0x6538] ;  /* 0x00653800011c7983 */ /* 0x001ee20000300a00 */
[----:B------:R-:W-:Y:S02]  /*16b7e0*/  LOP3.LUT P0, RZ, R10, 0x10000, RZ, 0xc0, !PT ;  /* 0x000100000aff7812 */ /* 0x000fe4000780c0ff */
[----:B------:R-:W-:Y:S02]  /*16b7f0*/  PRMT R24, R0, 0x7771, RZ ;  /* 0x0000777100187816 */ /* 0x000fe400000000ff */
[C---:B------:R-:W-:Y:S02]  /*16b800*/  LOP3.LUT P1, RZ, R11.reuse, 0x40000000, RZ, 0xc0, !PT ;  /* 0x400000000bff7812 */ /* 0x040fe4000782c0ff */
[----:B------:R-:W-:-:S02]  /*16b810*/  LOP3.LUT P2, RZ, R11, 0x80000000, RZ, 0xc0, !PT ;  /* 0x800000000bff7812 */ /* 0x000fc4000784c0ff */
[C---:B------:R-:W-:Y:S02]  /*16b820*/  LOP3.LUT P3, RZ, R12.reuse, 0x1, RZ, 0xc0, !PT ;  /* 0x000000010cff7812 */ /* 0x040fe4000786c0ff */
[C---:B------:R-:W-:Y:S02]  /*16b830*/  LOP3.LUT P4, RZ, R12.reuse, 0x2, RZ, 0xc0, !PT ;  /* 0x000000020cff7812 */ /* 0x040fe4000788c0ff */
[C---:B------:R-:W-:Y:S02]  /*16b840*/  LOP3.LUT P5, RZ, R12.reuse, 0x4, RZ, 0xc0, !PT ;  /* 0x000000040cff7812 */ /* 0x040fe400078ac0ff */
[----:B------:R-:W-:Y:S01]  /*16b850*/  LOP3.LUT P6, RZ, R12, 0x8, RZ, 0xc0, !PT ;  /* 0x000000080cff7812 */ /* 0x000fe200078cc0ff */
[----:B---3--:R0:W-:Y:S01]  /*16b860*/  @P0 STG.E.U8 desc[UR6][R28.64], R24 ;  /* 0x000000181c000986 */ /* 0x0081e2000c101106 */
[----:B------:R-:W-:Y:S02]  /*16b870*/  LOP3.LUT P0, RZ, R10, 0x8000, RZ, 0xc0, !PT ;  /* 0x000080000aff7812 */ /* 0x000fe4000780c0ff */
[----:B0-----:R-:W-:-:S11]  /*16b880*/  PRMT R24, R0, 0x7772, RZ ;  /* 0x0000777200187816 */ /* 0x001fd600000000ff */
[----:B------:R0:W-:Y:S01]  /*16b890*/  @P0 STG.E.U8 desc[UR6][R26.64], R24 ;  /* 0x000000181a000986 */ /* 0x0001e2000c101106 */
[----:B------:R-:W-:Y:S02]  /*16b8a0*/  LOP3.LUT P0, RZ, R10, 0x4000, RZ, 0xc0, !PT ;  /* 0x000040000aff7812 */ /* 0x000fe4000780c0ff */
[----:B0-----:R-:W-:-:S11]  /*16b8b0*/  PRMT R24, R0, 0x7773, RZ ;  /* 0x0000777300187816 */ /* 0x001fd600000000ff */
[----:B------:R0:W-:Y:S01]  /*16b8c0*/  @P0 STG.E.U8 desc[UR6][R20.64], R24 ;  /* 0x0000001814000986 */ /* 0x0001e2000c101106 */
[----:B------:R-:W-:Y:S02]  /*16b8d0*/  LOP3.LUT P0, RZ, R10, 0x2000, RZ, 0xc0, !PT ;  /* 0x000020000aff7812 */ /* 0x000fe4000780c0ff */
[----:B0-----:R-:W-:-:S11]  /*16b8e0*/  PRMT R24, R9, 0x7770, RZ ;  /* 0x0000777009187816 */ /* 0x001fd600000000ff */
[----:B------:R0:W-:Y:S02]  /*16b8f0*/  @P0 STG.E.U8 desc[UR6][R22.64], R24 ;  /* 0x0000001816000986 */ /* 0x0001e4000c101106 */
[----:B0-----:R-:W-:-:S05]  /*16b900*/  PRMT R24, R9, 0x7771, RZ ;  /* 0x0000777109187816 */ /* 0x001fca00000000ff */
[----:B------:R0:W-:Y:S02]  /*16b910*/  @P1 STG.E.U8 desc[UR6][R2.64], R24 ;  /* 0x0000001802001986 */ /* 0x0001e4000c101106 */
[----:B0-----:R-:W-:-:S05]  /*16b920*/  PRMT R24, R9, 0x7772, RZ ;  /* 0x0000777209187816 */ /* 0x001fca00000000ff */
[----:B------:R0:W-:Y:S02]  /*16b930*/  @P2 STG.E.U8 desc[UR6][R4.64], R24 ;  /* 0x0000001804002986 */ /* 0x0001e4000c101106 */
[----:B0-----:R-:W-:-:S05]  /*16b940*/  PRMT R24, R9, 0x7773, RZ ;  /* 0x0000777309187816 */ /* 0x001fca00000000ff */
[----:B------:R0:W-:Y:S02]  /*16b950*/  @P3 STG.E.U8 desc[UR6][R6.64], R24 ;  /* 0x0000001806003986 */ /* 0x0001e4000c101106 */
[----:B0-----:R-:W-:-:S05]  /*16b960*/  PRMT R24, R13, 0x7770, RZ ;  /* 0x000077700d187816 */ /* 0x001fca00000000ff */
[----:B------:R0:W-:Y:S02]  /*16b970*/  @P4 STG.E.U8 desc[UR6][R14.64], R24 ;  /* 0x000000180e004986 */ /* 0x0001e4000c101106 */
[C---:B0-----:R-:W-:Y:S02]  /*16b980*/  PRMT R24, R13.reuse, 0x7771, RZ ;  /* 0x000077710d187816 */ /* 0x041fe400000000ff */
[----:B------:R-:W3:Y:S04]  /*16b990*/  LDL.LU.64 R14, [R1+0x18b8] ;  /* 0x0018b800010e7983 */ /* 0x000ee80000300a00 */
[----:B--2---:R0:W-:Y:S02]  /*16b9a0*/  @P5 STG.E.U8 desc[UR6][R16.64], R24 ;  /* 0x0000001810005986 */ /* 0x0041e4000c101106 */
[----:B0-----:R-:W-:-:S05]  /*16b9b0*/  PRMT R24, R13, 0x7772, RZ ;  /* 0x000077720d187816 */ /* 0x001fca00000000ff */
[----:B----4-:R0:W-:Y:S04]  /*16b9c0*/  @P6 STG.E.U8 desc[UR6][R18.64], R24 ;  /* 0x0000001812006986 */ /* 0x0101e8000c101106 */
[----:B0-----:R-:W2:Y:S04]  /*16b9d0*/  LDL.LU.64 R18, [R1+0x18b0] ;  /* 0x0018b00001127983 */ /* 0x001ea80000300a00 */
[----:B------:R-:W4:Y:S04]  /*16b9e0*/  LDL.LU.64 R16, [R1+0x1878] ;  /* 0x0018780001107983 */ /* 0x000f280000300a00 */
[----:B------:R-:W4:Y:S04]  /*16b9f0*/  LDL.LU.64 R4, [R1+0x1870] ;  /* 0x0018700001047983 */ /* 0x000f280000300a00 */
[----:B------:R-:W2:Y:S01]  /*16ba00*/  LDL.LU R9, [R1+0x6d8] ;  /* 0x0006d80001097983 */ /* 0x000ea20000300800 */
[----:B------:R-:W-:-:S02]  /*16ba10*/  LOP3.LUT P3, RZ, R12, 0x10, RZ, 0xc0, !PT ;  /* 0x000000100cff7812 */ /* 0x000fc4000786c0ff */
[C---:B------:R-:W-:Y:S01]  /*16ba20*/  LOP3.LUT P4, RZ, R12.reuse, 0x20, RZ, 0xc0, !PT ;  /* 0x000000200cff7812 */ /* 0x040fe2000788c0ff */
[----:B------:R-:W4:Y:S01]  /*16ba30*/  LDL.LU.64 R6, [R1+0xf38] ;  /* 0x000f380001067983 */ /* 0x000f220000300a00 */
[----:B------:R-:W-:Y:S02]  /*16ba40*/  PRMT R24, R13, 0x7773, RZ ;  /* 0x000077730d187816 */ /* 0x000fe400000000ff */
[----:B------:R-:W-:Y:S01]  /*16ba50*/  LOP3.LUT P5, RZ, R12, 0x40, RZ, 0xc0, !PT ;  /* 0x000000400cff7812 */ /* 0x000fe200078ac0ff */
[----:B------:R-:W4:Y:S06]  /*16ba60*/  LDL.LU R0, [R1+0x70c] ;  /* 0x00070c0001007983 */ /* 0x000f2c0000300800 */
[----:B---3--:R0:W-:Y:S04]  /*16ba70*/  @P3 STG.E.U8 desc[UR6][R14.64], R24 ;  /* 0x000000180e003986 */ /* 0x0081e8000c101106 */
[----:B0-----:R-:W3:Y:S01]  /*16ba80*/  LDL.LU.64 R14, [R1+0x1950] ;  /* 0x00195000010e7983 */ /* 0x001ee20000300a00 */
[----:B--2---:R-:W-:-:S05]  /*16ba90*/  PRMT R24, R9, 0x7770, RZ ;  /* 0x0000777009187816 */ /* 0x004fca00000000ff */
[----:B------:R0:W-:Y:S02]  /*16baa0*/  @P4 STG.E.U8 desc[UR6][R18.64], R24 ;  /* 0x0000001812004986 */ /* 0x0001e4000c101106 */
[----:B0-----:R-:W-:Y:S02]  /*16bab0*/  PRMT R24, R9, 0x7771, RZ ;  /* 0x0000777109187816 */ /* 0x001fe400000000ff */
[----:B------:R-:W2:Y:S04]  /*16bac0*/  LDL.LU.64 R18, [R1+0x1c50] ;  /* 0x001c500001127983 */ /* 0x000ea80000300a00 */
[----:B------:R-:W2:Y:S04]  /*16bad0*/  LDL.LU R13, [R1+0x6fc] ;  /* 0x0006fc00010d7983 */ /* 0x000ea80000300800 */
[----:B----4-:R0:W-:Y:S04]  /*16bae0*/  @P5 STG.E.U8 desc[UR6][R16.64], R24 ;  /* 0x0000001810005986 */ /* 0x0101e8000c101106 */
[----:B0-----:R-:W4:Y:S04]  /*16baf0*/  LDL.LU.64 R16, [R1+0x1998] ;  /* 0x0019980001107983 */ /* 0x001f280000300a00 */
[----:B----4-:R0:W-:Y:S04]  /*16bb00*/  STL.64 [R1+0x6528], R16 ;  /* 0x0065281001007387 */ /* 0x0101e80000100a00 */
[----:B0-----:R-:W4:Y:S01]  /*16bb10*/  LDL.LU.64 R16, [R1+0x1c40] ;  /* 0x001c400001107983 */ /* 0x001f220000300a00 */
        /* <DEDUP_REMOVED lines=20> */
[----:B------:R-:W-:Y:S01]  /*16bc60*/  LOP3.LUT P0, RZ, R12, 0x400, RZ, 0xc0, !PT ;  /* 0x000004000cff7812 */ /* 0x000fe2000780c0ff */
[----:B------:R-:W4:Y:S01]  /*16bc70*/  LDL.LU.64 R28, [R1+0x1990] ;  /* 0x00199000011c7983 */ /* 0x000f220000300a00 */
[----:B------:R-:W-:Y:S02]  /*16bc80*/  LOP3.LUT R10, R10, 0xfffff7ff, RZ, 0xc0, !PT ;  /* 0xfffff7ff0a0a7812 */ /* 0x000fe400078ec0ff */
[----:B------:R-:W-:Y:S01]  /*16bc90*/  LOP3.LUT P6, RZ, R12, 0x80, RZ, 0xc0, !PT ;  /* 0x000000800cff7812 */ /* 0x000fe200078cc0ff */
[----:B------:R-:W4:Y:S01]  /*16bca0*/  LDL.LU.64 R26, [R1+0x1958] ;  /* 0x00195800011a7983 */ /* 0x000f220000300a00 */
[----:B------:R-:W-:-:S03]  /*16bcb0*/  PRMT R24, R9, 0x7772, RZ ;  /* 0x0000777209187816 */ /* 0x000fc600000000ff */
[----:B------:R-:W4:Y:S04]  /*16bcc0*/  LDL.LU.64 R20, [R1+0x1c60] ;  /* 0x001c600001147983 */ /* 0x000f280000300a00 */
[----:B------:R-:W-:Y:S01]  /*16bcd0*/  @P0 LOP3.LUT R10, R10, 0x800, RZ, 0xfc, !PT ;  /* 0x000008000a0a0812 */ /* 0x000fe200078efcff */
[----:B------:R-:W4:Y:S01]  /*16bce0*/  LDL.LU.64 R22, [R1+0x1c58] ;  /* 0x001c580001167983 */ /* 0x000f220000300a00 */
[----:B------:R-:W-:Y:S02]  /*16bcf0*/  LOP3.LUT P0, RZ, R12, 0x200, RZ, 0xc0, !PT ;  /* 0x000002000cff7812 */ /* 0x000fe4000780c0ff */
[----:B------:R-:W-:Y:S01]  /*16bd00*/  LOP3.LUT R10, R10, 0xffffefff, RZ, 0xc0, !PT ;  /* 0xffffefff0a0a7812 */ /* 0x000fe200078ec0ff */
[----:B------:R0:W-:Y:S04]  /*16bd10*/  @P6 STG.E.U8 desc[UR6][R4.64], R24 ;  /* 0x0000001804006986 */ /* 0x0001e8000c101106 */
[----:B------:R-:W4:Y:S06]  /*16bd20*/  LDL.LU.64 R2, [R1+0x1c88] ;  /* 0x001c880001027983 */ /* 0x000f2c0000300a00 */
[----:B------:R-:W-:-:S02]  /*16bd30*/  @P0 LOP3.LUT R10, R10, 0x1000, RZ, 0xfc, !PT ;  /* 0x000010000a0a0812 */ /* 0x000fc400078efcff */
[----:B------:R-:W-:Y:S01]  /*16bd40*/  LOP3.LUT P0, RZ, R12, 0x100, RZ, 0xc0, !PT ;  /* 0x000001000cff7812 */ /* 0x000fe2000780c0ff */
[----:B0-----:R-:W4:Y:S01]  /*16bd50*/  LDL.LU.64 R4, [R1+0x1c80] ;  /* 0x001c800001047983 */ /* 0x001f220000300a00 */
[----:B------:R-:W-:-:S03]  /*16bd60*/  PRMT R24, R9, 0x7773, RZ ;  /* 0x0000777309187816 */ /* 0x000fc600000000ff */
[----:B------:R-:W4:Y:S08]  /*16bd70*/  LDL.LU R9, [R1+0x6dc] ;  /* 0x0006dc0001097983 */ /* 0x000f300000300800 */
        /* <DEDUP_REMOVED lines=15> */
[----:B------:R-:W-:-:S11]  /*16be70*/  PRMT R24, R0, 0x7773, RZ ;  /* 0x0000777300187816 */ /* 0x000fd600000000ff */
[----:B----4-:R0:W-:Y:S04]  /*16be80*/  @P0 STG.E.U8 desc[UR6][R16.64], R24 ;  /* 0x0000001810000986 */ /* 0x0101e8000c101106 */
[----:B0-----:R-:W4:Y:S01]  /*16be90*/  LDL.LU.64 R16, [R1+0x6528] ;  /* 0x0065280001107983 */ /* 0x001f220000300a00 */
        /* <DEDUP_REMOVED lines=8> */
[----:B----4-:R0:W-:Y:S01]  /*16bf20*/  @P0 STG.E.U8 desc[UR6][R16.64], R24 ;  /* 0x0000001810000986 */ /* 0x0101e2000c101106 */
[C---:B------:R-:W-:Y:S02]  /*16bf30*/  LOP3.LUT P0, RZ, R10.reuse, 0x80, RZ, 0xc0, !PT ;  /* 0x000000800aff7812 */ /* 0x040fe4000780c0ff */
[----:B0-----:R-:W-:Y:S01]  /*16bf40*/  PRMT R24, R13, 0x7771, RZ ;  /* 0x000077710d187816 */ /* 0x001fe200000000ff */
[----:B------:R-:W4:Y:S10]  /*16bf50*/  LDL.LU R16, [R1+0x6524] ;  /* 0x0065240001107983 */ /* 0x000f340000300800 */
[----:B------:R0:W-:Y:S01]  /*16bf60*/  @P0 STG.E.U8 desc[UR6][R28.64], R24 ;  /* 0x000000181c000986 */ /* 0x0001e2000c101106 */
[----:B------:R-:W-:-:S02]  /*16bf70*/  LOP3.LUT P0, RZ, R10, 0x40, RZ, 0xc0, !PT ;  /* 0x000000400aff7812 */ /* 0x000fc4000780c0ff */
        /* <DEDUP_REMOVED lines=11> */
[----:B0-----:R-:W-:Y:S02]  /*16c030*/  PRMT R24, R8, 0x7773, RZ ;  /* 0x0000777308187816 */ /* 0x001fe400000000ff */
[----:B------:R-:W4:Y:S04]  /*16c040*/  LDL.LU R8, [R1+0x6520] ;  /* 0x0065200001087983 */ /* 0x000f280000300800 */
[----:B------:R0:W-:Y:S04]  /*16c050*/  @P4 STG.E.U8 desc[UR6][R6.64], R24 ;  /* 0x0000001806004986 */ /* 0x0001e8000c101106 */
[----:B------:R-:W4:Y:S01]  /*16c060*/  LDL.LU.64 R22, [R1+0x1cb8] ;  /* 0x001cb80001167983 */ /* 0x000f220000300a00 */
[----:B0-----:R-:W-:-:S05]  /*16c070*/  PRMT R24, R9, 0x7770, RZ ;  /* 0x0000777009187816 */ /* 0x001fca00000000ff */
[----:B---3--:R0:W-:Y:S02]  /*16c080*/  @P5 STG.E.U8 desc[UR6][R14.64], R24 ;  /* 0x000000180e005986 */ /* 0x0081e4000c101106 */
[----:B0-----:R-:W-:-:S05]  /*16c090*/  PRMT R24, R9, 0x7771, RZ ;  /* 0x0000777109187816 */ /* 0x001fca00000000ff */
[----:B--2---:R0:W-:Y:S04]  /*16c0a0*/  @P6 STG.E.U8 desc[UR6][R18.64], R24 ;  /* 0x0000001812006986 */ /* 0x0041e8000c101106 */
[----:B0-----:R-:W2:Y:S01]  /*16c0b0*/  LDL.LU.64 R18, [R1+0x1cb0] ;  /* 0x001cb00001127983 */ /* 0x001ea20000300a00 */
[C---:B------:R-:W-:Y:S02]  /*16c0c0*/  LOP3.LUT P3, RZ, R12.reuse, 0x800000, RZ, 0xc0, !PT ;  /* 0x008000000cff7812 */ /* 0x040fe4000786c0ff */
[----:B------:R-:W-:Y:S01]  /*16c0d0*/  LOP3.LUT P4, RZ, R12, 0x1000000, RZ, 0xc0, !PT ;  /* 0x010000000cff7812 */ /* 0x000fe2000788c0ff */
[----:B------:R-:W3:Y:S01]  /*16c0e0*/  LDL.LU.64 R2, [R1+0x1cd0] ;  /* 0x001cd00001027983 */ /* 0x000ee20000300a00 */
[----:B------:R-:W-:-:S03]  /*16c0f0*/  PRMT R24, R9, 0x7772, RZ ;  /* 0x0000777209187816 */ /* 0x000fc600000000ff */
[----:B------:R-:W3:Y:S04]  /*16c100*/  LDL.LU.64 R4, [R1+0x1d00] ;  /* 0x001d000001047983 */ /* 0x000ee80000300a00 */
[----:B------:R-:W3:Y:S04]  /*16c110*/  LDL.LU.64 R6, [R1+0x1cf8] ;  /* 0x001cf80001067983 */ /* 0x000ee80000300a00 */
[----:B------:R-:W3:Y:S04]  /*16c120*/  LDL.LU R17, [R1+0x6c0] ;  /* 0x0006c00001117983 */ /* 0x000ee80000300800 */
[----:B------:R-:W3:Y:S04]  /*16c130*/  LDL.LU.64 R14, [R1+0x1cf0] ;  /* 0x001cf000010e7983 */ /* 0x000ee80000300a00 */
[----:B------:R-:W3:Y:S04]  /*16c140*/  LDL.LU R13, [R1+0x6b0] ;  /* 0x0006b000010d7983 */ /* 0x000ee80000300800 */
[----:B----4-:R0:W-:Y:S02]  /*16c150*/  @P3 STG.E.U8 desc[UR6][R22.64], R24 ;  /* 0x0000001816003986 */ /* 0x0101e4000c101106 */
[----:B0-----:R-:W-:-:S05]  /*16c160*/  PRMT R24, R9, 0x7773, RZ ;  /* 0x0000777309187816 */ /* 0x001fca00000000ff */
[----:B--2---:R0:W-:Y:S04]  /*16c170*/  @P4 STG.E.U8 desc[UR6][R18.64], R24 ;  /* 0x0000001812004986 */ /* 0x0041e8000c101106 */
[----:B0-----:R-:W2:Y:S04]  /*16c180*/  LDL.LU.64 R18, [R1+0x1ce8] ;  /* 0x001ce80001127983 */ /* 0x001ea80000300a00 */
        /* <DEDUP_REMOVED lines=24> */
[----:B------:R-:W-:Y:S01]  /*16c310*/  LOP3.LUT P0, RZ, R12, 0x20000000, RZ, 0xc0, !PT ;  /* 0x200000000cff7812 */ /* 0x000fe2000780c0ff */
[----:B------:R-:W4:Y:S01]  /*16c320*/  LDL.LU.64 R26, [R1+0x1d48] ;  /* 0x001d4800011a7983 */ /* 0x000f220000300a00 */
[----:B------:R-:W-:Y:S02]  /*16c330*/  LOP3.LUT R10, R10, 0xfffffff7, RZ, 0xc0, !PT ;  /* 0xfffffff70a0a7812 */ /* 0x000fe400078ec0ff */
[C---:B------:R-:W-:Y:S01]  /*16c340*/  LOP3.LUT P5, RZ, R12.reuse, 0x2000000, RZ, 0xc0, !PT ;  /* 0x020000000cff7812 */ /* 0x040fe200078ac0ff */
[----:B------:R-:W4:Y:S01]  /*16c350*/  LDL.LU R9, [R1+0x690] ;  /* 0x0006900001097983 */ /* 0x000f220000300800 */
[----:B------:R-:W-:Y:S02]  /*16c360*/  LOP3.LUT P6, RZ, R12, 0x4000000, RZ, 0xc0, !PT ;  /* 0x040000000cff7812 */ /* 0x000fe400078cc0ff */
[----:B------:R-:W-:Y:S01]  /*16c370*/  PRMT R24, R17, 0x7770, RZ ;  /* 0x0000777011187816 */ /* 0x000fe200000000ff */
[----:B------:R-:W4:Y:S04]  /*16c380*/  LDL.LU.64 R20, [R1+0x1d40] ;  /* 0x001d400001147983 */ /* 0x000f280000300a00 */
[----:B------:R-:W-:Y:S01]  /*16c390*/  @P0 LOP3.LUT R10, R10, 0x8, RZ, 0xfc, !PT ;  /* 0x000000080a0a0812 */ /* 0x000fe200078efcff */
[----:B------:R-:W4:Y:S01]  /*16c3a0*/  LDL.LU.64 R22, [R1+0x1d38] ;  /* 0x001d380001167983 */ /* 0x000f220000300a00 */
[----:B------:R-:W-:-:S02]  /*16c3b0*/  LOP3.LUT P0, RZ, R12, 0x10000000, RZ, 0xc0, !PT ;  /* 0x100000000cff7812 */ /* 0x000fc4000780c0ff */
[----:B------:R-:W-:Y:S01]  /*16c3c0*/  LOP3.LUT R10, R10, 0xffffffef, RZ, 0xc0, !PT ;  /* 0xffffffef0a0a7812 */ /* 0x000fe200078ec0ff */
[----:B------:R0:W-:Y:S10]  /*16c3d0*/  @P5 STG.E.U8 desc[UR6][R2.64], R24 ;  /* 0x0000001802005986 */ /* 0x0001f4000c101106 */
[----:B------:R-:W-:-:S02]  /*16c3e0*/  @P0 LOP3.LUT R10, R10, 0x10, RZ, 0xfc, !PT ;  /* 0x000000100a0a0812 */ /* 0x000fc400078efcff */
[----:B------:R-:W-:Y:S01]  /*16c3f0*/  LOP3.LUT P0, RZ, R12, 0x8000000, RZ, 0xc0, !PT ;  /* 0x080000000cff7812 */ /* 0x000fe2000780c0ff */
[----:B0-----:R-:W4:Y:S01]  /*16c400*/  LDL.LU.64 R2, [R1+0x1d30] ;  /* 0x001d300001027983 */ /* 0x001f220000300a00 */
[----:B------:R-:W-:-:S05]  /*16c410*/  PRMT R24, R17, 0x7771, RZ ;  /* 0x0000777111187816 */ /* 0x000fca00000000ff */
[----:B------:R0:W-:Y:S02]  /*16c420*/  @P6 STG.E.U8 desc[UR6][R4.64], R24 ;  /* 0x0000001804006986 */ /* 0x0001e4000c101106 */
[C---:B0-----:R-:W-:Y:S02]  /*16c430*/  PRMT R24, R17.reuse, 0x7772, RZ ;  /* 0x0000777211187816 */ /* 0x041fe400000000ff */
[----:B------:R-:W4:Y:S04]  /*16c440*/  LDL.LU.64 R4, [R1+0x1d28] ;  /* 0x001d280001047983 */ /* 0x000f280000300a00 */
[----:B------:R0:W-:Y:S01]  /*16c450*/  @P0 STG.E.U8 desc[UR6][R6.64], R24 ;  /* 0x0000001806000986 */ /* 0x0001e2000c101106 */
[C---:B------:R-:W-:Y:S02]  /*16c460*/  LOP3.LUT P0, RZ, R10.reuse, 0x10, RZ, 0xc0, !PT ;  /* 0x000000100aff7812 */ /* 0x040fe4000780c0ff */
[----:B0-----:R-:W-:Y:S01]  /*16c470*/  PRMT R24, R17, 0x7773, RZ ;  /* 0x0000777311187816 */ /* 0x001fe200000000ff */
[----:B------:R-:W4:Y:S10]  /*16c480*/  LDL.LU.64 R6, [R1+0x1d20] ;  /* 0x001d200001067983 */ /* 0x000f340000300a00 */
[----:B------:R0:W-:Y:S01]  /*16c490*/  @P0 STG.E.U8 desc[UR6][R14.64], R24 ;  /* 0x000000180e000986 */ /* 0x0001e2000c101106 */
[----:B------:R-:W-:-:S02]  /*16c4a0*/  LOP3.LUT P0, RZ, R10, 0x8, RZ, 0xc0, !PT ;  /* 0x000000080aff7812 */ /* 0x000fc4000780c0ff */
[----:B0-----:R-:W-:Y:S01]  /*16c4b0*/  PRMT R24, R13, 0x7770, RZ ;  /* 0x000077700d187816 */ /* 0x001fe200000000ff */
[----:B------:R-:W4:Y:S10]  /*16c4c0*/  LDL.LU.64 R14, [R1+0x1d18] ;  /* 0x001d1800010e7983 */ /* 0x000f340000300a00 */
[----:B--2---:R0:W-:Y:S01]  /*16c4d0*/  @P0 STG.E.U8 desc[UR6][R18.64], R24 ;  /* 0x0000001812000986 */ /* 0x0041e2000c101106 */
[----:B------:R-:W-:-:S03]  /*16c4e0*/  LOP3.LUT P0, RZ, R10, 0x4, RZ, 0xc0, !PT ;  /* 0x000000040aff7812 */ /* 0x000fc6000780c0ff */
[----:B------:R-:W2:Y:S01]  /*16c4f0*/  LDL.LU R17, [R1+0x6c4] ;  /* 0x0006c40001117983 */ /* 0x000ea20000300800 */
[----:B0-----:R-:W-:-:S03]  /*16c500*/  PRMT R24, R13, 0x7771, RZ ;  /* 0x000077710d187816 */ /* 0x001fc600000000ff */
[----:B------:R-:W2:Y:S06]  /*16c510*/  LDL.LU.64 R18, [R1+0x1d60] ;  /* 0x001d600001127983 */ /* 0x000eac0000300a00 */
[----:B---3--:R0:W-:Y:S04]  /*16c520*/  @P0 STG.E.U8 desc[UR6][R28.64], R24 ;  /* 0x000000181c000986 */ /* 0x0081e8000c101106 */
[----:B0-----:R-:W3:Y:S01]  /*16c530*/  LDL.LU.64 R28, [R1+0x6518] ;  /* 0x00651800011c7983 */ /* 0x001ee20000300a00 */
[----:B------:R-:W-:-:S02]  /*16c540*/  LOP3.LUT P0, RZ, R10, 0x2, RZ, 0xc0, !PT ;  /* 0x000000020aff7812 */ /* 0x000fc4000780c0ff */
[----:B------:R-:W-:-:S11]  /*16c550*/  PRMT R24, R13, 0x7772, RZ ;  /* 0x000077720d187816 */ /* 0x000fd600000000ff */
[----:B---3--:R0:W-:Y:S04]  /*16c560*/  @P0 STG.E.U8 desc[UR6][R28.64], R24 ;  /* 0x000000181c000986 */ /* 0x0081e8000c101106 */
[----:B0-----:R-:W3:Y:S04]  /*16c570*/  LDL.LU.64 R28, [R1+0x6510] ;  /* 0x00651000011c7983 */ /* 0x001ee80000300a00 */
[----:B------:R-:W4:Y:S01]  /*16c580*/  LDL.LU.64 R24, [R1+0x1d10] ;  /* 0x001d100001187983 */ /* 0x000f220000300a00 */
[----:B------:R-:W-:Y:S02]  /*16c590*/  LOP3.LUT P0, RZ, R10, 0x1, RZ, 0xc0, !PT ;  /* 0x000000010aff7812 */ /* 0x000fe4000780c0ff */
[----:B------:R-:W-:-:S02]  /*16c5a0*/  PRMT R10, R13, 0x7773, RZ ;  /* 0x000077730d0a7816 */ /* 0x000fc400000000ff */
[C---:B------:R-:W-:Y:S01]  /*16c5b0*/  LOP3.LUT P1, RZ, R8.reuse, 0x10, RZ, 0xc0, !PT ;  /* 0x0000001008ff7812 */ /* 0x040fe2000782c0ff */
[----:B------:R-:W2:Y:S01]  /*16c5c0*/  LDL.LU R13, [R1+0x6508] ;  /* 0x00650800010d7983 */ /* 0x000ea20000300800 */
[C---:B------:R-:W-:Y:S02]  /*16c5d0*/  LOP3.LUT P2, RZ, R8.reuse, 0x20, RZ, 0xc0, !PT ;  /* 0x0000002008ff7812 */ /* 0x040fe4000784c0ff */
[C---:B------:R-:W-:Y:S02]  /*16c5e0*/  LOP3.LUT P3, RZ, R8.reuse, 0x40, RZ, 0xc0, !PT ;  /* 0x0000004008ff7812 */ /* 0x040fe4000786c0ff */
[C---:B------:R-:W-:Y:S02]  /*16c5f0*/  LOP3.LUT P4, RZ, R8.reuse, 0x80, RZ, 0xc0, !PT ;  /* 0x0000008008ff7812 */ /* 0x040fe4000788c0ff */
[C---:B------:R-:W-:Y:S02]  /*16c600*/  LOP3.LUT P5, RZ, R8.reuse, 0x100, RZ, 0xc0, !PT ;  /* 0x0000010008ff7812 */ /* 0x040fe400078ac0ff */
[----:B------:R-:W-:Y:S01]  /*16c610*/  LOP3.LUT P6, RZ, R8, 0x200, RZ, 0xc0, !PT ;  /* 0x0000020008ff7812 */ /* 0x000fe200078cc0ff */
[----:B----4-:R0:W-:Y:S01]  /*16c620*/  @P0 STG.E.U8 desc[UR6][R24.64], R10 ;  /* 0x0000000a18000986 */ /* 0x0101e2000c101106 */
[----:B------:R-:W-:-:S02]  /*16c630*/  LOP3.LUT P0, RZ, R11, 0x80000000, RZ, 0xc0, !PT ;  /* 0x800000000bff7812 */ /* 0x000fc4000780c0ff */
[----:B0-----:R-:W-:-:S11]  /*16c640*/  PRMT R10, R0, 0x7770, RZ ;  /* 0x00007770000a7816 */ /* 0x001fd600000000ff */
[----:B---3--:R0:W-:Y:S01]  /*16c650*/  @P0 STG.E.U8 desc[UR6][R28.64], R10 ;  /* 0x0000000a1c000986 */ /* 0x0081e2000c101106 */
        /* <DEDUP_REMOVED lines=16> */
[----:B--2---:R-:W-:-:S05]  /*16c760*/  PRMT R10, R17, 0x7770, RZ ;  /* 0x00007770110a7816 */ /* 0x004fca00000000ff */
[----:B------:R0:W-:Y:S04]  /*16c770*/  @P6 STG.E.U8 desc[UR6][R18.64], R10 ;  /* 0x0000000a12006986 */ /* 0x0001e8000c101106 */
[----:B0-----:R-:W2:Y:S01]  /*16c780*/  LDL.LU.64 R18, [R1+0x1db0] ;  /* 0x001db00001127983 */ /* 0x001ea20000300a00 */
[C---:B------:R-:W-:Y:S02]  /*16c790*/  LOP3.LUT P3, RZ, R8.reuse, 0x400, RZ, 0xc0, !PT ;  /* 0x0000040008ff7812 */ /* 0x040fe4000786c0ff */
[----:B------:R-:W-:Y:S01]  /*16c7a0*/  PRMT R10, R17, 0x7771, RZ ;  /* 0x00007771110a7816 */ /* 0x000fe200000000ff */
[----:B------:R-:W3:Y:S04]  /*16c7b0*/  LDL.LU.64 R22, [R1+0x1da8] ;  /* 0x001da80001167983 */ /* 0x000ee80000300a00 */
[----:B------:R-:W4:Y:S04]  /*16c7c0*/  LDL.LU.64 R2, [R1+0x1da0] ;  /* 0x001da00001027983 */ /* 0x000f280000300a00 */
[----:B------:R-:W4:Y:S04]  /*16c7d0*/  LDL.LU.64 R4, [R1+0x1d88] ;  /* 0x001d880001047983 */ /* 0x000f280000300a00 */
[----:B------:R-:W4:Y:S04]  /*16c7e0*/  LDL.LU.64 R6, [R1+0x1d80] ;  /* 0x001d800001067983 */ /* 0x000f280000300a00 */
[----:B------:R-:W4:Y:S04]  /*16c7f0*/  LDL.LU.64 R14, [R1+0x1d68] ;  /* 0x001d6800010e7983 */ /* 0x000f280000300a00 */
[----:B------:R-:W4:Y:S04]  /*16c800*/  LDL.LU R9, [R1+0x6b4] ;  /* 0x0006b40001097983 */ /* 0x000f280000300800 */
[----:B--2---:R0:W-:Y:S04]  /*16c810*/  @P3 STG.E.U8 desc[UR6][R18.64], R10 ;  /* 0x0000000a12003986 */ /* 0x0041e8000c101106 */
[----:B0-----:R-:W2:Y:S04]  /*16c820*/  LDL.LU.64 R18, [R1+0x1dc0] ;  /* 0x001dc00001127983 */ /* 0x001ea80000300a00 */
        /* <DEDUP_REMOVED lines=26> */
[C---:B------:R-:W-:Y:S02]  /*16c9d0*/  LOP3.LUT P4, RZ, R8.reuse, 0x800, RZ, 0xc0, !PT ;  /* 0x0000080008ff7812 */ /* 0x040fe4000788c0ff */
[----:B------:R-:W-:Y:S02]  /*16c9e0*/  LOP3.LUT P5, RZ, R8, 0x1000, RZ, 0xc0, !PT ;  /* 0x0000100008ff7812 */ /* 0x000fe400078ac0ff */
[----:B------:R-:W-:-:S05]  /*16c9f0*/  PRMT R10, R17, 0x7772, RZ ;  /* 0x00007772110a7816 */ /* 0x000fca00000000ff */
[----:B------:R-:W-:Y:S02]  /*16ca00*/  @P0 LOP3.LUT R11, R11, 0x8000000, RZ, 0xfc, !PT ;  /* 0x080000000b0b0812 */ /* 0x000fe400078efcff */
[C---:B------:R-:W-:Y:S02]  /*16ca10*/  LOP3.LUT P0, RZ, R8.reuse, 0x8000, RZ, 0xc0, !PT ;  /* 0x0000800008ff7812 */ /* 0x040fe4000780c0ff */
[----:B------:R-:W-:Y:S01]  /*16ca20*/  LOP3.LUT P6, RZ, R8, 0x2000, RZ, 0xc0, !PT ;  /* 0x0000200008ff7812 */ /* 0x000fe200078cc0ff */
[----:B------:R0:W-:Y:S01]  /*16ca30*/  @P4 STG.E.U8 desc[UR6][R22.64], R10 ;  /* 0x0000000a16004986 */ /* 0x0001e2000c101106 */
[----:B------:R-:W-:Y:S02]  /*16ca40*/  LOP3.LUT R11, R11, 0xefffffff, RZ, 0xc0, !PT ;  /* 0xefffffff0b0b7812 */ /* 0x000fe400078ec0ff */
[----:B0-----:R-:W-:-:S07]  /*16ca50*/  PRMT R10, R17, 0x7773, RZ ;  /* 0x00007773110a7816 */ /* 0x001fce00000000ff */
[----:B------:R-:W-:Y:S01]  /*16ca60*/  @P0 LOP3.LUT R11, R11, 0x10000000, RZ, 0xfc, !PT ;  /* 0x100000000b0b0812 */ /* 0x000fe200078efcff */
[----:B------:R-:W3:Y:S01]  /*16ca70*/  LDL.LU R17, [R1+0x694] ;  /* 0x0006940001117983 */ /* 0x000ee20000300800 */
[----:B------:R-:W-:-:S03]  /*16ca80*/  LOP3.LUT P0, RZ, R8, 0x4000, RZ, 0xc0, !PT ;  /* 0x0000400008ff7812 */ /* 0x000fc6000780c0ff */
[----:B----4-:R0:W-:Y:S04]  /*16ca90*/  @P5 STG.E.U8 desc[UR6][R2.64], R10 ;  /* 0x0000000a02005986 */ /* 0x0101e8000c101106 */
[----:B------:R-:W4:Y:S04]  /*16caa0*/  LDL.LU.64 R26, [R1+0x1de0] ;  /* 0x001de000011a7983 */ /* 0x000f280000300a00 */
        /* <DEDUP_REMOVED lines=11> */
[----:B------:R0:W-:Y:S01]  /*16cb60*/  @P0 STG.E.U8 desc[UR6][R14.64], R10 ;  /* 0x0000000a0e000986 */ /* 0x0001e2000c101106 */
[----:B------:R-:W-:-:S02]  /*16cb70*/  LOP3.LUT P0, RZ, R11, 0x8000000, RZ, 0xc0, !PT ;  /* 0x080000000bff7812 */ /* 0x000fc4000780c0ff */
[----:B0-----:R-:W-:Y:S01]  /*16cb80*/  PRMT R10, R9, 0x7773, RZ ;  /* 0x00007773090a7816 */ /* 0x001fe200000000ff */
[----:B------:R-:W4:Y:S10]  /*16cb90*/  LDL.LU.64 R14, [R1+0x1e48] ;  /* 0x001e4800010e7983 */ /* 0x000f340000300a00 */
[----:B--2---:R0:W-:Y:S01]  /*16cba0*/  @P0 STG.E.U8 desc[UR6][R18.64], R10 ;  /* 0x0000000a12000986 */ /* 0x0041e2000c101106 */
[----:B------:R-:W-:-:S02]  /*16cbb0*/  LOP3.LUT P0, RZ, R11, 0x4000000, RZ, 0xc0, !PT ;  /* 0x040000000bff7812 */ /* 0x000fc4000780c0ff */
[----:B0-----:R-:W-:Y:S01]  /*16cbc0*/  PRMT R10, R13, 0x7770, RZ ;  /* 0x000077700d0a7816 */ /* 0x001fe200000000ff */
[----:B------:R-:W2:Y:S10]  /*16cbd0*/  LDL.LU.64 R18, [R1+0x1e40] ;  /* 0x001e400001127983 */ /* 0x000eb40000300a00 */
        /* <DEDUP_REMOVED lines=9> */
[----:B------:R-:W-:-:S07]  /*16cc70*/  LOP3.LUT P2, RZ, R8, 0x1000000, RZ, 0xc0, !PT ;  /* 0x0100000008ff7812 */ /* 0x000fce000784c0ff */
[----:B---3--:R0:W-:Y:S02]  /*16cc80*/  @P0 STG.E.U8 desc[UR6][R24.64], R10 ;  /* 0x0000000a18000986 */ /* 0x0081e4000c101106 */
[----:B0-----:R-:W-:Y:S02]  /*16cc90*/  PRMT R10, R13, 0x7773, RZ ;  /* 0x000077730d0a7816 */ /* 0x001fe400000000ff */
[----:B------:R-:W3:Y:S01]  /*16cca0*/  LDL.LU R13, [R1+0x64f0] ;  /* 0x0064f000010d7983 */ /* 0x000ee20000300800 */
[----:B------:R-:W-:-:S13]  /*16ccb0*/  LOP3.LUT P0, RZ, R11, 0x800000, RZ, 0xc0, !PT ;  /* 0x008000000bff7812 */ /* 0x000fda000780c0ff */
[----:B------:R0:W-:Y:S01]  /*16ccc0*/  @P0 STG.E.U8 desc[UR6][R28.64], R10 ;  /* 0x0000000a1c000986 */ /* 0x0001e2000c101106 */
[----:B------:R-:W-:Y:S02]  /*16ccd0*/  LOP3.LUT P0, RZ, R11, 0x400000, RZ, 0xc0, !PT ;  /* 0x004000000bff7812 */ /* 0x000fe4000780c0ff */
[----:B0-----:R-:W-:-:S11]  /*16cce0*/  PRMT R10, R17, 0x7770, RZ ;  /* 0x00007770110a7816 */ /* 0x001fd600000000ff */
[----:B----4-:R0:W-:Y:S01]  /*16ccf0*/  @P0 STG.E.U8 desc[UR6][R26.64], R10 ;  /* 0x0000000a1a000986 */ /* 0x0101e2000c101106 */
[----:B------:R-:W-:Y:S02]  /*16cd00*/  LOP3.LUT P0, RZ, R11, 0x200000, RZ, 0xc0, !PT ;  /* 0x002000000bff7812 */ /* 0x000fe4000780c0ff */
[----:B0-----:R-:W-:-:S11]  /*16cd10*/  PRMT R10, R17, 0x7771, RZ ;  /* 0x00007771110a7816 */ /* 0x001fd600000000ff */
[----:B------:R0:W-:Y:S01]  /*16cd20*/  @P0 STG.E.U8 desc[UR6][R20.64], R10 ;  /* 0x0000000a14000986 */ /* 0x0001e2000c101106 */
[----:B------:R-:W-:Y:S02]  /*16cd30*/  LOP3.LUT P3, RZ, R8, 0x2000000, RZ, 0xc0, !PT ;  /* 0x0200000008ff7812 */ /* 0x000fe4000786c0ff */
[----:B0-----:R-:W-:-:S05]  /*16cd40*/  PRMT R10, R17, 0x7772, RZ ;  /* 0x00007772110a7816 */ /* 0x001fca00000000ff */
[----:B------:R0:W-:Y:S01]  /*16cd50*/  @P1 STG.E.U8 desc[UR6][R22.64], R10 ;  /* 0x0000000a16001986 */ /* 0x0001e2000c101106 */
[----:B------:R-:W-:Y:S02]  /*16cd60*/  LOP3.LUT P4, RZ, R8, 0x4000000, RZ, 0xc0, !PT ;  /* 0x0400000008ff7812 */ /* 0x000fe4000788c0ff */
[----:B0-----:R-:W-:-:S05]  /*16cd70*/  PRMT R10, R17, 0x7773, RZ ;  /* 0x00007773110a7816 */ /* 0x001fca00000000ff */
[----:B------:R3:W-:Y:S01]  /*16cd80*/  @P2 STG.E.U8 desc[UR6][R2.64], R10 ;  /* 0x0000000a02002986 */ /* 0x0007e2000c101106 */
[C---:B------:R-:W-:Y:S02]  /*16cd90*/  LOP3.LUT P5, RZ, R8.reuse, 0x8000000, RZ, 0xc0, !PT ;  /* 0x0800000008ff7812 */ /* 0x040fe400078ac0ff */
        /* <DEDUP_REMOVED lines=10> */
[----:B0-----:R-:W2:Y:S04]  /*16ce40*/  LDL.LU.64 R18, [R1+0x1e28] ;  /* 0x001e280001127983 */ /* 0x001ea80000300a00 */
[----:B------:R-:W4:Y:S04]  /*16ce50*/  LDL.LU.64 R22, [R1+0x1e20] ;  /* 0x001e200001167983 */ /* 0x000f280000300a00 */
[----:B------:R-:W4:Y:S04]  /*16ce60*/  LDL.LU.64 R2, [R1+0x1e08] ;  /* 0x001e080001027983 */ /* 0x000f280000300a00 */
[----:B------:R-:W3:Y:S04]  /*16ce70*/  LDL.LU R17, [R1+0x6b8] ;  /* 0x0006b80001117983 */ /* 0x000ee80000300800 */
[----:B------:R-:W4:Y:S04]  /*16ce80*/  LDL.LU.64 R4, [R1+0x1e68] ;  /* 0x001e680001047983 */ /* 0x000f280000300a00 */
[----:B------:R-:W4:Y:S04]  /*16ce90*/  LDL.LU.64 R6, [R1+0x1e70] ;  /* 0x001e700001067983 */ /* 0x000f280000300a00 */
[----:B------:R-:W4:Y:S04]  /*16cea0*/  LDL.LU.64 R14, [R1+0x2770] ;  /* 0x00277000010e7983 */ /* 0x000f280000300a00 */
[----:B------:R-:W4:Y:S01]  /*16ceb0*/  LDL.LU R0, [R1+0x6a8] ;  /* 0x0006a80001007983 */ /* 0x000f220000300800 */
[----:B------:R-:W-:-:S03]  /*16cec0*/  LOP3.LUT P3, RZ, R8, 0x20000000, RZ, 0xc0, !PT ;  /* 0x2000000008ff7812 */ /* 0x000fc6000786c0ff */
[----:B------:R-:W-:Y:S01]  /*16ced0*/  STL [R1+0x64d8], R8 ;  /* 0x0064d80801007387 */ /* 0x000fe20000100800 */
[C---:B------:R-:W-:Y:S02]  /*16cee0*/  LOP3.LUT P4, RZ, R8.reuse, 0x40000000, RZ, 0xc0, !PT ;  /* 0x4000000008ff7812 */ /* 0x040fe4000788c0ff */
[----:B------:R-:W-:Y:S02]  /*16cef0*/  LOP3.LUT P5, RZ, R8, 0x80000000, RZ, 0xc0, !PT ;  /* 0x8000000008ff7812 */ /* 0x000fe400078ac0ff */
[----:B------:R-:W-:Y:S02]  /*16cf00*/  LOP3.LUT R11, R11, 0xffffdfff, RZ, 0xc0, !PT ;  /* 0xffffdfff0b0b7812 */ /* 0x000fe400078ec0ff */
[----:B---3--:R-:W-:-:S05]  /*16cf10*/  PRMT R10, R17, 0x7770, RZ ;  /* 0x00007770110a7816 */ /* 0x008fca00000000ff */
[----:B--2---:R0:W-:Y:S04]  /*16cf20*/  @P3 STG.E.U8 desc[UR6][R18.64], R10 ;  /* 0x0000000a12003986 */ /* 0x0041e8000c101106 */
[----:B0-----:R-:W2:Y:S04]  /*16cf30*/  LDL.LU.64 R18, [R1+0x2758] ;  /* 0x0027580001127983 */ /* 0x001ea80000300a00 */
[----:B------:R-:W3:Y:S04]  /*16cf40*/  LDL.LU.64 R20, [R1+0x2750] ;  /* 0x0027500001147983 */ /* 0x000ee80000300a00 */
[----:B------:R-:W3:Y:S01]  /*16cf50*/  LDL.LU.64 R8, [R1+0x1e80] ;  /* 0x001e800001087983 */ /* 0x000ee20000300a00 */
[----:B------:R-:W-:-:S13]  /*16cf60*/  LOP3.LUT P0, RZ, R13, 0x200, RZ, 0xc0, !PT ;  /* 0x000002000dff7812 */ /* 0x000fda000780c0ff */
        /* <DEDUP_REMOVED lines=17> */
[----:B------:R-:W-:Y:S02]  /*16d080*/  LOP3.LUT R11, R11, 0xfff7ffff, RZ, 0xc0, !PT ;  /* 0xfff7ffff0b0b7812 */ /* 0x000fe400078ec0ff */
[----:B------:R-:W-:-:S09]  /*16d090*/  PRMT R10, R17, 0x7771, RZ ;  /* 0x00007771110a7816 */ /* 0x000fd200000000ff */
[----:B------:R-:W-:Y:S02]  /*16d0a0*/  @P0 LOP3.LUT R11, R11, 0x80000, RZ, 0xfc, !PT ;  /* 0x000800000b0b0812 */ /* 0x000fe400078efcff */
[C---:B------:R-:W-:Y:S01]  /*16d0b0*/  LOP3.LUT P0, RZ, R13.reuse, 0x4, RZ, 0xc0, !PT ;  /* 0x000000040dff7812 */ /* 0x040fe2000780c0ff */
[----:B----4-:R0:W-:Y:S01]  /*16d0c0*/  @P4 STG.E.U8 desc[UR6][R22.64], R10 ;  /* 0x0000000a16004986 */ /* 0x0101e2000c101106 */
[----:B------:R-:W-:Y:S02]  /*16d0d0*/  LOP3.LUT P6, RZ, R13, 0x1, RZ, 0xc0, !PT ;  /* 0x000000010dff7812 */ /* 0x000fe400078cc0ff */
[----:B------:R-:W-:Y:S02]  /*16d0e0*/  LOP3.LUT R11, R11, 0xffefffff, RZ, 0xc0, !PT ;  /* 0xffefffff0b0b7812 */ /* 0x000fe400078ec0ff */
[----:B0-----:R-:W-:-:S07]  /*16d0f0*/  PRMT R10, R17, 0x7772, RZ ;  /* 0x00007772110a7816 */ /* 0x001fce00000000ff */
[----:B------:R-:W-:Y:S02]  /*16d100*/  @P0 LOP3.LUT R11, R11, 0x100000, RZ, 0xfc, !PT ;  /* 0x001000000b0b0812 */ /* 0x000fe400078efcff */
[----:B------:R-:W-:Y:S01]  /*16d110*/  LOP3.LUT P0, RZ, R13, 0x2, RZ, 0xc0, !PT ;  /* 0x000000020dff7812 */ /* 0x000fe2000780c0ff */
[----:B------:R0:W-:Y:S02]  /*16d120*/  @P5 STG.E.U8 desc[UR6][R2.64], R10 ;  /* 0x0000000a02005986 */ /* 0x0001e4000c101106 */
[----:B0-----:R-:W-:-:S05]  /*16d130*/  PRMT R10, R17, 0x7773, RZ ;  /* 0x00007773110a7816 */ /* 0x001fca00000000ff */
[----:B------:R0:W-:Y:S02]  /*16d140*/  @P6 STG.E.U8 desc[UR6][R4.64], R10 ;  /* 0x0000000a04006986 */ /* 0x0001e4000c101106 */
[----:B0-----:R-:W-:-:S05]  /*16d150*/  PRMT R10, R0, 0x7770, RZ ;  /* 0x00007770000a7816 */ /* 0x001fca00000000ff */
[----:B------:R0:W-:Y:S01]  /*16d160*/  @P0 STG.E.U8 desc[UR6][R6.64], R10 ;  /* 0x0000000a06000986 */ /* 0x0001e2000c101106 */
[----:B------:R-:W-:Y:S02]  /*16d170*/  LOP3.LUT P0, RZ, R11, 0x100000, RZ, 0xc0, !PT ;  /* 0x001000000bff7812 */ /* 0x000fe4000780c0ff */
[----:B0-----:R-:W-:-:S11]  /*16d180*/  PRMT R10, R0, 0x7771, RZ ;  /* 0x00007771000a7816 */ /* 0x001fd600000000ff */
[----:B------:R0:W-:Y:S01]  /*16d190*/  @P0 STG.E.U8 desc[UR6][R14.64], R10 ;  /* 0x0000000a0e000986 */ /* 0x0001e2000c101106 */
[----:B------:R-:W-:Y:S02]  /*16d1a0*/  LOP3.LUT P0, RZ, R11, 0x80000, RZ, 0xc0, !PT ;  /* 0x000800000bff7812 */ /* 0x000fe4000780c0ff */
[----:B0-----:R-:W-:-:S11]  /*16d1b0*/  PRMT R10, R0, 0x7772, RZ ;  /* 0x00007772000a7816 */ /* 0x001fd600000000ff */
[----:B--2---:R0:W-:Y:S01]  /*16d1c0*/  @P0 STG.E.U8 desc[UR6][R18.64], R10 ;  /* 0x0000000a12000986 */ /* 0x0041e2000c101106 */
[----:B------:R-:W-:-:S03]  /*16d1d0*/  LOP3.LUT P0, RZ, R11, 0x40000, RZ, 0xc0, !PT ;  /* 0x000400000bff7812 */ /* 0x000fc6000780c0ff */
[----:B---3--:R1:W-:Y:S01]  /*16d1e0*/  STL.64 [R1+0x64e0], R8 ;  /* 0x0064e00801007387 */ /* 0x0083e20000100a00 */
[----:B0-----:R-:W-:-:S03]  /*16d1f0*/  PRMT R10, R0, 0x7773, RZ ;  /* 0x00007773000a7816 */ /* 0x001fc600000000ff */
[----:B-1----:R-:W2:Y:S04]  /*16d200*/  LDL.LU.64 R8, [R1+0x1e88] ;  /* 0x001e880001087983 */ /* 0x002ea80000300a00 */
[----:B------:R-:W3:Y:S04]  /*16d210*/  LDL.LU.64 R24, [R1+0x1e78] ;  /* 0x001e780001187983 */ /* 0x000ee80000300a00 */
[----:B------:R-:W4:Y:S04]  /*16d220*/  LDL.LU R17, [R1+0x6cc] ;  /* 0x0006cc0001117983 */ /* 0x000f280000300800 */
[----:B------:R-:W4:Y:S04]  /*16d230*/  LDL.LU.64 R28, [R1+0x2780] ;  /* 0x00278000011c7983 */ /* 0x000f280000300a00 */
[----:B------:R-:W4:Y:S04]  /*16d240*/  LDL.LU.64 R26, [R1+0x2778] ;  /* 0x00277800011a7983 */ /* 0x000f280000300a00 */
[----:B------:R-:W4:Y:S04]  /*16d250*/  LDL.LU.64 R22, [R1+0x27c8] ;  /* 0x0027c80001167983 */ /* 0x000f280000300a00 */
[----:B------:R-:W4:Y:S04]  /*16d260*/  LDL.LU.64 R2, [R1+0x27c0] ;  /* 0x0027c00001027983 */ /* 0x000f280000300a00 */
[----:B------:R-:W4:Y:S04]  /*16d270*/  LDL.LU.64 R4, [R1+0x27b8] ;  /* 0x0027b80001047983 */ /* 0x000f280000300a00 */
[----:B------:R-:W4:Y:S04]  /*16d280*/  LDL.LU.64 R6, [R1+0x27b0] ;  /* 0x0027b00001067983 */ /* 0x000f280000300a00 */
[----:B------:R-:W4:Y:S04]  /*16d290*/  LDL.LU.64 R14, [R1+0x27a8] ;  /* 0x0027a800010e7983 */ /* 0x000f280000300a00 */
[----:B------:R-:W4:Y:S04]  /*16d2a0*/  LDL.LU.64 R18, [R1+0x27a0] ;  /* 0x0027a00001127983 */ /* 0x000f280000300a00 */
[----:B------:R0:W-:Y:S04]  /*16d2b0*/  @P0 STG.E.U8 desc[UR6][R20.64], R10 ;  /* 0x0000000a14000986 */ /* 0x0001e8000c101106 */
[----:B0-----:R-:W2:Y:S01]  /*16d2c0*/  LDL.LU R20, [R1+0x64e8] ;  /* 0x0064e80001147983 */ /* 0x001ea20000300800 */
[----:B------:R-:W-:-:S02]  /*16d2d0*/  LOP3.LUT P0, RZ, R11, 0x20000, RZ, 0xc0, !PT ;  /* 0x000200000bff7812 */ /* 0x000fc4000780c0ff */
[----:B--2---:R-:W-:-:S11]  /*16d2e0*/  PRMT R10, R20, 0x7770, RZ ;  /* 0x00007770140a7816 */ /* 0x004fd600000000ff */
[----:B------:R0:W-:Y:S04]  /*16d2f0*/  @P0 STG.E.U8 desc[UR6][R8.64], R10 ;  /* 0x0000000a08000986 */ /* 0x0001e8000c101106 */
[----:B0-----:R-:W2:Y:S01]  /*16d300*/  LDL.LU.64 R8, [R1+0x64e0] ;  /* 0x0064e00001087983 */ /* 0x001ea20000300a00 */
[----:B------:R-:W-:Y:S02]  /*16d310*/  LOP3.LUT P0, RZ, R11, 0x10000, RZ, 0xc0, !PT ;  /* 0x000100000bff7812 */ /* 0x000fe4000780c0ff */
[----:B------:R-:W-:Y:S02]  /*16d320*/  PRMT R10, R20, 0x7771, RZ ;  /* 0x00007771140a7816 */ /* 0x000fe400000000ff */
[----:B------:R-:W-:-:S09]  /*16d330*/  LOP3.LUT P1, RZ, R13, 0x400, RZ, 0xc0, !PT ;  /* 0x000004000dff7812 */ /* 0x000fd2000782c0ff */
[----:B--2---:R0:W-:Y:S01]  /*16d340*/  @P0 STG.E.U8 desc[UR6][R8.64], R10 ;  /* 0x0000000a08000986 */ /* 0x0041e2000c101106 */
[----:B------:R-:W-:Y:S02]  /*16d350*/  LOP3.LUT P0, RZ, R11, 0x8000, RZ, 0xc0, !PT ;  /* 0x000080000bff7812 */ /* 0x000fe4000780c0ff */
[C---:B0-----:R-:W-:Y:S01]  /*16d360*/  PRMT R10, R20.reuse, 0x7772, RZ ;  /* 0x00007772140a7816 */ /* 0x041fe200000000ff */
[----:B------:R-:W2:Y:S10]  /*16d370*/  LDL.LU R8, [R1+0x64d8] ;  /* 0x0064d80001087983 */ /* 0x000eb40000300800 */
[----:B---3--:R0:W-:Y:S02]  /*16d380*/  @P0 STG.E.U8 desc[UR6][R24.64], R10 ;  /* 0x0000000a18000986 */ /* 0x0081e4000c101106 */
[----:B0-----:R-:W-:-:S02]  /*16d390*/  PRMT R10, R20, 0x7773, RZ ;  /* 0x00007773140a7816 */ /* 0x001fc400000000ff */
[----:B------:R-:W3:Y:S01]  /*16d3a0*/  LDL.LU R20, [R1+0x64d4] ;  /* 0x0064d40001147983 */ /* 0x000ee20000300800 */
[----:B------:R-:W-:-:S13]  /*16d3b0*/  LOP3.LUT P0, RZ, R11, 0x4000, RZ, 0xc0, !PT ;  /* 0x000040000bff7812 */ /* 0x000fda000780c0ff */
[----:B----4-:R0:W-:Y:S01]  /*16d3c0*/  @P0 STG.E.U8 desc[UR6][R28.64], R10 ;  /* 0x0000000a1c000986 */ /* 0x0101e2000c101106 */
        /* <DEDUP_REMOVED lines=14> */
[----:B---3--:R-:W-:-:S05]  /*16d4b0*/  PRMT R10, R20, 0x7770, RZ ;  /* 0x00007770140a7816 */ /* 0x008fca00000000ff */
[----:B------:R0:W-:Y:S02]  /*16d4c0*/  @P4 STG.E.U8 desc[UR6][R6.64], R10 ;  /* 0x0000000a06004986 */ /* 0x0001e4000c101106 */
[----:B0-----:R-:W-:-:S05]  /*16d4d0*/  PRMT R10, R20, 0x7771, RZ ;  /* 0x00007771140a7816 */ /* 0x001fca00000000ff */
[----:B------:R0:W-:Y:S02]  /*16d4e0*/  @P5 STG.E.U8 desc[UR6][R14.64], R10 ;  /* 0x0000000a0e005986 */ /* 0x0001e4000c101106 */
[----:B0-----:R-:W-:Y:S02]  /*16d4f0*/  PRMT R10, R20, 0x7772, RZ ;  /* 0x00007772140a7816 */ /* 0x001fe400000000ff */
[----:B------:R-:W3:Y:S04]  /*16d500*/  LDL.LU.64 R14, [R1+0x2788] ;  /* 0x00278800010e7983 */ /* 0x000ee80000300a00 */
[----:B------:R0:W-:Y:S04]  /*16d510*/  @P6 STG.E.U8 desc[UR6][R18.64], R10 ;  /* 0x0000000a12006986 */ /* 0x0001e8000c101106 */
[----:B0-----:R-:W4:Y:S04]  /*16d520*/  LDL.LU.64 R18, [R1+0x27d0] ;  /* 0x0027d00001127983 */ /* 0x001f280000300a00 */
[----:B------:R-:W2:Y:S04]  /*16d530*/  LDL.LU.64 R2, [R1+0x2800] ;  /* 0x0028000001027983 */ /* 0x000ea80000300a00 */
[----:B------:R-:W2:Y:S04]  /*16d540*/  LDL.LU.64 R4, [R1+0x27f8] ;  /* 0x0027f80001047983 */ /* 0x000ea80000300a00 */
[----:B------:R-:W4:Y:S01]  /*16d550*/  LDL.LU R9, [R1+0x6ac] ;  /* 0x0006ac0001097983 */ /* 0x000f220000300800 */
[----:B------:R-:W-:-:S02]  /*16d560*/  LOP3.LUT P0, RZ, R13, 0x20000000, RZ, 0xc0, !PT ;  /* 0x200000000dff7812 */ /* 0x000fc4000780c0ff */
[----:B------:R-:W-:Y:S01]  /*16d570*/  LOP3.LUT R11, R11, 0xffffffdf, RZ, 0xc0, !PT ;  /* 0xffffffdf0b0b7812 */ /* 0x000fe200078ec0ff */
[----:B------:R-:W2:Y:S10]  /*16d580*/  LDL.LU.64 R6, [R1+0x27f0] ;  /* 0x0027f00001067983 */ /* 0x000eb40000300a00 */
[----:B------:R-:W-:-:S02]  /*16d590*/  @P0 LOP3.LUT R11, R11, 0x20, RZ, 0xfc, !PT ;  /* 0x000000200b0b0812 */ /* 0x000fc400078efcff */
        /* <DEDUP_REMOVED lines=14> */
[----:B------:R-:W-:-:S09]  /*16d680*/  LOP3.LUT P3, RZ, R13, 0x20000, RZ, 0xc0, !PT ;  /* 0x000200000dff7812 */ /* 0x000fd2000786c0ff */
[----:B------:R-:W-:Y:S02]  /*16d690*/  @P0 LOP3.LUT R11, R11, 0x400, RZ, 0xfc, !PT ;  /* 0x000004000b0b0812 */ /* 0x000fe400078efcff */
[----:B------:R-:W-:Y:S02]  /*16d6a0*/  LOP3.LUT P0, RZ, R13, 0x800000, RZ, 0xc0, !PT ;  /* 0x008000000dff7812 */ /* 0x000fe4000780c0ff */
[----:B------:R-:W-:Y:S02]  /*16d6b0*/  LOP3.LUT R11, R11, 0xfffff7ff, RZ, 0xc0, !PT ;  /* 0xfffff7ff0b0b7812 */ /* 0x000fe400078ec0ff */
[----:B------:R-:W-:Y:S02]  /*16d6c0*/  LOP3.LUT P4, RZ, R13, 0x40000, RZ, 0xc0, !PT ;  /* 0x000400000dff7812 */ /* 0x000fe4000788c0ff */
[----:B------:R-:W-:Y:S02]  /*16d6d0*/  PRMT R10, R20, 0x7773, RZ ;  /* 0x00007773140a7816 */ /* 0x000fe400000000ff */
[----:B------:R-:W2:Y:S04]  /*16d6e0*/  LDL.LU R20, [R1+0x64d0] ;  /* 0x0064d00001147983 */ /* 0x000ea80000300800 */
[----:B------:R-:W2:Y:S01]  /*16d6f0*/  LDL.LU R21, [R1+0x69c] ;  /* 0x00069c0001157983 */ /* 0x000ea20000300800 */
[----:B------:R-:W-:-:S02]  /*16d700*/  @P0 LOP3.LUT R11, R11, 0x800, RZ, 0xfc, !PT ;  /* 0x000008000b0b0812 */ /* 0x000fc400078efcff */
[----:B------:R-:W-:Y:S02]  /*16d710*/  LOP3.LUT P0, RZ, R13, 0x400000, RZ, 0xc0, !PT ;  /* 0x004000000dff7812 */ /* 0x000fe4000780c0ff */
[----:B------:R-:W-:Y:S02]  /*16d720*/  LOP3.LUT R11, R11, 0xffffefff, RZ, 0xc0, !PT ;  /* 0xffffefff0b0b7812 */ /* 0x000fe400078ec0ff */
[C---:B------:R-:W-:Y:S02]  /*16d730*/  LOP3.LUT P5, RZ, R13.reuse, 0x80000, RZ, 0xc0, !PT ;  /* 0x000800000dff7812 */ /* 0x040fe400078ac0ff */
[C---:B------:R-:W-:Y:S02]  /*16d740*/  LOP3.LUT P6, RZ, R13.reuse, 0x100000, RZ, 0xc0, !PT ;  /* 0x001000000dff7812 */ /* 0x040fe400078cc0ff */
[C---:B------:R-:W-:Y:S02]  /*16d750*/  LOP3.LUT P1, RZ, R13.reuse, 0x40000000, RZ, 0xc0, !PT ;  /* 0x400000000dff7812 */ /* 0x040fe4000782c0ff */
[----:B------:R-:W-:-:S03]  /*16d760*/  LOP3.LUT P2, RZ, R13, 0x80000000, RZ, 0xc0, !PT ;  /* 0x800000000dff7812 */ /* 0x000fc6000784c0ff */
[----:B------:R-:W-:Y:S02]  /*16d770*/  @P0 LOP3.LUT R11, R11, 0x1000, RZ, 0xfc, !PT ;  /* 0x000010000b0b0812 */ /* 0x000fe400078efcff */
[----:B------:R-:W-:Y:S01]  /*16d780*/  LOP3.LUT P0, RZ, R13, 0x200000, RZ, 0xc0, !PT ;  /* 0x002000000dff7812 */ /* 0x000fe2000780c0ff */
[----:B---3--:R0:W-:Y:S04]  /*16d790*/  @P3 STG.E.U8 desc[UR6][R14.64], R10 ;  /* 0x0000000a0e003986 */ /* 0x0081e8000c101106 */
[----:B0-----:R-:W3:Y:S04]  /*16d7a0*/  LDL.LU.64 R14, [R1+0x27e8] ;  /* 0x0027e800010e7983 */ /* 0x001ee80000300a00 */
[----:B------:R-:W-:Y:S04]  /*16d7b0*/  STL [R1+0x6420], R13 ;  /* 0x0064200d01007387 */ /* 0x000fe80000100800 */
[----:B------:R-:W-:Y:S01]  /*16d7c0*/  STL [R1+0x6458], R12 ;  /* 0x0064580c01007387 */ /* 0x000fe20000100800 */
[----:B----4-:R-:W-:-:S05]  /*16d7d0*/  PRMT R10, R9, 0x7770, RZ ;  /* 0x00007770090a7816 */ /* 0x010fca00000000ff */
[----:B------:R0:W-:Y:S04]  /*16d7e0*/  @P4 STG.E.U8 desc[UR6][R18.64], R10 ;  /* 0x0000000a12004986 */ /* 0x0001e8000c101106 */
[----:B0-----:R-:W4:Y:S04]  /*16d7f0*/  LDL.LU.64 R18, [R1+0x27e0] ;  /* 0x0027e00001127983 */ /* 0x001f280000300a00 */
[----:B------:R-:W4:Y:S04]  /*16d800*/  LDL.LU R0, [R1+0x680] ;  /* 0x0006800001007983 */ /* 0x000f280000300800 */
[----:B------:R-:W2:Y:S04]  /*16d810*/  LDL.LU.64 R12, [R1+0x2808] ;  /* 0x00280800010c7983 */ /* 0x000ea80000300a00 */
[----:B--2---:R0:W-:Y:S04]  /*16d820*/  STL.64 [R1+0x64c0], R12 ;  /* 0x0064c00c01007387 */ /* 0x0041e80000100a00 */
[----:B0-----:R-:W2:Y:S01]  /*16d830*/  LDL.LU.64 R12, [R1+0x2810] ;  /* 0x00281000010c7983 */ /* 0x001ea20000300a00 */
[----:B------:R-:W-:-:S05]  /*16d840*/  PRMT R10, R9, 0x7771, RZ ;  /* 0x00007771090a7816 */ /* 0x000fca00000000ff */
[----:B------:R0:W-:Y:S02]  /*16d850*/  @P5 STG.E.U8 desc[UR6][R2.64], R10 ;  /* 0x0000000a02005986 */ /* 0x0001e4000c101106 */
[----:B0-----:R-:W-:-:S05]  /*16d860*/  PRMT R10, R9, 0x7772, RZ ;  /* 0x00007772090a7816 */ /* 0x001fca00000000ff */
[----:B------:R0:W-:Y:S02]  /*16d870*/  @P6 STG.E.U8 desc[UR6][R4.64], R10 ;  /* 0x0000000a04006986 */ /* 0x0001e4000c101106 */
[----:B0-----:R-:W-:-:S05]  /*16d880*/  PRMT R10, R9, 0x7773, RZ ;  /* 0x00007773090a7816 */ /* 0x001fca00000000ff */
[----:B------:R-:W-:Y:S04]  /*16d890*/  @P0 STG.E.U8 desc[UR6][R6.64], R10 ;  /* 0x0000000a06000986 */ /* 0x000fe8000c101106 */
[----:B--2---:R0:W-:Y:S04]  /*16d8a0*/  STL.64 [R1+0x64c8], R12 ;  /* 0x0064c80c01007387 */ /* 0x0041e80000100a00 */
[----:B0-----:R-:W2:Y:S01]  /*16d8b0*/  LDL.LU.64 R12, [R1+0x27d8] ;  /* 0x0027d800010c7983 */ /* 0x001ea20000300a00 */
[----:B------:R-:W-:Y:S02]  /*16d8c0*/  LOP3.LUT P0, RZ, R11, 0x1000, RZ, 0xc0, !PT ;  /* 0x000010000bff7812 */ /* 0x000fe4000780c0ff */
[----:B------:R-:W-:Y:S01]  /*16d8d0*/  PRMT R10, R21, 0x7770, RZ ;  /* 0x00007770150a7816 */ /* 0x000fe200000000ff */
[----:B------:R-:W2:Y:S04]  /*16d8e0*/  LDL.LU.64 R24, [R1+0x2848] ;  /* 0x0028480001187983 */ /* 0x000ea80000300a00 */
[----:B------:R-:W2:Y:S04]  /*16d8f0*/  LDL.LU.64 R28, [R1+0x2840] ;  /* 0x00284000011c7983 */ /* 0x000ea80000300a00 */
[----:B------:R-:W2:Y:S04]  /*16d900*/  LDL.LU R17, [R1+0x670] ;  /* 0x0006700001117983 */ /* 0x000ea80000300800 */
[----:B---3--:R0:W-:Y:S01]  /*16d910*/  @P0 STG.E.U8 desc[UR6][R14.64], R10 ;  /* 0x0000000a0e000986 */ /* 0x0081e2000c101106 */
[----:B------:R-:W-:-:S03]  /*16d920*/  LOP3.LUT P0, RZ, R11, 0x800, RZ, 0xc0, !PT ;  /* 0x000008000bff7812 */ /* 0x000fc6000780c0ff */
[----:B------:R-:W3:Y:S04]  /*16d930*/  LDL.LU.64 R26, [R1+0x2838] ;  /* 0x00283800011a7983 */ /* 0x000ee80000300a00 */
[----:B------:R-:W3:Y:S01]  /*16d940*/  LDL.LU.64 R22, [R1+0x2830] ;  /* 0x0028300001167983 */ /* 0x000ee20000300a00 */
[----:B0-----:R-:W-:-:S03]  /*16d950*/  PRMT R10, R21, 0x7771, RZ ;  /* 0x00007771150a7816 */ /* 0x001fc600000000ff */
[----:B------:R-:W3:Y:S04]  /*16d960*/  LDL.LU.64 R2, [R1+0x2828] ;  /* 0x0028280001027983 */ /* 0x000ee80000300a00 */
[----:B----4-:R0:W-:Y:S01]  /*16d970*/  @P0 STG.E.U8 desc[UR6][R18.64], R10 ;  /* 0x0000000a12000986 */ /* 0x0101e2000c101106 */
[----:B------:R-:W-:-:S03]  /*16d980*/  LOP3.LUT P0, RZ, R11, 0x400, RZ, 0xc0, !PT ;  /* 0x000004000bff7812 */ /* 0x000fc6000780c0ff */
[----:B------:R-:W4:Y:S04]  /*16d990*/  LDL.LU.64 R4, [R1+0x2820] ;  /* 0x0028200001047983 */ /* 0x000f280000300a00 */
[----:B------:R-:W4:Y:S01]  /*16d9a0*/  LDL.LU R9, [R1+0x660] ;  /* 0x0006600001097983 */ /* 0x000f220000300800 */
[----:B0-----:R-:W-:-:S03]  /*16d9b0*/  PRMT R10, R21, 0x7772, RZ ;  /* 0x00007772150a7816 */ /* 0x001fc600000000ff */
[----:B------:R-:W4:Y:S04]  /*16d9c0*/  LDL.LU.64 R6, [R1+0x2818] ;  /* 0x0028180001067983 */ /* 0x000f280000300a00 */
[----:B------:R-:W4:Y:S04]  /*16d9d0*/  LDL.LU.64 R14, [R1+0x2850] ;  /* 0x00285000010e7983 */ /* 0x000f280000300a00 */
[----:B------:R-:W4:Y:S04]  /*16d9e0*/  LDL.LU.64 R18, [R1+0x2858] ;  /* 0x0028580001127983 */ /* 0x000f280000300a00 */
[----:B--2---:R0:W-:Y:S04]  /*16d9f0*/  @P0 STG.E.U8 desc[UR6][R12.64], R10 ;  /* 0x0000000a0c000986 */ /* 0x0041e8000c101106 */
[----:B0-----:R-:W2:Y:S01]  /*16da00*/  LDL.LU.64 R12, [R1+0x64c8] ;  /* 0x0064c800010c7983 */ /* 0x001ea20000300a00 */
[----:B------:R-:W-:-:S02]  /*16da10*/  LOP3.LUT P0, RZ, R11, 0x200, RZ, 0xc0, !PT ;  /* 0x000002000bff7812 */ /* 0x000fc4000780c0ff */
[----:B------:R-:W-:-:S11]  /*16da20*/  PRMT R10, R21, 0x7773, RZ ;  /* 0x00007773150a7816 */ /* 0x000fd600000000ff */
[----:B--2---:R0:W-:Y:S04]  /*16da30*/  @P0 STG.E.U8 desc[UR6][R12.64], R10 ;  /* 0x0000000a0c000986 */ /* 0x0041e8000c101106 */
[----:B0-----:R-:W2:Y:S01]  /*16da40*/  LDL.LU.64 R12, [R1+0x64c0] ;  /* 0x0064c000010c7983 */ /* 0x001ea20000300a00 */
[----:B------:R-:W-:Y:S02]  /*16da50*/  LOP3.LUT P0, RZ, R11, 0x100, RZ, 0xc0, !PT ;  /* 0x000001000bff7812 */ /* 0x000fe4000780c0ff */
[----:B------:R-:W-:Y:S02]  /*16da60*/  PRMT R10, R0, 0x7770, RZ ;  /* 0x00007770000a7816 */ /* 0x000fe400000000ff */
[C---:B------:R-:W-:Y:S02]  /*16da70*/  LOP3.LUT P3, RZ, R20.reuse, 0x1, RZ, 0xc0, !PT ;  /* 0x0000000114ff7812 */ /* 0x040fe4000786c0ff */
[----:B------:R-:W-:-:S02]  /*16da80*/  LOP3.LUT P4, RZ, R20, 0x2, RZ, 0xc0, !PT ;  /* 0x0000000214ff7812 */ /* 0x000fc4000788c0ff */
[----:B------:R-:W-:-:S05]  /*16da90*/  LOP3.LUT P5, RZ, R20, 0x4, RZ, 0xc0, !PT ;  /* 0x0000000414ff7812 */ /* 0x000fca00078ac0ff */
[----:B--2---:R0:W-:Y:S01]  /*16daa0*/  @P0 STG.E.U8 desc[UR6][R12.64], R10 ;  /* 0x0000000a0c000986 */ /* 0x0041e2000c101106 */
        /* <DEDUP_REMOVED lines=8> */
[----:B---3--:R0:W-:Y:S02]  /*16db30*/  @P0 STG.E.U8 desc[UR6][R26.64], R10 ;  /* 0x0000000a1a000986 */ /* 0x0081e4000c101106 */
[----:B0-----:R-:W-:-:S05]  /*16db40*/  PRMT R10, R17, 0x7770, RZ ;  /* 0x00007770110a7816 */ /* 0x001fca00000000ff */
[----:B------:R0:W-:Y:S02]  /*16db50*/  @P1 STG.E.U8 desc[UR6][R22.64], R10 ;  /* 0x0000000a16001986 */ /* 0x0001e4000c101106 */
[C---:B0-----:R-:W-:Y:S02]  /*16db60*/  PRMT R10, R17.reuse, 0x7771, RZ ;  /* 0x00007771110a7816 */ /* 0x041fe400000000ff */
[----:B------:R-:W2:Y:S04]  /*16db70*/  LDL.LU.64 R22, [R1+0x2880] ;  /* 0x0028800001167983 */ /* 0x000ea80000300a00 */
[----:B------:R0:W-:Y:S02]  /*16db80*/  @P2 STG.E.U8 desc[UR6][R2.64], R10 ;  /* 0x0000000a02002986 */ /* 0x0001e4000c101106 */
[----:B0-----:R-:W-:-:S05]  /*16db90*/  PRMT R10, R17, 0x7772, RZ ;  /* 0x00007772110a7816 */ /* 0x001fca00000000ff */
[----:B----4-:R0:W-:Y:S02]  /*16dba0*/  @P3 STG.E.U8 desc[UR6][R4.64], R10 ;  /* 0x0000000a04003986 */ /* 0x0101e4000c101106 */
[----:B0-----:R-:W-:-:S05]  /*16dbb0*/  PRMT R10, R17, 0x7773, RZ ;  /* 0x00007773110a7816 */ /* 0x001fca00000000ff */
[----:B------:R0:W-:Y:S02]  /*16dbc0*/  @P4 STG.E.U8 desc[UR6][R6.64], R10 ;  /* 0x0000000a06004986 */ /* 0x0001e4000c101106 */
[----:B0-----:R-:W-:-:S05]  /*16dbd0*/  PRMT R10, R9, 0x7770, RZ ;  /* 0x00007770090a7816 */ /* 0x001fca00000000ff */
[----:B------:R0:W-:Y:S04]  /*16dbe0*/  @P5 STG.E.U8 desc[UR6][R14.64], R10 ;  /* 0x0000000a0e005986 */ /* 0x0001e8000c101106 */
[----:B0-----:R-:W3:Y:S01]  /*16dbf0*/  LDL.LU.64 R14, [R1+0x2878] ;  /* 0x00287800010e7983 */ /* 0x001ee20000300a00 */
[C---:B------:R-:W-:Y:S02]  /*16dc00*/  LOP3.LUT P6, RZ, R20.reuse, 0x8, RZ, 0xc0, !PT ;  /* 0x0000000814ff7812 */ /* 0x040fe400078cc0ff */
[C---:B------:R-:W-:Y:S02]  /*16dc10*/  LOP3.LUT P3, RZ, R20.reuse, 0x10, RZ, 0xc0, !PT ;  /* 0x0000001014ff7812 */ /* 0x040fe4000786c0ff */
[----:B------:R-:W-:Y:S02]  /*16dc20*/  PRMT R10, R9, 0x7771, RZ ;  /* 0x00007771090a7816 */ /* 0x000fe400000000ff */
[----:B------:R-:W-:-:S07]  /*16dc30*/  LOP3.LUT P4, RZ, R20, 0x20, RZ, 0xc0, !PT ;  /* 0x0000002014ff7812 */ /* 0x000fce000788c0ff */
[----:B------:R0:W-:Y:S02]  /*16dc40*/  @P6 STG.E.U8 desc[UR6][R18.64], R10 ;  /* 0x0000000a12006986 */ /* 0x0001e4000c101106 */
[C---:B0-----:R-:W-:Y:S02]  /*16dc50*/  PRMT R10, R9.reuse, 0x7772, RZ ;  /* 0x00007772090a7816 */ /* 0x041fe400000000ff */
[----:B------:R-:W4:Y:S04]  /*16dc60*/  LDL.LU.64 R18, [R1+0x2870] ;  /* 0x0028700001127983 */ /* 0x000f280000300a00 */
[----:B------:R-:W4:Y:S04]  /*16dc70*/  LDL.LU.64 R2, [R1+0x2868] ;  /* 0x0028680001027983 */ /* 0x000f280000300a00 */
[----:B------:R-:W4:Y:S04]  /*16dc80*/  LDL.LU.64 R4, [R1+0x2860] ;  /* 0x0028600001047983 */ /* 0x000f280000300a00 */
[----:B------:R-:W4:Y:S04]  /*16dc90*/  LDL.LU R17, [R1+0x650] ;  /* 0x0006500001117983 */ /* 0x000f280000300800 */
[----:B------:R-:W4:Y:S04]  /*16dca0*/  LDL.LU.64 R6, [R1+0x2890] ;  /* 0x0028900001067983 */ /* 0x000f280000300a00 */
[----:B------:R-:W4:Y:S04]  /*16dcb0*/  LDL.LU R0, [R1+0x684] ;  /* 0x0006840001007983 */ /* 0x000f280000300800 */
[----:B--2---:R0:W-:Y:S02]  /*16dcc0*/  @P3 STG.E.U8 desc[UR6][R22.64], R10 ;  /* 0x0000000a16003986 */ /* 0x0041e4000c101106 */
[----:B0-----:R-:W-:-:S05]  /*16dcd0*/  PRMT R10, R9, 0x7773, RZ ;  /* 0x00007773090a7816 */ /* 0x001fca00000000ff */
[----:B---3--:R0:W-:Y:S04]  /*16dce0*/  @P4 STG.E.U8 desc[UR6][R14.64], R10 ;  /* 0x0000000a0e004986 */ /* 0x0081e8000c101106 */
[----:B0-----:R-:W2:Y:S04]  /*16dcf0*/  LDL.LU.64 R14, [R1+0x2888] ;  /* 0x00288800010e7983 */ /* 0x001ea80000300a00 */
[----:B------:R-:W3:Y:S01]  /*16dd00*/  LDL.LU R9, [R1+0x674] ;  /* 0x0006740001097983 */ /* 0x000ee20000300800 */
        /* <DEDUP_REMOVED lines=8> */
[----:B------:R-:W-:-:S05]  /*16dd90*/  @P0 LOP3.LUT R8, R8, 0x80000000, RZ, 0xfc, !PT ;  /* 0x8000000008080812 */ /* 0x000fca00078efcff */
[----:B---3--:R0:W-:Y:S04]  /*16dda0*/  STL.64 [R1+0x64b0], R8 ;  /* 0x0064b00801007387 */ /* 0x0081e80000100a00 */
[----:B0-----:R-:W3:Y:S01]  /*16ddb0*/  LDL.LU.64 R8, [R1+0x28c0] ;  /* 0x0028c00001087983 */ /* 0x001ee20000300a00 */
        /* <DEDUP_REMOVED lines=9> */
[C---:B------:R-:W-:Y:S02]  /*16de50*/  LOP3.LUT P0, RZ, R20.reuse, 0x400, RZ, 0xc0, !PT ;  /* 0x0000040014ff7812 */ /* 0x040fe4000780c0ff */
[----:B------:R-:W-:Y:S02]  /*16de60*/  LOP3.LUT R11, R11, 0xfffffff7, RZ, 0xc0, !PT ;  /* 0xfffffff70b0b7812 */ /* 0x000fe400078ec0ff */
[----:B------:R-:W-:-:S09]  /*16de70*/  LOP3.LUT P5, RZ, R20, 0x40, RZ, 0xc0, !PT ;  /* 0x0000004014ff7812 */ /* 0x000fd200078ac0ff */
[----:B------:R-:W-:Y:S02]  /*16de80*/  @P0 LOP3.LUT R11, R11, 0x8, RZ, 0xfc, !PT ;  /* 0x000000080b0b0812 */ /* 0x000fe400078efcff */
[C---:B------:R-:W-:Y:S01]  /*16de90*/  LOP3.LUT P0, RZ, R20.reuse, 0x200, RZ, 0xc0, !PT ;  /* 0x0000020014ff7812 */ /* 0x040fe2000780c0ff */
[----:B---3--:R0:W-:Y:S04]  /*16dea0*/  STL.64 [R1+0x64b8], R8 ;  /* 0x0064b80801007387 */ /* 0x0081e80000100a00 */
[----:B0-----:R-:W3:Y:S01]  /*16deb0*/  LDL.LU.64 R8, [R1+0x28c8] ;  /* 0x0028c80001087983 */ /* 0x001ee20000300a00 */
[----:B------:R-:W-:Y:S02]  /*16dec0*/  LOP3.LUT P6, RZ, R20, 0x80, RZ, 0xc0, !PT ;  /* 0x0000008014ff7812 */ /* 0x000fe400078cc0ff */
[----:B------:R-:W-:-:S02]  /*16ded0*/  LOP3.LUT R11, R11, 0xffffffef, RZ, 0xc0, !PT ;  /* 0xffffffef0b0b7812 */ /* 0x000fc400078ec0ff */
[----:B----4-:R-:W-:-:S03]  /*16dee0*/  PRMT R10, R17, 0x7770, RZ ;  /* 0x00007770110a7816 */ /* 0x010fc600000000ff */
[----:B------:R-:W-:Y:S02]  /*16def0*/  @P0 LOP3.LUT R11, R11, 0x10, RZ, 0xfc, !PT ;  /* 0x000000100b0b0812 */ /* 0x000fe400078efcff */
[----:B------:R-:W-:Y:S01]  /*16df00*/  LOP3.LUT P0, RZ, R20, 0x100, RZ, 0xc0, !PT ;  /* 0x0000010014ff7812 */ /* 0x000fe2000780c0ff */
[----:B------:R0:W-:Y:S02]  /*16df10*/  @P5 STG.E.U8 desc[UR6][R18.64], R10 ;  /* 0x0000000a12005986 */ /* 0x0001e4000c101106 */
[C---:B0-----:R-:W-:Y:S02]  /*16df20*/  PRMT R10, R17.reuse, 0x7771, RZ ;  /* 0x00007771110a7816 */ /* 0x041fe400000000ff */
[----:B------:R-:W4:Y:S04]  /*16df30*/  LDL.LU.64 R18, [R1+0x28b8] ;  /* 0x0028b80001127983 */ /* 0x000f280000300a00 */
[----:B------:R0:W-:Y:S04]  /*16df40*/  @P6 STG.E.U8 desc[UR6][R2.64], R10 ;  /* 0x0000000a02006986 */ /* 0x0001e8000c101106 */
[----:B------:R-:W4:Y:S04]  /*16df50*/  LDL.LU.64 R12, [R1+0x28b0] ;  /* 0x0028b000010c7983 */ /* 0x000f280000300a00 */
[----:B------:R-:W4:Y:S01]  /*16df60*/  LDL.LU.64 R24, [R1+0x28a8] ;  /* 0x0028a80001187983 */ /* 0x000f220000300a00 */
[----:B0-----:R-:W-:-:S03]  /*16df70*/  PRMT R10, R17, 0x7772, RZ ;  /* 0x00007772110a7816 */ /* 0x001fc600000000ff */
[----:B------:R-:W4:Y:S04]  /*16df80*/  LDL.LU.64 R28, [R1+0x28a0] ;  /* 0x0028a000011c7983 */ /* 0x000f280000300a00 */
[----:B------:R0:W-:Y:S01]  /*16df90*/  @P0 STG.E.U8 desc[UR6][R4.64], R10 ;  /* 0x0000000a04000986 */ /* 0x0001e2000c101106 */
[----:B------:R-:W-:-:S03]  /*16dfa0*/  LOP3.LUT P0, RZ, R11, 0x10, RZ, 0xc0, !PT ;  /* 0x000000100bff7812 */ /* 0x000fc6000780c0ff */
[----:B------:R-:W4:Y:S04]  /*16dfb0*/  LDL.LU.64 R26, [R1+0x2898] ;  /* 0x00289800011a7983 */ /* 0x000f280000300a00 */
[----:B------:R-:W4:Y:S01]  /*16dfc0*/  LDL.LU.64 R22, [R1+0x28d0] ;  /* 0x0028d00001167983 */ /* 0x000f220000300a00 */
[----:B0-----:R-:W-:-:S03]  /*16dfd0*/  PRMT R10, R17, 0x7773, RZ ;  /* 0x00007773110a7816 */ /* 0x001fc600000000ff */
[----:B------:R-:W4:Y:S04]  /*16dfe0*/  LDL.LU.64 R2, [R1+0x2900] ;  /* 0x0029000001027983 */ /* 0x000f280000300a00 */
[----:B------:R0:W-:Y:S01]  /*16dff0*/  @P0 STG.E.U8 desc[UR6][R6.64], R10 ;  /* 0x0000000a06000986 */ /* 0x0001e2000c101106 */
[----:B------:R-:W-:-:S03]  /*16e000*/  LOP3.LUT P0, RZ, R11, 0x8, RZ, 0xc0, !PT ;  /* 0x000000080bff7812 */ /* 0x000fc6000780c0ff */
[----:B------:R-:W4:Y:S01]  /*16e010*/  LDL.LU.64 R4, [R1+0x28f8] ;  /* 0x0028f80001047983 */ /* 0x000f220000300a00 */
[----:B0-----:R-:W-:-:S03]  /*16e020*/  PRMT R10, R0, 0x7770, RZ ;  /* 0x00007770000a7816 */ /* 0x001fc600000000ff */
[----:B------:R-:W4:Y:S06]  /*16e030*/  LDL.LU.64 R6, [R1+0x28f0] ;  /* 0x0028f00001067983 */ /* 0x000f2c0000300a00 */
        /* <DEDUP_REMOVED lines=10> */
[----:B0-----:R-:W3:Y:S01]  /*16e0e0*/  LDL.LU.64 R8, [R1+0x64b0] ;  /* 0x0064b00001087983 */ /* 0x001ee20000300a00 */
[----:B------:R-:W-:Y:S02]  /*16e0f0*/  LOP3.LUT P0, RZ, R11, 0x1, RZ, 0xc0, !PT ;  /* 0x000000010bff7812 */ /* 0x000fe4000780c0ff */
[----:B------:R-:W-:-:S11]  /*16e100*/  PRMT R10, R0, 0x7773, RZ ;  /* 0x00007773000a7816 */ /* 0x000fd600000000ff */
[----:B----4-:R0:W-:Y:S04]  /*16e110*/  @P0 STG.E.U8 desc[UR6][R18.64], R10 ;  /* 0x0000000a12000986 */ /* 0x0101e8000c101106 */
[----:B0-----:R-:W4:Y:S01]  /*16e120*/  LDL.LU.64 R18, [R1+0x64a8] ;  /* 0x0064a80001127983 */ /* 0x001f220000300a00 */
[C---:B------:R-:W-:Y:S02]  /*16e130*/  LOP3.LUT P1, RZ, R20.reuse, 0x20000, RZ, 0xc0, !PT ;  /* 0x0002000014ff7812 */ /* 0x040fe4000782c0ff */
[C---:B------:R-:W-:Y:S02]  /*16e140*/  LOP3.LUT P2, RZ, R20.reuse, 0x40000, RZ, 0xc0, !PT ;  /* 0x0004000014ff7812 */ /* 0x040fe4000784c0ff */
[C---:B------:R-:W-:Y:S02]  /*16e150*/  LOP3.LUT P3, RZ, R20.reuse, 0x80000, RZ, 0xc0, !PT ;  /* 0x0008000014ff7812 */ /* 0x040fe4000786c0ff */
[----:B------:R-:W-:-:S02]  /*16e160*/  LOP3.LUT P4, RZ, R20, 0x100000, RZ, 0xc0, !PT ;  /* 0x0010000014ff7812 */ /* 0x000fc4000788c0ff */
[C---:B------:R-:W-:Y:S02]  /*16e170*/  LOP3.LUT P5, RZ, R20.reuse, 0x200000, RZ, 0xc0, !PT ;  /* 0x0020000014ff7812 */ /* 0x040fe400078ac0ff */
[----:B------:R-:W-:Y:S02]  /*16e180*/  LOP3.LUT P6, RZ, R20, 0x400000, RZ, 0xc0, !PT ;  /* 0x0040000014ff7812 */ /* 0x000fe400078cc0ff */
[----:B---3--:R-:W-:Y:S02]  /*16e190*/  LOP3.LUT P0, RZ, R8, 0x80000000, RZ, 0xc0, !PT ;  /* 0x8000000008ff7812 */ /* 0x008fe4000780c0ff */
[----:B------:R-:W-:-:S11]  /*16e1a0*/  PRMT R10, R9, 0x7770, RZ ;  /* 0x00007770090a7816 */ /* 0x000fd600000000ff */
        /* <DEDUP_REMOVED lines=9> */
[----:B----4-:R-:W-:-:S05]  /*16e240*/  PRMT R10, R19, 0x7770, RZ ;  /* 0x00007770130a7816 */ /* 0x010fca00000000ff */
[----:B------:R0:W-:Y:S02]  /*16e250*/  @P2 STG.E.U8 desc[UR6][R22.64], R10 ;  /* 0x0000000a16002986 */ /* 0x0001e4000c101106 */
[----:B0-----:R-:W-:-:S05]  /*16e260*/  PRMT R10, R19, 0x7771, RZ ;  /* 0x00007771130a7816 */ /* 0x001fca00000000ff */
[----:B------:R0:W-:Y:S02]  /*16e270*/  @P3 STG.E.U8 desc[UR6][R2.64], R10 ;  /* 0x0000000a02003986 */ /* 0x0001e4000c101106 */
[----:B0-----:R-:W-:-:S05]  /*16e280*/  PRMT R10, R19, 0x7772, RZ ;  /* 0x00007772130a7816 */ /* 0x001fca00000000ff */
[----:B------:R0:W-:Y:S02]  /*16e290*/  @P4 STG.E.U8 desc[UR6][R4.64], R10 ;  /* 0x0000000a04004986 */ /* 0x0001e4000c101106 */
[----:B0-----:R-:W-:Y:S02]  /*16e2a0*/  PRMT R10, R19, 0x7773, RZ ;  /* 0x00007773130a7816 */ /* 0x001fe400000000ff */
[----:B------:R-:W3:Y:S04]  /*16e2b0*/  LDL.LU R19, [R1+0x64a0] ;  /* 0x0064a00001137983 */ /* 0x000ee80000300800 */
[----:B------:R2:W-:Y:S02]  /*16e2c0*/  @P5 STG.E.U8 desc[UR6][R6.64], R10 ;  /* 0x0000000a06005986 */ /* 0x0005e4000c101106 */
[----:B--2---:R-:W-:-:S02]  /*16e2d0*/  PRMT R10, R17, 0x7770, RZ ;  /* 0x00007770110a7816 */ /* 0x004fc400000000ff */
[----:B------:R-:W2:Y:S04]  /*16e2e0*/  LDL.LU.64 R6, [R1+0x28e0] ;  /* 0x0028e00001067983 */ /* 0x000ea80000300a00 */
[----:B------:R0:W-:Y:S04]  /*16e2f0*/  @P6 STG.E.U8 desc[UR6][R14.64], R10 ;  /* 0x0000000a0e006986 */ /* 0x0001e8000c101106 */
[----:B0-----:R-:W4:Y:S01]  /*16e300*/  LDL.LU.64 R14, [R1+0x28d8] ;  /* 0x0028d800010e7983 */ /* 0x001f220000300a00 */
[----:B------:R-:W-:Y:S02]  /*16e310*/  LOP3.LUT R8, R8, 0xffdfffff, RZ, 0xc0, !PT ;  /* 0xffdfffff08087812 */ /* 0x000fe400078ec0ff */
[C---:B------:R-:W-:Y:S01]  /*16e320*/  LOP3.LUT P3, RZ, R20.reuse, 0x800000, RZ, 0xc0, !PT ;  /* 0x0080000014ff7812 */ /* 0x040fe2000786c0ff */
[----:B------:R-:W4:Y:S01]  /*16e330*/  LDL.LU.64 R22, [R1+0x2910] ;  /* 0x0029100001167983 */ /* 0x000f220000300a00 */
[----:B------:R-:W-:-:S02]  /*16e340*/  LOP3.LUT P4, RZ, R20, 0x1000000, RZ, 0xc0, !PT ;  /* 0x0100000014ff7812 */ /* 0x000fc4000788c0ff */
[----:B------:R-:W-:Y:S01]  /*16e350*/  PRMT R10, R17, 0x7771, RZ ;  /* 0x00007771110a7816 */ /* 0x000fe200000000ff */
[----:B------:R-:W4:Y:S04]  /*16e360*/  LDL.LU.64 R2, [R1+0x2908] ;  /* 0x0029080001027983 */ /* 0x000f280000300a00 */
[----:B------:R-:W4:Y:S04]  /*16e370*/  LDL.LU.64 R4, [R1+0x2938] ;  /* 0x0029380001047983 */ /* 0x000f280000300a00 */
[----:B------:R-:W4:Y:S01]  /*16e380*/  LDL.LU R11, [R1+0x688] ;  /* 0x00068800010b7983 */ /* 0x000f220000300800 */
[----:B------:R-:W-:-:S03]  /*16e390*/  LOP3.LUT P5, RZ, R20, 0x2000000, RZ, 0xc0, !PT ;  /* 0x0200000014ff7812 */ /* 0x000fc600078ac0ff */
[----:B------:R-:W-:Y:S01]  /*16e3a0*/  STL [R1+0x5f68], R20 ;  /* 0x005f681401007387 */ /* 0x000fe20000100800 */
[----:B------:R-:W-:Y:S02]  /*16e3b0*/  LOP3.LUT P6, RZ, R20, 0x4000000, RZ, 0xc0, !PT ;  /* 0x0400000014ff7812 */ /* 0x000fe400078cc0ff */
[----:B---3--:R-:W-:-:S13]  /*16e3c0*/  LOP3.LUT P0, RZ, R19, 0x8, RZ, 0xc0, !PT ;  /* 0x0000000813ff7812 */ /* 0x008fda000780c0ff */
        /* <DEDUP_REMOVED lines=18> */
[----:B--2---:R0:W-:Y:S10]  /*16e4f0*/  @P3 STG.E.U8 desc[UR6][R6.64], R10 ;  /* 0x0000000a06003986 */ /* 0x0041f4000c101106 */
[----:B------:R-:W-:-:S02]  /*16e500*/  @P0 LOP3.LUT R8, R8, 0x8000000, RZ, 0xfc, !PT ;  /* 0x0800000008080812 */ /* 0x000fc400078efcff */
[----:B------:R-:W-:Y:S01]  /*16e510*/  LOP3.LUT P0, RZ, R20, 0x10000000, RZ, 0xc0, !PT ;  /* 0x1000000014ff7812 */ /* 0x000fe2000780c0ff */
[----:B0-----:R-:W2:Y:S01]  /*16e520*/  LDL.LU.64 R6, [R1+0x2930] ;  /* 0x0029300001067983 */ /* 0x001ea20000300a00 */
[----:B------:R-:W-:Y:S02]  /*16e530*/  PRMT R10, R17, 0x7772, RZ ;  /* 0x00007772110a7816 */ /* 0x000fe400000000ff */
[----:B------:R-:W-:Y:S01]  /*16e540*/  LOP3.LUT R8, R8, 0xefffffff, RZ, 0xc0, !PT ;  /* 0xefffffff08087812 */ /* 0x000fe200078ec0ff */
[----:B------:R-:W3:Y:S04]  /*16e550*/  LDL.LU R0, [R1+0x678] ;  /* 0x0006780001007983 */ /* 0x000ee80000300800 */
[----:B----4-:R0:W-:Y:S04]  /*16e560*/  @P4 STG.E.U8 desc[UR6][R14.64], R10 ;  /* 0x0000000a0e004986 */ /* 0x0101e8000c101106 */
[----:B------:R-:W-:-:S02]  /*16e570*/  @P0 LOP3.LUT R8, R8, 0x10000000, RZ, 0xfc, !PT ;  /* 0x1000000008080812 */ /* 0x000fc400078efcff */
[----:B------:R-:W-:Y:S01]  /*16e580*/  LOP3.LUT P0, RZ, R20, 0x8000000, RZ, 0xc0, !PT ;  /* 0x0800000014ff7812 */ /* 0x000fe2000780c0ff */
[----:B0-----:R-:W4:Y:S04]  /*16e590*/  LDL.LU.64 R14, [R1+0x2928] ;  /* 0x00292800010e7983 */ /* 0x001f280000300a00 */
        /* <DEDUP_REMOVED lines=11> */
[C---:B------:R-:W-:Y:S02]  /*16e650*/  LOP3.LUT P0, RZ, R8.reuse, 0x10000000, RZ, 0xc0, !PT ;  /* 0x1000000008ff7812 */ /* 0x040fe4000780c0ff */
[----:B------:R-:W-:Y:S01]  /*16e660*/  PRMT R10, R11, 0x7772, RZ ;  /* 0x000077720b0a7816 */ /* 0x000fe200000000ff */
[----:B------:R-:W2:Y:S04]  /*16e670*/  LDL.LU.64 R12, [R1+0x2948] ;  /* 0x00294800010c7983 */ /* 0x000ea80000300a00 */
[----:B------:R-:W2:Y:S04]  /*16e680*/  LDL.LU R9, [R1+0x668] ;  /* 0x0006680001097983 */ /* 0x000ea80000300800 */
[----:B------:R-:W2:Y:S04]  /*16e690*/  LDL.LU.64 R24, [R1+0x2940] ;  /* 0x0029400001187983 */ /* 0x000ea80000300a00 */
[----:B------:R0:W-:Y:S01]  /*16e6a0*/  @P0 STG.E.U8 desc[UR6][R6.64], R10 ;  /* 0x0000000a06000986 */ /* 0x0001e2000c101106 */
[----:B------:R-:W-:-:S03]  /*16e6b0*/  LOP3.LUT P0, RZ, R8, 0x8000000, RZ, 0xc0, !PT ;  /* 0x0800000008ff7812 */ /* 0x000fc6000780c0ff */
[----:B------:R-:W2:Y:S04]  /*16e6c0*/  LDL.LU.64 R28, [R1+0x2978] ;  /* 0x00297800011c7983 */ /* 0x000ea80000300a00 */
[----:B------:R-:W2:Y:S01]  /*16e6d0*/  LDL.LU R17, [R1+0x658] ;  /* 0x0006580001117983 */ /* 0x000ea20000300800 */
[----:B0-----:R-:W-:-:S03]  /*16e6e0*/  PRMT R10, R11, 0x7773, RZ ;  /* 0x000077730b0a7816 */ /* 0x001fc600000000ff */
[----:B------:R-:W2:Y:S04]  /*16e6f0*/  LDL.LU.64 R26, [R1+0x2970] ;  /* 0x00297000011a7983 */ /* 0x000ea80000300a00 */
[----:B----4-:R3:W-:Y:S01]  /*16e700*/  @P0 STG.E.U8 desc[UR6][R14.64], R10 ;  /* 0x0000000a0e000986 */ /* 0x0107e2000c101106 */
[----:B------:R-:W-:-:S03]  /*16e710*/  LOP3.LUT P0, RZ, R8, 0x4000000, RZ, 0xc0, !PT ;  /* 0x0400000008ff7812 */ /* 0x000fc6000780c0ff */
[----:B------:R-:W4:Y:S04]  /*16e720*/  LDL.LU.64 R22, [R1+0x2968] ;  /* 0x0029680001167983 */ /* 0x000f280000300a00 */
[----:B------:R-:W4:Y:S01]  /*16e730*/  LDL.LU.64 R2, [R1+0x2960] ;  /* 0x0029600001027983 */ /* 0x000f220000300a00 */
[----:B---3--:R-:W-:-:S03]  /*16e740*/  PRMT R10, R0, 0x7770, RZ ;  /* 0x00007770000a7816 */ /* 0x008fc600000000ff */
[----:B------:R-:W3:Y:S04]  /*16e750*/  LDL.LU.64 R4, [R1+0x2958] ;  /* 0x0029580001047983 */ /* 0x000ee80000300a00 */
[----:B------:R-:W3:Y:S04]  /*16e760*/  LDL.LU.64 R6, [R1+0x2990] ;  /* 0x0029900001067983 */ /* 0x000ee80000300a00 */
[----:B------:R-:W3:Y:S04]  /*16e770*/  LDL.LU.64 R14, [R1+0x2988] ;  /* 0x00298800010e7983 */ /* 0x000ee80000300a00 */
        /* <DEDUP_REMOVED lines=27> */
[----:B----4-:R0:W-:Y:S02]  /*16e930*/  @P2 STG.E.U8 desc[UR6][R22.64], R10 ;  /* 0x0000000a16002986 */ /* 0x0101e4000c101106 */
[----:B0-----:R-:W-:-:S05]  /*16e940*/  PRMT R10, R17, 0x7770, RZ ;  /* 0x00007770110a7816 */ /* 0x001fca00000000ff */
[----:B------:R0:W-:Y:S02]  /*16e950*/  @P3 STG.E.U8 desc[UR6][R2.64], R10 ;  /* 0x0000000a02003986 */ /* 0x0001e4000c101106 */
[----:B0-----:R-:W-:-:S05]  /*16e960*/  PRMT R10, R17, 0x7771, RZ ;  /* 0x00007771110a7816 */ /* 0x001fca00000000ff */
[----:B---3--:R0:W-:Y:S02]  /*16e970*/  @P4 STG.E.U8 desc[UR6][R4.64], R10 ;  /* 0x0000000a04004986 */ /* 0x0081e4000c101106 */
[----:B0-----:R-:W-:-:S05]  /*16e980*/  PRMT R10, R17, 0x7772, RZ ;  /* 0x00007772110a7816 */ /* 0x001fca00000000ff */
[----:B------:R0:W-:Y:S02]  /*16e990*/  @P5 STG.E.U8 desc[UR6][R6.64], R10 ;  /* 0x0000000a06005986 */ /* 0x0001e4000c101106 */
[----:B0-----:R-:W-:Y:S02]  /*16e9a0*/  PRMT R10, R17, 0x7773, RZ ;  /* 0x00007773110a7816 */ /* 0x001fe400000000ff */
[----:B------:R-:W2:Y:S04]  /*16e9b0*/  LDL.LU.64 R6, [R1+0x2980] ;  /* 0x0029800001067983 */ /* 0x000ea80000300a00 */
[----:B------:R-:W3:Y:S04]  /*16e9c0*/  LDL.LU.64 R28, [R1+0x29b8] ;  /* 0x0029b800011c7983 */ /* 0x000ee80000300a00 */
[----:B------:R0:W-:Y:S04]  /*16e9d0*/  @P6 STG.E.U8 desc[UR6][R14.64], R10 ;  /* 0x0000000a0e006986 */ /* 0x0001e8000c101106 */
[----:B------:R-:W4:Y:S04]  /*16e9e0*/  LDL.LU.64 R26, [R1+0x29b0] ;  /* 0x0029b000011a7983 */ /* 0x000f280000300a00 */
[----:B0-----:R-:W2:Y:S01]  /*16e9f0*/  LDL.LU R14, [R1+0x68c] ;  /* 0x00068c00010e7983 */ /* 0x001ea20000300800 */
[----:B------:R-:W-:-:S03]  /*16ea00*/  LOP3.LUT P3, RZ, R19, 0x400, RZ, 0xc0, !PT ;  /* 0x0000040013ff7812 */ /* 0x000fc6000786c0ff */
[----:B------:R-:W4:Y:S04]  /*16ea10*/  LDL.LU.64 R22, [R1+0x29a8] ;  /* 0x0029a80001167983 */ /* 0x000f280000300a00 */
[----:B------:R-:W4:Y:S04]  /*16ea20*/  LDL.LU.64 R2, [R1+0x29a0] ;  /* 0x0029a00001027983 */ /* 0x000f280000300a00 */
[----:B------:R-:W4:Y:S04]  /*16ea30*/  LDL.LU R15, [R1+0x67c] ;  /* 0x00067c00010f7983 */ /* 0x000f280000300800 */
[----:B------:R-:W4:Y:S01]  /*16ea40*/  LDL.LU.64 R4, [R1+0x2998] ;  /* 0x0029980001047983 */ /* 0x000f220000300a00 */
[----:B--2---:R-:W-:-:S05]  /*16ea50*/  PRMT R10, R14, 0x7770, RZ ;  /* 0x000077700e0a7816 */ /* 0x004fca00000000ff */
[----:B------:R0:W-:Y:S04]  /*16ea60*/  @P3 STG.E.U8 desc[UR6][R6.64], R10 ;  /* 0x0000000a06003986 */ /* 0x0001e8000c101106 */
[----:B0-----:R-:W2:Y:S04]  /*16ea70*/  LDL.LU.64 R6, [R1+0x29d0] ;  /* 0x0029d00001067983 */ /* 0x001ea80000300a00 */
[----:B------:R-:W3:Y:S04]  /*16ea80*/  LDL.LU R17, [R1+0x66c] ;  /* 0x00066c0001117983 */ /* 0x000ee80000300800 */
[----:B---3--:R0:W-:Y:S04]  /*16ea90*/  STL.64 [R1+0x6488], R16 ;  /* 0x0064881001007387 */ /* 0x0081e80000100a00 */
[----:B0-----:R-:W3:Y:S04]  /*16eaa0*/  LDL.LU.64 R16, [R1+0x29c8] ;  /* 0x0029c80001107983 */ /* 0x001ee80000300a00 */
[----:B------:R-:W4:Y:S01]  /*16eab0*/  LDL.LU.64 R20, [R1+0x29f0] ;  /* 0x0029f00001147983 */ /* 0x000f220000300a00 */
        /* <DEDUP_REMOVED lines=15> */
[----:B------:R-:W-:Y:S01]  /*16ebb0*/  LOP3.LUT P0, RZ, R19, 0x20000, RZ, 0xc0, !PT ;  /* 0x0002000013ff7812 */ /* 0x000fe2000780c0ff */
[----:B----4-:R0:W-:Y:S04]  /*16ebc0*/  STL.64 [R1+0x6478], R20 ;  /* 0x0064781401007387 */ /* 0x0101e80000100a00 */
[----:B0-----:R-:W4:Y:S01]  /*16ebd0*/  LDL.LU.64 R20, [R1+0x29f8] ;  /* 0x0029f80001147983 */ /* 0x001f220000300a00 */
[----:B------:R-:W-:-:S07]  /*16ebe0*/  LOP3.LUT R8, R8, 0xfffbffff, RZ, 0xc0, !PT ;  /* 0xfffbffff08087812 */ /* 0x000fce00078ec0ff */
[----:B------:R-:W-:Y:S02]  /*16ebf0*/  @P0 LOP3.LUT R8, R8, 0x40000, RZ, 0xfc, !PT ;  /* 0x0004000008080812 */ /* 0x000fe400078efcff */
[C---:B------:R-:W-:Y:S02]  /*16ec00*/  LOP3.LUT P0, RZ, R19.reuse, 0x10000, RZ, 0xc0, !PT ;  /* 0x0001000013ff7812 */ /* 0x040fe4000780c0ff */
        /* <DEDUP_REMOVED lines=23> */
[----:B------:R-:W-:Y:S02]  /*16ed80*/  LOP3.LUT P0, RZ, R8, 0x40000, RZ, 0xc0, !PT ;  /* 0x0004000008ff7812 */ /* 0x000fe4000780c0ff */
[----:B0-----:R-:W-:-:S11]  /*16ed90*/  PRMT R10, R15, 0x7773, RZ ;  /* 0x000077730f0a7816 */ /* 0x001fd600000000ff */
[----:B---3--:R-:W-:Y:S04]  /*16eda0*/  @P0 STG.E.U8 desc[UR6][R16.64], R10 ;  /* 0x0000000a10000986 */ /* 0x008fe8000c101106 */
[----:B----4-:R0:W-:Y:S04]  /*16edb0*/  STL.64 [R1+0x6480], R20 ;  /* 0x0064801401007387 */ /* 0x0101e80000100a00 */
[----:B0-----:R-:W2:Y:S04]  /*16edc0*/  LDL.LU.64 R20, [R1+0x29c0] ;  /* 0x0029c00001147983 */ /* 0x001ea80000300a00 */
[----:B------:R-:W3:Y:S04]  /*16edd0*/  LDL.LU.64 R12, [R1+0x29e8] ;  /* 0x0029e800010c7983 */ /* 0x000ee80000300a00 */
[----:B------:R-:W4:Y:S04]  /*16ede0*/  LDL.LU.64 R24, [R1+0x29e0] ;  /* 0x0029e00001187983 */ /* 0x000f280000300a00 */
[----:B------:R-:W4:Y:S04]  /*16edf0*/  LDL.LU.64 R28, [R1+0x29d8] ;  /* 0x0029d800011c7983 */ /* 0x000f280000300a00 */
[----:B------:R-:W4:Y:S04]  /*16ee00*/  LDL.LU.64 R26, [R1+0x2a10] ;  /* 0x002a1000011a7983 */ /* 0x000f280000300a00 */
[----:B------:R-:W4:Y:S04]  /*16ee10*/  LDL.LU.64 R22, [R1+0x2a08] ;  /* 0x002a080001167983 */ /* 0x000f280000300a00 */
[----:B------:R-:W4:Y:S04]  /*16ee20*/  LDL.LU R14, [R1+0x640] ;  /* 0x00064000010e7983 */ /* 0x000f280000300800 */
[----:B------:R-:W4:Y:S04]  /*16ee30*/  LDL.LU.64 R2, [R1+0x2a00] ;  /* 0x002a000001027983 */ /* 0x000f280000300a00 */
[----:B------:R-:W4:Y:S04]  /*16ee40*/  LDL.LU.64 R4, [R1+0x2a38] ;  /* 0x002a380001047983 */ /* 0x000f280000300a00 */
[----:B------:R-:W4:Y:S04]  /*16ee50*/  LDL.LU.64 R6, [R1+0x2a30] ;  /* 0x002a300001067983 */ /* 0x000f280000300a00 */
[----:B------:R-:W2:Y:S01]  /*16ee60*/  LDL.LU.64 R16, [R1+0x6488] ;  /* 0x0064880001107983 */ /* 0x000ea20000300a00 */
[----:B------:R-:W-:-:S02]  /*16ee70*/  LOP3.LUT P0, RZ, R8, 0x20000, RZ, 0xc0, !PT ;  /* 0x0002000008ff7812 */ /* 0x000fc4000780c0ff */
[----:B--2---:R-:W-:-:S11]  /*16ee80*/  PRMT R10, R17, 0x7770, RZ ;  /* 0x00007770110a7816 */ /* 0x004fd600000000ff */
[----:B------:R0:W-:Y:S04]  /*16ee90*/  @P0 STG.E.U8 desc[UR6][R20.64], R10 ;  /* 0x0000000a14000986 */ /* 0x0001e8000c101106 */
[----:B0-----:R-:W2:Y:S01]  /*16eea0*/  LDL.LU.64 R20, [R1+0x6480] ;  /* 0x0064800001147983 */ /* 0x001ea20000300a00 */
[----:B------:R-:W-:Y:S02]  /*16eeb0*/  LOP3.LUT P0, RZ, R8, 0x10000, RZ, 0xc0, !PT ;  /* 0x0001000008ff7812 */ /* 0x000fe4000780c0ff */
        /* <DEDUP_REMOVED lines=11> */
[----:B------:R-:W-:Y:S01]  /*16ef70*/  IMAD.MOV.U32 R15, RZ, RZ, R16 ;  /* 0x000000ffff0f7224 */ /* 0x000fe200078e0010 */
[----:B--2---:R0:W-:Y:S01]  /*16ef80*/  @P0 STG.E.U8 desc[UR6][R20.64], R10 ;  /* 0x0000000a14000986 */ /* 0x0041e2000c101106 */
[----:B------:R-:W-:Y:S02]  /*16ef90*/  LOP3.LUT P0, RZ, R8, 0x4000, RZ, 0xc0, !PT ;  /* 0x0000400008ff7812 */ /* 0x000fe4000780c0ff */
[----:B0-----:R-:W-:-:S11]  /*16efa0*/  PRMT R10, R17, 0x7773, RZ ;  /* 0x00007773110a7816 */ /* 0x001fd600000000ff */
[----:B---3--:R0:W-:Y:S01]  /*16efb0*/  @P0 STG.E.U8 desc[UR6][R12.64], R10 ;  /* 0x0000000a0c000986 */ /* 0x0081e2000c101106 */
[----:B------:R-:W-:Y:S02]  /*16efc0*/  LOP3.LUT P0, RZ, R8, 0x2000, RZ, 0xc0, !PT ;  /* 0x0000200008ff7812 */ /* 0x000fe4000780c0ff */
[----:B0-----:R-:W-:-:S11]  /*16efd0*/  PRMT R10, R18, 0x7770, RZ ;  /* 0x00007770120a7816 */ /* 0x001fd600000000ff */
[----:B----4-:R0:W-:Y:S02]  /*16efe0*/  @P0 STG.E.U8 desc[UR6][R24.64], R10 ;  /* 0x0000000a18000986 */ /* 0x0101e4000c101106 */
[----:B0-----:R-:W-:-:S05]  /*16eff0*/  PRMT R10, R18, 0x7771, RZ ;  /* 0x00007771120a7816 */ /* 0x001fca00000000ff */
[----:B------:R0:W-:Y:S02]  /*16f000*/  @P1 STG.E.U8 desc[UR6][R28.64], R10 ;  /* 0x0000000a1c001986 */ /* 0x0001e4000c101106 */
[----:B0-----:R-:W-:-:S05]  /*16f010*/  PRMT R10, R18, 0x7772, RZ ;  /* 0x00007772120a7816 */ /* 0x001fca00000000ff */
[----:B------:R0:W-:Y:S02]  /*16f020*/  @P2 STG.E.U8 desc[UR6][R26.64], R10 ;  /* 0x0000000a1a002986 */ /* 0x0001e4000c101106 */
[----:B0-----:R-:W-:Y:S02]  /*16f030*/  PRMT R10, R18, 0x7773, RZ ;  /* 0x00007773120a7816 */ /* 0x001fe400000000ff */
[----:B------:R-:W2:Y:S04]  /*16f040*/  LDL.LU R18, [R1+0x6470] ;  /* 0x0064700001127983 */ /* 0x000ea80000300800 */
[----:B------:R0:W-:Y:S02]  /*16f050*/  @P3 STG.E.U8 desc[UR6][R22.64], R10 ;  /* 0x0000000a16003986 */ /* 0x0001e4000c101106 */
[----:B0-----:R-:W-:-:S05]  /*16f060*/  PRMT R10, R14, 0x7770, RZ ;  /* 0x000077700e0a7816 */ /* 0x001fca00000000ff */
        /* <DEDUP_REMOVED lines=11> */
[----:B------:R-:W-:Y:S01]  /*16f120*/  LOP3.LUT P4, RZ, R19, 0x40000000, RZ, 0xc0, !PT ;  /* 0x4000000013ff7812 */ /* 0x000fe2000788c0ff */
[----:B------:R-:W2:Y:S01]  /*16f130*/  LDL.LU.64 R2, [R1+0x2a48] ;  /* 0x002a480001027983 */ /* 0x000ea20000300a00 */
[----:B------:R-:W-:-:S03]  /*16f140*/  PRMT R10, R14, 0x7773, RZ ;  /* 0x000077730e0a7816 */ /* 0x000fc600000000ff */
[----:B------:R-:W2:Y:S04]  /*16f150*/  LDL.LU R0, [R1+0x620] ;  /* 0x0006200001007983 */ /* 0x000ea80000300800 */
[----:B------:R-:W-:Y:S04]  /*16f160*/  STL [R1+0x5fa4], R19 ;  /* 0x005fa41301007387 */ /* 0x000fe80000100800 */
[----:B---3--:R0:W-:Y:S04]  /*16f170*/  @P3 STG.E.U8 desc[UR6][R4.64], R10 ;  /* 0x0000000a04003986 */ /* 0x0081e8000c101106 */
[----:B0-----:R-:W3:Y:S01]  /*16f180*/  LDL.LU.64 R4, [R1+0x2a40] ;  /* 0x002a400001047983 */ /* 0x001ee20000300a00 */
[----:B----4-:R-:W-:-:S05]  /*16f190*/  PRMT R10, R9, 0x7770, RZ ;  /* 0x00007770090a7816 */ /* 0x010fca00000000ff */
[----:B------:R0:W-:Y:S04]  /*16f1a0*/  @P4 STG.E.U8 desc[UR6][R6.64], R10 ;  /* 0x0000000a06004986 */ /* 0x0001e8000c101106 */
[----:B0-----:R-:W4:Y:S04]  /*16f1b0*/  LDL.LU.64 R6, [R1+0x2a78] ;  /* 0x002a780001067983 */ /* 0x001f280000300a00 */
[----:B------:R-:W4:Y:S04]  /*16f1c0*/  LDL.LU R14, [R1+0x610] ;  /* 0x00061000010e7983 */ /* 0x000f280000300800 */
[----:B------:R-:W2:Y:S04]  /*16f1d0*/  LDL.LU.64 R12, [R1+0x2a60] ;  /* 0x002a6000010c7983 */ /* 0x000ea80000300a00 */
[----:B--2---:R0:W-:Y:S04]  /*16f1e0*/  STL.64 [R1+0x6460], R12 ;  /* 0x0064600c01007387 */ /* 0x0041e80000100a00 */
[----:B0-----:R-:W2:Y:S01]  /*16f1f0*/  LDL.LU.64 R12, [R1+0x2a68] ;  /* 0x002a6800010c7983 */ /* 0x001ea20000300a00 */
        /* <DEDUP_REMOVED lines=17> */
[----:B--2---:R0:W-:Y:S04]  /*16f310*/  STL.64 [R1+0x6468], R12 ;  /* 0x0064680c01007387 */ /* 0x0041e80000100a00 */
[----:B0-----:R-:W2:Y:S06]  /*16f320*/  LDL.LU.64 R12, [R1+0x2a70] ;  /* 0x002a7000010c7983 */ /* 0x001eac0000300a00 */
[----:B------:R-:W-:-:S02]  /*16f330*/  @P0 LOP3.LUT R8, R8, 0x400, RZ, 0xfc, !PT ;  /* 0x0000040008080812 */ /* 0x000fc400078efcff */
[----:B------:R-:W-:Y:S02]  /*16f340*/  LOP3.LUT P0, RZ, R18, 0x8, RZ, 0xc0, !PT ;  /* 0x0000000812ff7812 */ /* 0x000fe4000780c0ff */
[----:B------:R-:W-:Y:S02]  /*16f350*/  LOP3.LUT R8, R8, 0xfffff7ff, RZ, 0xc0, !PT ;  /* 0xfffff7ff08087812 */ /* 0x000fe400078ec0ff */
[----:B------:R-:W-:-:S09]  /*16f360*/  LOP3.LUT P5, RZ, R19, 0x80000000, RZ, 0xc0, !PT ;  /* 0x8000000013ff7812 */ /* 0x000fd200078ac0ff */
[----:B------:R-:W-:Y:S02]  /*16f370*/  @P0 LOP3.LUT R8, R8, 0x800, RZ, 0xfc, !PT ;  /* 0x0000080008080812 */ /* 0x000fe400078efcff */
[C---:B------:R-:W-:Y:S02]  /*16f380*/  LOP3.LUT P0, RZ, R18.reuse, 0x4, RZ, 0xc0, !PT ;  /* 0x0000000412ff7812 */ /* 0x040fe4000780c0ff */
[----:B------:R-:W-:Y:S02]  /*16f390*/  LOP3.LUT P6, RZ, R18, 0x1, RZ, 0xc0, !PT ;  /* 0x0000000112ff7812 */ /* 0x000fe400078cc0ff */
[----:B------:R-:W-:Y:S02]  /*16f3a0*/  LOP3.LUT R8, R8, 0xffffefff, RZ, 0xc0, !PT ;  /* 0xffffefff08087812 */ /* 0x000fe400078ec0ff */
[----:B------:R-:W-:-:S05]  /*16f3b0*/  PRMT R10, R9, 0x7771, RZ ;  /* 0x00007771090a7816 */ /* 0x000fca00000000ff */
[----:B------:R0:W-:Y:S02]  /*16f3c0*/  @P5 STG.E.U8 desc[UR6][R22.64], R10 ;  /* 0x0000000a16005986 */ /* 0x0001e4000c101106 */
[----:B------:R-:W-:Y:S02]  /*16f3d0*/  @P0 LOP3.LUT R8, R8, 0x1000, RZ, 0xfc, !PT ;  /* 0x0000100008080812 */ /* 0x000fe400078efcff */
[----:B------:R-:W-:Y:S02]  /*16f3e0*/  LOP3.LUT P0, RZ, R18, 0x2, RZ, 0xc0, !PT ;  /* 0x0000000212ff7812 */ /* 0x000fe4000780c0ff */
[----:B0-----:R-:W-:-:S05]  /*16f3f0*/  PRMT R10, R9, 0x7772, RZ ;  /* 0x00007772090a7816 */ /* 0x001fca00000000ff */
[----:B------:R0:W-:Y:S02]  /*16f400*/  @P6 STG.E.U8 desc[UR6][R16.64], R10 ;  /* 0x0000000a10006986 */ /* 0x0001e4000c101106 */
[----:B0-----:R-:W-:Y:S02]  /*16f410*/  PRMT R10, R9, 0x7773, RZ ;  /* 0x00007773090a7816 */ /* 0x001fe400000000ff */
[----:B------:R-:W2:Y:S04]  /*16f420*/  LDL.LU.64 R16, [R1+0x2a58] ;  /* 0x002a580001107983 */ /* 0x000ea80000300a00 */
[----:B------:R0:W-:Y:S01]  /*16f430*/  @P0 STG.E.U8 desc[UR6][R2.64], R10 ;  /* 0x0000000a02000986 */ /* 0x0001e2000c101106 */
[----:B------:R-:W-:-:S03]  /*16f440*/  LOP3.LUT P0, RZ, R8, 0x1000, RZ, 0xc0, !PT ;  /* 0x0000100008ff7812 */ /* 0x000fc6000780c0ff */
[----:B------:R-:W2:Y:S04]  /*16f450*/  LDL.LU.64 R20, [R1+0x2a90] ;  /* 0x002a900001147983 */ /* 0x000ea80000300a00 */
[----:B------:R-:W2:Y:S01]  /*16f460*/  LDL.LU.64 R24, [R1+0x2a88] ;  /* 0x002a880001187983 */ /* 0x000ea20000300a00 */
[----:B0-----:R-:W-:-:S03]  /*16f470*/  PRMT R10, R0, 0x7770, RZ ;  /* 0x00007770000a7816 */ /* 0x001fc600000000ff */
[----:B------:R-:W2:Y:S04]  /*16f480*/  LDL.LU.64 R28, [R1+0x2a80] ;  /* 0x002a8000011c7983 */ /* 0x000ea80000300a00 */
[----:B---3--:R0:W-:Y:S01]  /*16f490*/  @P0 STG.E.U8 desc[UR6][R4.64], R10 ;  /* 0x0000000a04000986 */ /* 0x0081e2000c101106 */
[----:B------:R-:W-:-:S03]  /*16f4a0*/  LOP3.LUT P0, RZ, R8, 0x800, RZ, 0xc0, !PT ;  /* 0x0000080008ff7812 */ /* 0x000fc6000780c0ff */
[----:B------:R-:W3:Y:S04]  /*16f4b0*/  LDL.LU.64 R26, [R1+0x2ab8] ;  /* 0x002ab800011a7983 */ /* 0x000ee80000300a00 */
[----:B------:R-:W3:Y:S01]  /*16f4c0*/  LDL.LU R9, [R1+0x634] ;  /* 0x0006340001097983 */ /* 0x000ee20000300800 */
[----:B0-----:R-:W-:-:S03]  /*16f4d0*/  PRMT R10, R0, 0x7771, RZ ;  /* 0x00007771000a7816 */ /* 0x001fc600000000ff */
[----:B------:R-:W3:Y:S04]  /*16f4e0*/  LDL.LU.64 R22, [R1+0x2ab0] ;  /* 0x002ab00001167983 */ /* 0x000ee80000300a00 */
[----:B----4-:R0:W-:Y:S01]  /*16f4f0*/  @P0 STG.E.U8 desc[UR6][R6.64], R10 ;  /* 0x0000000a06000986 */ /* 0x0101e2000c101106 */
[----:B------:R-:W-:-:S03]  /*16f500*/  LOP3.LUT P0, RZ, R8, 0x400, RZ, 0xc0, !PT ;  /* 0x0000040008ff7812 */ /* 0x000fc6000780c0ff */
[----:B------:R-:W4:Y:S04]  /*16f510*/  LDL.LU.64 R2, [R1+0x2aa8] ;  /* 0x002aa80001027983 */ /* 0x000f280000300a00 */
[----:B------:R-:W4:Y:S01]  /*16f520*/  LDL.LU.64 R4, [R1+0x2aa0] ;  /* 0x002aa00001047983 */ /* 0x000f220000300a00 */
[----:B0-----:R-:W-:-:S03]  /*16f530*/  PRMT R10, R0, 0x7772, RZ ;  /* 0x00007772000a7816 */ /* 0x001fc600000000ff */
[----:B------:R-:W4:Y:S04]  /*16f540*/  LDL.LU.64 R6, [R1+0x2a98] ;  /* 0x002a980001067983 */ /* 0x000f280000300a00 */
[----:B--2---:R0:W-:Y:S04]  /*16f550*/  @P0 STG.E.U8 desc[UR6][R12.64], R10 ;  /* 0x0000000a0c000986 */ /* 0x0041e8000c101106 */
[----:B0-----:R-:W2:Y:S01]  /*16f560*/  LDL.LU.64 R12, [R1+0x6468] ;  /* 0x00646800010c7983 */ /* 0x001ea20000300a00 */
[----:B------:R-:W-:Y:S02]  /*16f570*/  LOP3.LUT P0, RZ, R8, 0x200, RZ, 0xc0, !PT ;  /* 0x0000020008ff7812 */ /* 0x000fe4000780c0ff */
[----:B------:R-:W-:-:S11]  /*16f580*/  PRMT R10, R0, 0x7773, RZ ;  /* 0x00007773000a7816 */ /* 0x000fd600000000ff */
[----:B--2---:R0:W-:Y:S04]  /*16f590*/  @P0 STG.E.U8 desc[UR6][R12.64], R10 ;  /* 0x0000000a0c000986 */ /* 0x0041e8000c101106 */
[----:B0-----:R-:W2:Y:S01]  /*16f5a0*/  LDL.LU.64 R12, [R1+0x6460] ;  /* 0x00646000010c7983 */ /* 0x001ea20000300a00 */
[----:B------:R-:W-:Y:S02]  /*16f5b0*/  LOP3.LUT P0, RZ, R8, 0x100, RZ, 0xc0, !PT ;  /* 0x0000010008ff7812 */ /* 0x000fe4000780c0ff */
[----:B------:R-:W-:-:S11]  /*16f5c0*/  PRMT R10, R14, 0x7770, RZ ;  /* 0x000077700e0a7816 */ /* 0x000fd600000000ff */
[----:B--2---:R0:W-:Y:S01]  /*16f5d0*/  @P0 STG.E.U8 desc[UR6][R12.64], R10 ;  /* 0x0000000a0c000986 */ /* 0x0041e2000c101106 */
[----:B------:R-:W-:Y:S02]  /*16f5e0*/  LOP3.LUT P0, RZ, R8, 0x80, RZ, 0xc0, !PT ;  /* 0x0000008008ff7812 */ /* 0x000fe4000780c0ff */
[----:B0-----:R-:W-:Y:S01]  /*16f5f0*/  PRMT R10, R14, 0x7771, RZ ;  /* 0x000077710e0a7816 */ /* 0x001fe200000000ff */
[----:B------:R-:W2:Y:S10]  /*16f600*/  LDL.LU R12, [R1+0x6458] ;  /* 0x00645800010c7983 */ /* 0x000eb40000300800 */
[----:B------:R0:W-:Y:S04]  /*16f610*/  @P0 STG.E.U8 desc[UR6][R16.64], R10 ;  /* 0x0000000a10000986 */ /* 0x0001e8000c101106 */
[----:B0-----:R-:W3:Y:S01]  /*16f620*/  LDL.LU.64 R16, [R1+0x6450] ;  /* 0x0064500001107983 */ /* 0x001ee20000300a00 */
[----:B------:R-:W-:-:S02]  /*16f630*/  LOP3.LUT P0, RZ, R8, 0x40, RZ, 0xc0, !PT ;  /* 0x0000004008ff7812 */ /* 0x000fc4000780c0ff */
[----:B------:R-:W-:Y:S02]  /*16f640*/  PRMT R10, R14, 0x7772, RZ ;  /* 0x000077720e0a7816 */ /* 0x000fe400000000ff */
[----:B------:R-:W-:-:S09]  /*16f650*/  LOP3.LUT P1, RZ, R18, 0x400, RZ, 0xc0, !PT ;  /* 0x0000040012ff7812 */ /* 0x000fd2000782c0ff */
[----:B------:R0:W-:Y:S01]  /*16f660*/  @P0 STG.E.U8 desc[UR6][R20.64], R10 ;  /* 0x0000000a14000986 */ /* 0x0001e2000c101106 */
[----:B------:R-:W-:Y:S02]  /*16f670*/  LOP3.LUT P0, RZ, R8, 0x20, RZ, 0xc0, !PT ;  /* 0x0000002008ff7812 */ /* 0x000fe4000780c0ff */
[----:B------:R-:W-:Y:S02]  /*16f680*/  LOP3.LUT P2, RZ, R18, 0x800, RZ, 0xc0, !PT ;  /* 0x0000080012ff7812 */ /* 0x000fe4000784c0ff */
[----:B0-----:R-:W-:-:S09]  /*16f690*/  PRMT R10, R14, 0x7773, RZ ;  /* 0x000077730e0a7816 */ /* 0x001fd200000000ff */
[----:B------:R3:W-:Y:S01]  /*16f6a0*/  @P0 STG.E.U8 desc[UR6][R24.64], R10 ;  /* 0x0000000a18000986 */ /* 0x0007e2000c101106 */
[C---:B------:R-:W-:Y:S02]  /*16f6b0*/  LOP3.LUT P3, RZ, R18.reuse, 0x1000, RZ, 0xc0, !PT ;  /* 0x0000100012ff7812 */ /* 0x040fe4000786c0ff */
[C---:B------:R-:W-:Y:S02]  /*16f6c0*/  LOP3.LUT P4, RZ, R18.reuse, 0x2000, RZ, 0xc0, !PT ;  /* 0x0000200012ff7812 */ /* 0x040fe4000788c0ff */
[C---:B------:R-:W-:Y:S02]  /*16f6d0*/  LOP3.LUT P5, RZ, R18.reuse, 0x4000, RZ, 0xc0, !PT ;  /* 0x0000400012ff7812 */ /* 0x040fe400078ac0ff */
        /* <DEDUP_REMOVED lines=10> */
[----:B----4-:R0:W-:Y:S02]  /*16f780*/  @P4 STG.E.U8 desc[UR6][R2.64], R10 ;  /* 0x0000000a02004986 */ /* 0x0101e4000c101106 */
[----:B0-----:R-:W-:-:S05]  /*16f790*/  PRMT R10, R9, 0x7770, RZ ;  /* 0x00007770090a7816 */ /* 0x001fca00000000ff */
[----:B------:R0:W-:Y:S02]  /*16f7a0*/  @P5 STG.E.U8 desc[UR6][R4.64], R10 ;  /* 0x0000000a04005986 */ /* 0x0001e4000c101106 */
[----:B0-----:R-:W-:Y:S02]  /*16f7b0*/  PRMT R10, R9, 0x7771, RZ ;  /* 0x00007771090a7816 */ /* 0x001fe400000000ff */
[----:B------:R-:W4:Y:S04]  /*16f7c0*/  LDL.LU.64 R4, [R1+0x2ad0] ;  /* 0x002ad00001047983 */ /* 0x000f280000300a00 */
[----:B------:R0:W-:Y:S04]  /*16f7d0*/  @P6 STG.E.U8 desc[UR6][R6.64], R10 ;  /* 0x0000000a06006986 */ /* 0x0001e8000c101106 */
[----:B0-----:R-:W3:Y:S01]  /*16f7e0*/  LDL.LU.64 R6, [R1+0x2ac8] ;  /* 0x002ac80001067983 */ /* 0x001ee20000300a00 */
[----:B--2---:R-:W-:-:S02]  /*16f7f0*/  LOP3.LUT R12, R12, 0xdfffffff, RZ, 0xc0, !PT ;  /* 0xdfffffff0c0c7812 */ /* 0x004fc400078ec0ff */
[----:B------:R-:W-:Y:S01]  /*16f800*/  LOP3.LUT R8, R8, 0xfffffffe, RZ, 0xc0, !PT ;  /* 0xfffffffe08087812 */ /* 0x000fe200078ec0ff */
[----:B------:R-:W2:Y:S01]  /*16f810*/  LDL.LU.64 R26, [R1+0x2ac0] ;  /* 0x002ac000011a7983 */ /* 0x000ea20000300a00 */
[----:B------:R-:W-:Y:S02]  /*16f820*/  @P0 LOP3.LUT R12, R12, 0x20000000, RZ, 0xfc, !PT ;  /* 0x200000000c0c0812 */ /* 0x000fe400078efcff */
[----:B------:R-:W-:Y:S01]  /*16f830*/  LOP3.LUT P0, RZ, R18, 0x8000000, RZ, 0xc0, !PT ;  /* 0x0800000012ff7812 */ /* 0x000fe2000780c0ff */
[----:B------:R-:W2:Y:S01]  /*16f840*/  LDL.LU.64 R22, [R1+0x2af8] ;  /* 0x002af80001167983 */ /* 0x000ea20000300a00 */
[----:B------:R-:W-:Y:S02]  /*16f850*/  LOP3.LUT R12, R12, 0xbfffffff, RZ, 0xc0, !PT ;  /* 0xbfffffff0c0c7812 */ /* 0x000fe400078ec0ff */
[C---:B------:R-:W-:Y:S01]  /*16f860*/  LOP3.LUT P3, RZ, R18.reuse, 0x10000, RZ, 0xc0, !PT ;  /* 0x0001000012ff7812 */ /* 0x040fe2000786c0ff */
[----:B------:R-:W2:Y:S01]  /*16f870*/  LDL.LU.64 R2, [R1+0x2af0] ;  /* 0x002af00001027983 */ /* 0x000ea20000300a00 */
[----:B------:R-:W-:-:S02]  /*16f880*/  LOP3.LUT P4, RZ, R18, 0x20000, RZ, 0xc0, !PT ;  /* 0x0002000012ff7812 */ /* 0x000fc4000788c0ff */
[----:B------:R-:W-:Y:S01]  /*16f890*/  PRMT R10, R9, 0x7772, RZ ;  /* 0x00007772090a7816 */ /* 0x000fe200000000ff */
[----:B------:R-:W2:Y:S04]  /*16f8a0*/  LDL.LU R14, [R1+0x624] ;  /* 0x00062400010e7983 */ /* 0x000ea80000300800 */
[----:B------:R-:W-:Y:S02]  /*16f8b0*/  @P0 LOP3.LUT R12, R12, 0x40000000, RZ, 0xfc, !PT ;  /* 0x400000000c0c0812 */ /* 0x000fe400078efcff */
[----:B------:R-:W-:Y:S02]  /*16f8c0*/  LOP3.LUT P0, RZ, R18, 0x4000000, RZ, 0xc0, !PT ;  /* 0x0400000012ff7812 */ /* 0x000fe4000780c0ff */
[----:B------:R-:W-:-:S11]  /*16f8d0*/  LOP3.LUT R12, R12, 0x7fffffff, RZ, 0xc0, !PT ;  /* 0x7fffffff0c0c7812 */ /* 0x000fd600078ec0ff */
[----:B------:R-:W-:Y:S02]  /*16f8e0*/  @P0 LOP3.LUT R12, R12, 0x80000000, RZ, 0xfc, !PT ;  /* 0x800000000c0c0812 */ /* 0x000fe400078efcff */
        /* <DEDUP_REMOVED lines=13> */
[C---:B------:R-:W-:Y:S02]  /*16f9c0*/  LOP3.LUT P5, RZ, R18.reuse, 0x40000, RZ, 0xc0, !PT ;  /* 0x0004000012ff7812 */ /* 0x040fe400078ac0ff */
[C---:B------:R-:W-:Y:S02]  /*16f9d0*/  LOP3.LUT P6, RZ, R18.reuse, 0x80000, RZ, 0xc0, !PT ;  /* 0x0008000012ff7812 */ /* 0x040fe400078cc0ff */
[----:B------:R-:W-:-:S02]  /*16f9e0*/  LOP3.LUT P1, RZ, R18, 0x20000000, RZ, 0xc0, !PT ;  /* 0x2000000012ff7812 */ /* 0x000fc4000782c0ff */
[----:B------:R-:W-:-:S03]  /*16f9f0*/  LOP3.LUT P2, RZ, R18, 0x40000000, RZ, 0xc0, !PT ;  /* 0x4000000012ff7812 */ /* 0x000fc6000784c0ff */
[----:B------:R-:W-:Y:S02]  /*16fa00*/  @P0 LOP3.LUT R8, R8, 0x10, RZ, 0xfc, !PT ;  /* 0x0000001008080812 */ /* 0x000fe400078efcff */
[C---:B------:R-:W-:Y:S01]  /*16fa10*/  LOP3.LUT P0, RZ, R18.reuse, 0x100000, RZ, 0xc0, !PT ;  /* 0x0010000012ff7812 */ /* 0x040fe2000780c0ff */
[----:B----4-:R0:W-:Y:S01]  /*16fa20*/  @P3 STG.E.U8 desc[UR6][R4.64], R10 ;  /* 0x0000000a04003986 */ /* 0x0101e2000c101106 */
[----:B------:R-:W-:Y:S02]  /*16fa30*/  LOP3.LUT P3, RZ, R18, 0x80000000, RZ, 0xc0, !PT ;  /* 0x8000000012ff7812 */ /* 0x000fe4000786c0ff */
[----:B0-----:R-:W-:Y:S01]  /*16fa40*/  PRMT R10, R9, 0x7773, RZ ;  /* 0x00007773090a7816 */ /* 0x001fe200000000ff */
[----:B------:R-:W4:Y:S04]  /*16fa50*/  LDL.LU.64 R4, [R1+0x2ae8] ;  /* 0x002ae80001047983 */ /* 0x000f280000300a00 */
[----:B------:R-:W4:Y:S04]  /*16fa60*/  LDL.LU R13, [R1+0x614] ;  /* 0x00061400010d7983 */ /* 0x000f280000300800 */
[----:B---3--:R0:W-:Y:S04]  /*16fa70*/  @P4 STG.E.U8 desc[UR6][R6.64], R10 ;  /* 0x0000000a06004986 */ /* 0x0081e8000c101106 */
[----:B0-----:R-:W3:Y:S04]  /*16fa80*/  LDL.LU.64 R6, [R1+0x2ae0] ;  /* 0x002ae00001067983 */ /* 0x001ee80000300a00 */
[----:B------:R0:W-:Y:S04]  /*16fa90*/  STL [R1+0x5ff0], R18 ;  /* 0x005ff01201007387 */ /* 0x0001e80000100800 */
[----:B------:R-:W3:Y:S04]  /*16faa0*/  LDL.LU R0, [R1+0x648] ;  /* 0x0006480001007983 */ /* 0x000ee80000300800 */
[----:B0-----:R-:W2:Y:S04]  /*16fab0*/  LDL.LU.64 R18, [R1+0x2b00] ;  /* 0x002b000001127983 */ /* 0x001ea80000300a00 */
        /* <DEDUP_REMOVED lines=15> */
[----:B----4-:R0:W-:Y:S01]  /*16fbb0*/  @P0 STG.E.U8 desc[UR6][R4.64], R10 ;  /* 0x0000000a04000986 */ /* 0x0101e2000c101106 */
[----:B------:R-:W-:-:S03]  /*16fbc0*/  LOP3.LUT P0, RZ, R8, 0x8, RZ, 0xc0, !PT ;  /* 0x0000000808ff7812 */ /* 0x000fc6000780c0ff */
[----:B------:R-:W4:Y:S04]  /*16fbd0*/  LDL.LU.64 R28, [R1+0x2b28] ;  /* 0x002b2800011c7983 */ /* 0x000f280000300a00 */
[----:B------:R-:W4:Y:S01]  /*16fbe0*/  LDL.LU.64 R26, [R1+0x2b20] ;  /* 0x002b2000011a7983 */ /* 0x000f220000300a00 */
[----:B0-----:R-:W-:-:S03]  /*16fbf0*/  PRMT R10, R13, 0x7770, RZ ;  /* 0x000077700d0a7816 */ /* 0x001fc600000000ff */
[----:B------:R-:W4:Y:S04]  /*16fc00*/  LDL.LU.64 R22, [R1+0x2b18] ;  /* 0x002b180001167983 */ /* 0x000f280000300a00 */
[----:B---3--:R0:W-:Y:S01]  /*16fc10*/  @P0 STG.E.U8 desc[UR6][R6.64], R10 ;  /* 0x0000000a06000986 */ /* 0x0081e2000c101106 */
[----:B------:R-:W-:-:S03]  /*16fc20*/  LOP3.LUT P0, RZ, R8, 0x4, RZ, 0xc0, !PT ;  /* 0x0000000408ff7812 */ /* 0x000fc6000780c0ff */
[----:B------:R-:W3:Y:S04]  /*16fc30*/  LDL.LU.64 R2, [R1+0x2b50] ;  /* 0x002b500001027983 */ /* 0x000ee80000300a00 */
[----:B------:R-:W3:Y:S01]  /*16fc40*/  LDL.LU.64 R4, [R1+0x2b48] ;  /* 0x002b480001047983 */ /* 0x000ee20000300a00 */
[----:B0-----:R-:W-:-:S03]  /*16fc50*/  PRMT R10, R13, 0x7771, RZ ;  /* 0x000077710d0a7816 */ /* 0x001fc600000000ff */
[----:B------:R-:W3:Y:S04]  /*16fc60*/  LDL.LU R14, [R1+0x628] ;  /* 0x00062800010e7983 */ /* 0x000ee80000300800 */
[----:B------:R-:W3:Y:S04]  /*16fc70*/  LDL.LU.64 R6, [R1+0x2b40] ;  /* 0x002b400001067983 */ /* 0x000ee80000300a00 */
[----:B--2---:R0:W-:Y:S04]  /*16fc80*/  @P0 STG.E.U8 desc[UR6][R18.64], R10 ;  /* 0x0000000a12000986 */ /* 0x0041e8000c101106 */
[----:B0-----:R-:W2:Y:S01]  /*16fc90*/  LDL.LU.64 R18, [R1+0x6440] ;  /* 0x0064400001127983 */ /* 0x001ea20000300a00 */
[----:B------:R-:W-:-:S02]  /*16fca0*/  LOP3.LUT P0, RZ, R8, 0x2, RZ, 0xc0, !PT ;  /* 0x0000000208ff7812 */ /* 0x000fc4000780c0ff */
[----:B------:R-:W-:-:S11]  /*16fcb0*/  PRMT R10, R13, 0x7772, RZ ;  /* 0x000077720d0a7816 */ /* 0x000fd600000000ff */
[----:B--2---:R0:W-:Y:S04]  /*16fcc0*/  @P0 STG.E.U8 desc[UR6][R18.64], R10 ;  /* 0x0000000a12000986 */ /* 0x0041e8000c101106 */
[----:B0-----:R-:W2:Y:S04]  /*16fcd0*/  LDL.LU.64 R18, [R1+0x6438] ;  /* 0x0064380001127983 */ /* 0x001ea80000300a00 */
[----:B------:R-:W4:Y:S01]  /*16fce0*/  LDL.LU.64 R10, [R1+0x2b08] ;  /* 0x002b0800010a7983 */ /* 0x000f220000300a00 */
[----:B------:R-:W-:Y:S02]  /*16fcf0*/  LOP3.LUT P0, RZ, R8, 0x1, RZ, 0xc0, !PT ;  /* 0x0000000108ff7812 */ /* 0x000fe4000780c0ff */
[----:B------:R-:W-:-:S02]  /*16fd00*/  PRMT R8, R13, 0x7773, RZ ;  /* 0x000077730d087816 */ /* 0x000fc400000000ff */
[C---:B------:R-:W-:Y:S02]  /*16fd10*/  LOP3.LUT P4, RZ, R17.reuse, 0x1, RZ, 0xc0, !PT ;  /* 0x0000000111ff7812 */ /* 0x040fe4000788c0ff */
[C---:B------:R-:W-:Y:S02]  /*16fd20*/  LOP3.LUT P5, RZ, R17.reuse, 0x2, RZ, 0xc0, !PT ;  /* 0x0000000211ff7812 */ /* 0x040fe400078ac0ff */
[----:B------:R-:W-:-:S05]  /*16fd30*/  LOP3.LUT P6, RZ, R17, 0x4, RZ, 0xc0, !PT ;  /* 0x0000000411ff7812 */ /* 0x000fca00078cc0ff */
[----:B----4-:R0:W-:Y:S01]  /*16fd40*/  @P0 STG.E.U8 desc[UR6][R10.64], R8 ;  /* 0x000000080a000986 */ /* 0x0101e2000c101106 */
[----:B------:R-:W-:Y:S02]  /*16fd50*/  LOP3.LUT P0, RZ, R12, 0x80000000, RZ, 0xc0, !PT ;  /* 0x800000000cff7812 */ /* 0x000fe4000780c0ff */
[----:B0-----:R-:W-:-:S11]  /*16fd60*/  PRMT R8, R0, 0x7770, RZ ;  /* 0x0000777000087816 */ /* 0x001fd600000000ff */
[----:B--2---:R0:W-:Y:S01]  /*16fd70*/  @P0 STG.E.U8 desc[UR6][R18.64], R8 ;  /* 0x0000000812000986 */ /* 0x0041e2000c101106 */
        /* <DEDUP_REMOVED lines=13> */
[----:B---3--:R0:W-:Y:S02]  /*16fe50*/  @P4 STG.E.U8 desc[UR6][R2.64], R8 ;  /* 0x0000000802004986 */ /* 0x0081e4000c101106 */
[----:B0-----:R-:W-:Y:S02]  /*16fe60*/  PRMT R8, R9, 0x7773, RZ ;  /* 0x0000777309087816 */ /* 0x001fe400000000ff */
[----:B------:R-:W2:Y:S04]  /*16fe70*/  LDL.LU.64 R2, [R1+0x2b78] ;  /* 0x002b780001027983 */ /* 0x000ea80000300a00 */
[----:B------:R0:W-:Y:S02]  /*16fe80*/  @P5 STG.E.U8 desc[UR6][R4.64], R8 ;  /* 0x0000000804005986 */ /* 0x0001e4000c101106 */
[----:B0-----:R-:W-:-:S05]  /*16fe90*/  PRMT R8, R14, 0x7770, RZ ;  /* 0x000077700e087816 */ /* 0x001fca00000000ff */
[----:B------:R0:W-:Y:S04]  /*16fea0*/  @P6 STG.E.U8 desc[UR6][R6.64], R8 ;  /* 0x0000000806006986 */ /* 0x0001e8000c101106 */
[----:B0-----:R-:W3:Y:S01]  /*16feb0*/  LDL.LU.64 R6, [R1+0x2b70] ;  /* 0x002b700001067983 */ /* 0x001ee20000300a00 */
[C---:B------:R-:W-:Y:S02]  /*16fec0*/  LOP3.LUT P3, RZ, R17.reuse, 0x8, RZ, 0xc0, !PT ;  /* 0x0000000811ff7812 */ /* 0x040fe4000786c0ff */
[----:B------:R-:W-:Y:S01]  /*16fed0*/  LOP3.LUT P4, RZ, R17, 0x10, RZ, 0xc0, !PT ;  /* 0x0000001011ff7812 */ /* 0x000fe2000788c0ff */
[----:B------:R-:W4:Y:S01]  /*16fee0*/  LDL.LU.64 R28, [R1+0x2b68] ;  /* 0x002b6800011c7983 */ /* 0x000f220000300a00 */
[----:B------:R-:W-:-:S03]  /*16fef0*/  PRMT R8, R14, 0x7771, RZ ;  /* 0x000077710e087816 */ /* 0x000fc600000000ff */
[----:B------:R-:W4:Y:S04]  /*16ff00*/  LDL.LU.64 R26, [R1+0x2b60] ;  /* 0x002b6000011a7983 */ /* 0x000f280000300a00 */
[----:B------:R-:W4:Y:S04]  /*16ff10*/  LDL.LU.64 R22, [R1+0x2b58] ;  /* 0x002b580001167983 */ /* 0x000f280000300a00 */
[----:B------:R-:W4:Y:S04]  /*16ff20*/  LDL.LU R5, [R1+0x618] ;  /* 0x0006180001057983 */ /* 0x000f280000300800 */
[----:B--2---:R0:W-:Y:S02]  /*16ff30*/  @P3 STG.E.U8 desc[UR6][R2.64], R8 ;  /* 0x0000000802003986 */ /* 0x0041e4000c101106 */
[----:B0-----:R-:W-:-:S02]  /*16ff40*/  PRMT R8, R14, 0x7772, RZ ;  /* 0x000077720e087816 */ /* 0x001fc400000000ff */
[----:B------:R-:W2:Y:S04]  /*16ff50*/  LDL.LU.64 R2, [R1+0x2b90] ;  /* 0x002b900001027983 */ /* 0x000ea80000300a00 */
[----:B------:R-:W2:Y:S04]  /*16ff60*/  LDL.LU R9, [R1+0x64c] ;  /* 0x00064c0001097983 */ /* 0x000ea80000300800 */
[----:B---3--:R0:W-:Y:S04]  /*16ff70*/  @P4 STG.E.U8 desc[UR6][R6.64], R8 ;  /* 0x0000000806004986 */ /* 0x0081e8000c101106 */
[----:B0-----:R-:W3:Y:S04]  /*16ff80*/  LDL.LU.64 R6, [R1+0x2b88] ;  /* 0x002b880001067983 */ /* 0x001ee80000300a00 */
[----:B------:R-:W4:Y:S04]  /*16ff90*/  LDL.LU.64 R10, [R1+0x2bb0] ;  /* 0x002bb000010a7983 */ /* 0x000f280000300a00 */
        /* <DEDUP_REMOVED lines=25> */
[----:B------:R-:W-:-:S09]  /*170130*/  LOP3.LUT P5, RZ, R17, 0x20, RZ, 0xc0, !PT ;  /* 0x0000002011ff7812 */ /* 0x000fd200078ac0ff */
[----:B------:R-:W-:Y:S02]  /*170140*/  @P0 LOP3.LUT R12, R12, 0x8000000, RZ, 0xfc, !PT ;  /* 0x080000000c0c0812 */ /* 0x000fe400078efcff */
[C---:B------:R-:W-:Y:S02]  /*170150*/  LOP3.LUT P0, RZ, R17.reuse, 0x100, RZ, 0xc0, !PT ;  /* 0x0000010011ff7812 */ /* 0x040fe4000780c0ff */
[C---:B------:R-:W-:Y:S02]  /*170160*/  LOP3.LUT P6, RZ, R17.reuse, 0x40, RZ, 0xc0, !PT ;  /* 0x0000004011ff7812 */ /* 0x040fe400078cc0ff */
[----:B------:R-:W-:Y:S02]  /*170170*/  LOP3.LUT R12, R12, 0xefffffff, RZ, 0xc0, !PT ;  /* 0xefffffff0c0c7812 */ /* 0x000fe400078ec0ff */
[----:B------:R-:W-:Y:S02]  /*170180*/  PRMT R8, R14, 0x7773, RZ ;  /* 0x000077730e087816 */ /* 0x000fe400000000ff */
[----:B------:R-:W4:Y:S05]  /*170190*/  LDL.LU R14, [R1+0x63c] ;  /* 0x00063c00010e7983 */ /* 0x000f2a0000300800 */
[----:B------:R-:W-:Y:S01]  /*1701a0*/  @P0 LOP3.LUT R12, R12, 0x10000000, RZ, 0xfc, !PT ;  /* 0x100000000c0c0812 */ /* 0x000fe200078efcff */
[----:B------:R0:W-:Y:S01]  /*1701b0*/  @P5 STG.E.U8 desc[UR6][R28.64], R8 ;  /* 0x000000081c005986 */ /* 0x0001e2000c101106 */
[----:B------:R-:W-:-:S03]  /*1701c0*/  LOP3.LUT P0, RZ, R17, 0x80, RZ, 0xc0, !PT ;  /* 0x0000008011ff7812 */ /* 0x000fc6000780c0ff */
[----:B------:R-:W4:Y:S04]  /*1701d0*/  LDL.LU.64 R20, [R1+0x2ba0] ;  /* 0x002ba00001147983 */ /* 0x000f280000300a00 */
[----:B------:R-:W4:Y:S01]  /*1701e0*/  LDL.LU.64 R24, [R1+0x2b98] ;  /* 0x002b980001187983 */ /* 0x000f220000300a00 */
[----:B0-----:R-:W-:-:S03]  /*1701f0*/  PRMT R8, R5, 0x7770, RZ ;  /* 0x0000777005087816 */ /* 0x001fc600000000ff */
[----:B------:R-:W4:Y:S04]  /*170200*/  LDL.LU.64 R28, [R1+0x2bd0] ;  /* 0x002bd000011c7983 */ /* 0x000f280000300a00 */
[----:B------:R0:W-:Y:S02]  /*170210*/  @P6 STG.E.U8 desc[UR6][R26.64], R8 ;  /* 0x000000081a006986 */ /* 0x0001e4000c101106 */
[----:B0-----:R-:W-:Y:S02]  /*170220*/  PRMT R8, R5, 0x7771, RZ ;  /* 0x0000777105087816 */ /* 0x001fe400000000ff */
[----:B------:R-:W4:Y:S04]  /*170230*/  LDL.LU.64 R26, [R1+0x2bc8] ;  /* 0x002bc800011a7983 */ /* 0x000f280000300a00 */
        /* <DEDUP_REMOVED lines=8> */
[----:B---3--:R0:W-:Y:S01]  /*1702c0*/  @P0 STG.E.U8 desc[UR6][R6.64], R8 ;  /* 0x0000000806000986 */ /* 0x0081e2000c101106 */
[----:B------:R-:W-:-:S03]  /*1702d0*/  LOP3.LUT P0, RZ, R12, 0x4000000, RZ, 0xc0, !PT ;  /* 0x040000000cff7812 */ /* 0x000fc6000780c0ff */
[----:B------:R-:W3:Y:S01]  /*1702e0*/  LDL.LU.64 R4, [R1+0x2bf0] ;  /* 0x002bf00001047983 */ /* 0x000ee20000300a00 */
[----:B0-----:R-:W-:-:S03]  /*1702f0*/  PRMT R8, R9, 0x7770, RZ ;  /* 0x0000777009087816 */ /* 0x001fc600000000ff */
[----:B------:R-:W3:Y:S06]  /*170300*/  LDL.LU.64 R6, [R1+0x2be8] ;  /* 0x002be80001067983 */ /* 0x000eec0000300a00 */
        /* <DEDUP_REMOVED lines=31> */
[----:B--2---:R0:W-:Y:S02]  /*170500*/  @P4 STG.E.U8 desc[UR6][R2.64], R8 ;  /* 0x0000000802004986 */ /* 0x0041e4000c101106 */
[----:B0-----:R-:W-:-:S05]  /*170510*/  PRMT R8, R16, 0x7772, RZ ;  /* 0x0000777210087816 */ /* 0x001fca00000000ff */
[----:B---3--:R0:W-:Y:S02]  /*170520*/  @P5 STG.E.U8 desc[UR6][R4.64], R8 ;  /* 0x0000000804005986 */ /* 0x0081e4000c101106 */
[----:B0-----:R-:W-:Y:S02]  /*170530*/  PRMT R8, R16, 0x7773, RZ ;  /* 0x0000777310087816 */ /* 0x001fe400000000ff */
[----:B------:R-:W2:Y:S04]  /*170540*/  LDL.LU R16, [R1+0x6424] ;  /* 0x0064240001107983 */ /* 0x000ea80000300800 */
[----:B------:R0:W-:Y:S04]  /*170550*/  @P6 STG.E.U8 desc[UR6][R6.64], R8 ;  /* 0x0000000806006986 */ /* 0x0001e8000c101106 */
[----:B------:R-:W3:Y:S04]  /*170560*/  LDL.LU.64 R4, [R1+0x2be0] ;  /* 0x002be00001047983 */ /* 0x000ee80000300a00 */
[----:B0-----:R-:W4:Y:S04]  /*170570*/  LDL.LU.64 R6, [R1+0x2bd8] ;  /* 0x002bd80001067983 */ /* 0x001f280000300a00 */
[----:B------:R-:W2:Y:S04]  /*170580*/  LDL.LU.64 R26, [R1+0x2c10] ;  /* 0x002c1000011a7983 */ /* 0x000ea80000300a00 */
[----:B------:R-:W3:Y:S01]  /*170590*/  LDL.LU R14, [R1+0x61c] ;  /* 0x00061c00010e7983 */ /* 0x000ee20000300800 */
[----:B------:R-:W-:-:S02]  /*1705a0*/  LOP3.LUT P3, RZ, R17, 0x400000, RZ, 0xc0, !PT ;  /* 0x0040000011ff7812 */ /* 0x000fc4000786c0ff */
[----:B------:R-:W-:Y:S01]  /*1705b0*/  LOP3.LUT P4, RZ, R17, 0x800000, RZ, 0xc0, !PT ;  /* 0x0080000011ff7812 */ /* 0x000fe2000788c0ff */
[----:B------:R-:W2:Y:S04]  /*1705c0*/  LDL.LU.64 R22, [R1+0x2c08] ;  /* 0x002c080001167983 */ /* 0x000ea80000300a00 */
[----:B------:R-:W2:Y:S04]  /*1705d0*/  LDL.LU.64 R2, [R1+0x2c00] ;  /* 0x002c000001027983 */ /* 0x000ea80000300a00 */
[----:B------:R-:W2:Y:S01]  /*1705e0*/  LDL.LU R13, [R1+0x600] ;  /* 0x00060000010d7983 */ /* 0x000ea20000300800 */
[----:B---3--:R-:W-:-:S05]  /*1705f0*/  PRMT R8, R14, 0x7770, RZ ;  /* 0x000077700e087816 */ /* 0x008fca00000000ff */
[----:B------:R0:W-:Y:S02]  /*170600*/  @P3 STG.E.U8 desc[UR6][R4.64], R8 ;  /* 0x0000000804003986 */ /* 0x0001e4000c101106 */
[----:B0-----:R-:W-:Y:S02]  /*170610*/  PRMT R8, R14, 0x7771, RZ ;  /* 0x000077710e087816 */ /* 0x001fe400000000ff */
[----:B------:R-:W3:Y:S04]  /*170620*/  LDL.LU.64 R4, [R1+0x2c38] ;  /* 0x002c380001047983 */ /* 0x000ee80000300a00 */
[----:B----4-:R0:W-:Y:S04]  /*170630*/  @P4 STG.E.U8 desc[UR6][R6.64], R8 ;  /* 0x0000000806004986 */ /* 0x0101e8000c101106 */
        /* <DEDUP_REMOVED lines=25> */
[C---:B------:R-:W-:Y:S01]  /*1707d0*/  LOP3.LUT P0, RZ, R17.reuse, 0x10000000, RZ, 0xc0, !PT ;  /* 0x1000000011ff7812 */ /* 0x040fe2000780c0ff */
[----:B------:R-:W2:Y:S01]  /*1707e0*/  LDL.LU.64 R18, [R1+0x2c50] ;  /* 0x002c500001127983 */ /* 0x000ea20000300a00 */
[----:B------:R-:W-:Y:S02]  /*1707f0*/  LOP3.LUT R12, R12, 0xfff7ffff, RZ, 0xc0, !PT ;  /* 0xfff7ffff0c0c7812 */ /* 0x000fe400078ec0ff */
[----:B------:R-:W-:Y:S01]  /*170800*/  LOP3.LUT P5, RZ, R17, 0x1000000, RZ, 0xc0, !PT ;  /* 0x0100000011ff7812 */ /* 0x000fe200078ac0ff */
[----:B------:R-:W2:Y:S08]  /*170810*/  LDL.LU.64 R20, [R1+0x2c48] ;  /* 0x002c480001147983 */ /* 0x000eb00000300a00 */
[----:B------:R-:W-:-:S02]  /*170820*/  @P0 LOP3.LUT R12, R12, 0x80000, RZ, 0xfc, !PT ;  /* 0x000800000c0c0812 */ /* 0x000fc400078efcff */
[C---:B------:R-:W-:Y:S02]  /*170830*/  LOP3.LUT P0, RZ, R17.reuse, 0x8000000, RZ, 0xc0, !PT ;  /* 0x0800000011ff7812 */ /* 0x040fe4000780c0ff */
[----:B------:R-:W-:Y:S02]  /*170840*/  LOP3.LUT P6, RZ, R17, 0x2000000, RZ, 0xc0, !PT ;  /* 0x0200000011ff7812 */ /* 0x000fe400078cc0ff */
[----:B------:R-:W-:Y:S02]  /*170850*/  LOP3.LUT R12, R12, 0xffefffff, RZ, 0xc0, !PT ;  /* 0xffefffff0c0c7812 */ /* 0x000fe400078ec0ff */
[----:B------:R-:W-:-:S05]  /*170860*/  PRMT R8, R14, 0x7772, RZ ;  /* 0x000077720e087816 */ /* 0x000fca00000000ff */
[----:B------:R0:W-:Y:S02]  /*170870*/  @P5 STG.E.U8 desc[UR6][R26.64], R8 ;  /* 0x000000081a005986 */ /* 0x0001e4000c101106 */
[----:B------:R-:W-:Y:S02]  /*170880*/  @P0 LOP3.LUT R12, R12, 0x100000, RZ, 0xfc, !PT ;  /* 0x001000000c0c0812 */ /* 0x000fe400078efcff */
[----:B------:R-:W-:Y:S02]  /*170890*/  LOP3.LUT P0, RZ, R17, 0x4000000, RZ, 0xc0, !PT ;  /* 0x0400000011ff7812 */ /* 0x000fe4000780c0ff */
[----:B0-----:R-:W-:Y:S02]  /*1708a0*/  PRMT R8, R14, 0x7773, RZ ;  /* 0x000077730e087816 */ /* 0x001fe400000000ff */
[----:B------:R-:W2:Y:S04]  /*1708b0*/  LDL.LU R14, [R1+0x5e0] ;  /* 0x0005e000010e7983 */ /* 0x000ea80000300800 */
[----:B------:R0:W-:Y:S04]  /*1708c0*/  @P6 STG.E.U8 desc[UR6][R22.64], R8 ;  /* 0x0000000816006986 */ /* 0x0001e8000c101106 */
[----:B------:R-:W2:Y:S04]  /*1708d0*/  LDL.LU.64 R24, [R1+0x2c40] ;  /* 0x002c400001187983 */ /* 0x000ea80000300a00 */
[----:B------:R-:W2:Y:S01]  /*1708e0*/  LDL.LU.64 R28, [R1+0x2c78] ;  /* 0x002c7800011c7983 */ /* 0x000ea20000300a00 */
[----:B0-----:R-:W-:-:S03]  /*1708f0*/  PRMT R8, R13, 0x7770, RZ ;  /* 0x000077700d087816 */ /* 0x001fc600000000ff */
[----:B------:R-:W2:Y:S04]  /*170900*/  LDL.LU.64 R26, [R1+0x2c70] ;  /* 0x002c7000011a7983 */ /* 0x000ea80000300a00 */
[----:B------:R0:W-:Y:S01]  /*170910*/  @P0 STG.E.U8 desc[UR6][R2.64], R8 ;  /* 0x0000000802000986 */ /* 0x0001e2000c101106 */
[----:B------:R-:W-:-:S03]  /*170920*/  LOP3.LUT P0, RZ, R12, 0x100000, RZ, 0xc0, !PT ;  /* 0x001000000cff7812 */ /* 0x000fc6000780c0ff */
[----:B------:R-:W2:Y:S04]  /*170930*/  LDL.LU R0, [R1+0x5d0] ;  /* 0x0005d00001007983 */ /* 0x000ea80000300800 */
[----:B------:R-:W2:Y:S01]  /*170940*/  LDL.LU.64 R22, [R1+0x2c68] ;  /* 0x002c680001167983 */ /* 0x000ea20000300a00 */
[----:B0-----:R-:W-:-:S03]  /*170950*/  PRMT R8, R13, 0x7771, RZ ;  /* 0x000077710d087816 */ /* 0x001fc600000000ff */
[----:B------:R-:W2:Y:S04]  /*170960*/  LDL.LU.64 R2, [R1+0x2c60] ;  /* 0x002c600001027983 */ /* 0x000ea80000300a00 */
[----:B---3--:R0:W-:Y:S01]  /*170970*/  @P0 STG.E.U8 desc[UR6][R4.64], R8 ;  /* 0x0000000804000986 */ /* 0x0081e2000c101106 */
[C---:B------:R-:W-:Y:S02]  /*170980*/  LOP3.LUT P0, RZ, R12.reuse, 0x80000, RZ, 0xc0, !PT ;  /* 0x000800000cff7812 */ /* 0x040fe4000780c0ff */
[----:B0-----:R-:W-:Y:S01]  /*170990*/  PRMT R8, R13, 0x7772, RZ ;  /* 0x000077720d087816 */ /* 0x001fe200000000ff */
[----:B------:R-:W3:Y:S10]  /*1709a0*/  LDL.LU.64 R4, [R1+0x2c58] ;  /* 0x002c580001047983 */ /* 0x000ef40000300a00 */
[----:B----4-:R0:W-:Y:S01]  /*1709b0*/  @P0 STG.E.U8 desc[UR6][R6.64], R8 ;  /* 0x0000000806000986 */ /* 0x0101e2000c101106 */
[----:B------:R-:W-:-:S02]  /*1709c0*/  LOP3.LUT P0, RZ, R12, 0x40000, RZ, 0xc0, !PT ;  /* 0x000400000cff7812 */ /* 0x000fc4000780c0ff */
[----:B0-----:R-:W-:Y:S01]  /*1709d0*/  PRMT R8, R13, 0x7773, RZ ;  /* 0x000077730d087816 */ /* 0x001fe200000000ff */
[----:B------:R-:W4:Y:S04]  /*1709e0*/  LDL.LU.64 R6, [R1+0x2c90] ;  /* 0x002c900001067983 */ /* 0x000f280000300a00 */
[----:B------:R-:W4:Y:S06]  /*1709f0*/  LDL.LU R13, [R1+0x6420] ;  /* 0x00642000010d7983 */ /* 0x000f2c0000300800 */
        /* <DEDUP_REMOVED lines=33> */
[----:B------:R-:W2:Y:S04]  /*170c10*/  LDL.LU.64 R2, [R1+0x2c88] ;  /* 0x002c880001027983 */ /* 0x000ea80000300a00 */
[----:B---3--:R0:W-:Y:S02]  /*170c20*/  @P5 STG.E.U8 desc[UR6][R4.64], R8 ;  /* 0x0000000804005986 */ /* 0x0081e4000c101106 */
[----:B0-----:R-:W-:-:S02]  /*170c30*/  PRMT R8, R0, 0x7772, RZ ;  /* 0x0000777200087816 */ /* 0x001fc400000000ff */
[----:B------:R-:W3:Y:S04]  /*170c40*/  LDL.LU.64 R4, [R1+0x2c80] ;  /* 0x002c800001047983 */ /* 0x000ee80000300a00 */
[----:B----4-:R0:W-:Y:S02]  /*170c50*/  @P6 STG.E.U8 desc[UR6][R6.64], R8 ;  /* 0x0000000806006986 */ /* 0x0101e4000c101106 */
[----:B0-----:R-:W-:Y:S02]  /*170c60*/  IMAD.MOV.U32 R7, RZ, RZ, R15 ;  /* 0x000000ffff077224 */ /* 0x001fe400078e000f */
[----:B------:R-:W4:Y:S04]  /*170c70*/  LDL.LU.64 R14, [R1+0x2cb8] ;  /* 0x002cb800010e7983 */ /* 0x000f280000300a00 */
[----:B------:R-:W4:Y:S04]  /*170c80*/  LDL.LU.64 R26, [R1+0x2cb0] ;  /* 0x002cb000011a7983 */ /* 0x000f280000300a00 */
[----:B------:R-:W3:Y:S01]  /*170c90*/  LDL.LU R6, [R1+0x604] ;  /* 0x0006040001067983 */ /* 0x000ee20000300800 */
[----:B------:R-:W-:-:S02]  /*170ca0*/  LOP3.LUT P3, RZ, R16, 0x200, RZ, 0xc0, !PT ;  /* 0x0000020010ff7812 */ /* 0x000fc4000786c0ff */
[----:B------:R-:W-:Y:S01]  /*170cb0*/  LOP3.LUT P4, RZ, R16, 0x400, RZ, 0xc0, !PT ;  /* 0x0000040010ff7812 */ /* 0x000fe2000788c0ff */
[----:B------:R-:W4:Y:S01]  /*170cc0*/  LDL.LU.64 R22, [R1+0x2ca8] ;  /* 0x002ca80001167983 */ /* 0x000f220000300a00 */
[----:B------:R-:W-:Y:S02]  /*170cd0*/  PRMT R8, R0, 0x7773, RZ ;  /* 0x0000777300087816 */ /* 0x000fe400000000ff */
[----:B------:R-:W-:Y:S01]  /*170ce0*/  LOP3.LUT P5, RZ, R16, 0x800, RZ, 0xc0, !PT ;  /* 0x0000080010ff7812 */ /* 0x000fe200078ac0ff */
[----:B------:R-:W4:Y:S06]  /*170cf0*/  LDL.LU R9, [R1+0x5f4] ;  /* 0x0005f40001097983 */ /* 0x000f2c0000300800 */
[----:B--2---:R0:W-:Y:S04]  /*170d00*/  @P3 STG.E.U8 desc[UR6][R2.64], R8 ;  /* 0x0000000802003986 */ /* 0x0041e8000c101106 */
[----:B0-----:R-:W2:Y:S01]  /*170d10*/  LDL.LU.64 R2, [R1+0x2ca0] ;  /* 0x002ca00001027983 */ /* 0x001ea20000300a00 */
[----:B---3--:R-:W-:-:S05]  /*170d20*/  PRMT R8, R6, 0x7770, RZ ;  /* 0x0000777006087816 */ /* 0x008fca00000000ff */
[----:B------:R0:W-:Y:S02]  /*170d30*/  @P4 STG.E.U8 desc[UR6][R4.64], R8 ;  /* 0x0000000804004986 */ /* 0x0001e4000c101106 */
[----:B0-----:R-:W-:Y:S02]  /*170d40*/  PRMT R8, R6, 0x7771, RZ ;  /* 0x0000777106087816 */ /* 0x001fe400000000ff */
[----:B------:R-:W3:Y:S04]  /*170d50*/  LDL.LU.64 R4, [R1+0x2c98] ;  /* 0x002c980001047983 */ /* 0x000ee80000300a00 */
[----:B------:R-:W3:Y:S04]  /*170d60*/  LDL.LU R0, [R1+0x5e4] ;  /* 0x0005e40001007983 */ /* 0x000ee80000300800 */
        /* <DEDUP_REMOVED lines=38> */
[----:B------:R-:W-:Y:S02]  /*170fd0*/  LOP3.LUT P0, RZ, R16, 0x2000, RZ, 0xc0, !PT ;  /* 0x0000200010ff7812 */ /* 0x000fe4000780c0ff */
[----:B0-----:R-:W-:Y:S02]  /*170fe0*/  PRMT R8, R6, 0x7773, RZ ;  /* 0x0000777306087816 */ /* 0x001fe400000000ff */
[----:B------:R-:W4:Y:S04]  /*170ff0*/  LDL.LU R6, [R1+0x608] ;  /* 0x0006080001067983 */ /* 0x000f280000300800 */
[----:B------:R-:W4:Y:S05]  /*171000*/  LDL.LU.64 R26, [R1+0x2d10] ;  /* 0x002d1000011a7983 */ /* 0x000f2a0000300a00 */
        /* <DEDUP_REMOVED lines=9> */
[----:B------:R-:W-:-:S02]  /*1710a0*/  LOP3.LUT P0, RZ, R12, 0x400, RZ, 0xc0, !PT ;  /* 0x000004000cff7812 */ /* 0x000fc4000780c0ff */
[----:B0-----:R-:W-:Y:S01]  /*1710b0*/  PRMT R8, R9, 0x7772, RZ ;  /* 0x0000777209087816 */ /* 0x001fe200000000ff */
[----:B------:R-:W3:Y:S10]  /*1710c0*/  LDL.LU.64 R4, [R1+0x2d18] ;  /* 0x002d180001047983 */ /* 0x000ef40000300a00 */
[----:B----4-:R0:W-:Y:S04]  /*1710d0*/  @P0 STG.E.U8 desc[UR6][R14.64], R8 ;  /* 0x000000080e000986 */ /* 0x0101e8000c101106 */
[----:B0-----:R-:W4:Y:S01]  /*1710e0*/  LDL.LU.64 R14, [R1+0x6408] ;  /* 0x00640800010e7983 */ /* 0x001f220000300a00 */
[----:B------:R-:W-:-:S02]  /*1710f0*/  LOP3.LUT P0, RZ, R12, 0x200, RZ, 0xc0, !PT ;  /* 0x000002000cff7812 */ /* 0x000fc4000780c0ff */
[----:B------:R-:W-:Y:S02]  /*171100*/  PRMT R8, R9, 0x7773, RZ ;  /* 0x0000777309087816 */ /* 0x000fe400000000ff */
[----:B------:R-:W3:Y:S09]  /*171110*/  LDL.LU R9, [R1+0x6400] ;  /* 0x0064000001097983 */ /* 0x000ef20000300800 */
[----:B----4-:R0:W-:Y:S04]  /*171120*/  @P0 STG.E.U8 desc[UR6][R14.64], R8 ;  /* 0x000000080e000986 */ /* 0x0101e8000c101106 */
[----:B0-----:R-:W4:Y:S01]  /*171130*/  LDL.LU.64 R14, [R1+0x63f8] ;  /* 0x0063f800010e7983 */ /* 0x001f220000300a00 */
[----:B------:R-:W-:-:S02]  /*171140*/  LOP3.LUT P0, RZ, R12, 0x100, RZ, 0xc0, !PT ;  /* 0x000001000cff7812 */ /* 0x000fc4000780c0ff */
[----:B------:R-:W-:Y:S02]  /*171150*/  PRMT R8, R0, 0x7770, RZ ;  /* 0x0000777000087816 */ /* 0x000fe400000000ff */
[----:B------:R-:W-:-:S09]  /*171160*/  LOP3.LUT P1, RZ, R16, 0x400000, RZ, 0xc0, !PT ;  /* 0x0040000010ff7812 */ /* 0x000fd2000782c0ff */
[----:B----4-:R0:W-:Y:S04]  /*171170*/  @P0 STG.E.U8 desc[UR6][R14.64], R8 ;  /* 0x000000080e000986 */ /* 0x0101e8000c101106 */
[----:B0-----:R-:W4:Y:S01]  /*171180*/  LDL.LU.64 R14, [R1+0x63f0] ;  /* 0x0063f000010e7983 */ /* 0x001f220000300a00 */
[----:B------:R-:W-:Y:S02]  /*171190*/  LOP3.LUT P0, RZ, R12, 0x80, RZ, 0xc0, !PT ;  /* 0x000000800cff7812 */ /* 0x000fe4000780c0ff */
[----:B------:R-:W-:-:S11]  /*1711a0*/  PRMT R8, R0, 0x7771, RZ ;  /* 0x0000777100087816 */ /* 0x000fd600000000ff */
[----:B------:R0:W-:Y:S01]  /*1711b0*/  @P0 STG.E.U8 desc[UR6][R10.64], R8 ;  /* 0x000000080a000986 */ /* 0x0001e2000c101106 */
[----:B------:R-:W-:Y:S02]  /*1711c0*/  LOP3.LUT P0, RZ, R12, 0x40, RZ, 0xc0, !PT ;  /* 0x000000400cff7812 */ /* 0x000fe4000780c0ff */
[----:B0-----:R-:W-:-:S11]  /*1711d0*/  PRMT R8, R0, 0x7772, RZ ;  /* 0x0000777200087816 */ /* 0x001fd600000000ff */
        /* <DEDUP_REMOVED lines=8> */
[----:B------:R-:W-:Y:S02]  /*171260*/  LOP3.LUT P6, RZ, R16, 0x8000000, RZ, 0xc0, !PT ;  /* 0x0800000010ff7812 */ /* 0x000fe400078cc0ff */
[----:B----4-:R-:W-:-:S05]  /*171270*/  PRMT R8, R15, 0x7770, RZ ;  /* 0x000077700f087816 */ /* 0x010fca00000000ff */
[----:B------:R0:W-:Y:S02]  /*171280*/  @P1 STG.E.U8 desc[UR6][R24.64], R8 ;  /* 0x0000000818001986 */ /* 0x0001e4000c101106 */
[----:B0-----:R-:W-:-:S05]  /*171290*/  PRMT R8, R15, 0x7771, RZ ;  /* 0x000077710f087816 */ /* 0x001fca00000000ff */
[----:B------:R0:W-:Y:S02]  /*1712a0*/  @P2 STG.E.U8 desc[UR6][R28.64], R8 ;  /* 0x000000081c002986 */ /* 0x0001e4000c101106 */
[----:B0-----:R-:W-:-:S05]  /*1712b0*/  PRMT R8, R15, 0x7772, RZ ;  /* 0x000077720f087816 */ /* 0x001fca00000000ff */
[----:B------:R0:W-:Y:S02]  /*1712c0*/  @P3 STG.E.U8 desc[UR6][R26.64], R8 ;  /* 0x000000081a003986 */ /* 0x0001e4000c101106 */
[----:B0-----:R-:W-:Y:S02]  /*1712d0*/  PRMT R8, R15, 0x7773, RZ ;  /* 0x000077730f087816 */ /* 0x001fe400000000ff */
[----:B------:R-:W4:Y:S04]  /*1712e0*/  LDL.LU R15, [R1+0x63e8] ;  /* 0x0063e800010f7983 */ /* 0x000f280000300800 */
[----:B------:R0:W-:Y:S02]  /*1712f0*/  @P4 STG.E.U8 desc[UR6][R22.64], R8 ;  /* 0x0000000816004986 */ /* 0x0001e4000c101106 */
[----:B0-----:R-:W-:-:S05]  /*171300*/  PRMT R8, R6, 0x7770, RZ ;  /* 0x0000777006087816 */ /* 0x001fca00000000ff */
[----:B--2---:R0:W-:Y:S02]  /*171310*/  @P5 STG.E.U8 desc[UR6][R2.64], R8 ;  /* 0x0000000802005986 */ /* 0x0041e4000c101106 */
[----:B0-----:R-:W-:-:S05]  /*171320*/  PRMT R8, R6, 0x7771, RZ ;  /* 0x0000777106087816 */ /* 0x001fca00000000ff */
[----:B---3--:R0:W-:Y:S04]  /*171330*/  @P6 STG.E.U8 desc[UR6][R4.64], R8 ;  /* 0x0000000804006986 */ /* 0x0081e8000c101106 */
[----:B0-----:R-:W2:Y:S01]  /*171340*/  LDL.LU.64 R4, [R1+0x2d38] ;  /* 0x002d380001047983 */ /* 0x001ea20000300a00 */
[C---:B------:R-:W-:Y:S02]  /*171350*/  LOP3.LUT P3, RZ, R16.reuse, 0x10000000, RZ, 0xc0, !PT ;  /* 0x1000000010ff7812 */ /* 0x040fe4000786c0ff */
[C---:B------:R-:W-:Y:S01]  /*171360*/  LOP3.LUT P4, RZ, R16.reuse, 0x20000000, RZ, 0xc0, !PT ;  /* 0x2000000010ff7812 */ /* 0x040fe2000788c0ff */
[----:B------:R-:W3:Y:S01]  /*171370*/  LDL.LU.64 R24, [R1+0x2d30] ;  /* 0x002d300001187983 */ /* 0x000ee20000300a00 */
[C---:B------:R-:W-:Y:S02]  /*171380*/  LOP3.LUT P5, RZ, R16.reuse, 0x40000000, RZ, 0xc0, !PT ;  /* 0x4000000010ff7812 */ /* 0x040fe400078ac0ff */
[C---:B------:R-:W-:Y:S01]  /*171390*/  LOP3.LUT P6, RZ, R16.reuse, 0x80000000, RZ, 0xc0, !PT ;  /* 0x8000000010ff7812 */ /* 0x040fe200078cc0ff */
[----:B------:R-:W3:Y:S01]  /*1713a0*/  LDL.LU.64 R28, [R1+0x2d28] ;  /* 0x002d2800011c7983 */ /* 0x000ee20000300a00 */
[----:B------:R-:W-:-:S02]  /*1713b0*/  LOP3.LUT R16, R16, 0xdfffffff, RZ, 0xc0, !PT ;  /* 0xdfffffff10107812 */ /* 0x000fc400078ec0ff */
[----:B------:R-:W-:Y:S01]  /*1713c0*/  PRMT R8, R6, 0x7772, RZ ;  /* 0x0000777206087816 */ /* 0x000fe200000000ff */
[----:B------:R-:W3:Y:S04]  /*1713d0*/  LDL.LU.64 R26, [R1+0x2d20] ;  /* 0x002d2000011a7983 */ /* 0x000ee80000300a00 */
[----:B------:R-:W3:Y:S04]  /*1713e0*/  LDL.LU.64 R22, [R1+0x2d50] ;  /* 0x002d500001167983 */ /* 0x000ee80000300a00 */
[----:B------:R-:W3:Y:S04]  /*1713f0*/  LDL.LU R0, [R1+0x5f8] ;  /* 0x0005f80001007983 */ /* 0x000ee80000300800 */
[----:B------:R-:W3:Y:S01]  /*171400*/  LDL.LU.64 R2, [R1+0x2d48] ;  /* 0x002d480001027983 */ /* 0x000ee20000300a00 */
[----:B----4-:R-:W-:-:S13]  /*171410*/  LOP3.LUT P0, RZ, R15, 0x100, RZ, 0xc0, !PT ;  /* 0x000001000fff7812 */ /* 0x010fda000780c0ff */
[----:B------:R-:W-:Y:S02]  /*171420*/  @P0 LOP3.LUT R16, R16, 0x20000000, RZ, 0xfc, !PT ;  /* 0x2000000010100812 */ /* 0x000fe400078efcff */
[----:B------:R-:W-:Y:S02]  /*171430*/  LOP3.LUT P0, RZ, R15, 0x80, RZ, 0xc0, !PT ;  /* 0x000000800fff7812 */ /* 0x000fe4000780c0ff */
[----:B------:R-:W-:-:S11]  /*171440*/  LOP3.LUT R16, R16, 0xbfffffff, RZ, 0xc0, !PT ;  /* 0xbfffffff10107812 */ /* 0x000fd600078ec0ff */
[----:B------:R-:W-:Y:S02]  /*171450*/  @P0 LOP3.LUT R16, R16, 0x40000000, RZ, 0xfc, !PT ;  /* 0x4000000010100812 */ /* 0x000fe400078efcff */
[----:B------:R-:W-:Y:S02]  /*171460*/  LOP3.LUT P0, RZ, R15, 0x40, RZ, 0xc0, !PT ;  /* 0x000000400fff7812 */ /* 0x000fe4000780c0ff */
[----:B------:R-:W-:-:S11]  /*171470*/  LOP3.LUT R16, R16, 0x7fffffff, RZ, 0xc0, !PT ;  /* 0x7fffffff10107812 */ /* 0x000fd600078ec0ff */
[----:B------:R-:W-:-:S05]  /*171480*/  @P0 LOP3.LUT R16, R16, 0x80000000, RZ, 0xfc, !PT ;  /* 0x8000000010100812 */ /* 0x000fca00078efcff */
[----:B------:R-:W-:Y:S04]  /*171490*/  STL.64 [R1+0x63c8], R16 ;  /* 0x0063c81001007387 */ /* 0x000fe80000100a00 */
[----:B--2---:R0:W-:Y:S04]  /*1714a0*/  @P3 STG.E.U8 desc[UR6][R4.64], R8 ;  /* 0x0000000804003986 */ /* 0x0041e8000c101106 */
[----:B0-----:R-:W2:Y:S04]  /*1714b0*/  LDL.LU.64 R4, [R1+0x2d40] ;  /* 0x002d400001047983 */ /* 0x001ea80000300a00 */
        /* <DEDUP_REMOVED lines=16> */
[----:B------:R-:W-:Y:S01]  /*1715c0*/  LOP3.LUT P0, RZ, R15, 0x2, RZ, 0xc0, !PT ;  /* 0x000000020fff7812 */ /* 0x000fe2000780c0ff */
[----:B----4-:R0:W-:Y:S04]  /*1715d0*/  STL.64 [R1+0x63e0], R16 ;  /* 0x0063e01001007387 */ /* 0x0101e80000100a00 */
[----:B0-----:R-:W4:Y:S01]  /*1715e0*/  LDL.LU.64 R16, [R1+0x2d78] ;  /* 0x002d780001107983 */ /* 0x001f220000300a00 */
[----:B------:R-:W-:-:S03]  /*1715f0*/  LOP3.LUT R12, R12, 0xffffffef, RZ, 0xc0, !PT ;  /* 0xffffffef0c0c7812 */ /* 0x000fc600078ec0ff */
[----:B---3--:R0:W-:Y:S04]  /*171600*/  @P4 STG.E.U8 desc[UR6][R24.64], R8 ;  /* 0x0000000818004986 */ /* 0x0081e8000c101106 */
[----:B------:R-:W-:Y:S02]  /*171610*/  @P0 LOP3.LUT R12, R12, 0x10, RZ, 0xfc, !PT ;  /* 0x000000100c0c0812 */ /* 0x000fe400078efcff */
[----:B------:R-:W-:Y:S01]  /*171620*/  LOP3.LUT P0, RZ, R15, 0x1, RZ, 0xc0, !PT ;  /* 0x000000010fff7812 */ /* 0x000fe2000780c0ff */
[----:B------:R-:W3:Y:S04]  /*171630*/  LDL.LU R6, [R1+0x5d8] ;  /* 0x0005d80001067983 */ /* 0x000ee80000300800 */
[----:B------:R-:W3:Y:S01]  /*171640*/  LDL.LU.64 R10, [R1+0x2d58] ;  /* 0x002d5800010a7983 */ /* 0x000ee20000300a00 */
[----:B0-----:R-:W-:-:S03]  /*171650*/  PRMT R8, R0, 0x7770, RZ ;  /* 0x0000777000087816 */ /* 0x001fc600000000ff */
[----:B------:R-:W3:Y:S04]  /*171660*/  LDL.LU.64 R18, [R1+0x2d90] ;  /* 0x002d900001127983 */ /* 0x000ee80000300a00 */
[----:B------:R0:W-:Y:S04]  /*171670*/  @P5 STG.E.U8 desc[UR6][R28.64], R8 ;  /* 0x000000081c005986 */ /* 0x0001e8000c101106 */
[----:B------:R-:W3:Y:S04]  /*171680*/  LDL.LU.64 R20, [R1+0x2d88] ;  /* 0x002d880001147983 */ /* 0x000ee80000300a00 */
[----:B------:R-:W3:Y:S01]  /*171690*/  LDL.LU.64 R24, [R1+0x2d80] ;  /* 0x002d800001187983 */ /* 0x000ee20000300a00 */
[----:B0-----:R-:W-:-:S03]  /*1716a0*/  PRMT R8, R0, 0x7771, RZ ;  /* 0x0000777100087816 */ /* 0x001fc600000000ff */
[----:B------:R-:W3:Y:S04]  /*1716b0*/  LDL.LU.64 R28, [R1+0x2db8] ;  /* 0x002db800011c7983 */ /* 0x000ee80000300a00 */
[----:B------:R0:W-:Y:S02]  /*1716c0*/  @P6 STG.E.U8 desc[UR6][R26.64], R8 ;  /* 0x000000081a006986 */ /* 0x0001e4000c101106 */
[----:B0-----:R-:W-:Y:S02]  /*1716d0*/  PRMT R8, R0, 0x7772, RZ ;  /* 0x0000777200087816 */ /* 0x001fe400000000ff */
[----:B------:R-:W3:Y:S04]  /*1716e0*/  LDL.LU.64 R26, [R1+0x2db0] ;  /* 0x002db000011a7983 */ /* 0x000ee80000300a00 */
[----:B------:R0:W-:Y:S01]  /*1716f0*/  @P0 STG.E.U8 desc[UR6][R22.64], R8 ;  /* 0x0000000816000986 */ /* 0x0001e2000c101106 */
[----:B------:R-:W-:-:S02]  /*171700*/  LOP3.LUT P0, RZ, R12, 0x10, RZ, 0xc0, !PT ;  /* 0x000000100cff7812 */ /* 0x000fc4000780c0ff */
[----:B0-----:R-:W-:Y:S01]  /*171710*/  PRMT R8, R0, 0x7773, RZ ;  /* 0x0000777300087816 */ /* 0x001fe200000000ff */
[----:B------:R-:W3:Y:S10]  /*171720*/  LDL.LU.64 R22, [R1+0x2da8] ;  /* 0x002da80001167983 */ /* 0x000ef40000300a00 */
[----:B------:R0:W-:Y:S01]  /*171730*/  @P0 STG.E.U8 desc[UR6][R2.64], R8 ;  /* 0x0000000802000986 */ /* 0x0001e2000c101106 */
[----:B------:R-:W-:-:S02]  /*171740*/  LOP3.LUT P0, RZ, R12, 0x8, RZ, 0xc0, !PT ;  /* 0x000000080cff7812 */ /* 0x000fc4000780c0ff */
[----:B0-----:R-:W-:-:S11]  /*171750*/  PRMT R8, R14, 0x7770, RZ ;  /* 0x000077700e087816 */ /* 0x001fd600000000ff */
[----:B--2---:R0:W-:Y:S01]  /*171760*/  @P0 STG.E.U8 desc[UR6][R4.64], R8 ;  /* 0x0000000804000986 */ /* 0x0041e2000c101106 */
[----:B------:R-:W-:Y:S02]  /*171770*/  LOP3.LUT P0, RZ, R12, 0x4, RZ, 0xc0, !PT ;  /* 0x000000040cff7812 */ /* 0x000fe4000780c0ff */
[----:B0-----:R-:W-:Y:S01]  /*171780*/  PRMT R8, R14, 0x7771, RZ ;  /* 0x000077710e087816 */ /* 0x001fe200000000ff */
[----:B------:R-:W2:Y:S04]  /*171790*/  LDL.LU.64 R4, [R1+0x2da0] ;  /* 0x002da00001047983 */ /* 0x000ea80000300a00 */
[----:B------:R-:W2:Y:S06]  /*1717a0*/  LDL.LU R2, [R1+0x5fc] ;  /* 0x0005fc0001027983 */ /* 0x000eac0000300800 */
[----:B----4-:R0:W-:Y:S04]  /*1717b0*/  @P0 STG.E.U8 desc[UR6][R16.64], R8 ;  /* 0x0000000810000986 */ /* 0x0101e8000c101106 */
[----:B0-----:R-:W4:Y:S01]  /*1717c0*/  LDL.LU.64 R16, [R1+0x63e0] ;  /* 0x0063e00001107983 */ /* 0x001f220000300a00 */
[----:B------:R-:W-:-:S02]  /*1717d0*/  LOP3.LUT P0, RZ, R12, 0x2, RZ, 0xc0, !PT ;  /* 0x000000020cff7812 */ /* 0x000fc4000780c0ff */
[----:B------:R-:W-:-:S11]  /*1717e0*/  PRMT R8, R14, 0x7772, RZ ;  /* 0x000077720e087816 */ /* 0x000fd600000000ff */
[----:B----4-:R0:W-:Y:S04]  /*1717f0*/  @P0 STG.E.U8 desc[UR6][R16.64], R8 ;  /* 0x0000000810000986 */ /* 0x0101e8000c101106 */
[----:B0-----:R-:W4:Y:S01]  /*171800*/  LDL.LU.64 R16, [R1+0x63d8] ;  /* 0x0063d80001107983 */ /* 0x001f220000300a00 */
[----:B------:R-:W-:Y:S02]  /*171810*/  LOP3.LUT P0, RZ, R12, 0x1, RZ, 0xc0, !PT ;  /* 0x000000010cff7812 */ /* 0x000fe4000780c0ff */
[----:B------:R-:W-:Y:S01]  /*171820*/  PRMT R8, R14, 0x7773, RZ ;  /* 0x000077730e087816 */ /* 0x000fe200000000ff */
[----:B------:R0:W-:Y:S04]  /*171830*/  STL [R1+0x5e00], R13 ;  /* 0x005e000d01007387 */ /* 0x0001e80000100800 */
[----:B0-----:R-:W2:Y:S04]  /*171840*/  LDL.LU.64 R12, [R1+0x2d60] ;  /* 0x002d6000010c7983 */ /* 0x001ea80000300a00 */
[----:B------:R-:W2:Y:S04]  /*171850*/  LDL.LU R14, [R1+0x63d0] ;  /* 0x0063d000010e7983 */ /* 0x000ea80000300800 */
[----:B----4-:R0:W-:Y:S04]  /*171860*/  @P0 STG.E.U8 desc[UR6][R16.64], R8 ;  /* 0x0000000810000986 */ /* 0x0101e8000c101106 */
[----:B0-----:R-:W4:Y:S01]  /*171870*/  LDL.LU.64 R16, [R1+0x63c8] ;  /* 0x0063c80001107983 */ /* 0x001f220000300a00 */
[----:B---3--:R-:W-:-:S02]  /*171880*/  PRMT R8, R6, 0x7770, RZ ;  /* 0x0000777006087816 */ /* 0x008fc400000000ff */
[C---:B------:R-:W-:Y:S02]  /*171890*/  LOP3.LUT P1, RZ, R15.reuse, 0x200, RZ, 0xc0, !PT ;  /* 0x000002000fff7812 */ /* 0x040fe4000782c0ff */
[C---:B------:R-:W-:Y:S02]  /*1718a0*/  LOP3.LUT P2, RZ, R15.reuse, 0x400, RZ, 0xc0, !PT ;  /* 0x000004000fff7812 */ /* 0x040fe4000784c0ff */
[C---:B------:R-:W-:Y:S02]  /*1718b0*/  LOP3.LUT P3, RZ, R15.reuse, 0x800, RZ, 0xc0, !PT ;  /* 0x000008000fff7812 */ /* 0x040fe4000786c0ff */
[C---:B------:R-:W-:Y:S02]  /*1718c0*/  LOP3.LUT P4, RZ, R15.reuse, 0x1000, RZ, 0xc0, !PT ;  /* 0x000010000fff7812 */ /* 0x040fe4000788c0ff */
[----:B------:R-:W-:Y:S01]  /*1718d0*/  LOP3.LUT P5, RZ, R15, 0x2000, RZ, 0xc0, !PT ;  /* 0x000020000fff7812 */ /* 0x000fe200078ac0ff */
[----:B------:R-:W-:Y:S01]  /*1718e0*/  IMAD.MOV.U32 R3, RZ, RZ, R7 ;  /* 0x000000ffff037224 */ /* 0x000fe200078e0007 */
[----:B----4-:R-:W-:-:S13]  /*1718f0*/  LOP3.LUT P0, RZ, R16, 0x80000000, RZ, 0xc0, !PT ;  /* 0x8000000010ff7812 */ /* 0x010fda000780c0ff */
        /* <DEDUP_REMOVED lines=16> */
[----:B------:R-:W2:Y:S04]  /*171a00*/  LDL.LU R14, [R1+0x63c0] ;  /* 0x0063c000010e7983 */ /* 0x000ea80000300800 */
[----:B------:R0:W-:Y:S04]  /*171a10*/  @P5 STG.E.U8 desc[UR6][R22.64], R8 ;  /* 0x0000000816005986 */ /* 0x0001e8000c101106 */
[----:B0-----:R-:W3:Y:S04]  /*171a20*/  LDL.LU.64 R22, [R1+0x2d98] ;  /* 0x002d980001167983 */ /* 0x001ee80000300a00 */
[----:B------:R-:W4:Y:S01]  /*171a30*/  LDL.LU.64 R6, [R1+0x2dd0] ;  /* 0x002dd00001067983 */ /* 0x000f220000300a00 */
[----:B------:R-:W-:-:S02]  /*171a40*/  LOP3.LUT P6, RZ, R15, 0x4000, RZ, 0xc0, !PT ;  /* 0x000040000fff7812 */ /* 0x000fc400078cc0ff */
[C---:B------:R-:W-:Y:S02]  /*171a50*/  LOP3.LUT P3, RZ, R15.reuse, 0x8000, RZ, 0xc0, !PT ;  /* 0x000080000fff7812 */ /* 0x040fe4000786c0ff */
[----:B------:R-:W-:Y:S02]  /*171a60*/  PRMT R8, R2, 0x7770, RZ ;  /* 0x0000777002087816 */ /* 0x000fe400000000ff */
[----:B------:R-:W-:-:S07]  /*171a70*/  LOP3.LUT P4, RZ, R15, 0x10000, RZ, 0xc0, !PT ;  /* 0x000100000fff7812 */ /* 0x000fce000788c0ff */
[----:B------:R0:W-:Y:S02]  /*171a80*/  @P6 STG.E.U8 desc[UR6][R4.64], R8 ;  /* 0x0000000804006986 */ /* 0x0001e4000c101106 */
[C---:B0-----:R-:W-:Y:S02]  /*171a90*/  PRMT R8, R2.reuse, 0x7771, RZ ;  /* 0x0000777102087816 */ /* 0x041fe400000000ff */
[----:B------:R-:W2:Y:S04]  /*171aa0*/  LDL.LU.64 R4, [R1+0x2dc8] ;  /* 0x002dc80001047983 */ /* 0x000ea80000300a00 */
[----:B------:R-:W2:Y:S04]  /*171ab0*/  LDL.LU.64 R28, [R1+0x2dc0] ;  /* 0x002dc000011c7983 */ /* 0x000ea80000300a00 */
[----:B------:R-:W2:Y:S04]  /*171ac0*/  LDL.LU.64 R26, [R1+0x2df8] ;  /* 0x002df800011a7983 */ /* 0x000ea80000300a00 */
[----:B---3--:R0:W-:Y:S02]  /*171ad0*/  @P3 STG.E.U8 desc[UR6][R22.64], R8 ;  /* 0x0000000816003986 */ /* 0x0081e4000c101106 */
[----:B0-----:R-:W-:-:S02]  /*171ae0*/  PRMT R8, R2, 0x7772, RZ ;  /* 0x0000777202087816 */ /* 0x001fc400000000ff */
[----:B------:R-:W3:Y:S04]  /*171af0*/  LDL.LU.64 R22, [R1+0x2df0] ;  /* 0x002df00001167983 */ /* 0x000ee80000300a00 */
[----:B------:R-:W3:Y:S04]  /*171b00*/  LDL.LU R0, [R1+0x5dc] ;  /* 0x0005dc0001007983 */ /* 0x000ee80000300800 */
[----:B----4-:R0:W-:Y:S04]  /*171b10*/  @P4 STG.E.U8 desc[UR6][R6.64], R8 ;  /* 0x0000000806004986 */ /* 0x0101e8000c101106 */
[----:B0-----:R-:W4:Y:S04]  /*171b20*/  LDL.LU.64 R6, [R1+0x2de8] ;  /* 0x002de80001067983 */ /* 0x001f280000300a00 */
        /* <DEDUP_REMOVED lines=35> */
[C---:B0-----:R-:W-:Y:S01]  /*171d60*/  PRMT R8, R3.reuse, 0x7770, RZ ;  /* 0x0000777003087816 */ /* 0x041fe200000000ff */
[----:B------:R-:W2:Y:S04]  /*171d70*/  LDL.LU R4, [R1+0x5c0] ;  /* 0x0005c00001047983 */ /* 0x000ea80000300800 */
[----:B------:R0:W-:Y:S04]  /*171d80*/  @P6 STG.E.U8 desc[UR6][R28.64], R8 ;  /* 0x000000081c006986 */ /* 0x0001e8000c101106 */
[----:B------:R-:W2:Y:S04]  /*171d90*/  LDL.LU.64 R18, [R1+0x2e00] ;  /* 0x002e000001127983 */ /* 0x000ea80000300a00 */
[----:B------:R-:W2:Y:S01]  /*171da0*/  LDL.LU.64 R20, [R1+0x2e38] ;  /* 0x002e380001147983 */ /* 0x000ea20000300a00 */
[----:B0-----:R-:W-:-:S03]  /*171db0*/  PRMT R8, R3, 0x7771, RZ ;  /* 0x0000777103087816 */ /* 0x001fc600000000ff */
[----:B------:R-:W2:Y:S04]  /*171dc0*/  LDL.LU R5, [R1+0x5b0] ;  /* 0x0005b00001057983 */ /* 0x000ea80000300800 */
[----:B------:R0:W-:Y:S01]  /*171dd0*/  @P0 STG.E.U8 desc[UR6][R26.64], R8 ;  /* 0x000000081a000986 */ /* 0x0001e2000c101106 */
[----:B------:R-:W-:-:S03]  /*171de0*/  LOP3.LUT P0, RZ, R16, 0x10000000, RZ, 0xc0, !PT ;  /* 0x1000000010ff7812 */ /* 0x000fc6000780c0ff */
[----:B------:R-:W2:Y:S04]  /*171df0*/  LDL.LU.64 R24, [R1+0x2e30] ;  /* 0x002e300001187983 */ /* 0x000ea80000300a00 */
[----:B------:R-:W2:Y:S01]  /*171e00*/  LDL.LU.64 R28, [R1+0x2e28] ;  /* 0x002e2800011c7983 */ /* 0x000ea20000300a00 */
[----:B0-----:R-:W-:-:S03]  /*171e10*/  PRMT R8, R3, 0x7772, RZ ;  /* 0x0000777203087816 */ /* 0x001fc600000000ff */
[----:B------:R-:W2:Y:S04]  /*171e20*/  LDL.LU.64 R26, [R1+0x2e20] ;  /* 0x002e2000011a7983 */ /* 0x000ea80000300a00 */
[----:B---3--:R0:W-:Y:S01]  /*171e30*/  @P0 STG.E.U8 desc[UR6][R22.64], R8 ;  /* 0x0000000816000986 */ /* 0x0081e2000c101106 */
[----:B------:R-:W-:Y:S01]  /*171e40*/  LOP3.LUT P0, RZ, R16, 0x8000000, RZ, 0xc0, !PT ;  /* 0x0800000010ff7812 */ /* 0x000fe2000780c0ff */
[----:B0-----:R-:W-:Y:S02]  /*171e50*/  IMAD.MOV.U32 R8, RZ, RZ, R3 ;  /* 0x000000ffff087224 */ /* 0x001fe400078e0003 */
[----:B------:R-:W3:Y:S03]  /*171e60*/  LDL.LU.64 R22, [R1+0x2e18] ;  /* 0x002e180001167983 */ /* 0x000ee60000300a00 */
[----:B------:R-:W-:Y:S01]  /*171e70*/  PRMT R8, R8, 0x7773, RZ ;  /* 0x0000777308087816 */ /* 0x000fe200000000ff */
[----:B------:R-:W3:Y:S06]  /*171e80*/  LDL.LU.64 R2, [R1+0x2e50] ;  /* 0x002e500001027983 */ /* 0x000eec0000300a00 */
[----:B----4-:R0:W-:Y:S01]  /*171e90*/  @P0 STG.E.U8 desc[UR6][R6.64], R8 ;  /* 0x0000000806000986 */ /* 0x0101e2000c101106 */
[----:B------:R-:W-:-:S02]  /*171ea0*/  LOP3.LUT P0, RZ, R16, 0x4000000, RZ, 0xc0, !PT ;  /* 0x0400000010ff7812 */ /* 0x000fc4000780c0ff */
[----:B0-----:R-:W-:Y:S01]  /*171eb0*/  PRMT R8, R0, 0x7770, RZ ;  /* 0x0000777000087816 */ /* 0x001fe200000000ff */
[----:B------:R-:W4:Y:S10]  /*171ec0*/  LDL.LU.64 R6, [R1+0x2e48] ;  /* 0x002e480001067983 */ /* 0x000f340000300a00 */
        /* <DEDUP_REMOVED lines=11> */
[----:B------:R-:W-:Y:S02]  /*171f80*/  LOP3.LUT P4, RZ, R15, 0x80000000, RZ, 0xc0, !PT ;  /* 0x800000000fff7812 */ /* 0x000fe4000788c0ff */
        /* <DEDUP_REMOVED lines=20> */
[----:B0-----:R-:W-:-:S05]  /*1720d0*/  PRMT R8, R5, 0x7772, RZ ;  /* 0x0000777205087816 */ /* 0x001fca00000000ff */
[----:B------:R0:W-:Y:S02]  /*1720e0*/  @P5 STG.E.U8 desc[UR6][R2.64], R8 ;  /* 0x0000000802005986 */ /* 0x0001e4000c101106 */
[----:B0-----:R-:W-:-:S05]  /*1720f0*/  PRMT R8, R5, 0x7773, RZ ;  /* 0x0000777305087816 */ /* 0x001fca00000000ff */
[----:B----4-:R0:W-:Y:S04]  /*172100*/  @P6 STG.E.U8 desc[UR6][R6.64], R8 ;  /* 0x0000000806006986 */ /* 0x0101e8000c101106 */
[----:B0-----:R-:W2:Y:S04]  /*172110*/  LDL.LU.64 R6, [R1+0x2e40] ;  /* 0x002e400001067983 */ /* 0x001ea80000300a00 */
[----:B------:R-:W3:Y:S04]  /*172120*/  LDL.LU.64 R28, [R1+0x2e78] ;  /* 0x002e7800011c7983 */ /* 0x000ee80000300a00 */
[----:B------:R-:W4:Y:S04]  /*172130*/  LDL.LU.64 R26, [R1+0x2e70] ;  /* 0x002e7000011a7983 */ /* 0x000f280000300a00 */
[----:B------:R-:W2:Y:S01]  /*172140*/  LDL.LU R21, [R1+0x5a0] ;  /* 0x0005a00001157983 */ /* 0x000ea20000300800 */
[----:B------:R-:W-:-:S03]  /*172150*/  LOP3.LUT P3, RZ, R14, 0x4, RZ, 0xc0, !PT ;  /* 0x000000040eff7812 */ /* 0x000fc6000786c0ff */
[----:B------:R-:W4:Y:S04]  /*172160*/  LDL.LU.64 R22, [R1+0x2e68] ;  /* 0x002e680001167983 */ /* 0x000f280000300a00 */
[----:B------:R-:W4:Y:S04]  /*172170*/  LDL.LU.64 R2, [R1+0x2e60] ;  /* 0x002e600001027983 */ /* 0x000f280000300a00 */
[----:B------:R-:W4:Y:S01]  /*172180*/  LDL.LU.64 R4, [R1+0x2e58] ;  /* 0x002e580001047983 */ /* 0x000f220000300a00 */
[----:B--2---:R-:W-:-:S05]  /*172190*/  PRMT R8, R21, 0x7770, RZ ;  /* 0x0000777015087816 */ /* 0x004fca00000000ff */
[----:B------:R0:W-:Y:S04]  /*1721a0*/  @P3 STG.E.U8 desc[UR6][R6.64], R8 ;  /* 0x0000000806003986 */ /* 0x0001e8000c101106 */
[----:B0-----:R-:W2:Y:S04]  /*1721b0*/  LDL.LU.64 R6, [R1+0x2e90] ;  /* 0x002e900001067983 */ /* 0x001ea80000300a00 */
[----:B------:R-:W2:Y:S04]  /*1721c0*/  LDL.LU R0, [R1+0x5c4] ;  /* 0x0005c40001007983 */ /* 0x000ea80000300800 */
        /* <DEDUP_REMOVED lines=24> */
[----:B------:R-:W3:Y:S01]  /*172350*/  LDL.LU.64 R10, [R1+0x2eb0] ;  /* 0x002eb000010a7983 */ /* 0x000ee20000300a00 */
[----:B------:R-:W-:Y:S02]  /*172360*/  LOP3.LUT R16, R16, 0xfff7ffff, RZ, 0xc0, !PT ;  /* 0xfff7ffff10107812 */ /* 0x000fe400078ec0ff */
[C---:B------:R-:W-:Y:S01]  /*172370*/  LOP3.LUT P4, RZ, R14.reuse, 0x8, RZ, 0xc0, !PT ;  /* 0x000000080eff7812 */ /* 0x040fe2000788c0ff */
[----:B------:R-:W3:Y:S01]  /*172380*/  LDL.LU.64 R18, [R1+0x2ea8] ;  /* 0x002ea80001127983 */ /* 0x000ee20000300a00 */
[----:B------:R-:W-:Y:S02]  /*172390*/  LOP3.LUT P5, RZ, R14, 0x10, RZ, 0xc0, !PT ;  /* 0x000000100eff7812 */ /* 0x000fe400078ac0ff */
[----:B------:R-:W-:Y:S01]  /*1723a0*/  PRMT R8, R21, 0x7771, RZ ;  /* 0x0000777115087816 */ /* 0x000fe200000000ff */
[----:B------:R-:W3:Y:S04]  /*1723b0*/  LDL.LU.64 R24, [R1+0x2ea0] ;  /* 0x002ea00001187983 */ /* 0x000ee80000300a00 */
[----:B------:R-:W-:-:S02]  /*1723c0*/  @P0 LOP3.LUT R16, R16, 0x80000, RZ, 0xfc, !PT ;  /* 0x0008000010100812 */ /* 0x000fc400078efcff */
[C---:B------:R-:W-:Y:S02]  /*1723d0*/  LOP3.LUT P0, RZ, R14.reuse, 0x80, RZ, 0xc0, !PT ;  /* 0x000000800eff7812 */ /* 0x040fe4000780c0ff */
[----:B------:R-:W-:Y:S01]  /*1723e0*/  LOP3.LUT P6, RZ, R14, 0x20, RZ, 0xc0, !PT ;  /* 0x000000200eff7812 */ /* 0x000fe200078cc0ff */
[----:B------:R0:W-:Y:S01]  /*1723f0*/  @P4 STG.E.U8 desc[UR6][R28.64], R8 ;  /* 0x000000081c004986 */ /* 0x0001e2000c101106 */
[----:B------:R-:W-:Y:S02]  /*172400*/  LOP3.LUT R16, R16, 0xffefffff, RZ, 0xc0, !PT ;  /* 0xffefffff10107812 */ /* 0x000fe400078ec0ff */
[----:B0-----:R-:W-:Y:S01]  /*172410*/  PRMT R8, R21, 0x7772, RZ ;  /* 0x0000777215087816 */ /* 0x001fe200000000ff */
[----:B------:R-:W3:Y:S06]  /*172420*/  LDL.LU.64 R28, [R1+0x2e98] ;  /* 0x002e9800011c7983 */ /* 0x000eec0000300a00 */
[----:B------:R-:W-:-:S02]  /*172430*/  @P0 LOP3.LUT R16, R16, 0x100000, RZ, 0xfc, !PT ;  /* 0x0010000010100812 */ /* 0x000fc400078efcff */
[----:B------:R-:W-:Y:S01]  /*172440*/  LOP3.LUT P0, RZ, R14, 0x40, RZ, 0xc0, !PT ;  /* 0x000000400eff7812 */ /* 0x000fe2000780c0ff */
[----:B----4-:R0:W-:Y:S02]  /*172450*/  @P5 STG.E.U8 desc[UR6][R26.64], R8 ;  /* 0x000000081a005986 */ /* 0x0101e4000c101106 */
[----:B0-----:R-:W-:Y:S02]  /*172460*/  PRMT R8, R21, 0x7773, RZ ;  /* 0x0000777315087816 */ /* 0x001fe400000000ff */
[----:B------:R-:W4:Y:S04]  /*172470*/  LDL.LU.64 R26, [R1+0x2ee8] ;  /* 0x002ee800011a7983 */ /* 0x000f280000300a00 */
[----:B------:R0:W-:Y:S02]  /*172480*/  @P6 STG.E.U8 desc[UR6][R22.64], R8 ;  /* 0x0000000816006986 */ /* 0x0001e4000c101106 */
[----:B0-----:R-:W-:-:S02]  /*172490*/  PRMT R8, R9, 0x7770, RZ ;  /* 0x0000777009087816 */ /* 0x001fc400000000ff */
[----:B------:R-:W4:Y:S04]  /*1724a0*/  LDL.LU.64 R22, [R1+0x2ee0] ;  /* 0x002ee00001167983 */ /* 0x000f280000300a00 */
[----:B------:R0:W-:Y:S01]  /*1724b0*/  @P0 STG.E.U8 desc[UR6][R2.64], R8 ;  /* 0x0000000802000986 */ /* 0x0001e2000c101106 */
[----:B------:R-:W-:-:S03]  /*1724c0*/  LOP3.LUT P0, RZ, R16, 0x100000, RZ, 0xc0, !PT ;  /* 0x0010000010ff7812 */ /* 0x000fc6000780c0ff */
[----:B------:R-:W4:Y:S01]  /*1724d0*/  LDL.LU R21, [R1+0x5a4] ;  /* 0x0005a40001157983 */ /* 0x000f220000300800 */
[----:B0-----:R-:W-:-:S03]  /*1724e0*/  PRMT R8, R9, 0x7771, RZ ;  /* 0x0000777109087816 */ /* 0x001fc600000000ff */
[----:B------:R-:W4:Y:S06]  /*1724f0*/  LDL.LU.64 R2, [R1+0x2ed8] ;  /* 0x002ed80001027983 */ /* 0x000f2c0000300a00 */
[----:B------:R0:W-:Y:S01]  /*172500*/  @P0 STG.E.U8 desc[UR6][R4.64], R8 ;  /* 0x0000000804000986 */ /* 0x0001e2000c101106 */
[C---:B------:R-:W-:Y:S02]  /*172510*/  LOP3.LUT P0, RZ, R16.reuse, 0x80000, RZ, 0xc0, !PT ;  /* 0x0008000010ff7812 */ /* 0x040fe4000780c0ff */
[----:B0-----:R-:W-:Y:S01]  /*172520*/  PRMT R8, R9, 0x7772, RZ ;  /* 0x0000777209087816 */ /* 0x001fe200000000ff */
[----:B------:R-:W4:Y:S10]  /*172530*/  LDL.LU.64 R4, [R1+0x2f10] ;  /* 0x002f100001047983 */ /* 0x000f340000300a00 */
[----:B--2---:R0:W-:Y:S01]  /*172540*/  @P0 STG.E.U8 desc[UR6][R6.64], R8 ;  /* 0x0000000806000986 */ /* 0x0041e2000c101106 */
[----:B------:R-:W-:-:S02]  /*172550*/  LOP3.LUT P0, RZ, R16, 0x40000, RZ, 0xc0, !PT ;  /* 0x0004000010ff7812 */ /* 0x000fc4000780c0ff */
[----:B0-----:R-:W-:Y:S01]  /*172560*/  PRMT R8, R9, 0x7773, RZ ;  /* 0x0000777309087816 */ /* 0x001fe200000000ff */
[----:B------:R-:W2:Y:S04]  /*172570*/  LDL.LU.64 R6, [R1+0x2f08] ;  /* 0x002f080001067983 */ /* 0x000ea80000300a00 */
[----:B------:R-:W4:Y:S06]  /*172580*/  LDL.LU R9, [R1+0x63a8] ;  /* 0x0063a80001097983 */ /* 0x000f2c0000300800 */
        /* <DEDUP_REMOVED lines=22> */
[----:B----4-:R-:W-:-:S11]  /*1726f0*/  PRMT R8, R9, 0x7770, RZ ;  /* 0x0000777009087816 */ /* 0x010fd600000000ff */
        /* <DEDUP_REMOVED lines=8> */
[----:B0-----:R-:W-:-:S05]  /*172780*/  PRMT R8, R21, 0x7770, RZ ;  /* 0x0000777015087816 */ /* 0x001fca00000000ff */
[----:B------:R0:W-:Y:S02]  /*172790*/  @P4 STG.E.U8 desc[UR6][R2.64], R8 ;  /* 0x0000000802004986 */ /* 0x0001e4000c101106 */
[C---:B0-----:R-:W-:Y:S02]  /*1727a0*/  PRMT R8, R21.reuse, 0x7771, RZ ;  /* 0x0000777115087816 */ /* 0x041fe400000000ff */
[----:B------:R-:W4:Y:S04]  /*1727b0*/  LDL.LU.64 R2, [R1+0x2f00] ;  /* 0x002f000001027983 */ /* 0x000f280000300a00 */
[----:B------:R0:W-:Y:S02]  /*1727c0*/  @P5 STG.E.U8 desc[UR6][R4.64], R8 ;  /* 0x0000000804005986 */ /* 0x0001e4000c101106 */
[----:B0-----:R-:W-:-:S02]  /*1727d0*/  PRMT R8, R21, 0x7772, RZ ;  /* 0x0000777215087816 */ /* 0x001fc400000000ff */
[----:B------:R-:W3:Y:S04]  /*1727e0*/  LDL.LU.64 R4, [R1+0x2ef8] ;  /* 0x002ef80001047983 */ /* 0x000ee80000300a00 */
[----:B--2---:R0:W-:Y:S04]  /*1727f0*/  @P6 STG.E.U8 desc[UR6][R6.64], R8 ;  /* 0x0000000806006986 */ /* 0x0041e8000c101106 */
[----:B------:R-:W2:Y:S04]  /*172800*/  LDL.LU.64 R26, [R1+0x2ef0] ;  /* 0x002ef000011a7983 */ /* 0x000ea80000300a00 */
[----:B0-----:R-:W2:Y:S04]  /*172810*/  LDL.LU.64 R6, [R1+0x2f28] ;  /* 0x002f280001067983 */ /* 0x001ea80000300a00 */
[----:B------:R-:W3:Y:S01]  /*172820*/  LDL.LU R0, [R1+0x594] ;  /* 0x0005940001007983 */ /* 0x000ee20000300800 */
[----:B------:R-:W-:-:S02]  /*172830*/  LOP3.LUT P3, RZ, R14, 0x200000, RZ, 0xc0, !PT ;  /* 0x002000000eff7812 */ /* 0x000fc4000786c0ff */
[----:B------:R-:W-:Y:S01]  /*172840*/  LOP3.LUT P4, RZ, R14, 0x400000, RZ, 0xc0, !PT ;  /* 0x004000000eff7812 */ /* 0x000fe2000788c0ff */
[----:B------:R-:W2:Y:S01]  /*172850*/  LDL.LU.64 R22, [R1+0x2f20] ;  /* 0x002f200001167983 */ /* 0x000ea20000300a00 */
[----:B------:R-:W-:-:S03]  /*172860*/  PRMT R8, R21, 0x7773, RZ ;  /* 0x0000777315087816 */ /* 0x000fc600000000ff */
[----:B------:R-:W2:Y:S04]  /*172870*/  LDL.LU R20, [R1+0x5c8] ;  /* 0x0005c80001147983 */ /* 0x000ea80000300800 */
[----:B------:R-:W-:Y:S04]  /*172880*/  STL.64 [R1+0x6378], R14 ;  /* 0x0063780e01007387 */ /* 0x000fe80000100a00 */
[----:B----4-:R0:W-:Y:S04]  /*172890*/  @P3 STG.E.U8 desc[UR6][R2.64], R8 ;  /* 0x0000000802003986 */ /* 0x0101e8000c101106 */
[----:B0-----:R-:W4:Y:S01]  /*1728a0*/  LDL.LU.64 R2, [R1+0x2f18] ;  /* 0x002f180001027983 */ /* 0x001f220000300a00 */
[----:B---3--:R-:W-:-:S05]  /*1728b0*/  PRMT R8, R0, 0x7770, RZ ;  /* 0x0000777000087816 */ /* 0x008fca00000000ff */
[----:B------:R0:W-:Y:S04]  /*1728c0*/  @P4 STG.E.U8 desc[UR6][R4.64], R8 ;  /* 0x0000000804004986 */ /* 0x0001e8000c101106 */
[----:B0-----:R-:W3:Y:S04]  /*1728d0*/  LDL.LU.64 R4, [R1+0x2f50] ;  /* 0x002f500001047983 */ /* 0x001ee80000300a00 */
[----:B------:R-:W2:Y:S04]  /*1728e0*/  LDL.LU R11, [R1+0x5b8] ;  /* 0x0005b800010b7983 */ /* 0x000ea80000300800 */
[----:B--2---:R0:W-:Y:S04]  /*1728f0*/  STL [R1+0x6380], R11 ;  /* 0x0063800b01007387 */ /* 0x0041e80000100800 */
        /* <DEDUP_REMOVED lines=32> */
[----:B------:R-:W2:Y:S01]  /*172b00*/  LDL.LU.64 R14, [R1+0x2f38] ;  /* 0x002f3800010e7983 */ /* 0x000ea20000300a00 */
[----:B0-----:R-:W-:-:S05]  /*172b10*/  PRMT R8, R0, 0x7772, RZ ;  /* 0x0000777200087816 */ /* 0x001fca00000000ff */
[----:B------:R0:W-:Y:S02]  /*172b20*/  @P6 STG.E.U8 desc[UR6][R6.64], R8 ;  /* 0x0000000806006986 */ /* 0x0001e4000c101106 */
[----:B0-----:R-:W-:Y:S02]  /*172b30*/  PRMT R8, R0, 0x7773, RZ ;  /* 0x0000777300087816 */ /* 0x001fe400000000ff */
        /* <DEDUP_REMOVED lines=15> */
[----:B------:R-:W3:Y:S04]  /*172c30*/  LDL.LU R0, [R1+0x598] ;  /* 0x0005980001007983 */ /* 0x000ee80000300800 */
[----:B------:R-:W3:Y:S01]  /*172c40*/  LDL.LU.64 R22, [R1+0x2f80] ;  /* 0x002f800001167983 */ /* 0x000ee20000300a00 */
[----:B0-----:R-:W-:-:S03]  /*172c50*/  PRMT R8, R20, 0x7772, RZ ;  /* 0x0000777214087816 */ /* 0x001fc600000000ff */
[----:B------:R-:W3:Y:S04]  /*172c60*/  LDL.LU.64 R2, [R1+0x2f78] ;  /* 0x002f780001027983 */ /* 0x000ee80000300a00 */
[----:B------:R-:W3:Y:S04]  /*172c70*/  LDL.LU.64 R4, [R1+0x2f70] ;  /* 0x002f700001047983 */ /* 0x000ee80000300a00 */
[----:B--2---:R0:W-:Y:S04]  /*172c80*/  @P0 STG.E.U8 desc[UR6][R10.64], R8 ;  /* 0x000000080a000986 */ /* 0x0041e8000c101106 */
[----:B0-----:R-:W2:Y:S01]  /*172c90*/  LDL.LU.64 R10, [R1+0x6388] ;  /* 0x00638800010a7983 */ /* 0x001ea20000300a00 */
[----:B------:R-:W-:-:S02]  /*172ca0*/  LOP3.LUT P0, RZ, R16, 0x200, RZ, 0xc0, !PT ;  /* 0x0000020010ff7812 */ /* 0x000fc4000780c0ff */
[----:B------:R-:W-:-:S11]  /*172cb0*/  PRMT R8, R20, 0x7773, RZ ;  /* 0x0000777314087816 */ /* 0x000fd600000000ff */
[----:B--2---:R0:W-:Y:S04]  /*172cc0*/  @P0 STG.E.U8 desc[UR6][R10.64], R8 ;  /* 0x000000080a000986 */ /* 0x0041e8000c101106 */
[----:B0-----:R-:W2:Y:S01]  /*172cd0*/  LDL.LU R11, [R1+0x6380] ;  /* 0x00638000010b7983 */ /* 0x001ea20000300800 */
[----:B------:R-:W-:Y:S02]  /*172ce0*/  LOP3.LUT P0, RZ, R16, 0x100, RZ, 0xc0, !PT ;  /* 0x0000010010ff7812 */ /* 0x000fe4000780c0ff */
[C---:B------:R-:W-:Y:S02]  /*172cf0*/  LOP3.LUT P1, RZ, R9.reuse, 0x4, RZ, 0xc0, !PT ;  /* 0x0000000409ff7812 */ /* 0x040fe4000782c0ff */
[C---:B------:R-:W-:Y:S02]  /*172d00*/  LOP3.LUT P2, RZ, R9.reuse, 0x8, RZ, 0xc0, !PT ;  /* 0x0000000809ff7812 */ /* 0x040fe4000784c0ff */
[----:B------:R-:W-:-:S02]  /*172d10*/  LOP3.LUT P3, RZ, R9, 0x10, RZ, 0xc0, !PT ;  /* 0x0000001009ff7812 */ /* 0x000fc4000786c0ff */
[C---:B------:R-:W-:Y:S02]  /*172d20*/  LOP3.LUT P4, RZ, R9.reuse, 0x20, RZ, 0xc0, !PT ;  /* 0x0000002009ff7812 */ /* 0x040fe4000788c0ff */
[----:B------:R-:W-:Y:S02]  /*172d30*/  LOP3.LUT P5, RZ, R9, 0x40, RZ, 0xc0, !PT ;  /* 0x0000004009ff7812 */ /* 0x000fe400078ac0ff */
[----:B--2---:R-:W-:-:S05]  /*172d40*/  PRMT R8, R11, 0x7770, RZ ;  /* 0x000077700b087816 */ /* 0x004fca00000000ff */
[----:B------:R0:W-:Y:S01]  /*172d50*/  @P0 STG.E.U8 desc[UR6][R14.64], R8 ;  /* 0x000000080e000986 */ /* 0x0001e2000c101106 */
[C---:B------:R-:W-:Y:S02]  /*172d60*/  LOP3.LUT P0, RZ, R16.reuse, 0x80, RZ, 0xc0, !PT ;  /* 0x0000008010ff7812 */ /* 0x040fe4000780c0ff */
[----:B0-----:R-:W-:Y:S01]  /*172d70*/  PRMT R8, R11, 0x7771, RZ ;  /* 0x000077710b087816 */ /* 0x001fe200000000ff */
[----:B------:R-:W2:Y:S10]  /*172d80*/  LDL.LU.64 R14, [R1+0x6378] ;  /* 0x00637800010e7983 */ /* 0x000eb40000300a00 */
[----:B------:R0:W-:Y:S01]  /*172d90*/  @P0 STG.E.U8 desc[UR6][R6.64], R8 ;  /* 0x0000000806000986 */ /* 0x0001e2000c101106 */
[----:B------:R-:W-:-:S02]  /*172da0*/  LOP3.LUT P0, RZ, R16, 0x40, RZ, 0xc0, !PT ;  /* 0x0000004010ff7812 */ /* 0x000fc4000780c0ff */
[----:B0-----:R-:W-:Y:S01]  /*172db0*/  PRMT R8, R11, 0x7772, RZ ;  /* 0x000077720b087816 */ /* 0x001fe200000000ff */
[----:B------:R-:W2:Y:S10]  /*172dc0*/  LDL.LU.64 R6, [R1+0x6370] ;  /* 0x0063700001067983 */ /* 0x000eb40000300a00 */
[----:B------:R0:W-:Y:S01]  /*172dd0*/  @P0 STG.E.U8 desc[UR6][R12.64], R8 ;  /* 0x000000080c000986 */ /* 0x0001e2000c101106 */
[----:B------:R-:W-:-:S02]  /*172de0*/  LOP3.LUT P0, RZ, R16, 0x20, RZ, 0xc0, !PT ;  /* 0x0000002010ff7812 */ /* 0x000fc4000780c0ff */
[----:B0-----:R-:W-:-:S11]  /*172df0*/  PRMT R8, R11, 0x7773, RZ ;  /* 0x000077730b087816 */ /* 0x001fd600000000ff */
[----:B------:R0:W-:Y:S02]  /*172e00*/  @P0 STG.E.U8 desc[UR6][R18.64], R8 ;  /* 0x0000000812000986 */ /* 0x0001e4000c101106 */
[----:B0-----:R-:W-:-:S05]  /*172e10*/  PRMT R8, R21, 0x7770, RZ ;  /* 0x0000777015087816 */ /* 0x001fca00000000ff */
[----:B----4-:R0:W-:Y:S02]  /*172e20*/  @P1 STG.E.U8 desc[UR6][R24.64], R8 ;  /* 0x0000000818001986 */ /* 0x0101e4000c101106 */
[----:B0-----:R-:W-:-:S05]  /*172e30*/  PRMT R8, R21, 0x7771, RZ ;  /* 0x0000777115087816 */ /* 0x001fca00000000ff */
[----:B------:R0:W-:Y:S02]  /*172e40*/  @P2 STG.E.U8 desc[UR6][R28.64], R8 ;  /* 0x000000081c002986 */ /* 0x0001e4000c101106 */
[----:B0-----:R-:W-:-:S05]  /*172e50*/  PRMT R8, R21, 0x7772, RZ ;  /* 0x0000777215087816 */ /* 0x001fca00000000ff */
[----:B------:R0:W-:Y:S02]  /*172e60*/  @P3 STG.E.U8 desc[UR6][R26.64], R8 ;  /* 0x000000081a003986 */ /* 0x0001e4000c101106 */
[----:B0-----:R-:W-:-:S05]  /*172e70*/  PRMT R8, R21, 0x7773, RZ ;  /* 0x0000777315087816 */ /* 0x001fca00000000ff */
[----:B---3--:R0:W-:Y:S02]  /*172e80*/  @P4 STG.E.U8 desc[UR6][R22.64], R8 ;  /* 0x0000000816004986 */ /* 0x0081e4000c101106 */
[----:B0-----:R-:W-:-:S05]  /*172e90*/  PRMT R8, R0, 0x7770, RZ ;  /* 0x0000777000087816 */ /* 0x001fca00000000ff */
[----:B------:R0:W-:Y:S04]  /*172ea0*/  @P5 STG.E.U8 desc[UR6][R2.64], R8 ;  /* 0x0000000802005986 */ /* 0x0001e8000c101106 */
[----:B0-----:R-:W3:Y:S01]  /*172eb0*/  LDL.LU.64 R2, [R1+0x2fa8] ;  /* 0x002fa80001027983 */ /* 0x001ee20000300a00 */
[C---:B------:R-:W-:Y:S02]  /*172ec0*/  LOP3.LUT P0, RZ, R9.reuse, 0x100000, RZ, 0xc0, !PT ;  /* 0x0010000009ff7812 */ /* 0x040fe4000780c0ff */
[C---:B------:R-:W-:Y:S01]  /*172ed0*/  LOP3.LUT P6, RZ, R9.reuse, 0x80, RZ, 0xc0, !PT ;  /* 0x0000008009ff7812 */ /* 0x040fe200078cc0ff */
[----:B------:R-:W4:Y:S01]  /*172ee0*/  LDL.LU.64 R20, [R1+0x2fa0] ;  /* 0x002fa00001147983 */ /* 0x000f220000300a00 */
[----:B------:R-:W-:Y:S02]  /*172ef0*/  LOP3.LUT P3, RZ, R9, 0x100, RZ, 0xc0, !PT ;  /* 0x0000010009ff7812 */ /* 0x000fe4000786c0ff */
[C---:B------:R-:W-:Y:S01]  /*172f00*/  PRMT R8, R0.reuse, 0x7771, RZ ;  /* 0x0000777100087816 */ /* 0x040fe200000000ff */
[----:B------:R-:W4:Y:S04]  /*172f10*/  LDL.LU.64 R24, [R1+0x2f98] ;  /* 0x002f980001187983 */ /* 0x000f280000300a00 */
[----:B------:R-:W4:Y:S04]  /*172f20*/  LDL.LU.64 R28, [R1+0x2fd0] ;  /* 0x002fd000011c7983 */ /* 0x000f280000300a00 */
[----:B------:R0:W-:Y:S04]  /*172f30*/  @P6 STG.E.U8 desc[UR6][R4.64], R8 ;  /* 0x0000000804006986 */ /* 0x0001e8000c101106 */
[----:B------:R-:W4:Y:S01]  /*172f40*/  LDL.LU.64 R26, [R1+0x2fc8] ;  /* 0x002fc800011a7983 */ /* 0x000f220000300a00 */
[----:B0-----:R-:W-:-:S03]  /*172f50*/  PRMT R8, R0, 0x7772, RZ ;  /* 0x0000777200087816 */ /* 0x001fc600000000ff */
[----:B------:R-:W4:Y:S04]  /*172f60*/  LDL.LU R4, [R1+0x5cc] ;  /* 0x0005cc0001047983 */ /* 0x000f280000300800 */
[----:B------:R-:W4:Y:S01]  /*172f70*/  LDL.LU.64 R22, [R1+0x2fc0] ;  /* 0x002fc00001167983 */ /* 0x000f220000300a00 */
[----:B--2---:R-:W-:-:S04]  /*172f80*/  LOP3.LUT R14, R14, 0xdfffffff, RZ, 0xc0, !PT ;  /* 0xdfffffff0e0e7812 */ /* 0x004fc800078ec0ff */
[----:B------:R-:W-:Y:S02]  /*172f90*/  @P0 LOP3.LUT R14, R14, 0x20000000, RZ, 0xfc, !PT ;  /* 0x200000000e0e0812 */ /* 0x000fe400078efcff */
[----:B------:R-:W-:Y:S02]  /*172fa0*/  LOP3.LUT P0, RZ, R9, 0x80000, RZ, 0xc0, !PT ;  /* 0x0008000009ff7812 */ /* 0x000fe4000780c0ff */
[----:B------:R-:W-:-:S11]  /*172fb0*/  LOP3.LUT R14, R14, 0xbfffffff, RZ, 0xc0, !PT ;  /* 0xbfffffff0e0e7812 */ /* 0x000fd600078ec0ff */
[----:B------:R-:W-:Y:S02]  /*172fc0*/  @P0 LOP3.LUT R14, R14, 0x40000000, RZ, 0xfc, !PT ;  /* 0x400000000e0e0812 */ /* 0x000fe400078efcff */
[----:B------:R-:W-:Y:S02]  /*172fd0*/  LOP3.LUT P0, RZ, R9, 0x40000, RZ, 0xc0, !PT ;  /* 0x0004000009ff7812 */ /* 0x000fe4000780c0ff */
[----:B------:R-:W-:Y:S01]  /*172fe0*/  LOP3.LUT R14, R14, 0x7fffffff, RZ, 0xc0, !PT ;  /* 0x7fffffff0e0e7812 */ /* 0x000fe200078ec0ff */
[----:B------:R-:W-:Y:S02]  /*172ff0*/  IMAD.MOV.U32 R5, RZ, RZ, R7 ;  /* 0x000000ffff057224 */ /* 0x000fe400078e0007 */
[----:B------:R-:W2:Y:S08]  /*173000*/  LDL.LU R7, [R1+0x5bc] ;  /* 0x0005bc0001077983 */ /* 0x000eb00000300800 */
[----:B------:R-:W-:-:S05]  /*173010*/  @P0 LOP3.LUT R14, R14, 0x80000000, RZ, 0xfc, !PT ;  /* 0x800000000e0e0812 */ /* 0x000fca00078efcff */
[----:B------:R-:W-:Y:S04]  /*173020*/  STL.64 [R1+0x6360], R14 ;  /* 0x0063600e01007387 */ /* 0x000fe80000100a00 */
[----:B---3--:R0:W-:Y:S04]  /*173030*/  @P3 STG.E.U8 desc[UR6][R2.64], R8 ;  /* 0x0000000802003986 */ /* 0x0081e8000c101106 */
        /* <DEDUP_REMOVED lines=13> */
[C---:B------:R-:W-:Y:S02]  /*173110*/  LOP3.LUT P4, RZ, R9.reuse, 0x200, RZ, 0xc0, !PT ;  /* 0x0000020009ff7812 */ /* 0x040fe4000788c0ff */
[----:B------:R-:W-:Y:S02]  /*173120*/  LOP3.LUT P5, RZ, R9, 0x400, RZ, 0xc0, !PT ;  /* 0x0000040009ff7812 */ /* 0x000fe400078ac0ff */
[----:B------:R-:W-:-:S05]  /*173130*/  PRMT R8, R0, 0x7773, RZ ;  /* 0x0000777300087816 */ /* 0x000fca00000000ff */
[----:B------:R-:W-:Y:S02]  /*173140*/  @P0 LOP3.LUT R16, R16, 0x8, RZ, 0xfc, !PT ;  /* 0x0000000810100812 */ /* 0x000fe400078efcff */
[C---:B------:R-:W-:Y:S01]  /*173150*/  LOP3.LUT P0, RZ, R9.reuse, 0x2000, RZ, 0xc0, !PT ;  /* 0x0000200009ff7812 */ /* 0x040fe2000780c0ff */
[----:B----4-:R0:W-:Y:S04]  /*173160*/  STL.64 [R1+0x6368], R14 ;  /* 0x0063680e01007387 */ /* 0x0101e80000100a00 */
[----:B0-----:R-:W4:Y:S01]  /*173170*/  LDL.LU.64 R14, [R1+0x2fb0] ;  /* 0x002fb000010e7983 */ /* 0x001f220000300a00 */
[C---:B------:R-:W-:Y:S02]  /*173180*/  LOP3.LUT P6, RZ, R9.reuse, 0x800, RZ, 0xc0, !PT ;  /* 0x0000080009ff7812 */ /* 0x040fe400078cc0ff */
[----:B------:R-:W-:Y:S01]  /*173190*/  LOP3.LUT R16, R16, 0xffffffef, RZ, 0xc0, !PT ;  /* 0xffffffef10107812 */ /* 0x000fe200078ec0ff */
[----:B------:R0:W-:Y:S04]  /*1731a0*/  @P4 STG.E.U8 desc[UR6][R20.64], R8 ;  /* 0x0000000814004986 */ /* 0x0001e8000c101106 */
[----:B------:R-:W-:Y:S01]  /*1731b0*/  @P0 LOP3.LUT R16, R16, 0x10, RZ, 0xfc, !PT ;  /* 0x0000001010100812 */ /* 0x000fe200078efcff */
[----:B------:R-:W4:Y:S01]  /*1731c0*/  LDL.LU R0, [R1+0x5ac] ;  /* 0x0005ac0001007983 */ /* 0x000f220000300800 */
[----:B------:R-:W-:-:S03]  /*1731d0*/  LOP3.LUT P0, RZ, R9, 0x1000, RZ, 0xc0, !PT ;  /* 0x0000100009ff7812 */ /* 0x000fc6000780c0ff */
[----:B------:R-:W4:Y:S01]  /*1731e0*/  LDL.LU.64 R12, [R1+0x2fd8] ;  /* 0x002fd800010c7983 */ /* 0x000f220000300a00 */
[----:B0-----:R-:W-:-:S03]  /*1731f0*/  PRMT R8, R4, 0x7770, RZ ;  /* 0x0000777004087816 */ /* 0x001fc600000000ff */
[----:B------:R-:W4:Y:S04]  /*173200*/  LDL.LU.64 R10, [R1+0x3010] ;  /* 0x00301000010a7983 */ /* 0x000f280000300a00 */
[----:B------:R0:W-:Y:S04]  /*173210*/  @P5 STG.E.U8 desc[UR6][R24.64], R8 ;  /* 0x0000000818005986 */ /* 0x0001e8000c101106 */
        /* <DEDUP_REMOVED lines=11> */
[----:B------:R2:W-:Y:S01]  /*1732d0*/  @P0 STG.E.U8 desc[UR6][R22.64], R8 ;  /* 0x0000000816000986 */ /* 0x0005e2000c101106 */
[----:B------:R-:W-:-:S02]  /*1732e0*/  LOP3.LUT P0, RZ, R16, 0x8, RZ, 0xc0, !PT ;  /* 0x0000000810ff7812 */ /* 0x000fc4000780c0ff */
[----:B--2---:R-:W-:Y:S01]  /*1732f0*/  PRMT R8, R7, 0x7770, RZ ;  /* 0x0000777007087816 */ /* 0x004fe200000000ff */
[----:B------:R-:W2:Y:S10]  /*173300*/  LDL.LU.64 R22, [R1+0x3020] ;  /* 0x0030200001167983 */ /* 0x000eb40000300a00 */
[----:B---3--:R0:W-:Y:S01]  /*173310*/  @P0 STG.E.U8 desc[UR6][R2.64], R8 ;  /* 0x0000000802000986 */ /* 0x0081e2000c101106 */
[----:B------:R-:W-:-:S02]  /*173320*/  LOP3.LUT P0, RZ, R16, 0x4, RZ, 0xc0, !PT ;  /* 0x0000000410ff7812 */ /* 0x000fc4000780c0ff */
[----:B0-----:R-:W-:Y:S01]  /*173330*/  PRMT R8, R7, 0x7771, RZ ;  /* 0x0000777107087816 */ /* 0x001fe200000000ff */
[----:B------:R-:W3:Y:S04]  /*173340*/  LDL.LU.64 R2, [R1+0x3018] ;  /* 0x0030180001027983 */ /* 0x000ee80000300a00 */
[----:B------:R-:W3:Y:S06]  /*173350*/  LDL.LU R4, [R1+0x580] ;  /* 0x0005800001047983 */ /* 0x000eec0000300800 */
[----:B----4-:R0:W-:Y:S04]  /*173360*/  @P0 STG.E.U8 desc[UR6][R14.64], R8 ;  /* 0x000000080e000986 */ /* 0x0101e8000c101106 */
[----:B0-----:R-:W4:Y:S01]  /*173370*/  LDL.LU.64 R14, [R1+0x6368] ;  /* 0x00636800010e7983 */ /* 0x001f220000300a00 */
[----:B------:R-:W-:-:S02]  /*173380*/  LOP3.LUT P0, RZ, R16, 0x2, RZ, 0xc0, !PT ;  /* 0x0000000210ff7812 */ /* 0x000fc4000780c0ff */
[----:B------:R-:W-:-:S11]  /*173390*/  PRMT R8, R7, 0x7772, RZ ;  /* 0x0000777207087816 */ /* 0x000fd600000000ff */
[----:B----4-:R0:W-:Y:S01]  /*1733a0*/  @P0 STG.E.U8 desc[UR6][R14.64], R8 ;  /* 0x000000080e000986 */ /* 0x0101e2000c101106 */
[----:B------:R-:W-:-:S03]  /*1733b0*/  LOP3.LUT P0, RZ, R16, 0x1, RZ, 0xc0, !PT ;  /* 0x0000000110ff7812 */ /* 0x000fc6000780c0ff */
[----:B0-----:R-:W4:Y:S04]  /*1733c0*/  LDL.LU.64 R14, [R1+0x6360] ;  /* 0x00636000010e7983 */ /* 0x001f280000300a00 */
[----:B------:R0:W-:Y:S04]  /*1733d0*/  STL [R1+0x6000], R17 ;  /* 0x0060001101007387 */ /* 0x0001e80000100800 */
[----:B0-----:R-:W2:Y:S01]  /*1733e0*/  LDL.LU.64 R16, [R1+0x2fe0] ;  /* 0x002fe00001107983 */ /* 0x001ea20000300a00 */
[----:B------:R-:W-:-:S03]  /*1733f0*/  PRMT R8, R7, 0x7773, RZ ;  /* 0x0000777307087816 */ /* 0x000fc600000000ff */
[----:B------:R-:W3:Y:S01]  /*173400*/  LDL.LU R7, [R1+0x635c] ;  /* 0x00635c0001077983 */ /* 0x000ee20000300800 */
[C---:B------:R-:W-:Y:S02]  /*173410*/  LOP3.LUT P1, RZ, R9.reuse, 0x200000, RZ, 0xc0, !PT ;  /* 0x0020000009ff7812 */ /* 0x040fe4000782c0ff */
[C---:B------:R-:W-:Y:S02]  /*173420*/  LOP3.LUT P2, RZ, R9.reuse, 0x400000, RZ, 0xc0, !PT ;  /* 0x0040000009ff7812 */ /* 0x040fe4000784c0ff */
[C---:B------:R-:W-:Y:S02]  /*173430*/  LOP3.LUT P3, RZ, R9.reuse, 0x800000, RZ, 0xc0, !PT ;  /* 0x0080000009ff7812 */ /* 0x040fe4000786c0ff */
[C---:B------:R-:W-:Y:S02]  /*173440*/  LOP3.LUT P4, RZ, R9.reuse, 0x1000000, RZ, 0xc0, !PT ;  /* 0x0100000009ff7812 */ /* 0x040fe4000788c0ff */
[C---:B------:R-:W-:Y:S02]  /*173450*/  LOP3.LUT P5, RZ, R9.reuse, 0x2000000, RZ, 0xc0, !PT ;  /* 0x0200000009ff7812 */ /* 0x040fe400078ac0ff */
[----:B------:R-:W-:Y:S01]  /*173460*/  LOP3.LUT P6, RZ, R9, 0x4000000, RZ, 0xc0, !PT ;  /* 0x0400000009ff7812 */ /* 0x000fe200078cc0ff */
[----:B--2---:R0:W-:Y:S01]  /*173470*/  @P0 STG.E.U8 desc[UR6][R16.64], R8 ;  /* 0x0000000810000986 */ /* 0x0041e2000c101106 */
[----:B----4-:R-:W-:-:S02]  /*173480*/  LOP3.LUT P0, RZ, R14, 0x80000000, RZ, 0xc0, !PT ;  /* 0x800000000eff7812 */ /* 0x010fc4000780c0ff */
        /* <DEDUP_REMOVED lines=10> */
[----:B---3--:R-:W-:-:S05]  /*173530*/  PRMT R8, R7, 0x7770, RZ ;  /* 0x0000777007087816 */ /* 0x008fca00000000ff */
        /* <DEDUP_REMOVED lines=8> */
[----:B------:R-:W3:Y:S01]  /*1735c0*/  LDL.LU.64 R26, [R1+0x3050] ;  /* 0x00305000011a7983 */ /* 0x000ee20000300a00 */
[----:B0-----:R-:W-:-:S05]  /*1735d0*/  PRMT R8, R4, 0x7770, RZ ;  /* 0x0000777004087816 */ /* 0x001fca00000000ff */
[----:B------:R0:W-:Y:S04]  /*1735e0*/  @P6 STG.E.U8 desc[UR6][R2.64], R8 ;  /* 0x0000000802006986 */ /* 0x0001e8000c101106 */
[----:B0-----:R-:W4:Y:S01]  /*1735f0*/  LDL.LU.64 R2, [R1+0x3048] ;  /* 0x0030480001027983 */ /* 0x001f220000300a00 */
[C---:B------:R-:W-:Y:S02]  /*173600*/  LOP3.LUT P3, RZ, R9.reuse, 0x8000000, RZ, 0xc0, !PT ;  /* 0x0800000009ff7812 */ /* 0x040fe4000786c0ff */
[----:B------:R-:W-:Y:S01]  /*173610*/  LOP3.LUT P4, RZ, R9, 0x10000000, RZ, 0xc0, !PT ;  /* 0x1000000009ff7812 */ /* 0x000fe2000788c0ff */
[----:B------:R-:W2:Y:S01]  /*173620*/  LDL.LU.64 R20, [R1+0x3040] ;  /* 0x0030400001147983 */ /* 0x000ea20000300a00 */
[----:B------:R-:W-:-:S03]  /*173630*/  PRMT R8, R4, 0x7771, RZ ;  /* 0x0000777104087816 */ /* 0x000fc600000000ff */
[----:B------:R-:W2:Y:S04]  /*173640*/  LDL.LU.64 R24, [R1+0x3038] ;  /* 0x0030380001187983 */ /* 0x000ea80000300a00 */
[----:B------:R-:W2:Y:S04]  /*173650*/  LDL.LU.64 R28, [R1+0x3030] ;  /* 0x00303000011c7983 */ /* 0x000ea80000300a00 */
[----:B------:R-:W2:Y:S04]  /*173660*/  LDL.LU R23, [R1+0x570] ;  /* 0x0005700001177983 */ /* 0x000ea80000300800 */
        /* <DEDUP_REMOVED lines=29> */
[----:B------:R-:W-:Y:S01]  /*173840*/  LOP3.LUT P0, RZ, R7, 0x2, RZ, 0xc0, !PT ;  /* 0x0000000207ff7812 */ /* 0x000fe2000780c0ff */
[----:B------:R-:W2:Y:S01]  /*173850*/  LDL.LU.64 R12, [R1+0x3080] ;  /* 0x00308000010c7983 */ /* 0x000ea20000300a00 */
[----:B------:R-:W-:Y:S02]  /*173860*/  LOP3.LUT R14, R14, 0xf7ffffff, RZ, 0xc0, !PT ;  /* 0xf7ffffff0e0e7812 */ /* 0x000fe400078ec0ff */
[C---:B------:R-:W-:Y:S01]  /*173870*/  LOP3.LUT P5, RZ, R9.reuse, 0x20000000, RZ, 0xc0, !PT ;  /* 0x2000000009ff7812 */ /* 0x040fe200078ac0ff */
[----:B------:R-:W2:Y:S01]  /*173880*/  LDL.LU.64 R10, [R1+0x3078] ;  /* 0x00307800010a7983 */ /* 0x000ea20000300a00 */
[----:B------:R-:W-:Y:S02]  /*173890*/  LOP3.LUT P6, RZ, R9, 0x40000000, RZ, 0xc0, !PT ;  /* 0x4000000009ff7812 */ /* 0x000fe400078cc0ff */
[----:B------:R-:W-:Y:S01]  /*1738a0*/  PRMT R8, R4, 0x7773, RZ ;  /* 0x0000777304087816 */ /* 0x000fe200000000ff */
[----:B------:R-:W2:Y:S04]  /*1738b0*/  LDL.LU.64 R18, [R1+0x3070] ;  /* 0x0030700001127983 */ /* 0x000ea80000300a00 */
[----:B------:R-:W-:-:S02]  /*1738c0*/  @P0 LOP3.LUT R14, R14, 0x8000000, RZ, 0xfc, !PT ;  /* 0x080000000e0e0812 */ /* 0x000fc400078efcff */
[----:B------:R-:W-:Y:S02]  /*1738d0*/  LOP3.LUT P0, RZ, R7, 0x1, RZ, 0xc0, !PT ;  /* 0x0000000107ff7812 */ /* 0x000fe4000780c0ff */
[----:B------:R-:W-:Y:S01]  /*1738e0*/  LOP3.LUT R14, R14, 0xefffffff, RZ, 0xc0, !PT ;  /* 0xefffffff0e0e7812 */ /* 0x000fe200078ec0ff */
[----:B------:R0:W-:Y:S10]  /*1738f0*/  @P5 STG.E.U8 desc[UR6][R20.64], R8 ;  /* 0x0000000814005986 */ /* 0x0001f4000c101106 */
[----:B------:R-:W-:-:S02]  /*173900*/  @P0 LOP3.LUT R14, R14, 0x10000000, RZ, 0xfc, !PT ;  /* 0x100000000e0e0812 */ /* 0x000fc400078efcff */
[----:B------:R-:W-:Y:S01]  /*173910*/  LOP3.LUT P0, RZ, R9, 0x80000000, RZ, 0xc0, !PT ;  /* 0x8000000009ff7812 */ /* 0x000fe2000780c0ff */
[----:B0-----:R-:W2:Y:S01]  /*173920*/  LDL.LU.64 R20, [R1+0x30a8] ;  /* 0x0030a80001147983 */ /* 0x001ea20000300a00 */
[----:B------:R-:W-:-:S05]  /*173930*/  PRMT R8, R23, 0x7770, RZ ;  /* 0x0000777017087816 */ /* 0x000fca00000000ff */
[----:B------:R0:W-:Y:S02]  /*173940*/  @P6 STG.E.U8 desc[UR6][R24.64], R8 ;  /* 0x0000000818006986 */ /* 0x0001e4000c101106 */
[----:B0-----:R-:W-:Y:S02]  /*173950*/  PRMT R8, R23, 0x7771, RZ ;  /* 0x0000777117087816 */ /* 0x001fe400000000ff */
[----:B------:R-:W2:Y:S04]  /*173960*/  LDL.LU.64 R24, [R1+0x30a0] ;  /* 0x0030a00001187983 */ /* 0x000ea80000300a00 */
[----:B------:R0:W-:Y:S01]  /*173970*/  @P0 STG.E.U8 desc[UR6][R28.64], R8 ;  /* 0x000000081c000986 */ /* 0x0001e2000c101106 */
[----:B------:R-:W-:-:S03]  /*173980*/  LOP3.LUT P0, RZ, R14, 0x10000000, RZ, 0xc0, !PT ;  /* 0x100000000eff7812 */ /* 0x000fc6000780c0ff */
[----:B------:R-:W2:Y:S01]  /*173990*/  LDL.LU R4, [R1+0x584] ;  /* 0x0005840001047983 */ /* 0x000ea20000300800 */
[----:B0-----:R-:W-:-:S03]  /*1739a0*/  PRMT R8, R23, 0x7772, RZ ;  /* 0x0000777217087816 */ /* 0x001fc600000000ff */
[----:B------:R-:W2:Y:S06]  /*1739b0*/  LDL.LU.64 R28, [R1+0x3098] ;  /* 0x00309800011c7983 */ /* 0x000eac0000300a00 */
[----:B---3--:R0:W-:Y:S01]  /*1739c0*/  @P0 STG.E.U8 desc[UR6][R26.64], R8 ;  /* 0x000000081a000986 */ /* 0x0081e2000c101106 */
[C---:B------:R-:W-:Y:S02]  /*1739d0*/  LOP3.LUT P0, RZ, R14.reuse, 0x8000000, RZ, 0xc0, !PT ;  /* 0x080000000eff7812 */ /* 0x040fe4000780c0ff */
[----:B0-----:R-:W-:Y:S01]  /*1739e0*/  PRMT R8, R23, 0x7773, RZ ;  /* 0x0000777317087816 */ /* 0x001fe200000000ff */
[----:B------:R-:W3:Y:S10]  /*1739f0*/  LDL.LU.64 R26, [R1+0x30d0] ;  /* 0x0030d000011a7983 */ /* 0x000ef40000300a00 */
[----:B----4-:R0:W-:Y:S01]  /*173a00*/  @P0 STG.E.U8 desc[UR6][R2.64], R8 ;  /* 0x0000000802000986 */ /* 0x0101e2000c101106 */
[----:B------:R-:W-:-:S03]  /*173a10*/  LOP3.LUT P0, RZ, R14, 0x4000000, RZ, 0xc0, !PT ;  /* 0x040000000eff7812 */ /* 0x000fc6000780c0ff */
[----:B------:R-:W4:Y:S01]  /*173a20*/  LDL.LU.64 R22, [R1+0x30c8] ;  /* 0x0030c80001167983 */ /* 0x000f220000300a00 */
[----:B0-----:R-:W-:-:S03]  /*173a30*/  PRMT R8, R0, 0x7770, RZ ;  /* 0x0000777000087816 */ /* 0x001fc600000000ff */
[----:B------:R-:W4:Y:S06]  /*173a40*/  LDL.LU.64 R2, [R1+0x30c0] ;  /* 0x0030c00001027983 */ /* 0x000f2c0000300a00 */
        /* <DEDUP_REMOVED lines=36> */
[----:B----4-:R0:W-:Y:S04]  /*173c90*/  @P5 STG.E.U8 desc[UR6][R22.64], R8 ;  /* 0x0000000816005986 */ /* 0x0101e8000c101106 */
[----:B------:R-:W4:Y:S01]  /*173ca0*/  LDL.LU.64 R20, [R1+0x30e8] ;  /* 0x0030e80001147983 */ /* 0x000f220000300a00 */
[----:B0-----:R-:W-:-:S05]  /*173cb0*/  PRMT R8, R4, 0x7773, RZ ;  /* 0x0000777304087816 */ /* 0x001fca00000000ff */
[----:B------:R0:W-:Y:S04]  /*173cc0*/  @P6 STG.E.U8 desc[UR6][R2.64], R8 ;  /* 0x0000000802006986 */ /* 0x0001e8000c101106 */
[----:B0-----:R-:W4:Y:S01]  /*173cd0*/  LDL.LU.64 R2, [R1+0x30e0] ;  /* 0x0030e00001027983 */ /* 0x001f220000300a00 */
[C---:B------:R-:W-:Y:S02]  /*173ce0*/  LOP3.LUT P3, RZ, R7.reuse, 0x4000, RZ, 0xc0, !PT ;  /* 0x0000400007ff7812 */ /* 0x040fe4000786c0ff */
[C---:B------:R-:W-:Y:S01]  /*173cf0*/  LOP3.LUT P4, RZ, R7.reuse, 0x8000, RZ, 0xc0, !PT ;  /* 0x0000800007ff7812 */ /* 0x040fe2000788c0ff */
[----:B------:R-:W4:Y:S01]  /*173d00*/  LDL.LU.64 R24, [R1+0x30d8] ;  /* 0x0030d80001187983 */ /* 0x000f220000300a00 */
[C---:B------:R-:W-:Y:S02]  /*173d10*/  LOP3.LUT P5, RZ, R7.reuse, 0x10000, RZ, 0xc0, !PT ;  /* 0x0001000007ff7812 */ /* 0x040fe400078ac0ff */
[----:B------:R-:W-:Y:S01]  /*173d20*/  LOP3.LUT P6, RZ, R7, 0x20000, RZ, 0xc0, !PT ;  /* 0x0002000007ff7812 */ /* 0x000fe200078cc0ff */
[----:B------:R-:W4:Y:S01]  /*173d30*/  LDL.LU R22, [R1+0x564] ;  /* 0x0005640001167983 */ /* 0x000f220000300800 */
[----:B--2---:R-:W-:-:S05]  /*173d40*/  PRMT R8, R6, 0x7770, RZ ;  /* 0x0000777006087816 */ /* 0x004fca00000000ff */
[----:B------:R0:W-:Y:S02]  /*173d50*/  @P3 STG.E.U8 desc[UR6][R28.64], R8 ;  /* 0x000000081c003986 */ /* 0x0001e4000c101106 */
[C---:B0-----:R-:W-:Y:S02]  /*173d60*/  PRMT R8, R6.reuse, 0x7771, RZ ;  /* 0x0000777106087816 */ /* 0x041fe400000000ff */
[----:B------:R-:W2:Y:S04]  /*173d70*/  LDL.LU.64 R28, [R1+0x3110] ;  /* 0x00311000011c7983 */ /* 0x000ea80000300a00 */
[----:B---3--:R0:W-:Y:S02]  /*173d80*/  @P4 STG.E.U8 desc[UR6][R26.64], R8 ;  /* 0x000000081a004986 */ /* 0x0081e4000c101106 */
[----:B0-----:R-:W-:-:S02]  /*173d90*/  PRMT R8, R6, 0x7772, RZ ;  /* 0x0000777206087816 */ /* 0x001fc400000000ff */
[----:B------:R-:W3:Y:S04]  /*173da0*/  LDL.LU.64 R26, [R1+0x3108] ;  /* 0x00310800011a7983 */ /* 0x000ee80000300a00 */
[----:B----4-:R0:W-:Y:S04]  /*173db0*/  @P5 STG.E.U8 desc[UR6][R20.64], R8 ;  /* 0x0000000814005986 */ /* 0x0101e8000c101106 */
[----:B------:R-:W4:Y:S01]  /*173dc0*/  LDL.LU R0, [R1+0x554] ;  /* 0x0005540001007983 */ /* 0x000f220000300800 */
[----:B0-----:R-:W-:-:S03]  /*173dd0*/  PRMT R8, R6, 0x7773, RZ ;  /* 0x0000777306087816 */ /* 0x001fc600000000ff */
[----:B------:R-:W4:Y:S04]  /*173de0*/  LDL.LU R6, [R1+0x6340] ;  /* 0x0063400001067983 */ /* 0x000f280000300800 */
[----:B------:R0:W-:Y:S04]  /*173df0*/  @P6 STG.E.U8 desc[UR6][R2.64], R8 ;  /* 0x0000000802006986 */ /* 0x0001e8000c101106 */
[----:B0-----:R-:W2:Y:S04]  /*173e00*/  LDL.LU.64 R2, [R1+0x3128] ;  /* 0x0031280001027983 */ /* 0x001ea80000300a00 */
[----:B--2---:R0:W-:Y:S04]  /*173e10*/  STL.64 [R1+0x6328], R2 ;  /* 0x0063280201007387 */ /* 0x0041e80000100a00 */
[----:B0-----:R-:W2:Y:S04]  /*173e20*/  LDL.LU.64 R2, [R1+0x30f0] ;  /* 0x0030f00001027983 */ /* 0x001ea80000300a00 */
        /* <DEDUP_REMOVED lines=23> */
[----:B------:R-:W4:Y:S01]  /*173fa0*/  LDL.LU.64 R16, [R1+0x3120] ;  /* 0x0031200001107983 */ /* 0x000f220000300a00 */
[----:B------:R-:W-:Y:S02]  /*173fb0*/  LOP3.LUT R14, R14, 0xfff7ffff, RZ, 0xc0, !PT ;  /* 0xfff7ffff0e0e7812 */ /* 0x000fe400078ec0ff */
[----:B------:R-:W-:Y:S01]  /*173fc0*/  PRMT R8, R22, 0x7770, RZ ;  /* 0x0000777016087816 */ /* 0x000fe200000000ff */
[----:B------:R-:W4:Y:S04]  /*173fd0*/  LDL.LU R4, [R1+0x588] ;  /* 0x0005880001047983 */ /* 0x000f280000300800 */
[----:B------:R-:W4:Y:S04]  /*173fe0*/  LDL.LU.64 R12, [R1+0x3118] ;  /* 0x00311800010c7983 */ /* 0x000f280000300a00 */
[----:B------:R-:W-:Y:S01]  /*173ff0*/  @P0 LOP3.LUT R14, R14, 0x80000, RZ, 0xfc, !PT ;  /* 0x000800000e0e0812 */ /* 0x000fe200078efcff */
[----:B------:R-:W4:Y:S01]  /*174000*/  LDL.LU.64 R10, [R1+0x3150] ;  /* 0x00315000010a7983 */ /* 0x000f220000300a00 */
[----:B------:R-:W-:-:S02]  /*174010*/  LOP3.LUT P0, RZ, R7, 0x80000, RZ, 0xc0, !PT ;  /* 0x0008000007ff7812 */ /* 0x000fc4000780c0ff */
[----:B------:R-:W-:Y:S01]  /*174020*/  LOP3.LUT R14, R14, 0xffefffff, RZ, 0xc0, !PT ;  /* 0xffefffff0e0e7812 */ /* 0x000fe200078ec0ff */
[----:B------:R-:W4:Y:S04]  /*174030*/  LDL.LU.64 R18, [R1+0x3148] ;  /* 0x0031480001127983 */ /* 0x000f280000300a00 */
[----:B------:R-:W4:Y:S04]  /*174040*/  LDL.LU R23, [R1+0x578] ;  /* 0x0005780001177983 */ /* 0x000f280000300800 */
[----:B------:R-:W4:Y:S02]  /*174050*/  LDL.LU.64 R20, [R1+0x3140] ;  /* 0x0031400001147983 */ /* 0x000f240000300a00 */
[----:B------:R-:W-:-:S02]  /*174060*/  @P0 LOP3.LUT R14, R14, 0x100000, RZ, 0xfc, !PT ;  /* 0x001000000e0e0812 */ /* 0x000fc400078efcff */
[----:B------:R-:W-:-:S13]  /*174070*/  LOP3.LUT P0, RZ, R7, 0x40000, RZ, 0xc0, !PT ;  /* 0x0004000007ff7812 */ /* 0x000fda000780c0ff */
        /* <DEDUP_REMOVED lines=8> */
[----:B---3--:R0:W-:Y:S01]  /*174100*/  @P0 STG.E.U8 desc[UR6][R26.64], R8 ;  /* 0x000000081a000986 */ /* 0x0081e2000c101106 */
[----:B------:R-:W-:-:S02]  /*174110*/  LOP3.LUT P0, RZ, R14, 0x40000, RZ, 0xc0, !PT ;  /* 0x000400000eff7812 */ /* 0x000fc4000780c0ff */
[----:B0-----:R-:W-:Y:S01]  /*174120*/  PRMT R8, R22, 0x7773, RZ ;  /* 0x0000777316087816 */ /* 0x001fe200000000ff */
[----:B------:R-:W3:Y:S10]  /*174130*/  LDL.LU.64 R26, [R1+0x3168] ;  /* 0x00316800011a7983 */ /* 0x000ef40000300a00 */
[----:B--2---:R0:W-:Y:S04]  /*174140*/  @P0 STG.E.U8 desc[UR6][R2.64], R8 ;  /* 0x0000000802000986 */ /* 0x0041e8000c101106 */
[----:B0-----:R-:W2:Y:S01]  /*174150*/  LDL.LU.64 R2, [R1+0x6338] ;  /* 0x0063380001027983 */ /* 0x001ea20000300a00 */
[----:B------:R-:W-:-:S02]  /*174160*/  LOP3.LUT P0, RZ, R14, 0x20000, RZ, 0xc0, !PT ;  /* 0x000200000eff7812 */ /* 0x000fc4000780c0ff */
[----:B----4-:R-:W-:-:S11]  /*174170*/  PRMT R8, R0, 0x7770, RZ ;  /* 0x0000777000087816 */ /* 0x010fd600000000ff */
[----:B--2---:R0:W-:Y:S04]  /*174180*/  @P0 STG.E.U8 desc[UR6][R2.64], R8 ;  /* 0x0000000802000986 */ /* 0x0041e8000c101106 */
        /* <DEDUP_REMOVED lines=11> */
[----:B------:R-:W-:Y:S02]  /*174240*/  LOP3.LUT P5, RZ, R7, 0x80000000, RZ, 0xc0, !PT ;  /* 0x8000000007ff7812 */ /* 0x000fe400078ac0ff */
[----:B------:R-:W-:Y:S01]  /*174250*/  LOP3.LUT P6, RZ, R6, 0x1, RZ, 0xc0, !PT ;  /* 0x0000000106ff7812 */ /* 0x000fe200078cc0ff */
[----:B--2---:R0:W-:Y:S01]  /*174260*/  @P0 STG.E.U8 desc[UR6][R2.64], R8 ;  /* 0x0000000802000986 */ /* 0x0041e2000c101106 */
[----:B------:R-:W-:Y:S02]  /*174270*/  LOP3.LUT P0, RZ, R14, 0x4000, RZ, 0xc0, !PT ;  /* 0x000040000eff7812 */ /* 0x000fe4000780c0ff */
[----:B0-----:R-:W-:Y:S01]  /*174280*/  PRMT R8, R0, 0x7773, RZ ;  /* 0x0000777300087816 */ /* 0x001fe200000000ff */
[----:B------:R-:W2:Y:S10]  /*174290*/  LDL.LU R2, [R1+0x6320] ;  /* 0x0063200001027983 */ /* 0x000eb40000300800 */
[----:B------:R0:W-:Y:S01]  /*1742a0*/  @P0 STG.E.U8 desc[UR6][R16.64], R8 ;  /* 0x0000000810000986 */ /* 0x0001e2000c101106 */
[----:B------:R-:W-:-:S02]  /*1742b0*/  LOP3.LUT P0, RZ, R14, 0x2000, RZ, 0xc0, !PT ;  /* 0x000020000eff7812 */ /* 0x000fc4000780c0ff */
        /* <DEDUP_REMOVED lines=11> */
[----:B------:R0:W-:Y:S01]  /*174370*/  @P5 STG.E.U8 desc[UR6][R28.64], R8 ;  /* 0x000000081c005986 */ /* 0x0001e2000c101106 */
[----:B------:R-:W-:Y:S01]  /*174380*/  IMAD.MOV.U32 R3, RZ, RZ, R5 ;  /* 0x000000ffff037224 */ /* 0x000fe200078e0005 */
[----:B0-----:R-:W-:Y:S02]  /*174390*/  PRMT R8, R23, 0x7772, RZ ;  /* 0x0000777217087816 */ /* 0x001fe400000000ff */
[----:B------:R-:W4:Y:S04]  /*1743a0*/  LDL.LU.64 R28, [R1+0x3160] ;  /* 0x00316000011c7983 */ /* 0x000f280000300a00 */
[----:B---3--:R0:W-:Y:S04]  /*1743b0*/  @P6 STG.E.U8 desc[UR6][R26.64], R8 ;  /* 0x000000081a006986 */ /* 0x0081e8000c101106 */
[----:B0-----:R-:W3:Y:S04]  /*1743c0*/  LDL.LU.64 R26, [R1+0x3158] ;  /* 0x00315800011a7983 */ /* 0x001ee80000300a00 */
[----:B------:R-:W2:Y:S04]  /*1743d0*/  LDL.LU.64 R20, [R1+0x3190] ;  /* 0x0031900001147983 */ /* 0x000ea80000300a00 */
[----:B------:R-:W2:Y:S04]  /*1743e0*/  LDL.LU.64 R4, [R1+0x3188] ;  /* 0x0031880001047983 */ /* 0x000ea80000300a00 */
[----:B------:R-:W3:Y:S01]  /*1743f0*/  LDL.LU R22, [R1+0x568] ;  /* 0x0005680001167983 */ /* 0x000ee20000300800 */
[----:B------:R-:W-:-:S02]  /*174400*/  LOP3.LUT P3, RZ, R6, 0x2, RZ, 0xc0, !PT ;  /* 0x0000000206ff7812 */ /* 0x000fc4000786c0ff */
[C---:B------:R-:W-:Y:S01]  /*174410*/  LOP3.LUT P4, RZ, R6.reuse, 0x4, RZ, 0xc0, !PT ;  /* 0x0000000406ff7812 */ /* 0x040fe2000788c0ff */
[----:B------:R-:W2:Y:S01]  /*174420*/  LDL.LU.64 R24, [R1+0x3180] ;  /* 0x0031800001187983 */ /* 0x000ea20000300a00 */
[----:B------:R-:W-:Y:S02]  /*174430*/  PRMT R8, R23, 0x7773, RZ ;  /* 0x0000777317087816 */ /* 0x000fe400000000ff */
[C---:B------:R-:W-:Y:S01]  /*174440*/  LOP3.LUT P5, RZ, R6.reuse, 0x8, RZ, 0xc0, !PT ;  /* 0x0000000806ff7812 */ /* 0x040fe200078ac0ff */
[----:B------:R-:W2:Y:S01]  /*174450*/  LDL.LU R0, [R1+0x558] ;  /* 0x0005580001007983 */ /* 0x000ea20000300800 */
[----:B------:R-:W-:-:S05]  /*174460*/  LOP3.LUT P6, RZ, R6, 0x10, RZ, 0xc0, !PT ;  /* 0x0000001006ff7812 */ /* 0x000fca00078cc0ff */
[----:B----4-:R0:W-:Y:S04]  /*174470*/  @P3 STG.E.U8 desc[UR6][R28.64], R8 ;  /* 0x000000081c003986 */ /* 0x0101e8000c101106 */
[----:B0-----:R-:W4:Y:S01]  /*174480*/  LDL.LU.64 R28, [R1+0x3178] ;  /* 0x00317800011c7983 */ /* 0x001f220000300a00 */
[----:B---3--:R-:W-:-:S05]  /*174490*/  PRMT R8, R22, 0x7770, RZ ;  /* 0x0000777016087816 */ /* 0x008fca00000000ff */
[----:B------:R0:W-:Y:S02]  /*1744a0*/  @P4 STG.E.U8 desc[UR6][R26.64], R8 ;  /* 0x000000081a004986 */ /* 0x0001e4000c101106 */
[C---:B0-----:R-:W-:Y:S02]  /*1744b0*/  PRMT R8, R22.reuse, 0x7771, RZ ;  /* 0x0000777116087816 */ /* 0x041fe400000000ff */
[----:B------:R-:W3:Y:S04]  /*1744c0*/  LDL.LU.64 R26, [R1+0x3170] ;  /* 0x00317000011a7983 */ /* 0x000ee80000300a00 */
[----:B--2---:R0:W-:Y:S04]  /*1744d0*/  @P5 STG.E.U8 desc[UR6][R20.64], R8 ;  /* 0x0000000814005986 */ /* 0x0041e8000c101106 */
[----:B------:R-:W2:Y:S01]  /*1744e0*/  LDL.LU R23, [R1+0x58c] ;  /* 0x00058c0001177983 */ /* 0x000ea20000300800 */
[----:B0-----:R-:W-:-:S05]  /*1744f0*/  PRMT R8, R22, 0x7772, RZ ;  /* 0x0000777216087816 */ /* 0x001fca00000000ff */
[----:B------:R0:W-:Y:S04]  /*174500*/  @P6 STG.E.U8 desc[UR6][R4.64], R8 ;  /* 0x0000000804006986 */ /* 0x0001e8000c101106 */
[----:B0-----:R-:W4:Y:S04]  /*174510*/  LDL.LU.64 R4, [R1+0x31d0] ;  /* 0x0031d00001047983 */ /* 0x001f280000300a00 */
[----:B----4-:R0:W-:Y:S04]  /*174520*/  STL.64 [R1+0x6300], R4 ;  /* 0x0063000401007387 */ /* 0x0101e80000100a00 */
        /* <DEDUP_REMOVED lines=24> */
[----:B------:R-:W2:Y:S01]  /*1746b0*/  LDL.LU.64 R16, [R1+0x31c8] ;  /* 0x0031c80001107983 */ /* 0x000ea20000300a00 */
[----:B------:R-:W-:Y:S02]  /*1746c0*/  LOP3.LUT R14, R14, 0xfffff7ff, RZ, 0xc0, !PT ;  /* 0xfffff7ff0e0e7812 */ /* 0x000fe400078ec0ff */
[----:B------:R-:W-:Y:S01]  /*1746d0*/  PRMT R8, R22, 0x7773, RZ ;  /* 0x0000777316087816 */ /* 0x000fe200000000ff */
[----:B------:R-:W2:Y:S04]  /*1746e0*/  LDL.LU.64 R12, [R1+0x31c0] ;  /* 0x0031c000010c7983 */ /* 0x000ea80000300a00 */
[----:B------:R-:W2:Y:S04]  /*1746f0*/  LDL.LU.64 R10, [R1+0x31b8] ;  /* 0x0031b800010a7983 */ /* 0x000ea80000300a00 */
[----:B------:R-:W-:Y:S01]  /*174700*/  @P0 LOP3.LUT R14, R14, 0x800, RZ, 0xfc, !PT ;  /* 0x000008000e0e0812 */ /* 0x000fe200078efcff */
[----:B------:R-:W2:Y:S01]  /*174710*/  LDL.LU.64 R18, [R1+0x31b0] ;  /* 0x0031b00001127983 */ /* 0x000ea20000300a00 */
[----:B------:R-:W-:-:S02]  /*174720*/  LOP3.LUT P0, RZ, R6, 0x40, RZ, 0xc0, !PT ;  /* 0x0000004006ff7812 */ /* 0x000fc4000780c0ff */
[----:B------:R-:W-:Y:S01]  /*174730*/  LOP3.LUT R14, R14, 0xffffefff, RZ, 0xc0, !PT ;  /* 0xffffefff0e0e7812 */ /* 0x000fe200078ec0ff */
[----:B------:R-:W2:Y:S04]  /*174740*/  LDL.LU R22, [R1+0x56c] ;  /* 0x00056c0001167983 */ /* 0x000ea80000300800 */
[----:B------:R-:W2:Y:S06]  /*174750*/  LDL.LU.64 R20, [R1+0x31e8] ;  /* 0x0031e80001147983 */ /* 0x000eac0000300a00 */
[----:B------:R-:W-:-:S02]  /*174760*/  @P0 LOP3.LUT R14, R14, 0x1000, RZ, 0xfc, !PT ;  /* 0x000010000e0e0812 */ /* 0x000fc400078efcff */
[----:B------:R-:W-:-:S13]  /*174770*/  LOP3.LUT P0, RZ, R6, 0x20, RZ, 0xc0, !PT ;  /* 0x0000002006ff7812 */ /* 0x000fda000780c0ff */
[----:B------:R0:W-:Y:S01]  /*174780*/  @P0 STG.E.U8 desc[UR6][R24.64], R8 ;  /* 0x0000000818000986 */ /* 0x0001e2000c101106 */
[----:B------:R-:W-:Y:S02]  /*174790*/  LOP3.LUT P0, RZ, R14, 0x1000, RZ, 0xc0, !PT ;  /* 0x000010000eff7812 */ /* 0x000fe4000780c0ff */
[----:B0-----:R-:W-:Y:S01]  /*1747a0*/  PRMT R8, R0, 0x7770, RZ ;  /* 0x0000777000087816 */ /* 0x001fe200000000ff */
[----:B------:R-:W2:Y:S10]  /*1747b0*/  LDL.LU.64 R24, [R1+0x31e0] ;  /* 0x0031e00001187983 */ /* 0x000eb40000300a00 */
[----:B------:R0:W-:Y:S01]  /*1747c0*/  @P0 STG.E.U8 desc[UR6][R28.64], R8 ;  /* 0x000000081c000986 */ /* 0x0001e2000c101106 */
        /* <DEDUP_REMOVED lines=15> */
[----:B--2---:R-:W-:-:S11]  /*1748c0*/  PRMT R8, R23, 0x7770, RZ ;  /* 0x0000777017087816 */ /* 0x004fd600000000ff */
[----:B----4-:R0:W-:Y:S04]  /*1748d0*/  @P0 STG.E.U8 desc[UR6][R4.64], R8 ;  /* 0x0000000804000986 */ /* 0x0101e8000c101106 */
[----:B0-----:R-:W2:Y:S01]  /*1748e0*/  LDL.LU.64 R4, [R1+0x6300] ;  /* 0x0063000001047983 */ /* 0x001ea20000300a00 */
[----:B------:R-:W-:Y:S02]  /*1748f0*/  LOP3.LUT P0, RZ, R14, 0x80, RZ, 0xc0, !PT ;  /* 0x000000800eff7812 */ /* 0x000fe4000780c0ff */
[----:B------:R-:W-:Y:S02]  /*174900*/  PRMT R8, R23, 0x7771, RZ ;  /* 0x0000777117087816 */ /* 0x000fe400000000ff */
[----:B------:R-:W-:-:S09]  /*174910*/  LOP3.LUT P1, RZ, R6, 0x4000, RZ, 0xc0, !PT ;  /* 0x0000400006ff7812 */ /* 0x000fd2000782c0ff */
[----:B--2---:R0:W-:Y:S04]  /*174920*/  @P0 STG.E.U8 desc[UR6][R4.64], R8 ;  /* 0x0000000804000986 */ /* 0x0041e8000c101106 */
[----:B0-----:R-:W2:Y:S01]  /*174930*/  LDL.LU.64 R4, [R1+0x62f8] ;  /* 0x0062f80001047983 */ /* 0x001ea20000300a00 */
[----:B------:R-:W-:Y:S02]  /*174940*/  LOP3.LUT P0, RZ, R14, 0x40, RZ, 0xc0, !PT ;  /* 0x000000400eff7812 */ /* 0x000fe4000780c0ff */
[----:B------:R-:W-:-:S11]  /*174950*/  PRMT R8, R23, 0x7772, RZ ;  /* 0x0000777217087816 */ /* 0x000fd600000000ff */
        /* <DEDUP_REMOVED lines=9> */
[----:B--2---:R-:W-:-:S05]  /*1749f0*/  PRMT R8, R5, 0x7770, RZ ;  /* 0x0000777005087816 */ /* 0x004fca00000000ff */
[----:B------:R0:W-:Y:S02]  /*174a00*/  @P1 STG.E.U8 desc[UR6][R10.64], R8 ;  /* 0x000000080a001986 */ /* 0x0001e4000c101106 */
        /* <DEDUP_REMOVED lines=10> */
[----:B---3--:R0:W-:Y:S04]  /*174ab0*/  @P6 STG.E.U8 desc[UR6][R26.64], R8 ;  /* 0x000000081a006986 */ /* 0x0081e8000c101106 */
[----:B0-----:R-:W3:Y:S01]  /*174ac0*/  LDL.LU.64 R26, [R1+0x3210] ;  /* 0x00321000011a7983 */ /* 0x001ee20000300a00 */
[----:B------:R-:W-:Y:S02]  /*174ad0*/  LOP3.LUT R7, R7, 0xdfffffff, RZ, 0xc0, !PT ;  /* 0xdfffffff07077812 */ /* 0x000fe400078ec0ff */
[----:B------:R-:W-:Y:S02]  /*174ae0*/  LOP3.LUT R14, R14, 0xfffffffe, RZ, 0xc0, !PT ;  /* 0xfffffffe0e0e7812 */ /* 0x000fe400078ec0ff */
[----:B------:R-:W-:Y:S01]  /*174af0*/  LOP3.LUT P3, RZ, R6, 0x100000, RZ, 0xc0, !PT ;  /* 0x0010000006ff7812 */ /* 0x000fe2000786c0ff */
[----:B------:R-:W4:Y:S04]  /*174b00*/  LDL.LU.64 R10, [R1+0x3208] ;  /* 0x00320800010a7983 */ /* 0x000f280000300a00 */
[----:B------:R-:W4:Y:S04]  /*174b10*/  LDL.LU.64 R18, [R1+0x3200] ;  /* 0x0032000001127983 */ /* 0x000f280000300a00 */
[----:B------:R-:W4:Y:S04]  /*174b20*/  LDL.LU.64 R20, [R1+0x31f8] ;  /* 0x0031f80001147983 */ /* 0x000f280000300a00 */
[----:B------:R-:W4:Y:S01]  /*174b30*/  LDL.LU.64 R24, [R1+0x3228] ;  /* 0x0032280001187983 */ /* 0x000f220000300a00 */
[----:B------:R-:W-:-:S03]  /*174b40*/  PRMT R8, R22, 0x7772, RZ ;  /* 0x0000777216087816 */ /* 0x000fc600000000ff */
[----:B------:R-:W4:Y:S04]  /*174b50*/  LDL.LU R23, [R1+0x55c] ;  /* 0x00055c0001177983 */ /* 0x000f280000300800 */
[----:B------:R-:W4:Y:S04]  /*174b60*/  LDL.LU.64 R28, [R1+0x3220] ;  /* 0x00322000011c7983 */ /* 0x000f280000300a00 */
[----:B------:R-:W4:Y:S04]  /*174b70*/  LDL.LU R13, [R1+0x540] ;  /* 0x00054000010d7983 */ /* 0x000f280000300800 */
[----:B------:R-:W-:Y:S01]  /*174b80*/  STL [R1+0x6208], R6 ;  /* 0x0062080601007387 */ /* 0x000fe20000100800 */
[----:B------:R-:W-:-:S02]  /*174b90*/  LOP3.LUT P4, RZ, R6, 0x200000, RZ, 0xc0, !PT ;  /* 0x0020000006ff7812 */ /* 0x000fc4000788c0ff */
[C---:B------:R-:W-:Y:S02]  /*174ba0*/  LOP3.LUT P5, RZ, R6.reuse, 0x400000, RZ, 0xc0, !PT ;  /* 0x0040000006ff7812 */ /* 0x040fe400078ac0ff */
[----:B------:R-:W-:Y:S02]  /*174bb0*/  LOP3.LUT P6, RZ, R6, 0x800000, RZ, 0xc0, !PT ;  /* 0x0080000006ff7812 */ /* 0x000fe400078cc0ff */
[----:B--2---:R-:W-:-:S13]  /*174bc0*/  LOP3.LUT P0, RZ, R5, 0x1, RZ, 0xc0, !PT ;  /* 0x0000000105ff7812 */ /* 0x004fda000780c0ff */
[----:B------:R-:W-:Y:S02]  /*174bd0*/  @P0 LOP3.LUT R7, R7, 0x20000000, RZ, 0xfc, !PT ;  /* 0x2000000007070812 */ /* 0x000fe400078efcff */
[----:B------:R-:W-:Y:S02]  /*174be0*/  LOP3.LUT P0, RZ, R6, 0x80000000, RZ, 0xc0, !PT ;  /* 0x8000000006ff7812 */ /* 0x000fe4000780c0ff */
[----:B------:R-:W-:-:S11]  /*174bf0*/  LOP3.LUT R7, R7, 0xbfffffff, RZ, 0xc0, !PT ;  /* 0xbfffffff07077812 */ /* 0x000fd600078ec0ff */
        /* <DEDUP_REMOVED lines=17> */
[----:B------:R-:W-:Y:S04]  /*174d10*/  STL [R1+0x62d8], R7 ;  /* 0x0062d80701007387 */ /* 0x000fe80000100800 */
[----:B---3--:R0:W-:Y:S06]  /*174d20*/  @P3 STG.E.U8 desc[UR6][R26.64], R8 ;  /* 0x000000081a003986 */ /* 0x0081ec000c101106 */
[----:B------:R-:W-:-:S02]  /*174d30*/  @P0 LOP3.LUT R14, R14, 0x10, RZ, 0xfc, !PT ;  /* 0x000000100e0e0812 */ /* 0x000fc400078efcff */
[----:B------:R-:W-:Y:S01]  /*174d40*/  LOP3.LUT P0, RZ, R6, 0x1000000, RZ, 0xc0, !PT ;  /* 0x0100000006ff7812 */ /* 0x000fe2000780c0ff */
[----:B0-----:R-:W2:Y:S04]  /*174d50*/  LDL.LU.64 R26, [R1+0x3218] ;  /* 0x00321800011a7983 */ /* 0x001ea80000300a00 */
[----:B------:R-:W3:Y:S04]  /*174d60*/  LDL.LU R12, [R1+0x530] ;  /* 0x00053000010c7983 */ /* 0x000ee80000300800 */
[----:B------:R-:W4:Y:S04]  /*174d70*/  LDL.LU.64 R6, [R1+0x3240] ;  /* 0x0032400001067983 */ /* 0x000f280000300a00 */
[----:B----4-:R0:W-:Y:S04]  /*174d80*/  STL.64 [R1+0x62e0], R6 ;  /* 0x0062e00601007387 */ /* 0x0101e80000100a00 */
[----:B0-----:R-:W4:Y:S01]  /*174d90*/  LDL.LU.64 R6, [R1+0x3248] ;  /* 0x0032480001067983 */ /* 0x001f220000300a00 */
[----:B------:R-:W-:-:S05]  /*174da0*/  PRMT R8, R22, 0x7773, RZ ;  /* 0x0000777316087816 */ /* 0x000fca00000000ff */
[----:B------:R0:W-:Y:S02]  /*174db0*/  @P4 STG.E.U8 desc[UR6][R10.64], R8 ;  /* 0x000000080a004986 */ /* 0x0001e4000c101106 */
[----:B0-----:R-:W-:-:S05]  /*174dc0*/  PRMT R8, R23, 0x7770, RZ ;  /* 0x0000777017087816 */ /* 0x001fca00000000ff */
[----:B------:R0:W-:Y:S02]  /*174dd0*/  @P5 STG.E.U8 desc[UR6][R18.64], R8 ;  /* 0x0000000812005986 */ /* 0x0001e4000c101106 */
[----:B0-----:R-:W-:-:S05]  /*174de0*/  PRMT R8, R23, 0x7771, RZ ;  /* 0x0000777117087816 */ /* 0x001fca00000000ff */
[----:B------:R-:W-:Y:S04]  /*174df0*/  @P6 STG.E.U8 desc[UR6][R20.64], R8 ;  /* 0x0000000814006986 */ /* 0x000fe8000c101106 */
[----:B----4-:R0:W-:Y:S04]  /*174e00*/  STL.64 [R1+0x62e8], R6 ;  /* 0x0062e80601007387 */ /* 0x0101e80000100a00 */
[----:B0-----:R-:W4:Y:S01]  /*174e10*/  LDL.LU.64 R6, [R1+0x3250] ;  /* 0x0032500001067983 */ /* 0x001f220000300a00 */
[----:B------:R-:W-:-:S05]  /*174e20*/  PRMT R8, R23, 0x7772, RZ ;  /* 0x0000777217087816 */ /* 0x000fca00000000ff */
[----:B------:R0:W-:Y:S01]  /*174e30*/  @P0 STG.E.U8 desc[UR6][R24.64], R8 ;  /* 0x0000000818000986 */ /* 0x0001e2000c101106 */
[----:B------:R-:W-:Y:S02]  /*174e40*/  LOP3.LUT P0, RZ, R14, 0x10, RZ, 0xc0, !PT ;  /* 0x000000100eff7812 */ /* 0x000fe4000780c0ff */
[----:B0-----:R-:W-:-:S11]  /*174e50*/  PRMT R8, R23, 0x7773, RZ ;  /* 0x0000777317087816 */ /* 0x001fd600000000ff */
[----:B------:R0:W-:Y:S01]  /*174e60*/  @P0 STG.E.U8 desc[UR6][R28.64], R8 ;  /* 0x000000081c000986 */ /* 0x0001e2000c101106 */
[----:B------:R-:W-:Y:S02]  /*174e70*/  LOP3.LUT P0, RZ, R14, 0x8, RZ, 0xc0, !PT ;  /* 0x000000080eff7812 */ /* 0x000fe4000780c0ff */
[C---:B------:R-:W-:Y:S02]  /*174e80*/  LOP3.LUT P1, RZ, R5.reuse, 0x2, RZ, 0xc0, !PT ;  /* 0x0000000205ff7812 */ /* 0x040fe4000782c0ff */
[----:B------:R-:W-:Y:S02]  /*174e90*/  LOP3.LUT P2, RZ, R5, 0x4, RZ, 0xc0, !PT ;  /* 0x0000000405ff7812 */ /* 0x000fe4000784c0ff */
[----:B0-----:R-:W-:Y:S02]  /*174ea0*/  PRMT R8, R13, 0x7770, RZ ;  /* 0x000077700d087816 */ /* 0x001fe400000000ff */
[----:B------:R-:W-:-:S05]  /*174eb0*/  LOP3.LUT P3, RZ, R5, 0x8, RZ, 0xc0, !PT ;  /* 0x0000000805ff7812 */ /* 0x000fca000786c0ff */
[----:B--2---:R0:W-:Y:S01]  /*174ec0*/  @P0 STG.E.U8 desc[UR6][R26.64], R8 ;  /* 0x000000081a000986 */ /* 0x0041e2000c101106 */
[----:B------:R-:W-:Y:S02]  /*174ed0*/  LOP3.LUT P0, RZ, R14, 0x4, RZ, 0xc0, !PT ;  /* 0x000000040eff7812 */ /* 0x000fe4000780c0ff */
[C---:B------:R-:W-:Y:S02]  /*174ee0*/  LOP3.LUT P4, RZ, R5.reuse, 0x10, RZ, 0xc0, !PT ;  /* 0x0000001005ff7812 */ /* 0x040fe4000788c0ff */
[C---:B------:R-:W-:Y:S02]  /*174ef0*/  LOP3.LUT P5, RZ, R5.reuse, 0x20, RZ, 0xc0, !PT ;  /* 0x0000002005ff7812 */ /* 0x040fe400078ac0ff */
[----:B------:R-:W-:Y:S01]  /*174f00*/  LOP3.LUT P6, RZ, R5, 0x40, RZ, 0xc0, !PT ;  /* 0x0000004005ff7812 */ /* 0x000fe200078cc0ff */
[----:B------:R1:W-:Y:S01]  /*174f10*/  STL.64 [R1+0x62d0], R4 ;  /* 0x0062d00401007387 */ /* 0x0003e20000100a00 */
[----:B------:R-:W-:Y:S01]  /*174f20*/  IMAD.MOV.U32 R23, RZ, RZ, R3 ;  /* 0x000000ffff177224 */ /* 0x000fe200078e0003 */
[----:B0-----:R-:W-:-:S02]  /*174f30*/  PRMT R8, R13, 0x7771, RZ ;  /* 0x000077710d087816 */ /* 0x001fc400000000ff */
[----:B-1----:R-:W2:Y:S04]  /*174f40*/  LDL.LU.64 R4, [R1+0x3238] ;  /* 0x0032380001047983 */ /* 0x002ea80000300a00 */
[----:B------:R-:W2:Y:S04]  /*174f50*/  LDL.LU R22, [R1+0x520] ;  /* 0x0005200001167983 */ /* 0x000ea80000300800 */
[----:B------:R-:W2:Y:S04]  /*174f60*/  LDL.LU.64 R16, [R1+0x3268] ;  /* 0x0032680001107983 */ /* 0x000ea80000300a00 */
[----:B------:R-:W2:Y:S04]  /*174f70*/  LDL.LU.64 R10, [R1+0x3260] ;  /* 0x00326000010a7983 */ /* 0x000ea80000300a00 */
[----:B------:R-:W2:Y:S04]  /*174f80*/  LDL.LU.64 R18, [R1+0x3258] ;  /* 0x0032580001127983 */ /* 0x000ea80000300a00 */
[----:B------:R-:W2:Y:S04]  /*174f90*/  LDL.LU.64 R20, [R1+0x3290] ;  /* 0x0032900001147983 */ /* 0x000ea80000300a00 */
[----:B------:R-:W2:Y:S04]  /*174fa0*/  LDL.LU.64 R24, [R1+0x3288] ;  /* 0x0032880001187983 */ /* 0x000ea80000300a00 */
[----:B------:R-:W2:Y:S04]  /*174fb0*/  LDL.LU.64 R28, [R1+0x3280] ;  /* 0x00328000011c7983 */ /* 0x000ea80000300a00 */
[----:B------:R-:W2:Y:S04]  /*174fc0*/  LDL.LU.64 R26, [R1+0x3278] ;  /* 0x00327800011a7983 */ /* 0x000ea80000300a00 */
[----:B------:R-:W2:Y:S04]  /*174fd0*/  LDL.LU R3, [R1+0x510] ;  /* 0x0005100001037983 */ /* 0x000ea80000300800 */
        /* <DEDUP_REMOVED lines=9> */
[----:B0-----:R-:W2:Y:S06]  /*175070*/  LDL.LU.64 R14, [R1+0x3230] ;  /* 0x00323000010e7983 */ /* 0x001eac0000300a00 */
[----:B----4-:R0:W-:Y:S04]  /*175080*/  @P0 STG.E.U8 desc[UR6][R6.64], R8 ;  /* 0x0000000806000986 */ /* 0x0101e8000c101106 */
[----:B0-----:R-:W4:Y:S01]  /*175090*/  LDL.LU R7, [R1+0x62d8] ;  /* 0x0062d80001077983 */ /* 0x001f220000300800 */
[----:B---3--:R-:W-:-:S02]  /*1750a0*/  PRMT R8, R12, 0x7770, RZ ;  /* 0x000077700c087816 */ /* 0x008fc400000000ff */
[----:B----4-:R-:W-:-:S13]  /*1750b0*/  LOP3.LUT P0, RZ, R7, 0x80000000, RZ, 0xc0, !PT ;  /* 0x8000000007ff7812 */ /* 0x010fda000780c0ff */
[----:B--2---:R0:W-:Y:S01]  /*1750c0*/  @P0 STG.E.U8 desc[UR6][R4.64], R8 ;  /* 0x0000000804000986 */ /* 0x0041e2000c101106 */
[C---:B------:R-:W-:Y:S02]  /*1750d0*/  LOP3.LUT P0, RZ, R7.reuse, 0x40000000, RZ, 0xc0, !PT ;  /* 0x4000000007ff7812 */ /* 0x040fe4000780c0ff */
[----:B0-----:R-:W-:Y:S01]  /*1750e0*/  PRMT R8, R12, 0x7771, RZ ;  /* 0x000077710c087816 */ /* 0x001fe200000000ff */
[----:B------:R-:W2:Y:S10]  /*1750f0*/  LDL.LU.64 R4, [R1+0x62d0] ;  /* 0x0062d00001047983 */ /* 0x000eb40000300a00 */
        /* <DEDUP_REMOVED lines=16> */
[----:B0-----:R-:W-:Y:S02]  /*175200*/  IMAD.MOV.U32 R27, RZ, RZ, R23 ;  /* 0x000000ffff1b7224 */ /* 0x001fe400078e0017 */
[----:B------:R-:W3:Y:S01]  /*175210*/  LDL.LU.64 R22, [R1+0x3270] ;  /* 0x0032700001167983 */ /* 0x000ee20000300a00 */
[----:B------:R-:W-:-:S03]  /*175220*/  PRMT R8, R3, 0x7771, RZ ;  /* 0x0000777103087816 */ /* 0x000fc600000000ff */
[----:B------:R-:W4:Y:S04]  /*175230*/  LDL.LU.64 R10, [R1+0x32a8] ;  /* 0x0032a800010a7983 */ /* 0x000f280000300a00 */
[----:B------:R-:W4:Y:S04]  /*175240*/  LDL.LU.64 R18, [R1+0x32a0] ;  /* 0x0032a00001127983 */ /* 0x000f280000300a00 */
[----:B------:R-:W4:Y:S04]  /*175250*/  LDL.LU.64 R20, [R1+0x3298] ;  /* 0x0032980001147983 */ /* 0x000f280000300a00 */
[----:B------:R-:W4:Y:S04]  /*175260*/  LDL.LU.64 R24, [R1+0x32d0] ;  /* 0x0032d00001187983 */ /* 0x000f280000300a00 */
[----:B------:R-:W4:Y:S01]  /*175270*/  LDL.LU.64 R28, [R1+0x32c8] ;  /* 0x0032c800011c7983 */ /* 0x000f220000300a00 */
[----:B--2---:R-:W-:-:S13]  /*175280*/  LOP3.LUT P3, RZ, R5, 0x80, RZ, 0xc0, !PT ;  /* 0x0000008005ff7812 */ /* 0x004fda000786c0ff */
[----:B---3--:R0:W-:Y:S04]  /*175290*/  @P3 STG.E.U8 desc[UR6][R22.64], R8 ;  /* 0x0000000816003986 */ /* 0x0081e8000c101106 */
[----:B0-----:R-:W2:Y:S04]  /*1752a0*/  LDL.LU.64 R22, [R1+0x32c0] ;  /* 0x0032c00001167983 */ /* 0x001ea80000300a00 */
[----:B------:R-:W3:Y:S04]  /*1752b0*/  LDL.LU R6, [R1+0x534] ;  /* 0x0005340001067983 */ /* 0x000ee80000300800 */
        /* <DEDUP_REMOVED lines=23> */
[C---:B------:R-:W-:Y:S02]  /*175430*/  LOP3.LUT P0, RZ, R5.reuse, 0x2000, RZ, 0xc0, !PT ;  /* 0x0000200005ff7812 */ /* 0x040fe4000780c0ff */
[C---:B------:R-:W-:Y:S02]  /*175440*/  LOP3.LUT P4, RZ, R5.reuse, 0x100, RZ, 0xc0, !PT ;  /* 0x0000010005ff7812 */ /* 0x040fe4000788c0ff */
[----:B------:R-:W-:Y:S02]  /*175450*/  LOP3.LUT P5, RZ, R5, 0x200, RZ, 0xc0, !PT ;  /* 0x0000020005ff7812 */ /* 0x000fe400078ac0ff */
[----:B------:R-:W-:Y:S02]  /*175460*/  LOP3.LUT R7, R7, 0xf7ffffff, RZ, 0xc0, !PT ;  /* 0xf7ffffff07077812 */ /* 0x000fe400078ec0ff */
[----:B------:R-:W-:Y:S02]  /*175470*/  PRMT R8, R3, 0x7772, RZ ;  /* 0x0000777203087816 */ /* 0x000fe400000000ff */
[----:B------:R-:W-:Y:S01]  /*175480*/  LOP3.LUT P6, RZ, R5, 0x400, RZ, 0xc0, !PT ;  /* 0x0000040005ff7812 */ /* 0x000fe200078cc0ff */
[----:B------:R-:W4:Y:S02]  /*175490*/  LDL.LU.64 R16, [R1+0x32e0] ;  /* 0x0032e00001107983 */ /* 0x000f240000300a00 */
[----:B------:R-:W-:-:S02]  /*1754a0*/  @P0 LOP3.LUT R7, R7, 0x8000000, RZ, 0xfc, !PT ;  /* 0x0800000007070812 */ /* 0x000fc400078efcff */
[----:B------:R-:W-:Y:S01]  /*1754b0*/  LOP3.LUT P0, RZ, R5, 0x1000, RZ, 0xc0, !PT ;  /* 0x0000100005ff7812 */ /* 0x000fe2000780c0ff */
[----:B------:R0:W-:Y:S01]  /*1754c0*/  @P4 STG.E.U8 desc[UR6][R10.64], R8 ;  /* 0x000000080a004986 */ /* 0x0001e2000c101106 */
[----:B------:R-:W-:Y:S02]  /*1754d0*/  LOP3.LUT R7, R7, 0xefffffff, RZ, 0xc0, !PT ;  /* 0xefffffff07077812 */ /* 0x000fe400078ec0ff */
[----:B0-----:R-:W-:-:S09]  /*1754e0*/  PRMT R8, R3, 0x7773, RZ ;  /* 0x0000777303087816 */ /* 0x001fd200000000ff */
[----:B------:R-:W-:Y:S02]  /*1754f0*/  @P0 LOP3.LUT R7, R7, 0x10000000, RZ, 0xfc, !PT ;  /* 0x1000000007070812 */ /* 0x000fe400078efcff */
[----:B------:R-:W-:Y:S01]  /*175500*/  LOP3.LUT P0, RZ, R5, 0x800, RZ, 0xc0, !PT ;  /* 0x0000080005ff7812 */ /* 0x000fe2000780c0ff */
[----:B------:R-:W4:Y:S04]  /*175510*/  LDL.LU R3, [R1+0x524] ;  /* 0x0005240001037983 */ /* 0x000f280000300800 */
        /* <DEDUP_REMOVED lines=13> */
[----:B------:R-:W-:Y:S01]  /*1755f0*/  LOP3.LUT P0, RZ, R7, 0x8000000, RZ, 0xc0, !PT ;  /* 0x0800000007ff7812 */ /* 0x000fe2000780c0ff */
[----:B0-----:R-:W-:-:S02]  /*175600*/  IMAD.MOV.U32 R8, RZ, RZ, R27 ;  /* 0x000000ffff087224 */ /* 0x001fc400078e001b */
[----:B------:R-:W4:Y:S04]  /*175610*/  LDL.LU.64 R28, [R1+0x32f0] ;  /* 0x0032f000011c7983 */ /* 0x000f280000300a00 */
[----:B------:R-:W4:Y:S01]  /*175620*/  LDL.LU.64 R26, [R1+0x3328] ;  /* 0x00332800011a7983 */ /* 0x000f220000300a00 */
[----:B------:R-:W-:-:S05]  /*175630*/  PRMT R8, R8, 0x7773, RZ ;  /* 0x0000777308087816 */ /* 0x000fca00000000ff */
[----:B--2---:R3:W-:Y:S01]  /*175640*/  @P0 STG.E.U8 desc[UR6][R22.64], R8 ;  /* 0x0000000816000986 */ /* 0x0047e2000c101106 */
[C---:B------:R-:W-:Y:S02]  /*175650*/  LOP3.LUT P0, RZ, R7.reuse, 0x4000000, RZ, 0xc0, !PT ;  /* 0x0400000007ff7812 */ /* 0x040fe4000780c0ff */
[----:B---3--:R-:W-:Y:S01]  /*175660*/  PRMT R8, R6, 0x7770, RZ ;  /* 0x0000777006087816 */ /* 0x008fe200000000ff */
[----:B------:R-:W2:Y:S10]  /*175670*/  LDL.LU.64 R22, [R1+0x3320] ;  /* 0x0033200001167983 */ /* 0x000eb40000300a00 */
[----:B----4-:R0:W-:Y:S04]  /*175680*/  @P0 STG.E.U8 desc[UR6][R14.64], R8 ;  /* 0x000000080e000986 */ /* 0x0101e8000c101106 */
        /* <DEDUP_REMOVED lines=54> */
[----:B0-----:R-:W3:Y:S04]  /*1759f0*/  LDL.LU.64 R14, [R1+0x3390] ;  /* 0x00339000010e7983 */ /* 0x001ee80000300a00 */
        /* <DEDUP_REMOVED lines=22> */
[----:B------:R-:W-:Y:S02]  /*175b60*/  LOP3.LUT P0, RZ, R4, 0x1, RZ, 0xc0, !PT ;  /* 0x0000000104ff7812 */ /* 0x000fe4000780c0ff */
[C---:B------:R-:W-:Y:S02]  /*175b70*/  LOP3.LUT P5, RZ, R5.reuse, 0x10000000, RZ, 0xc0, !PT ;  /* 0x1000000005ff7812 */ /* 0x040fe400078ac0ff */
[----:B------:R-:W-:Y:S02]  /*175b80*/  LOP3.LUT P6, RZ, R5, 0x20000000, RZ, 0xc0, !PT ;  /* 0x2000000005ff7812 */ /* 0x000fe400078cc0ff */
[----:B------:R-:W-:Y:S02]  /*175b90*/  LOP3.LUT R7, R7, 0xfff7ffff, RZ, 0xc0, !PT ;  /* 0xfff7ffff07077812 */ /* 0x000fe400078ec0ff */
[----:B------:R-:W-:Y:S01]  /*175ba0*/  PRMT R8, R3, 0x7772, RZ ;  /* 0x0000777203087816 */ /* 0x000fe200000000ff */
[----:B------:R-:W3:Y:S04]  /*175bb0*/  LDL.LU.64 R16, [R1+0x3380] ;  /* 0x0033800001107983 */ /* 0x000ee80000300a00 */
[----:B------:R-:W-:-:S02]  /*175bc0*/  @P0 LOP3.LUT R7, R7, 0x80000, RZ, 0xfc, !PT ;  /* 0x0008000007070812 */ /* 0x000fc400078efcff */
[----:B------:R-:W-:Y:S02]  /*175bd0*/  LOP3.LUT P0, RZ, R5, 0x80000000, RZ, 0xc0, !PT ;  /* 0x8000000005ff7812 */ /* 0x000fe4000780c0ff */
[----:B------:R-:W-:Y:S01]  /*175be0*/  LOP3.LUT R7, R7, 0xffefffff, RZ, 0xc0, !PT ;  /* 0xffefffff07077812 */ /* 0x000fe200078ec0ff */
[----:B------:R0:W-:Y:S10]  /*175bf0*/  @P5 STG.E.U8 desc[UR6][R20.64], R8 ;  /* 0x0000000814005986 */ /* 0x0001f4000c101106 */
[----:B------:R-:W-:-:S02]  /*175c00*/  @P0 LOP3.LUT R7, R7, 0x100000, RZ, 0xfc, !PT ;  /* 0x0010000007070812 */ /* 0x000fc400078efcff */
[----:B------:R-:W-:Y:S02]  /*175c10*/  LOP3.LUT P0, RZ, R5, 0x40000000, RZ, 0xc0, !PT ;  /* 0x4000000005ff7812 */ /* 0x000fe4000780c0ff */
[----:B0-----:R-:W-:Y:S02]  /*175c20*/  PRMT R8, R3, 0x7773, RZ ;  /* 0x0000777303087816 */ /* 0x001fe400000000ff */
[----:B------:R-:W3:Y:S04]  /*175c30*/  LDL.LU R3, [R1+0x518] ;  /* 0x0005180001037983 */ /* 0x000ee80000300800 */
[----:B------:R0:W-:Y:S04]  /*175c40*/  @P6 STG.E.U8 desc[UR6][R24.64], R8 ;  /* 0x0000000818006986 */ /* 0x0001e8000c101106 */
[----:B------:R-:W3:Y:S04]  /*175c50*/  LDL.LU.64 R12, [R1+0x3378] ;  /* 0x00337800010c7983 */ /* 0x000ee80000300a00 */
[----:B------:R-:W3:Y:S04]  /*175c60*/  LDL.LU.64 R18, [R1+0x3370] ;  /* 0x0033700001127983 */ /* 0x000ee80000300a00 */
[----:B------:R-:W3:Y:S01]  /*175c70*/  LDL.LU.64 R20, [R1+0x33a8] ;  /* 0x0033a80001147983 */ /* 0x000ee20000300a00 */
[----:B0-----:R-:W-:-:S03]  /*175c80*/  PRMT R8, R6, 0x7770, RZ ;  /* 0x0000777006087816 */ /* 0x001fc600000000ff */
[----:B------:R-:W3:Y:S04]  /*175c90*/  LDL.LU.64 R24, [R1+0x33a0] ;  /* 0x0033a00001187983 */ /* 0x000ee80000300a00 */
[----:B------:R-:W3:Y:S04]  /*175ca0*/  LDL.LU R11, [R1+0x54c] ;  /* 0x00054c00010b7983 */ /* 0x000ee80000300800 */
[----:B------:R0:W-:Y:S01]  /*175cb0*/  @P0 STG.E.U8 desc[UR6][R28.64], R8 ;  /* 0x000000081c000986 */ /* 0x0001e2000c101106 */
[C---:B------:R-:W-:Y:S02]  /*175cc0*/  LOP3.LUT P0, RZ, R7.reuse, 0x100000, RZ, 0xc0, !PT ;  /* 0x0010000007ff7812 */ /* 0x040fe4000780c0ff */
[----:B0-----:R-:W-:Y:S01]  /*175cd0*/  PRMT R8, R6, 0x7771, RZ ;  /* 0x0000777106087816 */ /* 0x001fe200000000ff */
[----:B------:R-:W3:Y:S10]  /*175ce0*/  LDL.LU.64 R28, [R1+0x3398] ;  /* 0x00339800011c7983 */ /* 0x000ef40000300a00 */
[----:B--2---:R0:W-:Y:S01]  /*175cf0*/  @P0 STG.E.U8 desc[UR6][R26.64], R8 ;  /* 0x000000081a000986 */ /* 0x0041e2000c101106 */
[----:B------:R-:W-:-:S02]  /*175d00*/  LOP3.LUT P0, RZ, R7, 0x80000, RZ, 0xc0, !PT ;  /* 0x0008000007ff7812 */ /* 0x000fc4000780c0ff */
        /* <DEDUP_REMOVED lines=42> */
[----:B0-----:R-:W-:-:S02]  /*175fb0*/  PRMT R8, R11, 0x7772, RZ ;  /* 0x000077720b087816 */ /* 0x001fc400000000ff */
[----:B------:R-:W2:Y:S04]  /*175fc0*/  LDL.LU.64 R26, [R1+0x33b8] ;  /* 0x0033b800011a7983 */ /* 0x000ea80000300a00 */
[----:B----4-:R0:W-:Y:S02]  /*175fd0*/  @P6 STG.E.U8 desc[UR6][R22.64], R8 ;  /* 0x0000000816006986 */ /* 0x0101e4000c101106 */
[----:B0-----:R-:W-:Y:S02]  /*175fe0*/  IMAD.MOV.U32 R23, RZ, RZ, R2 ;  /* 0x000000ffff177224 */ /* 0x001fe400078e0002 */
[----:B------:R-:W4:Y:S04]  /*175ff0*/  LDL.LU.64 R2, [R1+0x33b0] ;  /* 0x0033b00001027983 */ /* 0x000f280000300a00 */
[----:B------:R-:W4:Y:S04]  /*176000*/  LDL.LU.64 R20, [R1+0x33e8] ;  /* 0x0033e80001147983 */ /* 0x000f280000300a00 */
[----:B------:R-:W2:Y:S01]  /*176010*/  LDL.LU R22, [R1+0x53c] ;  /* 0x00053c0001167983 */ /* 0x000ea20000300800 */
[----:B------:R-:W-:-:S02]  /*176020*/  LOP3.LUT P3, RZ, R4, 0x2000, RZ, 0xc0, !PT ;  /* 0x0000200004ff7812 */ /* 0x000fc4000786c0ff */
[C---:B------:R-:W-:Y:S02]  /*176030*/  LOP3.LUT P4, RZ, R4.reuse, 0x4000, RZ, 0xc0, !PT ;  /* 0x0000400004ff7812 */ /* 0x040fe4000788c0ff */
[----:B------:R-:W-:Y:S02]  /*176040*/  PRMT R8, R11, 0x7773, RZ ;  /* 0x000077730b087816 */ /* 0x000fe400000000ff */
[C---:B------:R-:W-:Y:S01]  /*176050*/  LOP3.LUT P5, RZ, R4.reuse, 0x8000, RZ, 0xc0, !PT ;  /* 0x0000800004ff7812 */ /* 0x040fe200078ac0ff */
[----:B------:R-:W4:Y:S04]  /*176060*/  LDL.LU.64 R24, [R1+0x33e0] ;  /* 0x0033e00001187983 */ /* 0x000f280000300a00 */
[----:B------:R-:W4:Y:S01]  /*176070*/  LDL.LU R13, [R1+0x52c] ;  /* 0x00052c00010d7983 */ /* 0x000f220000300800 */
[----:B------:R-:W-:-:S02]  /*176080*/  LOP3.LUT P0, RZ, R4, 0x2000000, RZ, 0xc0, !PT ;  /* 0x0200000004ff7812 */ /* 0x000fc4000780c0ff */
[----:B------:R-:W-:-:S11]  /*176090*/  LOP3.LUT R7, R7, 0xffffffdf, RZ, 0xc0, !PT ;  /* 0xffffffdf07077812 */ /* 0x000fd600078ec0ff */
[----:B------:R-:W-:Y:S02]  /*1760a0*/  @P0 LOP3.LUT R7, R7, 0x20, RZ, 0xfc, !PT ;  /* 0x0000002007070812 */ /* 0x000fe400078efcff */
[----:B------:R-:W-:Y:S02]  /*1760b0*/  LOP3.LUT P0, RZ, R4, 0x1000000, RZ, 0xc0, !PT ;  /* 0x0100000004ff7812 */ /* 0x000fe4000780c0ff */
[----:B------:R-:W-:Y:S01]  /*1760c0*/  LOP3.LUT R7, R7, 0xffffffbf, RZ, 0xc0, !PT ;  /* 0xffffffbf07077812 */ /* 0x000fe200078ec0ff */
[----:B---3--:R0:W-:Y:S04]  /*1760d0*/  @P3 STG.E.U8 desc[UR6][R28.64], R8 ;  /* 0x000000081c003986 */ /* 0x0081e8000c101106 */
[----:B0-----:R-:W3:Y:S01]  /*1760e0*/  LDL.LU.64 R28, [R1+0x33d8] ;  /* 0x0033d800011c7983 */ /* 0x001ee20000300a00 */
[----:B--2---:R-:W-:-:S05]  /*1760f0*/  PRMT R8, R22, 0x7770, RZ ;  /* 0x0000777016087816 */ /* 0x004fca00000000ff */
[----:B------:R0:W-:Y:S02]  /*176100*/  @P4 STG.E.U8 desc[UR6][R26.64], R8 ;  /* 0x000000081a004986 */ /* 0x0001e4000c101106 */
[----:B0-----:R-:W-:Y:S02]  /*176110*/  PRMT R8, R22, 0x7771, RZ ;  /* 0x0000777116087816 */ /* 0x001fe400000000ff */
[----:B------:R-:W2:Y:S04]  /*176120*/  LDL.LU.64 R26, [R1+0x3410] ;  /* 0x00341000011a7983 */ /* 0x000ea80000300a00 */
[----:B----4-:R0:W-:Y:S04]  /*176130*/  @P5 STG.E.U8 desc[UR6][R2.64], R8 ;  /* 0x0000000802005986 */ /* 0x0101e8000c101106 */
[----:B0-----:R-:W4:Y:S01]  /*176140*/  LDL.LU.64 R2, [R1+0x3400] ;  /* 0x0034000001027983 */ /* 0x001f220000300a00 */
        /* <DEDUP_REMOVED lines=17> */
[----:B------:R-:W-:Y:S02]  /*176260*/  LOP3.LUT P0, RZ, R4, 0x40000, RZ, 0xc0, !PT ;  /* 0x0004000004ff7812 */ /* 0x000fe4000780c0ff */
[----:B------:R-:W-:Y:S02]  /*176270*/  PRMT R8, R22, 0x7772, RZ ;  /* 0x0000777216087816 */ /* 0x000fe400000000ff */
[----:B------:R-:W-:Y:S02]  /*176280*/  LOP3.LUT R7, R7, 0xffffefff, RZ, 0xc0, !PT ;  /* 0xffffefff07077812 */ /* 0x000fe400078ec0ff */
[C---:B------:R-:W-:Y:S02]  /*176290*/  LOP3.LUT P1, RZ, R4.reuse, 0x4000000, RZ, 0xc0, !PT ;  /* 0x0400000004ff7812 */ /* 0x040fe4000782c0ff */
[C---:B------:R-:W-:Y:S01]  /*1762a0*/  LOP3.LUT P2, RZ, R4.reuse, 0x8000000, RZ, 0xc0, !PT ;  /* 0x0800000004ff7812 */ /* 0x040fe2000784c0ff */
[----:B------:R-:W-:Y:S01]  /*1762b0*/  @P6 STG.E.U8 desc[UR6][R20.64], R8 ;  /* 0x0000000814006986 */ /* 0x000fe2000c101106 */
[----:B------:R-:W-:-:S02]  /*1762c0*/  LOP3.LUT P3, RZ, R4, 0x10000000, RZ, 0xc0, !PT ;  /* 0x1000000004ff7812 */ /* 0x000fc4000786c0ff */
[C---:B------:R-:W-:Y:S02]  /*1762d0*/  LOP3.LUT P4, RZ, R4.reuse, 0x20000000, RZ, 0xc0, !PT ;  /* 0x2000000004ff7812 */ /* 0x040fe4000788c0ff */
[C---:B------:R-:W-:Y:S02]  /*1762e0*/  LOP3.LUT P5, RZ, R4.reuse, 0x40000000, RZ, 0xc0, !PT ;  /* 0x4000000004ff7812 */ /* 0x040fe400078ac0ff */
[C---:B------:R-:W-:Y:S02]  /*1762f0*/  LOP3.LUT P6, RZ, R4.reuse, 0x80000000, RZ, 0xc0, !PT ;  /* 0x8000000004ff7812 */ /* 0x040fe400078cc0ff */
[----:B------:R-:W-:Y:S02]  /*176300*/  @P0 LOP3.LUT R7, R7, 0x1000, RZ, 0xfc, !PT ;  /* 0x0000100007070812 */ /* 0x000fe400078efcff */
[----:B------:R-:W-:Y:S01]  /*176310*/  LOP3.LUT P0, RZ, R4, 0x20000, RZ, 0xc0, !PT ;  /* 0x0002000004ff7812 */ /* 0x000fe2000780c0ff */
[----:B----4-:R0:W-:Y:S04]  /*176320*/  STL.64 [R1+0x6298], R2 ;  /* 0x0062980201007387 */ /* 0x0101e80000100a00 */
[----:B0-----:R-:W4:Y:S04]  /*176330*/  LDL.LU.64 R2, [R1+0x3408] ;  /* 0x0034080001027983 */ /* 0x001f280000300a00 */
[----:B------:R0:W-:Y:S04]  /*176340*/  STL.64 [R1+0x6280], R4 ;  /* 0x0062800401007387 */ /* 0x0001e80000100a00 */
[----:B0-----:R-:W4:Y:S01]  /*176350*/  LDL.LU.64 R4, [R1+0x33f0] ;  /* 0x0033f00001047983 */ /* 0x001f220000300a00 */
[----:B------:R-:W-:-:S05]  /*176360*/  PRMT R8, R22, 0x7773, RZ ;  /* 0x0000777316087816 */ /* 0x000fca00000000ff */
[----:B------:R0:W-:Y:S01]  /*176370*/  @P0 STG.E.U8 desc[UR6][R24.64], R8 ;  /* 0x0000000818000986 */ /* 0x0001e2000c101106 */
[----:B------:R-:W-:Y:S02]  /*176380*/  LOP3.LUT P0, RZ, R7, 0x1000, RZ, 0xc0, !PT ;  /* 0x0000100007ff7812 */ /* 0x000fe4000780c0ff */
[----:B0-----:R-:W-:-:S11]  /*176390*/  PRMT R8, R13, 0x7770, RZ ;  /* 0x000077700d087816 */ /* 0x001fd600000000ff */
[----:B---3--:R0:W-:Y:S01]  /*1763a0*/  @P0 STG.E.U8 desc[UR6][R28.64], R8 ;  /* 0x000000081c000986 */ /* 0x0081e2000c101106 */
[----:B------:R-:W-:Y:S02]  /*1763b0*/  LOP3.LUT P0, RZ, R7, 0x800, RZ, 0xc0, !PT ;  /* 0x0000080007ff7812 */ /* 0x000fe4000780c0ff */
[----:B0-----:R-:W-:-:S11]  /*1763c0*/  PRMT R8, R13, 0x7771, RZ ;  /* 0x000077710d087816 */ /* 0x001fd600000000ff */
[----:B--2---:R0:W-:Y:S01]  /*1763d0*/  @P0 STG.E.U8 desc[UR6][R26.64], R8 ;  /* 0x000000081a000986 */ /* 0x0041e2000c101106 */
[----:B------:R-:W-:Y:S02]  /*1763e0*/  LOP3.LUT P0, RZ, R7, 0x400, RZ, 0xc0, !PT ;  /* 0x0000040007ff7812 */ /* 0x000fe4000780c0ff */
[----:B0-----:R-:W-:-:S11]  /*1763f0*/  PRMT R8, R13, 0x7772, RZ ;  /* 0x000077720d087816 */ /* 0x001fd600000000ff */
[----:B----4-:R-:W-:Y:S04]  /*176400*/  @P0 STG.E.U8 desc[UR6][R2.64], R8 ;  /* 0x0000000802000986 */ /* 0x010fe8000c101106 */
[----:B------:R0:W-:Y:S04]  /*176410*/  STL.64 [R1+0x6288], R4 ;  /* 0x0062880401007387 */ /* 0x0001e80000100a00 */
[----:B0-----:R-:W2:Y:S04]  /*176420*/  LDL.LU.64 R4, [R1+0x33f8] ;  /* 0x0033f80001047983 */ /* 0x001ea80000300a00 */
[----:B------:R-:W3:Y:S04]  /*176430*/  LDL.LU.64 R14, [R1+0x3428] ;  /* 0x00342800010e7983 */ /* 0x000ee80000300a00 */
[----:B------:R-:W4:Y:S04]  /*176440*/  LDL.LU R22, [R1+0x500] ;  /* 0x0005000001167983 */ /* 0x000f280000300800 */
[----:B------:R-:W4:Y:S04]  /*176450*/  LDL.LU.64 R16, [R1+0x3420] ;  /* 0x0034200001107983 */ /* 0x000f280000300a00 */
[----:B------:R-:W4:Y:S04]  /*176460*/  LDL.LU.64 R10, [R1+0x3418] ;  /* 0x00341800010a7983 */ /* 0x000f280000300a00 */
[----:B------:R-:W4:Y:S04]  /*176470*/  LDL.LU.64 R18, [R1+0x3450] ;  /* 0x0034500001127983 */ /* 0x000f280000300a00 */
[----:B------:R-:W4:Y:S04]  /*176480*/  LDL.LU R12, [R1+0x4f0] ;  /* 0x0004f000010c7983 */ /* 0x000f280000300800 */
[----:B------:R-:W4:Y:S04]  /*176490*/  LDL.LU.64 R20, [R1+0x3448] ;  /* 0x0034480001147983 */ /* 0x000f280000300a00 */
[----:B------:R-:W4:Y:S04]  /*1764a0*/  LDL.LU.64 R24, [R1+0x3440] ;  /* 0x0034400001187983 */ /* 0x000f280000300a00 */
[----:B------:R-:W4:Y:S04]  /*1764b0*/  LDL.LU.64 R28, [R1+0x3438] ;  /* 0x00343800011c7983 */ /* 0x000f280000300a00 */
[----:B------:R-:W4:Y:S04]  /*1764c0*/  LDL.LU.64 R26, [R1+0x3430] ;  /* 0x00343000011a7983 */ /* 0x000f280000300a00 */
[----:B------:R-:W2:Y:S01]  /*1764d0*/  LDL.LU.64 R2, [R1+0x6298] ;  /* 0x0062980001027983 */ /* 0x000ea20000300a00 */
[----:B------:R-:W-:-:S02]  /*1764e0*/  LOP3.LUT P0, RZ, R7, 0x200, RZ, 0xc0, !PT ;  /* 0x0000020007ff7812 */ /* 0x000fc4000780c0ff */
[----:B------:R-:W-:-:S11]  /*1764f0*/  PRMT R8, R13, 0x7773, RZ ;  /* 0x000077730d087816 */ /* 0x000fd600000000ff */
[----:B--2---:R0:W-:Y:S04]  /*176500*/  @P0 STG.E.U8 desc[UR6][R2.64], R8 ;  /* 0x0000000802000986 */ /* 0x0041e8000c101106 */
[----:B0-----:R-:W2:Y:S01]  /*176510*/  LDL.LU.64 R2, [R1+0x6290] ;  /* 0x0062900001027983 */ /* 0x001ea20000300a00 */
[----:B------:R-:W-:Y:S02]  /*176520*/  LOP3.LUT P0, RZ, R7, 0x100, RZ, 0xc0, !PT ;  /* 0x0000010007ff7812 */ /* 0x000fe4000780c0ff */
[----:B--2---:R-:W-:-:S11]  /*176530*/  PRMT R8, R3, 0x7770, RZ ;  /* 0x0000777003087816 */ /* 0x004fd600000000ff */
[----:B------:R0:W-:Y:S04]  /*176540*/  @P0 STG.E.U8 desc[UR6][R4.64], R8 ;  /* 0x0000000804000986 */ /* 0x0001e8000c101106 */
[----:B0-----:R-:W2:Y:S01]  /*176550*/  LDL.LU.64 R4, [R1+0x6288] ;  /* 0x0062880001047983 */ /* 0x001ea20000300a00 */
[----:B------:R-:W-:Y:S02]  /*176560*/  LOP3.LUT P0, RZ, R7, 0x80, RZ, 0xc0, !PT ;  /* 0x0000008007ff7812 */ /* 0x000fe4000780c0ff */
[----:B------:R-:W-:-:S11]  /*176570*/  PRMT R8, R3, 0x7771, RZ ;  /* 0x0000777103087816 */ /* 0x000fd600000000ff */
[----:B--2---:R0:W-:Y:S01]  /*176580*/  @P0 STG.E.U8 desc[UR6][R4.64], R8 ;  /* 0x0000000804000986 */ /* 0x0041e2000c101106 */
[----:B------:R-:W-:Y:S02]  /*176590*/  LOP3.LUT P0, RZ, R7, 0x40, RZ, 0xc0, !PT ;  /* 0x0000004007ff7812 */ /* 0x000fe4000780c0ff */
[----:B0-----:R-:W-:Y:S01]  /*1765a0*/  PRMT R8, R3, 0x7772, RZ ;  /* 0x0000777203087816 */ /* 0x001fe200000000ff */
[----:B------:R-:W2:Y:S10]  /*1765b0*/  LDL.LU.64 R4, [R1+0x6280] ;  /* 0x0062800001047983 */ /* 0x000eb40000300a00 */
[----:B---3--:R0:W-:Y:S01]  /*1765c0*/  @P0 STG.E.U8 desc[UR6][R14.64], R8 ;  /* 0x000000080e000986 */ /* 0x0081e2000c101106 */
[----:B------:R-:W-:-:S02]  /*1765d0*/  LOP3.LUT P0, RZ, R7, 0x20, RZ, 0xc0, !PT ;  /* 0x0000002007ff7812 */ /* 0x000fc4000780c0ff */
[----:B0-----:R-:W-:Y:S02]  /*1765e0*/  PRMT R8, R3, 0x7773, RZ ;  /* 0x0000777303087816 */ /* 0x001fe400000000ff */
[----:B------:R-:W3:Y:S09]  /*1765f0*/  LDL.LU R3, [R1+0x6278] ;  /* 0x0062780001037983 */ /* 0x000ef20000300800 */
[----:B----4-:R0:W-:Y:S02]  /*176600*/  @P0 STG.E.U8 desc[UR6][R16.64], R8 ;  /* 0x0000000810000986 */ /* 0x0101e4000c101106 */
        /* <DEDUP_REMOVED lines=11> */
[----:B------:R0:W-:Y:S04]  /*1766c0*/  @P6 STG.E.U8 desc[UR6][R26.64], R8 ;  /* 0x000000081a006986 */ /* 0x0001e8000c101106 */
[----:B0-----:R-:W4:Y:S04]  /*1766d0*/  LDL.LU.64 R26, [R1+0x3468] ;  /* 0x00346800011a7983 */ /* 0x001f280000300a00 */
[----:B------:R-:W4:Y:S04]  /*1766e0*/  LDL.LU.64 R10, [R1+0x3460] ;  /* 0x00346000010a7983 */ /* 0x000f280000300a00 */
[----:B------:R-:W4:Y:S01]  /*1766f0*/  LDL.LU.64 R18, [R1+0x3458] ;  /* 0x0034580001127983 */ /* 0x000f220000300a00 */
[----:B------:R-:W-:-:S03]  /*176700*/  PRMT R8, R12, 0x7772, RZ ;  /* 0x000077720c087816 */ /* 0x000fc600000000ff */
[----:B------:R-:W4:Y:S04]  /*176710*/  LDL.LU.64 R20, [R1+0x3490] ;  /* 0x0034900001147983 */ /* 0x000f280000300a00 */
[----:B------:R-:W4:Y:S04]  /*176720*/  LDL.LU.64 R24, [R1+0x3488] ;  /* 0x0034880001187983 */ /* 0x000f280000300a00 */
[----:B------:R-:W4:Y:S04]  /*176730*/  LDL.LU R22, [R1+0x4e0] ;  /* 0x0004e00001167983 */ /* 0x000f280000300800 */
[----:B------:R-:W4:Y:S01]  /*176740*/  LDL.LU.64 R28, [R1+0x3480] ;  /* 0x00348000011c7983 */ /* 0x000f220000300a00 */
[----:B--2---:R-:W-:-:S02]  /*176750*/  LOP3.LUT R4, R4, 0xdfffffff, RZ, 0xc0, !PT ;  /* 0xdfffffff04047812 */ /* 0x004fc400078ec0ff */
[----:B---3--:R-:W-:-:S13]  /*176760*/  LOP3.LUT P0, RZ, R3, 0x1000, RZ, 0xc0, !PT ;  /* 0x0000100003ff7812 */ /* 0x008fda000780c0ff */
[----:B------:R-:W-:Y:S02]  /*176770*/  @P0 LOP3.LUT R4, R4, 0x20000000, RZ, 0xfc, !PT ;  /* 0x2000000004040812 */ /* 0x000fe400078efcff */
[C---:B------:R-:W-:Y:S02]  /*176780*/  LOP3.LUT P0, RZ, R3.reuse, 0x800, RZ, 0xc0, !PT ;  /* 0x0000080003ff7812 */ /* 0x040fe4000780c0ff */
[----:B------:R-:W-:Y:S02]  /*176790*/  LOP3.LUT R4, R4, 0xbfffffff, RZ, 0xc0, !PT ;  /* 0xbfffffff04047812 */ /* 0x000fe400078ec0ff */
[----:B------:R-:W-:-:S09]  /*1767a0*/  LOP3.LUT P3, RZ, R3, 0x1, RZ, 0xc0, !PT ;  /* 0x0000000103ff7812 */ /* 0x000fd2000786c0ff */
[----:B------:R-:W-:Y:S02]  /*1767b0*/  @P0 LOP3.LUT R4, R4, 0x40000000, RZ, 0xfc, !PT ;  /* 0x4000000004040812 */ /* 0x000fe400078efcff */
[----:B------:R-:W-:Y:S02]  /*1767c0*/  LOP3.LUT P0, RZ, R3, 0x400, RZ, 0xc0, !PT ;  /* 0x0000040003ff7812 */ /* 0x000fe4000780c0ff */
[----:B------:R-:W-:-:S11]  /*1767d0*/  LOP3.LUT R4, R4, 0x7fffffff, RZ, 0xc0, !PT ;  /* 0x7fffffff04047812 */ /* 0x000fd600078ec0ff */
[----:B------:R-:W-:-:S05]  /*1767e0*/  @P0 LOP3.LUT R4, R4, 0x80000000, RZ, 0xfc, !PT ;  /* 0x8000000004040812 */ /* 0x000fca00078efcff */
[----:B------:R-:W-:Y:S04]  /*1767f0*/  STL.64 [R1+0x6258], R4 ;  /* 0x0062580401007387 */ /* 0x000fe80000100a00 */
[----:B----4-:R0:W-:Y:S04]  /*176800*/  @P3 STG.E.U8 desc[UR6][R26.64], R8 ;  /* 0x000000081a003986 */ /* 0x0101e8000c101106 */
        /* <DEDUP_REMOVED lines=14> */
[----:B------:R-:W-:Y:S02]  /*1768f0*/  LOP3.LUT P4, RZ, R3, 0x2, RZ, 0xc0, !PT ;  /* 0x0000000203ff7812 */ /* 0x000fe4000788c0ff */
[----:B------:R-:W-:Y:S02]  /*176900*/  LOP3.LUT R7, R7, 0xfffffff7, RZ, 0xc0, !PT ;  /* 0xfffffff707077812 */ /* 0x000fe400078ec0ff */
[----:B------:R-:W-:Y:S02]  /*176910*/  LOP3.LUT P5, RZ, R3, 0x4, RZ, 0xc0, !PT ;  /* 0x0000000403ff7812 */ /* 0x000fe400078ac0ff */
[----:B------:R-:W-:-:S05]  /*176920*/  PRMT R8, R12, 0x7773, RZ ;  /* 0x000077730c087816 */ /* 0x000fca00000000ff */
[----:B------:R-:W-:Y:S02]  /*176930*/  @P0 LOP3.LUT R7, R7, 0x8, RZ, 0xfc, !PT ;  /* 0x0000000807070812 */ /* 0x000fe400078efcff */
[C---:B------:R-:W-:Y:S02]  /*176940*/  LOP3.LUT P0, RZ, R3.reuse, 0x20, RZ, 0xc0, !PT ;  /* 0x0000002003ff7812 */ /* 0x040fe4000780c0ff */
[----:B------:R-:W-:Y:S01]  /*176950*/  LOP3.LUT P6, RZ, R3, 0x8, RZ, 0xc0, !PT ;  /* 0x0000000803ff7812 */ /* 0x000fe200078cc0ff */
[----:B------:R-:W-:Y:S04]  /*176960*/  @P4 STG.E.U8 desc[UR6][R10.64], R8 ;  /* 0x000000080a004986 */ /* 0x000fe8000c101106 */
[----:B---3--:R0:W-:Y:S04]  /*176970*/  STL.64 [R1+0x6270], R4 ;  /* 0x0062700401007387 */ /* 0x0081e80000100a00 */
[----:B0-----:R-:W3:Y:S01]  /*176980*/  LDL.LU.64 R4, [R1+0x3470] ;  /* 0x0034700001047983 */ /* 0x001ee20000300a00 */
[----:B------:R-:W-:-:S02]  /*176990*/  LOP3.LUT R7, R7, 0xffffffef, RZ, 0xc0, !PT ;  /* 0xffffffef07077812 */ /* 0x000fc400078ec0ff */
[C---:B------:R-:W-:Y:S01]  /*1769a0*/  PRMT R8, R22.reuse, 0x7770, RZ ;  /* 0x0000777016087816 */ /* 0x040fe200000000ff */
[----:B------:R-:W4:Y:S04]  /*1769b0*/  LDL.LU R12, [R1+0x504] ;  /* 0x00050400010c7983 */ /* 0x000f280000300800 */
[----:B------:R-:W4:Y:S01]  /*1769c0*/  LDL.LU.64 R14, [R1+0x34d0] ;  /* 0x0034d000010e7983 */ /* 0x000f220000300a00 */
[----:B------:R-:W-:Y:S02]  /*1769d0*/  @P0 LOP3.LUT R7, R7, 0x10, RZ, 0xfc, !PT ;  /* 0x0000001007070812 */ /* 0x000fe400078efcff */
[----:B------:R-:W-:Y:S01]  /*1769e0*/  LOP3.LUT P0, RZ, R3, 0x10, RZ, 0xc0, !PT ;  /* 0x0000001003ff7812 */ /* 0x000fe2000780c0ff */
        /* <DEDUP_REMOVED lines=19> */
[----:B------:R-:W2:Y:S04]  /*176b20*/  LDL.LU.64 R26, [R1+0x34d8] ;  /* 0x0034d800011a7983 */ /* 0x000ea80000300a00 */
[----:B------:R-:W2:Y:S06]  /*176b30*/  LDL.LU R22, [R1+0x4e4] ;  /* 0x0004e40001167983 */ /* 0x000eac0000300800 */
[----:B---3--:R0:W-:Y:S04]  /*176b40*/  @P0 STG.E.U8 desc[UR6][R4.64], R8 ;  /* 0x0000000804000986 */ /* 0x0081e8000c101106 */
[----:B0-----:R-:W3:Y:S01]  /*176b50*/  LDL.LU.64 R4, [R1+0x6270] ;  /* 0x0062700001047983 */ /* 0x001ee20000300a00 */
[----:B------:R-:W-:-:S02]  /*176b60*/  LOP3.LUT P0, RZ, R7, 0x2, RZ, 0xc0, !PT ;  /* 0x0000000207ff7812 */ /* 0x000fc4000780c0ff */
[----:B------:R-:W-:-:S11]  /*176b70*/  PRMT R8, R2, 0x7772, RZ ;  /* 0x0000777202087816 */ /* 0x000fd600000000ff */
[----:B---3--:R0:W-:Y:S04]  /*176b80*/  @P0 STG.E.U8 desc[UR6][R4.64], R8 ;  /* 0x0000000804000986 */ /* 0x0081e8000c101106 */
[----:B0-----:R-:W3:Y:S01]  /*176b90*/  LDL.LU.64 R4, [R1+0x6268] ;  /* 0x0062680001047983 */ /* 0x001ee20000300a00 */
[----:B------:R-:W-:Y:S02]  /*176ba0*/  LOP3.LUT P0, RZ, R7, 0x1, RZ, 0xc0, !PT ;  /* 0x0000000107ff7812 */ /* 0x000fe4000780c0ff */
[----:B------:R-:W-:Y:S01]  /*176bb0*/  PRMT R7, R2, 0x7773, RZ ;  /* 0x0000777302077816 */ /* 0x000fe200000000ff */
[----:B------:R0:W-:Y:S04]  /*176bc0*/  STL [R1+0x6088], R9 ;  /* 0x0060880901007387 */ /* 0x0001e80000100800 */
[----:B0-----:R-:W2:Y:S04]  /*176bd0*/  LDL.LU.64 R8, [R1+0x3498] ;  /* 0x0034980001087983 */ /* 0x001ea80000300a00 */
[----:B------:R-:W2:Y:S04]  /*176be0*/  LDL.LU R2, [R1+0x6260] ;  /* 0x0062600001027983 */ /* 0x000ea80000300800 */
[----:B---3--:R0:W-:Y:S04]  /*176bf0*/  @P0 STG.E.U8 desc[UR6][R4.64], R7 ;  /* 0x0000000704000986 */ /* 0x0081e8000c101106 */
[----:B0-----:R-:W3:Y:S01]  /*176c00*/  LDL.LU.64 R4, [R1+0x6258] ;  /* 0x0062580001047983 */ /* 0x001ee20000300a00 */
[----:B----4-:R-:W-:-:S02]  /*176c10*/  PRMT R7, R12, 0x7770, RZ ;  /* 0x000077700c077816 */ /* 0x010fc400000000ff */
[C---:B------:R-:W-:Y:S02]  /*176c20*/  LOP3.LUT P1, RZ, R3.reuse, 0x2000, RZ, 0xc0, !PT ;  /* 0x0000200003ff7812 */ /* 0x040fe4000782c0ff */
[C---:B------:R-:W-:Y:S02]  /*176c30*/  LOP3.LUT P2, RZ, R3.reuse, 0x4000, RZ, 0xc0, !PT ;  /* 0x0000400003ff7812 */ /* 0x040fe4000784c0ff */
[C---:B------:R-:W-:Y:S02]  /*176c40*/  LOP3.LUT P3, RZ, R3.reuse, 0x8000, RZ, 0xc0, !PT ;  /* 0x0000800003ff7812 */ /* 0x040fe4000786c0ff */
[C---:B------:R-:W-:Y:S02]  /*176c50*/  LOP3.LUT P4, RZ, R3.reuse, 0x10000, RZ, 0xc0, !PT ;  /* 0x0001000003ff7812 */ /* 0x040fe4000788c0ff */
[C---:B------:R-:W-:Y:S02]  /*176c60*/  LOP3.LUT P5, RZ, R3.reuse, 0x20000, RZ, 0xc0, !PT ;  /* 0x0002000003ff7812 */ /* 0x040fe400078ac0ff */
[----:B------:R-:W-:-:S02]  /*176c70*/  LOP3.LUT P6, RZ, R3, 0x40000, RZ, 0xc0, !PT ;  /* 0x0004000003ff7812 */ /* 0x000fc400078cc0ff */
[----:B---3--:R-:W-:-:S13]  /*176c80*/  LOP3.LUT P0, RZ, R4, 0x80000000, RZ, 0xc0, !PT ;  /* 0x8000000004ff7812 */ /* 0x008fda000780c0ff */
        /* <DEDUP_REMOVED lines=23> */
[----:B------:R-:W-:Y:S02]  /*176e00*/  LOP3.LUT P4, RZ, R3, 0x100000, RZ, 0xc0, !PT ;  /* 0x0010000003ff7812 */ /* 0x000fe4000788c0ff */
[C---:B------:R-:W-:Y:S01]  /*176e10*/  PRMT R7, R22.reuse, 0x7771, RZ ;  /* 0x0000777116077816 */ /* 0x040fe200000000ff */
[----:B------:R-:W2:Y:S04]  /*176e20*/  LDL.LU.64 R12, [R1+0x3500] ;  /* 0x00350000010c7983 */ /* 0x000ea80000300a00 */
[----:B------:R-:W2:Y:S04]  /*176e30*/  LDL.LU.64 R18, [R1+0x34f8] ;  /* 0x0034f80001127983 */ /* 0x000ea80000300a00 */
[----:B------:R-:W2:Y:S04]  /*176e40*/  LDL.LU.64 R20, [R1+0x34f0] ;  /* 0x0034f00001147983 */ /* 0x000ea80000300a00 */
[----:B------:R-:W2:Y:S04]  /*176e50*/  LDL.LU R29, [R1+0x4d4] ;  /* 0x0004d400011d7983 */ /* 0x000ea80000300800 */
[----:B------:R-:W-:Y:S04]  /*176e60*/  STL [R1+0x6160], R3 ;  /* 0x0061600301007387 */ /* 0x000fe80000100800 */
[----:B---3--:R0:W-:Y:S02]  /*176e70*/  @P3 STG.E.U8 desc[UR6][R24.64], R7 ;  /* 0x0000000718003986 */ /* 0x0081e4000c101106 */
[----:B0-----:R-:W-:-:S02]  /*176e80*/  PRMT R7, R22, 0x7772, RZ ;  /* 0x0000777216077816 */ /* 0x001fc400000000ff */
[----:B------:R-:W3:Y:S04]  /*176e90*/  LDL.LU.64 R24, [R1+0x3528] ;  /* 0x0035280001187983 */ /* 0x000ee80000300a00 */
[----:B------:R-:W3:Y:S04]  /*176ea0*/  LDL.LU R10, [R1+0x508] ;  /* 0x00050800010a7983 */ /* 0x000ee80000300800 */
[----:B----4-:R0:W-:Y:S04]  /*176eb0*/  @P4 STG.E.U8 desc[UR6][R26.64], R7 ;  /* 0x000000071a004986 */ /* 0x0101e8000c101106 */
[----:B0-----:R-:W4:Y:S04]  /*176ec0*/  LDL.LU.64 R26, [R1+0x3520] ;  /* 0x00352000011a7983 */ /* 0x001f280000300a00 */
[----:B------:R-:W4:Y:S04]  /*176ed0*/  LDL.LU R11, [R1+0x4f8] ;  /* 0x0004f800010b7983 */ /* 0x000f280000300800 */
[----:B------:R-:W2:Y:S04]  /*176ee0*/  LDL.LU.64 R8, [R1+0x3540] ;  /* 0x0035400001087983 */ /* 0x000ea80000300a00 */
        /* <DEDUP_REMOVED lines=24> */
[C---:B------:R-:W-:Y:S02]  /*177070*/  LOP3.LUT P0, RZ, R3.reuse, 0x2000000, RZ, 0xc0, !PT ;  /* 0x0200000003ff7812 */ /* 0x040fe4000780c0ff */
[C---:B------:R-:W-:Y:S02]  /*177080*/  LOP3.LUT P5, RZ, R3.reuse, 0x200000, RZ, 0xc0, !PT ;  /* 0x0020000003ff7812 */ /* 0x040fe400078ac0ff */
[----:B------:R-:W-:Y:S02]  /*177090*/  LOP3.LUT P6, RZ, R3, 0x400000, RZ, 0xc0, !PT ;  /* 0x0040000003ff7812 */ /* 0x000fe400078cc0ff */
[----:B------:R-:W-:Y:S02]  /*1770a0*/  LOP3.LUT R4, R4, 0xf7ffffff, RZ, 0xc0, !PT ;  /* 0xf7ffffff04047812 */ /* 0x000fe400078ec0ff */
[----:B------:R-:W-:Y:S01]  /*1770b0*/  PRMT R7, R22, 0x7773, RZ ;  /* 0x0000777316077816 */ /* 0x000fe200000000ff */
[----:B------:R-:W2:Y:S04]  /*1770c0*/  LDL.LU.64 R14, [R1+0x3538] ;  /* 0x00353800010e7983 */ /* 0x000ea80000300a00 */
[----:B------:R-:W2:Y:S01]  /*1770d0*/  LDL.LU.64 R16, [R1+0x3530] ;  /* 0x0035300001107983 */ /* 0x000ea20000300a00 */
[----:B------:R-:W-:-:S02]  /*1770e0*/  @P0 LOP3.LUT R4, R4, 0x8000000, RZ, 0xfc, !PT ;  /* 0x0800000004040812 */ /* 0x000fc400078efcff */
[----:B------:R-:W-:Y:S02]  /*1770f0*/  LOP3.LUT P0, RZ, R3, 0x1000000, RZ, 0xc0, !PT ;  /* 0x0100000003ff7812 */ /* 0x000fe4000780c0ff */
[----:B------:R-:W-:Y:S01]  /*177100*/  LOP3.LUT R4, R4, 0xefffffff, RZ, 0xc0, !PT ;  /* 0xefffffff04047812 */ /* 0x000fe200078ec0ff */
[----:B------:R0:W-:Y:S10]  /*177110*/  @P5 STG.E.U8 desc[UR6][R12.64], R7 ;  /* 0x000000070c005986 */ /* 0x0001f4000c101106 */
[----:B------:R-:W-:-:S02]  /*177120*/  @P0 LOP3.LUT R4, R4, 0x10000000, RZ, 0xfc, !PT ;  /* 0x1000000004040812 */ /* 0x000fc400078efcff */
[----:B------:R-:W-:Y:S02]  /*177130*/  LOP3.LUT P0, RZ, R3, 0x800000, RZ, 0xc0, !PT ;  /* 0x0080000003ff7812 */ /* 0x000fe4000780c0ff */
[C---:B0-----:R-:W-:Y:S01]  /*177140*/  PRMT R7, R29.reuse, 0x7770, RZ ;  /* 0x000077701d077816 */ /* 0x041fe200000000ff */
[----:B------:R-:W2:Y:S04]  /*177150*/  LDL.LU.64 R12, [R1+0x3568] ;  /* 0x00356800010c7983 */ /* 0x000ea80000300a00 */
[----:B------:R0:W-:Y:S02]  /*177160*/  @P6 STG.E.U8 desc[UR6][R18.64], R7 ;  /* 0x0000000712006986 */ /* 0x0001e4000c101106 */
[----:B0-----:R-:W-:Y:S02]  /*177170*/  PRMT R7, R29, 0x7771, RZ ;  /* 0x000077711d077816 */ /* 0x001fe400000000ff */
[----:B------:R-:W2:Y:S04]  /*177180*/  LDL.LU.64 R18, [R1+0x3560] ;  /* 0x0035600001127983 */ /* 0x000ea80000300a00 */
[----:B------:R-:W2:Y:S04]  /*177190*/  LDL.LU R22, [R1+0x4e8] ;  /* 0x0004e80001167983 */ /* 0x000ea80000300800 */
[----:B------:R0:W-:Y:S01]  /*1771a0*/  @P0 STG.E.U8 desc[UR6][R20.64], R7 ;  /* 0x0000000714000986 */ /* 0x0001e2000c101106 */
[----:B------:R-:W-:-:S02]  /*1771b0*/  LOP3.LUT P0, RZ, R4, 0x10000000, RZ, 0xc0, !PT ;  /* 0x1000000004ff7812 */ /* 0x000fc4000780c0ff */
[----:B0-----:R-:W-:Y:S01]  /*1771c0*/  PRMT R7, R29, 0x7772, RZ ;  /* 0x000077721d077816 */ /* 0x001fe200000000ff */
[----:B------:R-:W2:Y:S10]  /*1771d0*/  LDL.LU.64 R20, [R1+0x3558] ;  /* 0x0035580001147983 */ /* 0x000eb40000300a00 */
[----:B---3--:R0:W-:Y:S01]  /*1771e0*/  @P0 STG.E.U8 desc[UR6][R24.64], R7 ;  /* 0x0000000718000986 */ /* 0x0081e2000c101106 */
[----:B------:R-:W-:-:S02]  /*1771f0*/  LOP3.LUT P0, RZ, R4, 0x8000000, RZ, 0xc0, !PT ;  /* 0x0800000004ff7812 */ /* 0x000fc4000780c0ff */
[----:B0-----:R-:W-:Y:S01]  /*177200*/  PRMT R7, R29, 0x7773, RZ ;  /* 0x000077731d077816 */ /* 0x001fe200000000ff */
[----:B------:R-:W3:Y:S04]  /*177210*/  LDL.LU.64 R24, [R1+0x3590] ;  /* 0x0035900001187983 */ /* 0x000ee80000300a00 */
        /* <DEDUP_REMOVED lines=42> */
[----:B----4-:R0:W-:Y:S04]  /*1774c0*/  @P6 STG.E.U8 desc[UR6][R26.64], R7 ;  /* 0x000000071a006986 */ /* 0x0101e8000c101106 */
[----:B0-----:R-:W3:Y:S04]  /*1774d0*/  LDL.LU.64 R26, [R1+0x3570] ;  /* 0x00357000011a7983 */ /* 0x001ee80000300a00 */
[----:B------:R-:W4:Y:S04]  /*1774e0*/  LDL.LU.64 R10, [R1+0x35a8] ;  /* 0x0035a800010a7983 */ /* 0x000f280000300a00 */
[----:B------:R-:W2:Y:S01]  /*1774f0*/  LDL.LU R21, [R1+0x4d8] ;  /* 0x0004d80001157983 */ /* 0x000ea20000300800 */
[----:B------:R-:W-:-:S02]  /*177500*/  LOP3.LUT P3, RZ, R2, 0x40, RZ, 0xc0, !PT ;  /* 0x0000004002ff7812 */ /* 0x000fc4000786c0ff */
[----:B------:R-:W-:Y:S01]  /*177510*/  LOP3.LUT P4, RZ, R2, 0x80, RZ, 0xc0, !PT ;  /* 0x0000008002ff7812 */ /* 0x000fe2000788c0ff */
[----:B------:R-:W4:Y:S04]  /*177520*/  LDL.LU.64 R18, [R1+0x35a0] ;  /* 0x0035a00001127983 */ /* 0x000f280000300a00 */
[----:B------:R-:W4:Y:S04]  /*177530*/  LDL.LU.64 R24, [R1+0x3598] ;  /* 0x0035980001187983 */ /* 0x000f280000300a00 */
[----:B------:R-:W4:Y:S01]  /*177540*/  LDL.LU R20, [R1+0x50c] ;  /* 0x00050c0001147983 */ /* 0x000f220000300800 */
[----:B--2---:R-:W-:-:S05]  /*177550*/  PRMT R7, R21, 0x7770, RZ ;  /* 0x0000777015077816 */ /* 0x004fca00000000ff */
[----:B------:R0:W-:Y:S02]  /*177560*/  @P3 STG.E.U8 desc[UR6][R28.64], R7 ;  /* 0x000000071c003986 */ /* 0x0001e4000c101106 */
[----:B0-----:R-:W-:Y:S02]  /*177570*/  PRMT R7, R21, 0x7771, RZ ;  /* 0x0000777115077816 */ /* 0x001fe400000000ff */
[----:B------:R-:W2:Y:S04]  /*177580*/  LDL.LU.64 R28, [R1+0x35d0] ;  /* 0x0035d000011c7983 */ /* 0x000ea80000300a00 */
[----:B---3--:R0:W-:Y:S04]  /*177590*/  @P4 STG.E.U8 desc[UR6][R26.64], R7 ;  /* 0x000000071a004986 */ /* 0x0081e8000c101106 */
[----:B0-----:R-:W3:Y:S04]  /*1775a0*/  LDL.LU.64 R26, [R1+0x35c8] ;  /* 0x0035c800011a7983 */ /* 0x001ee80000300a00 */
[----:B------:R-:W3:Y:S04]  /*1775b0*/  LDL.LU R22, [R1+0x4fc] ;  /* 0x0004fc0001167983 */ /* 0x000ee80000300800 */
[----:B------:R-:W4:Y:S04]  /*1775c0*/  LDL.LU.64 R8, [R1+0x35e8] ;  /* 0x0035e80001087983 */ /* 0x000f280000300a00 */
        /* <DEDUP_REMOVED lines=28> */
[----:B------:R-:W-:Y:S01]  /*177790*/  PRMT R7, R21, 0x7772, RZ ;  /* 0x0000777215077816 */ /* 0x000fe200000000ff */
[----:B------:R-:W4:Y:S04]  /*1777a0*/  LDL.LU.64 R14, [R1+0x35e0] ;  /* 0x0035e000010e7983 */ /* 0x000f280000300a00 */
[----:B------:R-:W4:Y:S04]  /*1777b0*/  LDL.LU.64 R16, [R1+0x35d8] ;  /* 0x0035d80001107983 */ /* 0x000f280000300a00 */
[----:B------:R-:W4:Y:S01]  /*1777c0*/  LDL.LU.64 R12, [R1+0x3610] ;  /* 0x00361000010c7983 */ /* 0x000f220000300a00 */
[----:B------:R-:W-:-:S02]  /*1777d0*/  @P0 LOP3.LUT R4, R4, 0x80000, RZ, 0xfc, !PT ;  /* 0x0008000004040812 */ /* 0x000fc400078efcff */
[----:B------:R-:W-:Y:S02]  /*1777e0*/  LOP3.LUT P0, RZ, R2, 0x800, RZ, 0xc0, !PT ;  /* 0x0000080002ff7812 */ /* 0x000fe4000780c0ff */
[----:B------:R-:W-:Y:S01]  /*1777f0*/  LOP3.LUT R4, R4, 0xffefffff, RZ, 0xc0, !PT ;  /* 0xffefffff04047812 */ /* 0x000fe200078ec0ff */
[----:B------:R0:W-:Y:S10]  /*177800*/  @P5 STG.E.U8 desc[UR6][R10.64], R7 ;  /* 0x000000070a005986 */ /* 0x0001f4000c101106 */
[----:B------:R-:W-:-:S02]  /*177810*/  @P0 LOP3.LUT R4, R4, 0x100000, RZ, 0xfc, !PT ;  /* 0x0010000004040812 */ /* 0x000fc400078efcff */
[----:B------:R-:W-:Y:S02]  /*177820*/  LOP3.LUT P0, RZ, R2, 0x400, RZ, 0xc0, !PT ;  /* 0x0000040002ff7812 */ /* 0x000fe4000780c0ff */
[----:B0-----:R-:W-:Y:S01]  /*177830*/  PRMT R7, R21, 0x7773, RZ ;  /* 0x0000777315077816 */ /* 0x001fe200000000ff */
[----:B------:R-:W4:Y:S04]  /*177840*/  LDL.LU.64 R10, [R1+0x3608] ;  /* 0x00360800010a7983 */ /* 0x000f280000300a00 */
[----:B------:R-:W4:Y:S04]  /*177850*/  LDL.LU R21, [R1+0x4dc] ;  /* 0x0004dc0001157983 */ /* 0x000f280000300800 */
[----:B------:R0:W-:Y:S02]  /*177860*/  @P6 STG.E.U8 desc[UR6][R18.64], R7 ;  /* 0x0000000712006986 */ /* 0x0001e4000c101106 */
[----:B0-----:R-:W-:-:S02]  /*177870*/  PRMT R7, R20, 0x7770, RZ ;  /* 0x0000777014077816 */ /* 0x001fc400000000ff */
[----:B------:R-:W4:Y:S04]  /*177880*/  LDL.LU.64 R18, [R1+0x3600] ;  /* 0x0036000001127983 */ /* 0x000f280000300a00 */
[----:B------:R0:W-:Y:S01]  /*177890*/  @P0 STG.E.U8 desc[UR6][R24.64], R7 ;  /* 0x0000000718000986 */ /* 0x0001e2000c101106 */
[----:B------:R-:W-:Y:S02]  /*1778a0*/  LOP3.LUT P0, RZ, R4, 0x100000, RZ, 0xc0, !PT ;  /* 0x0010000004ff7812 */ /* 0x000fe4000780c0ff */
        /* <DEDUP_REMOVED lines=13> */
[----:B------:R-:W-:-:S11]  /*177980*/  PRMT R7, R22, 0x7770, RZ ;  /* 0x0000777016077816 */ /* 0x000fd600000000ff */
[----:B----4-:R0:W-:Y:S04]  /*177990*/  @P0 STG.E.U8 desc[UR6][R8.64], R7 ;  /* 0x0000000708000986 */ /* 0x0101e8000c101106 */
[----:B0-----:R-:W4:Y:S01]  /*1779a0*/  LDL.LU.64 R8, [R1+0x6228] ;  /* 0x0062280001087983 */ /* 0x001f220000300a00 */
[----:B------:R-:W-:Y:S02]  /*1779b0*/  LOP3.LUT P0, RZ, R4, 0x10000, RZ, 0xc0, !PT ;  /* 0x0001000004ff7812 */ /* 0x000fe4000780c0ff */
        /* <DEDUP_REMOVED lines=26> */
[----:B------:R0:W-:Y:S02]  /*177b60*/  @P4 STG.E.U8 desc[UR6][R24.64], R7 ;  /* 0x0000000718004986 */ /* 0x0001e4000c101106 */
[----:B0-----:R-:W-:-:S05]  /*177b70*/  PRMT R7, R21, 0x7771, RZ ;  /* 0x0000777115077816 */ /* 0x001fca00000000ff */
[----:B--2---:R0:W-:Y:S02]  /*177b80*/  @P5 STG.E.U8 desc[UR6][R28.64], R7 ;  /* 0x000000071c005986 */ /* 0x0041e4000c101106 */
[----:B0-----:R-:W-:Y:S02]  /*177b90*/  PRMT R7, R21, 0x7772, RZ ;  /* 0x0000777215077816 */ /* 0x001fe400000000ff */
[----:B------:R-:W2:Y:S04]  /*177ba0*/  LDL.LU.64 R28, [R1+0x3620] ;  /* 0x00362000011c7983 */ /* 0x000ea80000300a00 */
[----:B---3--:R0:W-:Y:S04]  /*177bb0*/  @P6 STG.E.U8 desc[UR6][R26.64], R7 ;  /* 0x000000071a006986 */ /* 0x0081e8000c101106 */
[----:B0-----:R-:W3:Y:S04]  /*177bc0*/  LDL.LU.64 R26, [R1+0x3618] ;  /* 0x00361800011a7983 */ /* 0x001ee80000300a00 */
[----:B------:R-:W3:Y:S04]  /*177bd0*/  LDL.LU.64 R10, [R1+0x3650] ;  /* 0x00365000010a7983 */ /* 0x000ee80000300a00 */
[----:B------:R-:W3:Y:S04]  /*177be0*/  LDL.LU.64 R18, [R1+0x3648] ;  /* 0x0036480001127983 */ /* 0x000ee80000300a00 */
[----:B------:R-:W3:Y:S01]  /*177bf0*/  LDL.LU R22, [R1+0x4c0] ;  /* 0x0004c00001167983 */ /* 0x000ee20000300800 */
[----:B------:R-:W-:-:S02]  /*177c00*/  LOP3.LUT R4, R4, 0xffffffdf, RZ, 0xc0, !PT ;  /* 0xffffffdf04047812 */ /* 0x000fc400078ec0ff */
[C---:B------:R-:W-:Y:S02]  /*177c10*/  LOP3.LUT P3, RZ, R2.reuse, 0x2000000, RZ, 0xc0, !PT ;  /* 0x0200000002ff7812 */ /* 0x040fe4000786c0ff */
[C---:B------:R-:W-:Y:S02]  /*177c20*/  LOP3.LUT P4, RZ, R2.reuse, 0x4000000, RZ, 0xc0, !PT ;  /* 0x0400000002ff7812 */ /* 0x040fe4000788c0ff */
[----:B------:R-:W-:Y:S01]  /*177c30*/  PRMT R7, R21, 0x7773, RZ ;  /* 0x0000777315077816 */ /* 0x000fe200000000ff */
[----:B------:R-:W3:Y:S04]  /*177c40*/  LDL.LU.64 R24, [R1+0x3640] ;  /* 0x0036400001187983 */ /* 0x000ee80000300a00 */
[----:B------:R-:W3:Y:S04]  /*177c50*/  LDL.LU R6, [R1+0x4b0] ;  /* 0x0004b00001067983 */ /* 0x000ee80000300800 */
[----:B------:R-:W-:Y:S01]  /*177c60*/  STL [R1+0x61f8], R2 ;  /* 0x0061f80201007387 */ /* 0x000fe20000100800 */
[----:B------:R-:W-:-:S02]  /*177c70*/  LOP3.LUT P5, RZ, R2, 0x8000000, RZ, 0xc0, !PT ;  /* 0x0800000002ff7812 */ /* 0x000fc400078ac0ff */
[----:B------:R-:W-:Y:S02]  /*177c80*/  LOP3.LUT P6, RZ, R2, 0x10000000, RZ, 0xc0, !PT ;  /* 0x1000000002ff7812 */ /* 0x000fe400078cc0ff */
[----:B----4-:R-:W-:-:S13]  /*177c90*/  LOP3.LUT P0, RZ, R0, 0x20, RZ, 0xc0, !PT ;  /* 0x0000002000ff7812 */ /* 0x010fda000780c0ff */
        /* <DEDUP_REMOVED lines=20> */
[----:B------:R-:W-:Y:S02]  /*177de0*/  LOP3.LUT P0, RZ, R2, 0x40000000, RZ, 0xc0, !PT ;  /* 0x4000000002ff7812 */ /* 0x000fe4000780c0ff */
[----:B---3--:R-:W-:Y:S02]  /*177df0*/  PRMT R7, R22, 0x7770, RZ ;  /* 0x0000777016077816 */ /* 0x008fe400000000ff */
[----:B------:R-:W-:Y:S01]  /*177e00*/  LOP3.LUT R4, R4, 0xffffefff, RZ, 0xc0, !PT ;  /* 0xffffefff04047812 */ /* 0x000fe200078ec0ff */
[----:B------:R-:W2:Y:S04]  /*177e10*/  LDL.LU.64 R28, [R1+0x3638] ;  /* 0x00363800011c7983 */ /* 0x000ea80000300a00 */
[----:B------:R0:W-:Y:S04]  /*177e20*/  @P4 STG.E.U8 desc[UR6][R26.64], R7 ;  /* 0x000000071a004986 */ /* 0x0001e8000c101106 */
[----:B------:R-:W-:-:S02]  /*177e30*/  @P0 LOP3.LUT R4, R4, 0x1000, RZ, 0xfc, !PT ;  /* 0x0000100004040812 */ /* 0x000fc400078efcff */
[----:B------:R-:W-:Y:S01]  /*177e40*/  LOP3.LUT P0, RZ, R2, 0x20000000, RZ, 0xc0, !PT ;  /* 0x2000000002ff7812 */ /* 0x000fe2000780c0ff */
[----:B0-----:R-:W3:Y:S04]  /*177e50*/  LDL.LU.64 R26, [R1+0x3630] ;  /* 0x00363000011a7983 */ /* 0x001ee80000300a00 */
        /* <DEDUP_REMOVED lines=14> */
[----:B------:R-:W4:Y:S04]  /*177f40*/  LDL.LU.64 R8, [R1+0x3690] ;  /* 0x0036900001087983 */ /* 0x000f280000300a00 */
[----:B------:R-:W4:Y:S04]  /*177f50*/  LDL.LU.64 R14, [R1+0x3688] ;  /* 0x00368800010e7983 */ /* 0x000f280000300a00 */
[----:B------:R-:W4:Y:S04]  /*177f60*/  LDL.LU R22, [R1+0x490] ;  /* 0x0004900001167983 */ /* 0x000f280000300800 */
[----:B------:R-:W4:Y:S04]  /*177f70*/  LDL.LU.64 R16, [R1+0x3680] ;  /* 0x0036800001107983 */ /* 0x000f280000300a00 */
[----:B------:R-:W4:Y:S04]  /*177f80*/  LDL.LU.64 R12, [R1+0x3678] ;  /* 0x00367800010c7983 */ /* 0x000f280000300a00 */
[----:B------:R-:W4:Y:S04]  /*177f90*/  LDL.LU.64 R10, [R1+0x3670] ;  /* 0x00367000010a7983 */ /* 0x000f280000300a00 */
[----:B------:R-:W4:Y:S04]  /*177fa0*/  LDL.LU R21, [R1+0x4c4] ;  /* 0x0004c40001157983 */ /* 0x000f280000300800 */
[----:B------:R-:W4:Y:S04]  /*177fb0*/  LDL.LU.64 R18, [R1+0x36a8] ;  /* 0x0036a80001127983 */ /* 0x000f280000300a00 */
[----:B------:R-:W4:Y:S04]  /*177fc0*/  LDL.LU.64 R24, [R1+0x36a0] ;  /* 0x0036a00001187983 */ /* 0x000f280000300a00 */
        /* <DEDUP_REMOVED lines=11> */
[----:B------:R-:W-:Y:S02]  /*178080*/  PRMT R7, R6, 0x7773, RZ ;  /* 0x0000777306077816 */ /* 0x000fe400000000ff */
[----:B------:R-:W3:Y:S09]  /*178090*/  LDL.LU R6, [R1+0x6208] ;  /* 0x0062080001067983 */ /* 0x000ef20000300800 */
[----:B--2---:R0:W-:Y:S04]  /*1780a0*/  @P0 STG.E.U8 desc[UR6][R2.64], R7 ;  /* 0x0000000702000986 */ /* 0x0041e8000c101106 */
[----:B0-----:R-:W2:Y:S01]  /*1780b0*/  LDL.LU.64 R2, [R1+0x6200] ;  /* 0x0062000001027983 */ /* 0x001ea20000300a00 */
[----:B------:R-:W-:-:S02]  /*1780c0*/  LOP3.LUT P0, RZ, R4, 0x100, RZ, 0xc0, !PT ;  /* 0x0000010004ff7812 */ /* 0x000fc4000780c0ff */
[----:B----4-:R-:W-:Y:S02]  /*1780d0*/  PRMT R7, R20, 0x7770, RZ ;  /* 0x0000777014077816 */ /* 0x010fe400000000ff */
[C---:B------:R-:W-:Y:S02]  /*1780e0*/  LOP3.LUT P1, RZ, R0.reuse, 0x40, RZ, 0xc0, !PT ;  /* 0x0000004000ff7812 */ /* 0x040fe4000782c0ff */
[C---:B------:R-:W-:Y:S02]  /*1780f0*/  LOP3.LUT P2, RZ, R0.reuse, 0x80, RZ, 0xc0, !PT ;  /* 0x0000008000ff7812 */ /* 0x040fe4000784c0ff */
[C---:B------:R-:W-:Y:S02]  /*178100*/  LOP3.LUT P3, RZ, R0.reuse, 0x100, RZ, 0xc0, !PT ;  /* 0x0000010000ff7812 */ /* 0x040fe4000786c0ff */
[C---:B------:R-:W-:Y:S02]  /*178110*/  LOP3.LUT P4, RZ, R0.reuse, 0x200, RZ, 0xc0, !PT ;  /* 0x0000020000ff7812 */ /* 0x040fe4000788c0ff */
[----:B------:R-:W-:-:S02]  /*178120*/  LOP3.LUT P5, RZ, R0, 0x400, RZ, 0xc0, !PT ;  /* 0x0000040000ff7812 */ /* 0x000fc400078ac0ff */
        /* <DEDUP_REMOVED lines=23> */
[----:B---3--:R0:W-:Y:S04]  /*1782a0*/  @P6 STG.E.U8 desc[UR6][R26.64], R7 ;  /* 0x000000071a006986 */ /* 0x0081e8000c101106 */
[----:B0-----:R-:W3:Y:S01]  /*1782b0*/  LDL.LU.64 R26, [R1+0x36d0] ;  /* 0x0036d000011a7983 */ /* 0x001ee20000300a00 */
[C---:B------:R-:W-:Y:S02]  /*1782c0*/  LOP3.LUT P0, RZ, R0.reuse, 0x1000000, RZ, 0xc0, !PT ;  /* 0x0100000000ff7812 */ /* 0x040fe4000780c0ff */
[----:B------:R-:W-:Y:S01]  /*1782d0*/  LOP3.LUT P3, RZ, R0, 0x1000, RZ, 0xc0, !PT ;  /* 0x0000100000ff7812 */ /* 0x000fe2000786c0ff */
[----:B------:R-:W4:Y:S04]  /*1782e0*/  LDL.LU.64 R12, [R1+0x36c8] ;  /* 0x0036c800010c7983 */ /* 0x000f280000300a00 */
[----:B------:R-:W4:Y:S04]  /*1782f0*/  LDL.LU.64 R10, [R1+0x36c0] ;  /* 0x0036c000010a7983 */ /* 0x000f280000300a00 */
[----:B------:R-:W4:Y:S01]  /*178300*/  LDL.LU.64 R24, [R1+0x36b8] ;  /* 0x0036b80001187983 */ /* 0x000f220000300a00 */
[----:B------:R-:W-:-:S03]  /*178310*/  PRMT R7, R21, 0x7772, RZ ;  /* 0x0000777215077816 */ /* 0x000fc600000000ff */
[----:B------:R-:W4:Y:S04]  /*178320*/  LDL.LU.64 R18, [R1+0x36e8] ;  /* 0x0036e80001127983 */ /* 0x000f280000300a00 */
[----:B------:R-:W4:Y:S04]  /*178330*/  LDL.LU R22, [R1+0x4b4] ;  /* 0x0004b40001167983 */ /* 0x000f280000300800 */
[----:B------:R-:W4:Y:S04]  /*178340*/  LDL.LU.64 R28, [R1+0x36e0] ;  /* 0x0036e000011c7983 */ /* 0x000f280000300a00 */
[----:B------:R-:W4:Y:S01]  /*178350*/  LDL.LU R20, [R1+0x4a4] ;  /* 0x0004a40001147983 */ /* 0x000f220000300800 */
[----:B--2---:R-:W-:-:S04]  /*178360*/  LOP3.LUT R2, R2, 0xdfffffff, RZ, 0xc0, !PT ;  /* 0xdfffffff02027812 */ /* 0x004fc800078ec0ff */
[----:B------:R-:W-:Y:S02]  /*178370*/  @P0 LOP3.LUT R2, R2, 0x20000000, RZ, 0xfc, !PT ;  /* 0x2000000002020812 */ /* 0x000fe400078efcff */
[----:B------:R-:W-:Y:S02]  /*178380*/  LOP3.LUT P0, RZ, R0, 0x800000, RZ, 0xc0, !PT ;  /* 0x0080000000ff7812 */ /* 0x000fe4000780c0ff */
[----:B------:R-:W-:-:S11]  /*178390*/  LOP3.LUT R2, R2, 0xbfffffff, RZ, 0xc0, !PT ;  /* 0xbfffffff02027812 */ /* 0x000fd600078ec0ff */
[----:B------:R-:W-:Y:S02]  /*1783a0*/  @P0 LOP3.LUT R2, R2, 0x40000000, RZ, 0xfc, !PT ;  /* 0x4000000002020812 */ /* 0x000fe400078efcff */
[----:B------:R-:W-:Y:S02]  /*1783b0*/  LOP3.LUT P0, RZ, R0, 0x400000, RZ, 0xc0, !PT ;  /* 0x0040000000ff7812 */ /* 0x000fe4000780c0ff */
[----:B------:R-:W-:-:S11]  /*1783c0*/  LOP3.LUT R2, R2, 0x7fffffff, RZ, 0xc0, !PT ;  /* 0x7fffffff02027812 */ /* 0x000fd600078ec0ff */
[----:B------:R-:W-:-:S05]  /*1783d0*/  @P0 LOP3.LUT R2, R2, 0x80000000, RZ, 0xfc, !PT ;  /* 0x8000000002020812 */ /* 0x000fca00078efcff */
[----:B------:R-:W-:Y:S04]  /*1783e0*/  STL [R1+0x61e0], R2 ;  /* 0x0061e00201007387 */ /* 0x000fe80000100800 */
[----:B---3--:R0:W-:Y:S04]  /*1783f0*/  @P3 STG.E.U8 desc[UR6][R26.64], R7 ;  /* 0x000000071a003986 */ /* 0x0081e8000c101106 */
        /* <DEDUP_REMOVED lines=21> */
[----:B----4-:R-:W-:Y:S04]  /*178550*/  @P4 STG.E.U8 desc[UR6][R12.64], R7 ;  /* 0x000000070c004986 */ /* 0x010fe8000c101106 */
[----:B---3--:R0:W-:Y:S04]  /*178560*/  STL.64 [R1+0x61f0], R2 ;  /* 0x0061f00201007387 */ /* 0x0081e80000100a00 */
[----:B0-----:R-:W3:Y:S01]  /*178570*/  LDL.LU.64 R2, [R1+0x3710] ;  /* 0x0037100001027983 */ /* 0x001ee20000300a00 */
[----:B------:R-:W-:-:S02]  /*178580*/  LOP3.LUT R4, R4, 0xffffffef, RZ, 0xc0, !PT ;  /* 0xffffffef04047812 */ /* 0x000fc400078ec0ff */
[----:B------:R-:W-:Y:S02]  /*178590*/  PRMT R7, R22, 0x7770, RZ ;  /* 0x0000777016077816 */ /* 0x000fe400000000ff */
[----:B------:R-:W-:Y:S02]  /*1785a0*/  @P0 LOP3.LUT R4, R4, 0x10, RZ, 0xfc, !PT ;  /* 0x0000001004040812 */ /* 0x000fe400078efcff */
[----:B------:R-:W-:Y:S01]  /*1785b0*/  LOP3.LUT P0, RZ, R0, 0x10000, RZ, 0xc0, !PT ;  /* 0x0001000000ff7812 */ /* 0x000fe2000780c0ff */
[----:B------:R0:W-:Y:S02]  /*1785c0*/  @P5 STG.E.U8 desc[UR6][R10.64], R7 ;  /* 0x000000070a005986 */ /* 0x0001e4000c101106 */
[----:B0-----:R-:W-:-:S05]  /*1785d0*/  PRMT R7, R22, 0x7771, RZ ;  /* 0x0000777116077816 */ /* 0x001fca00000000ff */
[----:B------:R0:W-:Y:S02]  /*1785e0*/  @P6 STG.E.U8 desc[UR6][R24.64], R7 ;  /* 0x0000000718006986 */ /* 0x0001e4000c101106 */
[----:B0-----:R-:W-:Y:S02]  /*1785f0*/  PRMT R7, R22, 0x7772, RZ ;  /* 0x0000777216077816 */ /* 0x001fe400000000ff */
[----:B------:R-:W4:Y:S04]  /*178600*/  LDL.LU R24, [R1+0x494] ;  /* 0x0004940001187983 */ /* 0x000f280000300800 */
[----:B------:R-:W4:Y:S04]  /*178610*/  LDL.LU.64 R8, [R1+0x36f0] ;  /* 0x0036f00001087983 */ /* 0x000f280000300a00 */
[----:B------:R-:W4:Y:S04]  /*178620*/  LDL.LU R21, [R1+0x4c8] ;  /* 0x0004c80001157983 */ /* 0x000f280000300800 */
[----:B------:R-:W4:Y:S04]  /*178630*/  LDL.LU.64 R14, [R1+0x3728] ;  /* 0x00372800010e7983 */ /* 0x000f280000300a00 */
[----:B------:R0:W-:Y:S01]  /*178640*/  @P0 STG.E.U8 desc[UR6][R18.64], R7 ;  /* 0x0000000712000986 */ /* 0x0001e2000c101106 */
[----:B------:R-:W-:-:S03]  /*178650*/  LOP3.LUT P0, RZ, R4, 0x10, RZ, 0xc0, !PT ;  /* 0x0000001004ff7812 */ /* 0x000fc6000780c0ff */
[----:B------:R-:W4:Y:S04]  /*178660*/  LDL.LU.64 R16, [R1+0x3720] ;  /* 0x0037200001107983 */ /* 0x000f280000300a00 */
[----:B------:R-:W4:Y:S04]  /*178670*/  LDL.LU.64 R12, [R1+0x3718] ;  /* 0x00371800010c7983 */ /* 0x000f280000300a00 */
[----:B------:R-:W4:Y:S01]  /*178680*/  LDL.LU.64 R10, [R1+0x3750] ;  /* 0x00375000010a7983 */ /* 0x000f220000300a00 */
[----:B0-----:R-:W-:-:S03]  /*178690*/  PRMT R7, R22, 0x7773, RZ ;  /* 0x0000777316077816 */ /* 0x001fc600000000ff */
        /* <DEDUP_REMOVED lines=8> */
[----:B------:R-:W2:Y:S04]  /*178720*/  LDL.LU.64 R26, [R1+0x3738] ;  /* 0x00373800011a7983 */ /* 0x000ea80000300a00 */
[----:B------:R-:W2:Y:S04]  /*178730*/  LDL.LU R22, [R1+0x4b8] ;  /* 0x0004b80001167983 */ /* 0x000ea80000300800 */
[----:B------:R-:W2:Y:S04]  /*178740*/  LDL.LU R25, [R1] ;  /* 0x0000000001197983 */ /* 0x000ea80000300800 */
        /* <DEDUP_REMOVED lines=9> */
[----:B0-----:R-:W2:Y:S06]  /*1787e0*/  LDL.LU.64 R6, [R1+0x36f8] ;  /* 0x0036f80001067983 */ /* 0x001eac0000300a00 */
[----:B---3--:R0:W-:Y:S04]  /*1787f0*/  @P0 STG.E.U8 desc[UR6][R2.64], R4 ;  /* 0x0000000402000986 */ /* 0x0081e8000c101106 */
[----:B0-----:R-:W3:Y:S01]  /*178800*/  LDL.LU R2, [R1+0x61e0] ;  /* 0x0061e00001027983 */ /* 0x001ee20000300800 */
        /* <DEDUP_REMOVED lines=24> */
[----:B------:R-:W2:Y:S04]  /*178990*/  LDL.LU.64 R20, [R1+0x3730] ;  /* 0x0037300001147983 */ /* 0x000ea80000300a00 */
[----:B------:R0:W-:Y:S02]  /*1789a0*/  @P5 STG.E.U8 desc[UR6][R28.64], R4 ;  /* 0x000000041c005986 */ /* 0x0001e4000c101106 */
[----:B0-----:R-:W-:-:S05]  /*1789b0*/  PRMT R4, R22, 0x7770, RZ ;  /* 0x0000777016047816 */ /* 0x001fca00000000ff */
[----:B------:R0:W-:Y:S04]  /*1789c0*/  @P6 STG.E.U8 desc[UR6][R26.64], R4 ;  /* 0x000000041a006986 */ /* 0x0001e8000c101106 */
[----:B0-----:R-:W3:Y:S01]  /*1789d0*/  LDL.LU.64 R26, [R1+0x3768] ;  /* 0x00376800011a7983 */ /* 0x001ee20000300a00 */
[----:B------:R-:W-:Y:S02]  /*1789e0*/  LOP3.LUT P3, RZ, R0, 0x80000000, RZ, 0xc0, !PT ;  /* 0x8000000000ff7812 */ /* 0x000fe4000786c0ff */
[----:B------:R-:W-:Y:S02]  /*1789f0*/  LOP3.LUT P4, RZ, R25, 0x1, RZ, 0xc0, !PT ;  /* 0x0000000119ff7812 */ /* 0x000fe4000788c0ff */
[C---:B------:R-:W-:Y:S01]  /*178a00*/  PRMT R4, R22.reuse, 0x7771, RZ ;  /* 0x0000777116047816 */ /* 0x040fe200000000ff */
[----:B------:R-:W4:Y:S04]  /*178a10*/  LDL.LU.64 R12, [R1+0x3760] ;  /* 0x00376000010c7983 */ /* 0x000f280000300a00 */
        /* <DEDUP_REMOVED lines=37> */
[----:B------:R-:W4:Y:S04]  /*178c70*/  LDL.LU R24, [R1+0x4cc] ;  /* 0x0004cc0001187983 */ /* 0x000f280000300800 */
        /* <DEDUP_REMOVED lines=9> */
[C---:B0-----:R-:W-:Y:S01]  /*178d10*/  PRMT R4, R29.reuse, 0x7770, RZ ;  /* 0x000077701d047816 */ /* 0x041fe200000000ff */
[----:B------:R-:W4:Y:S04]  /*178d20*/  LDL.LU.64 R12, [R1+0x37c8] ;  /* 0x0037c800010c7983 */ /* 0x000f280000300a00 */
[----:B------:R0:W-:Y:S02]  /*178d30*/  @P6 STG.E.U8 desc[UR6][R10.64], R4 ;  /* 0x000000040a006986 */ /* 0x0001e4000c101106 */
[----:B0-----:R-:W-:Y:S02]  /*178d40*/  PRMT R4, R29, 0x7771, RZ ;  /* 0x000077711d047816 */ /* 0x001fe400000000ff */
[----:B------:R-:W4:Y:S04]  /*178d50*/  LDL.LU.64 R10, [R1+0x37c0] ;  /* 0x0037c000010a7983 */ /* 0x000f280000300a00 */
[----:B------:R-:W4:Y:S04]  /*178d60*/  LDL.LU R22, [R1+0x4bc] ;  /* 0x0004bc0001167983 */ /* 0x000f280000300800 */
        /* <DEDUP_REMOVED lines=8> */
[----:B------:R-:W2:Y:S06]  /*178df0*/  LDL.LU.64 R28, [R1+0x37e8] ;  /* 0x0037e800011c7983 */ /* 0x000eac0000300a00 */
        /* <DEDUP_REMOVED lines=37> */
[----:B------:R0:W-:Y:S02]  /*179050*/  @P5 STG.E.U8 desc[UR6][R28.64], R4 ;  /* 0x000000041c005986 */ /* 0x0001e4000c101106 */
[----:B0-----:R-:W-:Y:S02]  /*179060*/  PRMT R4, R22, 0x7773, RZ ;  /* 0x0000777316047816 */ /* 0x001fe400000000ff */
[----:B------:R-:W2:Y:S04]  /*179070*/  LDL.LU.64 R28, [R1+0x37d8] ;  /* 0x0037d800011c7983 */ /* 0x000ea80000300a00 */
[----:B---3--:R0:W-:Y:S04]  /*179080*/  @P6 STG.E.U8 desc[UR6][R26.64], R4 ;  /* 0x000000041a006986 */ /* 0x0081e8000c101106 */
[----:B0-----:R-:W3:Y:S04]  /*179090*/  LDL.LU.64 R26, [R1+0x3810] ;  /* 0x00381000011a7983 */ /* 0x001ee80000300a00 */
[----:B------:R-:W4:Y:S04]  /*1790a0*/  LDL.LU.64 R10, [R1+0x3808] ;  /* 0x00380800010a7983 */ /* 0x000f280000300a00 */
[----:B------:R-:W2:Y:S01]  /*1790b0*/  LDL.LU R22, [R1+0x4ac] ;  /* 0x0004ac0001167983 */ /* 0x000ea20000300800 */
[----:B------:R-:W-:-:S02]  /*1790c0*/  LOP3.LUT P0, RZ, R25, 0x40000000, RZ, 0xc0, !PT ;  /* 0x4000000019ff7812 */ /* 0x000fc4000780c0ff */
[----:B------:R-:W-:Y:S02]  /*1790d0*/  LOP3.LUT R2, R2, 0xffffdfff, RZ, 0xc0, !PT ;  /* 0xffffdfff02027812 */ /* 0x000fe400078ec0ff */
[C---:B------:R-:W-:Y:S02]  /*1790e0*/  LOP3.LUT P3, RZ, R25.reuse, 0x40000, RZ, 0xc0, !PT ;  /* 0x0004000019ff7812 */ /* 0x040fe4000786c0ff */
[----:B------:R-:W-:Y:S01]  /*1790f0*/  LOP3.LUT P4, RZ, R25, 0x80000, RZ, 0xc0, !PT ;  /* 0x0008000019ff7812 */ /* 0x000fe2000788c0ff */
[----:B------:R-:W4:Y:S04]  /*179100*/  LDL.LU.64 R18, [R1+0x3800] ;  /* 0x0038000001127983 */ /* 0x000f280000300a00 */
[----:B------:R-:W4:Y:S04]  /*179110*/  LDL.LU.64 R20, [R1+0x37f8] ;  /* 0x0037f80001147983 */ /* 0x000f280000300a00 */
[----:B------:R-:W4:Y:S04]  /*179120*/  LDL.LU R16, [R1+0x49c] ;  /* 0x00049c0001107983 */ /* 0x000f280000300800 */
[----:B------:R-:W4:Y:S01]  /*179130*/  LDL.LU R17, [R1+0x4] ;  /* 0x0000040001117983 */ /* 0x000f220000300800 */
        /* <DEDUP_REMOVED lines=22> */
[C---:B------:R-:W-:Y:S02]  /*1792a0*/  LOP3.LUT P6, RZ, R25.reuse, 0x200000, RZ, 0xc0, !PT ;  /* 0x0020000019ff7812 */ /* 0x040fe400078cc0ff */
[----:B------:R-:W-:-:S05]  /*1792b0*/  LOP3.LUT P1, RZ, R25, 0x80000000, RZ, 0xc0, !PT ;  /* 0x8000000019ff7812 */ /* 0x000fca000782c0ff */
[----:B------:R-:W-:Y:S02]  /*1792c0*/  @P0 LOP3.LUT R2, R2, 0x100000, RZ, 0xfc, !PT ;  /* 0x0010000002020812 */ /* 0x000fe400078efcff */
[----:B------:R-:W-:Y:S02]  /*1792d0*/  LOP3.LUT P0, RZ, R25, 0x400000, RZ, 0xc0, !PT ;  /* 0x0040000019ff7812 */ /* 0x000fe4000780c0ff */
[----:B------:R-:W4:Y:S01]  /*1792e0*/  LDL.LU.64 R24, [R1+0x37f0] ;  /* 0x0037f00001187983 */ /* 0x000f220000300a00 */
[----:B--2---:R-:W-:-:S05]  /*1792f0*/  PRMT R4, R22, 0x7770, RZ ;  /* 0x0000777016047816 */ /* 0x004fca00000000ff */
[----:B------:R0:W-:Y:S02]  /*179300*/  @P3 STG.E.U8 desc[UR6][R28.64], R4 ;  /* 0x000000041c003986 */ /* 0x0001e4000c101106 */
[----:B0-----:R-:W-:-:S05]  /*179310*/  PRMT R4, R22, 0x7771, RZ ;  /* 0x0000777116047816 */ /* 0x001fca00000000ff */
[----:B---3--:R0:W-:Y:S04]  /*179320*/  @P4 STG.E.U8 desc[UR6][R26.64], R4 ;  /* 0x000000041a004986 */ /* 0x0081e8000c101106 */
[----:B0-----:R-:W2:Y:S04]  /*179330*/  LDL.LU.64 R26, [R1+0x3828] ;  /* 0x00382800011a7983 */ /* 0x001ea80000300a00 */
[----:B------:R-:W3:Y:S04]  /*179340*/  LDL.LU R28, [R1+0x480] ;  /* 0x00048000011c7983 */ /* 0x000ee80000300800 */
[----:B------:R-:W4:Y:S04]  /*179350*/  LDL.LU.64 R6, [R1+0x3848] ;  /* 0x0038480001067983 */ /* 0x000f280000300a00 */
[----:B----4-:R0:W-:Y:S04]  /*179360*/  STL.64 [R1+0x61b8], R6 ;  /* 0x0061b80601007387 */ /* 0x0101e80000100a00 */
[----:B0-----:R-:W4:Y:S04]  /*179370*/  LDL.LU.64 R6, [R1+0x3850] ;  /* 0x0038500001067983 */ /* 0x001f280000300a00 */
        /* <DEDUP_REMOVED lines=10> */
[----:B------:R-:W-:Y:S02]  /*179420*/  LOP3.LUT P0, RZ, R2, 0x100000, RZ, 0xc0, !PT ;  /* 0x0010000002ff7812 */ /* 0x000fe4000780c0ff */
[----:B------:R-:W-:Y:S01]  /*179430*/  PRMT R4, R16, 0x7771, RZ ;  /* 0x0000777110047816 */ /* 0x000fe200000000ff */
[----:B------:R-:W3:Y:S04]  /*179440*/  LDL.LU.64 R8, [R1+0x3840] ;  /* 0x0038400001087983 */ /* 0x000ee80000300a00 */
[----:B------:R-:W3:Y:S04]  /*179450*/  LDL.LU R22, [R1+0x470] ;  /* 0x0004700001167983 */ /* 0x000ee80000300800 */
[----:B------:R-:W3:Y:S04]  /*179460*/  LDL.LU.64 R14, [R1+0x3838] ;  /* 0x00383800010e7983 */ /* 0x000ee80000300a00 */
[----:B------:R-:W3:Y:S04]  /*179470*/  LDL.LU.64 R12, [R1+0x3830] ;  /* 0x00383000010c7983 */ /* 0x000ee80000300a00 */
[----:B------:R-:W3:Y:S04]  /*179480*/  LDL.LU.64 R10, [R1+0x3868] ;  /* 0x00386800010a7983 */ /* 0x000ee80000300a00 */
[----:B------:R-:W3:Y:S04]  /*179490*/  LDL.LU R29, [R1+0x460] ;  /* 0x00046000011d7983 */ /* 0x000ee80000300800 */
[----:B------:R-:W3:Y:S04]  /*1794a0*/  LDL.LU.64 R18, [R1+0x3860] ;  /* 0x0038600001127983 */ /* 0x000ee80000300a00 */
[----:B------:R-:W3:Y:S04]  /*1794b0*/  LDL.LU.64 R20, [R1+0x3858] ;  /* 0x0038580001147983 */ /* 0x000ee80000300a00 */
[----:B------:R0:W-:Y:S01]  /*1794c0*/  @P0 STG.E.U8 desc[UR6][R24.64], R4 ;  /* 0x0000000418000986 */ /* 0x0001e2000c101106 */
        /* <DEDUP_REMOVED lines=10> */
[----:B---3--:R-:W-:-:S11]  /*179570*/  PRMT R4, R28, 0x7770, RZ ;  /* 0x000077701c047816 */ /* 0x008fd600000000ff */
[----:B----4-:R0:W-:Y:S04]  /*179580*/  @P0 STG.E.U8 desc[UR6][R6.64], R4 ;  /* 0x0000000406000986 */ /* 0x0101e8000c101106 */
        /* <DEDUP_REMOVED lines=24> */
[----:B------:R-:W3:Y:S04]  /*179710*/  LDL.LU.64 R10, [R1+0x3880] ;  /* 0x00388000010a7983 */ /* 0x000ee80000300a00 */
[----:B------:R0:W-:Y:S02]  /*179720*/  @P3 STG.E.U8 desc[UR6][R18.64], R4 ;  /* 0x0000000412003986 */ /* 0x0001e4000c101106 */
[----:B0-----:R-:W-:-:S05]  /*179730*/  PRMT R4, R29, 0x7770, RZ ;  /* 0x000077701d047816 */ /* 0x001fca00000000ff */
[----:B------:R0:W-:Y:S02]  /*179740*/  @P4 STG.E.U8 desc[UR6][R20.64], R4 ;  /* 0x0000000414004986 */ /* 0x0001e4000c101106 */
[----:B0-----:R-:W-:-:S05]  /*179750*/  PRMT R4, R29, 0x7771, RZ ;  /* 0x000077711d047816 */ /* 0x001fca00000000ff */
[----:B------:R0:W-:Y:S02]  /*179760*/  @P5 STG.E.U8 desc[UR6][R24.64], R4 ;  /* 0x0000000418005986 */ /* 0x0001e4000c101106 */
[----:B0-----:R-:W-:-:S05]  /*179770*/  PRMT R4, R29, 0x7772, RZ ;  /* 0x000077721d047816 */ /* 0x001fca00000000ff */
[----:B--2---:R0:W-:Y:S04]  /*179780*/  @P6 STG.E.U8 desc[UR6][R26.64], R4 ;  /* 0x000000041a006986 */ /* 0x0041e8000c101106 */
[----:B0-----:R-:W2:Y:S04]  /*179790*/  LDL.LU.64 R26, [R1+0x3878] ;  /* 0x00387800011a7983 */ /* 0x001ea80000300a00 */
[----:B------:R-:W4:Y:S04]  /*1797a0*/  LDL.LU.64 R20, [R1+0x3870] ;  /* 0x0038700001147983 */ /* 0x000f280000300a00 */
[----:B------:R-:W4:Y:S04]  /*1797b0*/  LDL.LU.64 R18, [R1+0x38a8] ;  /* 0x0038a80001127983 */ /* 0x000f280000300a00 */
[----:B------:R-:W2:Y:S01]  /*1797c0*/  LDL.LU R22, [R1+0x450] ;  /* 0x0004500001167983 */ /* 0x000ea20000300800 */
[----:B------:R-:W-:-:S02]  /*1797d0*/  LOP3.LUT P3, RZ, R17, 0x20, RZ, 0xc0, !PT ;  /* 0x0000002011ff7812 */ /* 0x000fc4000786c0ff */
[----:B------:R-:W-:Y:S02]  /*1797e0*/  LOP3.LUT P4, RZ, R17, 0x40, RZ, 0xc0, !PT ;  /* 0x0000004011ff7812 */ /* 0x000fe4000788c0ff */
[----:B------:R-:W-:Y:S02]  /*1797f0*/  PRMT R4, R29, 0x7773, RZ ;  /* 0x000077731d047816 */ /* 0x000fe400000000ff */
[----:B------:R-:W-:Y:S01]  /*179800*/  LOP3.LUT P5, RZ, R17, 0x80, RZ, 0xc0, !PT ;  /* 0x0000008011ff7812 */ /* 0x000fe200078ac0ff */
[----:B------:R-:W4:Y:S04]  /*179810*/  LDL.LU.64 R24, [R1+0x38a0] ;  /* 0x0038a00001187983 */ /* 0x000f280000300a00 */
[----:B------:R-:W4:Y:S04]  /*179820*/  LDL.LU R3, [R1+0x484] ;  /* 0x0004840001037983 */ /* 0x000f280000300800 */
[----:B------:R-:W4:Y:S04]  /*179830*/  LDL.LU.64 R28, [R1+0x3898] ;  /* 0x00389800011c7983 */ /* 0x000f280000300a00 */
[----:B---3--:R2:W-:Y:S02]  /*179840*/  @P3 STG.E.U8 desc[UR6][R10.64], R4 ;  /* 0x000000040a003986 */ /* 0x0085e4000c101106 */
[----:B--2---:R-:W-:-:S05]  /*179850*/  PRMT R4, R22, 0x7770, RZ ;  /* 0x0000777016047816 */ /* 0x004fca00000000ff */
[----:B------:R0:W-:Y:S02]  /*179860*/  @P4 STG.E.U8 desc[UR6][R26.64], R4 ;  /* 0x000000041a004986 */ /* 0x0001e4000c101106 */
[----:B0-----:R-:W-:Y:S02]  /*179870*/  PRMT R4, R22, 0x7771, RZ ;  /* 0x0000777116047816 */ /* 0x001fe400000000ff */
[----:B------:R-:W2:Y:S04]  /*179880*/  LDL.LU.64 R26, [R1+0x38d0] ;  /* 0x0038d000011a7983 */ /* 0x000ea80000300a00 */
[----:B----4-:R0:W-:Y:S04]  /*179890*/  @P5 STG.E.U8 desc[UR6][R20.64], R4 ;  /* 0x0000000414005986 */ /* 0x0101e8000c101106 */
[----:B0-----:R-:W3:Y:S04]  /*1798a0*/  LDL.LU R20, [R1+0x474] ;  /* 0x0004740001147983 */ /* 0x001ee80000300800 */
        /* <DEDUP_REMOVED lines=26> */
[----:B------:R-:W-:Y:S02]  /*179a50*/  LOP3.LUT P6, RZ, R17, 0x100, RZ, 0xc0, !PT ;  /* 0x0000010011ff7812 */ /* 0x000fe400078cc0ff */
[----:B------:R-:W-:Y:S02]  /*179a60*/  PRMT R4, R22, 0x7772, RZ ;  /* 0x0000777216047816 */ /* 0x000fe400000000ff */
[----:B------:R-:W-:Y:S01]  /*179a70*/  LOP3.LUT R2, R2, 0xfffff7ff, RZ, 0xc0, !PT ;  /* 0xfffff7ff02027812 */ /* 0x000fe200078ec0ff */
[----:B------:R-:W3:Y:S04]  /*179a80*/  LDL.LU.64 R8, [R1+0x38e8] ;  /* 0x0038e80001087983 */ /* 0x000ee80000300a00 */
[----:B------:R-:W3:Y:S04]  /*179a90*/  LDL.LU.64 R14, [R1+0x38e0] ;  /* 0x0038e000010e7983 */ /* 0x000ee80000300a00 */
[----:B------:R-:W3:Y:S04]  /*179aa0*/  LDL.LU R21, [R1+0x464] ;  /* 0x0004640001157983 */ /* 0x000ee80000300800 */
[----:B------:R-:W3:Y:S04]  /*179ab0*/  LDL.LU.64 R12, [R1+0x38d8] ;  /* 0x0038d800010c7983 */ /* 0x000ee80000300a00 */
[----:B------:R-:W3:Y:S01]  /*179ac0*/  LDL.LU.64 R10, [R1+0x3910] ;  /* 0x00391000010a7983 */ /* 0x000ee20000300a00 */
[----:B------:R-:W-:-:S02]  /*179ad0*/  @P0 LOP3.LUT R2, R2, 0x800, RZ, 0xfc, !PT ;  /* 0x0000080002020812 */ /* 0x000fc400078efcff */
[----:B------:R-:W-:Y:S02]  /*179ae0*/  LOP3.LUT P0, RZ, R17, 0x400, RZ, 0xc0, !PT ;  /* 0x0000040011ff7812 */ /* 0x000fe4000780c0ff */
[----:B------:R-:W-:Y:S01]  /*179af0*/  LOP3.LUT R2, R2, 0xffffefff, RZ, 0xc0, !PT ;  /* 0xffffefff02027812 */ /* 0x000fe200078ec0ff */
[----:B------:R0:W-:Y:S10]  /*179b00*/  @P6 STG.E.U8 desc[UR6][R18.64], R4 ;  /* 0x0000000412006986 */ /* 0x0001f4000c101106 */
[----:B------:R-:W-:-:S02]  /*179b10*/  @P0 LOP3.LUT R2, R2, 0x1000, RZ, 0xfc, !PT ;  /* 0x0000100002020812 */ /* 0x000fc400078efcff */
[----:B------:R-:W-:Y:S02]  /*179b20*/  LOP3.LUT P0, RZ, R17, 0x200, RZ, 0xc0, !PT ;  /* 0x0000020011ff7812 */ /* 0x000fe4000780c0ff */
[----:B0-----:R-:W-:Y:S01]  /*179b30*/  PRMT R4, R22, 0x7773, RZ ;  /* 0x0000777316047816 */ /* 0x001fe200000000ff */
[----:B------:R-:W3:Y:S10]  /*179b40*/  LDL.LU.64 R18, [R1+0x3908] ;  /* 0x0039080001127983 */ /* 0x000ef40000300a00 */
[----:B------:R0:W-:Y:S01]  /*179b50*/  @P0 STG.E.U8 desc[UR6][R24.64], R4 ;  /* 0x0000000418000986 */ /* 0x0001e2000c101106 */
[----:B------:R-:W-:-:S02]  /*179b60*/  LOP3.LUT P0, RZ, R2, 0x1000, RZ, 0xc0, !PT ;  /* 0x0000100002ff7812 */ /* 0x000fc4000780c0ff */
[----:B0-----:R-:W-:Y:S01]  /*179b70*/  PRMT R4, R3, 0x7770, RZ ;  /* 0x0000777003047816 */ /* 0x001fe200000000ff */
[----:B------:R-:W3:Y:S04]  /*179b80*/  LDL.LU.64 R24, [R1+0x3900] ;  /* 0x0039000001187983 */ /* 0x000ee80000300a00 */
[----:B------:R-:W3:Y:S06]  /*179b90*/  LDL.LU R16, [R1+0x454] ;  /* 0x0004540001107983 */ /* 0x000eec0000300800 */
        /* <DEDUP_REMOVED lines=11> */
[----:B------:R-:W-:Y:S01]  /*179c50*/  PRMT R4, R3, 0x7773, RZ ;  /* 0x0000777303047816 */ /* 0x000fe200000000ff */
[----:B------:R-:W2:Y:S10]  /*179c60*/  LDL.LU R22, [R1+0x8] ;  /* 0x0000080001167983 */ /* 0x000eb40000300800 */
[----:B----4-:R0:W-:Y:S04]  /*179c70*/  @P0 STG.E.U8 desc[UR6][R6.64], R4 ;  /* 0x0000000406000986 */ /* 0x0101e8000c101106 */
[----:B0-----:R-:W4:Y:S01]  /*179c80*/  LDL.LU.64 R6, [R1+0x61a8] ;  /* 0x0061a80001067983 */ /* 0x001f220000300a00 */
[----:B------:R-:W-:-:S02]  /*179c90*/  LOP3.LUT P0, RZ, R2, 0x100, RZ, 0xc0, !PT ;  /* 0x0000010002ff7812 */ /* 0x000fc4000780c0ff */
[----:B---3--:R-:W-:-:S11]  /*179ca0*/  PRMT R4, R20, 0x7770, RZ ;  /* 0x0000777014047816 */ /* 0x008fd600000000ff */
[----:B----4-:R0:W-:Y:S04]  /*179cb0*/  @P0 STG.E.U8 desc[UR6][R6.64], R4 ;  /* 0x0000000406000986 */ /* 0x0101e8000c101106 */
        /* <DEDUP_REMOVED lines=29> */
[----:B------:R-:W3:Y:S04]  /*179e90*/  LDL.LU.64 R12, [R1+0x3920] ;  /* 0x00392000010c7983 */ /* 0x000ee80000300a00 */
[----:B------:R-:W4:Y:S04]  /*179ea0*/  LDL.LU.64 R24, [R1+0x3918] ;  /* 0x0039180001187983 */ /* 0x000f280000300a00 */
[----:B------:R-:W4:Y:S04]  /*179eb0*/  LDL.LU.64 R10, [R1+0x3938] ;  /* 0x00393800010a7983 */ /* 0x000f280000300a00 */
[----:B------:R-:W4:Y:S04]  /*179ec0*/  LDL.LU.64 R18, [R1+0x3930] ;  /* 0x0039300001127983 */ /* 0x000f280000300a00 */
[----:B------:R-:W4:Y:S01]  /*179ed0*/  LDL.LU R21, [R1+0x488] ;  /* 0x0004880001157983 */ /* 0x000f220000300800 */
[----:B------:R-:W-:-:S02]  /*179ee0*/  LOP3.LUT P3, RZ, R17, 0x1000000, RZ, 0xc0, !PT ;  /* 0x0100000011ff7812 */ /* 0x000fc4000786c0ff */
[C---:B------:R-:W-:Y:S02]  /*179ef0*/  LOP3.LUT P4, RZ, R17.reuse, 0x2000000, RZ, 0xc0, !PT ;  /* 0x0200000011ff7812 */ /* 0x040fe4000788c0ff */
[C---:B------:R-:W-:Y:S02]  /*179f00*/  PRMT R4, R16.reuse, 0x7772, RZ ;  /* 0x0000777210047816 */ /* 0x040fe400000000ff */
[----:B------:R-:W-:Y:S01]  /*179f10*/  LOP3.LUT P5, RZ, R17, 0x4000000, RZ, 0xc0, !PT ;  /* 0x0400000011ff7812 */ /* 0x000fe200078ac0ff */
[----:B------:R-:W4:Y:S04]  /*179f20*/  LDL.LU.64 R28, [R1+0x3940] ;  /* 0x00394000011c7983 */ /* 0x000f280000300a00 */
[----:B------:R-:W4:Y:S04]  /*179f30*/  LDL.LU R20, [R1+0x478] ;  /* 0x0004780001147983 */ /* 0x000f280000300800 */
[----:B--2---:R0:W-:Y:S02]  /*179f40*/  @P3 STG.E.U8 desc[UR6][R26.64], R4 ;  /* 0x000000041a003986 */ /* 0x0041e4000c101106 */
[----:B0-----:R-:W-:-:S02]  /*179f50*/  PRMT R4, R16, 0x7773, RZ ;  /* 0x0000777310047816 */ /* 0x001fc400000000ff */
[----:B------:R-:W2:Y:S04]  /*179f60*/  LDL.LU.64 R26, [R1+0x3948] ;  /* 0x00394800011a7983 */ /* 0x000ea80000300a00 */
[----:B---3--:R4:W-:Y:S02]  /*179f70*/  @P4 STG.E.U8 desc[UR6][R12.64], R4 ;  /* 0x000000040c004986 */ /* 0x0089e4000c101106 */
[----:B----4-:R-:W-:-:S05]  /*179f80*/  PRMT R4, R21, 0x7770, RZ ;  /* 0x0000777015047816 */ /* 0x010fca00000000ff */
[----:B------:R0:W-:Y:S04]  /*179f90*/  @P5 STG.E.U8 desc[UR6][R24.64], R4 ;  /* 0x0000000418005986 */ /* 0x0001e8000c101106 */
[----:B0-----:R-:W3:Y:S04]  /*179fa0*/  LDL.LU R24, [R1+0x468] ;  /* 0x0004680001187983 */ /* 0x001ee80000300800 */
        /* <DEDUP_REMOVED lines=28> */
[----:B------:R-:W3:Y:S04]  /*17a170*/  LDL.LU R25, [R1+0x458] ;  /* 0x0004580001197983 */ /* 0x000ee80000300800 */
        /* <DEDUP_REMOVED lines=8> */
[----:B------:R-:W3:Y:S04]  /*17a200*/  LDL.LU.64 R16, [R1+0x3980] ;  /* 0x0039800001107983 */ /* 0x000ee80000300a00 */
[----:B------:R-:W3:Y:S04]  /*17a210*/  LDL.LU.64 R12, [R1+0x3988] ;  /* 0x00398800010c7983 */ /* 0x000ee80000300a00 */
[----:B------:R-:W3:Y:S04]  /*17a220*/  LDL.LU.64 R10, [R1+0x3990] ;  /* 0x00399000010a7983 */ /* 0x000ee80000300a00 */
[----:B------:R0:W-:Y:S01]  /*17a230*/  @P0 STG.E.U8 desc[UR6][R18.64], R4 ;  /* 0x0000000412000986 */ /* 0x0001e2000c101106 */
[----:B------:R-:W-:-:S02]  /*17a240*/  LOP3.LUT P0, RZ, R2, 0x10, RZ, 0xc0, !PT ;  /* 0x0000001002ff7812 */ /* 0x000fc4000780c0ff */
[----:B0-----:R-:W-:Y:S01]  /*17a250*/  PRMT R4, R21, 0x7773, RZ ;  /* 0x0000777315047816 */ /* 0x001fe200000000ff */
[----:B------:R-:W3:Y:S10]  /*17a260*/  LDL.LU.64 R18, [R1+0x3998] ;  /* 0x0039980001127983 */ /* 0x000ef40000300a00 */
[----:B------:R0:W-:Y:S01]  /*17a270*/  @P0 STG.E.U8 desc[UR6][R28.64], R4 ;  /* 0x000000041c000986 */ /* 0x0001e2000c101106 */
[----:B------:R-:W-:-:S02]  /*17a280*/  LOP3.LUT P0, RZ, R2, 0x8, RZ, 0xc0, !PT ;  /* 0x0000000802ff7812 */ /* 0x000fc4000780c0ff */
[----:B0-----:R-:W-:Y:S01]  /*17a290*/  PRMT R4, R20, 0x7770, RZ ;  /* 0x0000777014047816 */ /* 0x001fe200000000ff */
[----:B------:R-:W3:Y:S10]  /*17a2a0*/  LDL.LU.64 R28, [R1+0x39a0] ;  /* 0x0039a000011c7983 */ /* 0x000ef40000300a00 */
[----:B--2---:R0:W-:Y:S01]  /*17a2b0*/  @P0 STG.E.U8 desc[UR6][R26.64], R4 ;  /* 0x000000041a000986 */ /* 0x0041e2000c101106 */
[----:B------:R-:W-:-:S02]  /*17a2c0*/  LOP3.LUT P0, RZ, R2, 0x4, RZ, 0xc0, !PT ;  /* 0x0000000402ff7812 */ /* 0x000fc4000780c0ff */
        /* <DEDUP_REMOVED lines=8> */
[----:B0-----:R-:W4:Y:S04]  /*17a350*/  LDL.LU.64 R6, [R1+0x6190] ;  /* 0x0061900001067983 */ /* 0x001f280000300a00 */
[----:B------:R0:W-:Y:S04]  /*17a360*/  STL [R1+0x6110], R5 ;  /* 0x0061100501007387 */ /* 0x0001e80000100800 */
[----:B0-----:R-:W3:Y:S01]  /*17a370*/  LDL.LU.64 R4, [R1+0x3960] ;  /* 0x0039600001047983 */ /* 0x001ee20000300a00 */
[----:B------:R-:W-:-:S02]  /*17a380*/  LOP3.LUT P0, RZ, R2, 0x1, RZ, 0xc0, !PT ;  /* 0x0000000102ff7812 */ /* 0x000fc4000780c0ff */
[----:B------:R-:W-:Y:S02]  /*17a390*/  PRMT R2, R20, 0x7773, RZ ;  /* 0x0000777314027816 */ /* 0x000fe400000000ff */
[C---:B------:R-:W-:Y:S02]  /*17a3a0*/  LOP3.LUT P1, RZ, R22.reuse, 0x20, RZ, 0xc0, !PT ;  /* 0x0000002016ff7812 */ /* 0x040fe4000782c0ff */
[C---:B------:R-:W-:Y:S02]  /*17a3b0*/  LOP3.LUT P2, RZ, R22.reuse, 0x40, RZ, 0xc0, !PT ;  /* 0x0000004016ff7812 */ /* 0x040fe4000784c0ff */
[C---:B------:R-:W-:Y:S02]  /*17a3c0*/  LOP3.LUT P3, RZ, R22.reuse, 0x80, RZ, 0xc0, !PT ;  /* 0x0000008016ff7812 */ /* 0x040fe4000786c0ff */
[C---:B------:R-:W-:Y:S02]  /*17a3d0*/  LOP3.LUT P4, RZ, R22.reuse, 0x100, RZ, 0xc0, !PT ;  /* 0x0000010016ff7812 */ /* 0x040fe4000788c0ff */
[----:B------:R-:W-:-:S02]  /*17a3e0*/  LOP3.LUT P5, RZ, R22, 0x200, RZ, 0xc0, !PT ;  /* 0x0000020016ff7812 */ /* 0x000fc400078ac0ff */
[----:B------:R-:W-:Y:S01]  /*17a3f0*/  LOP3.LUT P6, RZ, R22, 0x400, RZ, 0xc0, !PT ;  /* 0x0000040016ff7812 */ /* 0x000fe200078cc0ff */
[----:B---3--:R0:W-:Y:S01]  /*17a400*/  @P0 STG.E.U8 desc[UR6][R4.64], R2 ;  /* 0x0000000204000986 */ /* 0x0081e2000c101106 */
[----:B------:R-:W-:Y:S02]  /*17a410*/  LOP3.LUT P0, RZ, R0, 0x80000000, RZ, 0xc0, !PT ;  /* 0x8000000000ff7812 */ /* 0x000fe4000780c0ff */
[----:B0-----:R-:W-:-:S11]  /*17a420*/  PRMT R2, R24, 0x7770, RZ ;  /* 0x0000777018027816 */ /* 0x001fd600000000ff */
        /* <DEDUP_REMOVED lines=18> */
[----:B--2---:R-:W-:-:S05]  /*17a550*/  PRMT R2, R21, 0x7770, RZ ;  /* 0x0000777015027816 */ /* 0x004fca00000000ff */
[----:B------:R0:W-:Y:S04]  /*17a560*/  @P6 STG.E.U8 desc[UR6][R26.64], R2 ;  /* 0x000000021a006986 */ /* 0x0001e8000c101106 */
[----:B0-----:R-:W2:Y:S01]  /*17a570*/  LDL.LU.64 R26, [R1+0x39b8] ;  /* 0x0039b800011a7983 */ /* 0x001ea20000300a00 */
[C---:B------:R-:W-:Y:S02]  /*17a580*/  LOP3.LUT P3, RZ, R22.reuse, 0x800, RZ, 0xc0, !PT ;  /* 0x0000080016ff7812 */ /* 0x040fe4000786c0ff */
[----:B------:R-:W-:Y:S02]  /*17a590*/  LOP3.LUT P4, RZ, R22, 0x1000, RZ, 0xc0, !PT ;  /* 0x0000100016ff7812 */ /* 0x000fe4000788c0ff */
[C---:B------:R-:W-:Y:S01]  /*17a5a0*/  PRMT R2, R21.reuse, 0x7771, RZ ;  /* 0x0000777115027816 */ /* 0x040fe200000000ff */
[----:B------:R-:W4:Y:S04]  /*17a5b0*/  LDL.LU.64 R12, [R1+0x39c0] ;  /* 0x0039c000010c7983 */ /* 0x000f280000300a00 */
[----:B------:R-:W4:Y:S04]  /*17a5c0*/  LDL.LU.64 R28, [R1+0x39c8] ;  /* 0x0039c800011c7983 */ /* 0x000f280000300a00 */
[----:B------:R-:W4:Y:S04]  /*17a5d0*/  LDL.LU.64 R10, [R1+0x39d0] ;  /* 0x0039d000010a7983 */ /* 0x000f280000300a00 */
[----:B------:R-:W4:Y:S04]  /*17a5e0*/  LDL.LU R25, [R1+0x47c] ;  /* 0x00047c0001197983 */ /* 0x000f280000300800 */
[----:B---3--:R0:W-:Y:S02]  /*17a5f0*/  @P3 STG.E.U8 desc[UR6][R18.64], R2 ;  /* 0x0000000212003986 */ /* 0x0081e4000c101106 */
[----:B0-----:R-:W-:-:S02]  /*17a600*/  PRMT R2, R21, 0x7772, RZ ;  /* 0x0000777215027816 */ /* 0x001fc400000000ff */
[----:B------:R-:W3:Y:S04]  /*17a610*/  LDL.LU.64 R18, [R1+0x39d8] ;  /* 0x0039d80001127983 */ /* 0x000ee80000300a00 */
[----:B--2---:R0:W-:Y:S04]  /*17a620*/  @P4 STG.E.U8 desc[UR6][R26.64], R2 ;  /* 0x000000021a004986 */ /* 0x0041e8000c101106 */
[----:B0-----:R-:W2:Y:S04]  /*17a630*/  LDL.LU.64 R26, [R1+0x39e0] ;  /* 0x0039e000011a7983 */ /* 0x001ea80000300a00 */
[----:B------:R-:W2:Y:S04]  /*17a640*/  LDL.LU R20, [R1+0x46c] ;  /* 0x00046c0001147983 */ /* 0x000ea80000300800 */
        /* <DEDUP_REMOVED lines=29> */
[----:B------:R-:W-:-:S02]  /*17a820*/  @P0 LOP3.LUT R0, R0, 0x8000000, RZ, 0xfc, !PT ;  /* 0x0800000000000812 */ /* 0x000fc400078efcff */
[----:B------:R-:W-:Y:S02]  /*17a830*/  LOP3.LUT P0, RZ, R22, 0x10000, RZ, 0xc0, !PT ;  /* 0x0001000016ff7812 */ /* 0x000fe4000780c0ff */
[----:B------:R-:W-:Y:S01]  /*17a840*/  LOP3.LUT R0, R0, 0xefffffff, RZ, 0xc0, !PT ;  /* 0xefffffff00007812 */ /* 0x000fe200078ec0ff */
[----:B------:R0:W-:Y:S10]  /*17a850*/  @P5 STG.E.U8 desc[UR6][R12.64], R2 ;  /* 0x000000020c005986 */ /* 0x0001f4000c101106 */
[----:B------:R-:W-:-:S02]  /*17a860*/  @P0 LOP3.LUT R0, R0, 0x10000000, RZ, 0xfc, !PT ;  /* 0x1000000000000812 */ /* 0x000fc400078efcff */
[----:B------:R-:W-:Y:S02]  /*17a870*/  LOP3.LUT P0, RZ, R22, 0x8000, RZ, 0xc0, !PT ;  /* 0x0000800016ff7812 */ /* 0x000fe4000780c0ff */
[----:B0-----:R-:W-:-:S05]  /*17a880*/  PRMT R2, R25, 0x7770, RZ ;  /* 0x0000777019027816 */ /* 0x001fca00000000ff */
[----:B------:R0:W-:Y:S02]  /*17a890*/  @P6 STG.E.U8 desc[UR6][R28.64], R2 ;  /* 0x000000021c006986 */ /* 0x0001e4000c101106 */
[----:B0-----:R-:W-:Y:S02]  /*17a8a0*/  PRMT R2, R25, 0x7771, RZ ;  /* 0x0000777119027816 */ /* 0x001fe400000000ff */
[----:B------:R-:W4:Y:S04]  /*17a8b0*/  LDL.LU R28, [R1+0x45c] ;  /* 0x00045c00011c7983 */ /* 0x000f280000300800 */
[----:B------:R-:W4:Y:S04]  /*17a8c0*/  LDL.LU.64 R8, [R1+0x3a08] ;  /* 0x003a080001087983 */ /* 0x000f280000300a00 */
[----:B------:R-:W4:Y:S04]  /*17a8d0*/  LDL.LU.64 R14, [R1+0x3a10] ;  /* 0x003a1000010e7983 */ /* 0x000f280000300a00 */
[----:B------:R-:W4:Y:S04]  /*17a8e0*/  LDL.LU.64 R16, [R1+0x3a18] ;  /* 0x003a180001107983 */ /* 0x000f280000300a00 */
[----:B------:R0:W-:Y:S01]  /*17a8f0*/  @P0 STG.E.U8 desc[UR6][R10.64], R2 ;  /* 0x000000020a000986 */ /* 0x0001e2000c101106 */
[----:B------:R-:W-:-:S03]  /*17a900*/  LOP3.LUT P0, RZ, R0, 0x10000000, RZ, 0xc0, !PT ;  /* 0x1000000000ff7812 */ /* 0x000fc6000780c0ff */
[----:B------:R-:W4:Y:S04]  /*17a910*/  LDL.LU R21, [R1+0x440] ;  /* 0x0004400001157983 */ /* 0x000f280000300800 */
[----:B------:R-:W4:Y:S01]  /*17a920*/  LDL.LU.64 R12, [R1+0x3a20] ;  /* 0x003a2000010c7983 */ /* 0x000f220000300a00 */
[----:B0-----:R-:W-:-:S03]  /*17a930*/  PRMT R2, R25, 0x7772, RZ ;  /* 0x0000777219027816 */ /* 0x001fc600000000ff */
[----:B------:R-:W4:Y:S04]  /*17a940*/  LDL.LU.64 R10, [R1+0x3a28] ;  /* 0x003a2800010a7983 */ /* 0x000f280000300a00 */
[----:B---3--:R0:W-:Y:S01]  /*17a950*/  @P0 STG.E.U8 desc[UR6][R18.64], R2 ;  /* 0x0000000212000986 */ /* 0x0081e2000c101106 */
[C---:B------:R-:W-:Y:S02]  /*17a960*/  LOP3.LUT P0, RZ, R0.reuse, 0x8000000, RZ, 0xc0, !PT ;  /* 0x0800000000ff7812 */ /* 0x040fe4000780c0ff */
[----:B0-----:R-:W-:Y:S01]  /*17a970*/  PRMT R2, R25, 0x7773, RZ ;  /* 0x0000777319027816 */ /* 0x001fe200000000ff */
[----:B------:R-:W3:Y:S04]  /*17a980*/  LDL.LU.64 R18, [R1+0x3a30] ;  /* 0x003a300001127983 */ /* 0x000ee80000300a00 */
[----:B------:R-:W3:Y:S06]  /*17a990*/  LDL.LU.64 R24, [R1+0x3a38] ;  /* 0x003a380001187983 */ /* 0x000eec0000300a00 */
        /* <DEDUP_REMOVED lines=38> */
[----:B------:R0:W-:Y:S01]  /*17ac00*/  @P5 STG.E.U8 desc[UR6][R24.64], R2 ;  /* 0x0000000218005986 */ /* 0x0001e2000c101106 */
[C---:B------:R-:W-:Y:S02]  /*17ac10*/  LOP3.LUT P3, RZ, R22.reuse, 0x40000000, RZ, 0xc0, !PT ;  /* 0x4000000016ff7812 */ /* 0x040fe4000786c0ff */
[----:B------:R-:W-:Y:S02]  /*17ac20*/  LOP3.LUT P4, RZ, R22, 0x80000000, RZ, 0xc0, !PT ;  /* 0x8000000016ff7812 */ /* 0x000fe4000788c0ff */
[----:B0-----:R-:W-:Y:S01]  /*17ac30*/  PRMT R2, R21, 0x7773, RZ ;  /* 0x0000777315027816 */ /* 0x001fe200000000ff */
[----:B------:R-:W3:Y:S04]  /*17ac40*/  LDL.LU.64 R24, [R1+0x3a48] ;  /* 0x003a480001187983 */ /* 0x000ee80000300a00 */
[----:B--2---:R0:W-:Y:S04]  /*17ac50*/  @P6 STG.E.U8 desc[UR6][R26.64], R2 ;  /* 0x000000021a006986 */ /* 0x0041e8000c101106 */
[----:B0-----:R-:W2:Y:S04]  /*17ac60*/  LDL.LU.64 R26, [R1+0x3a50] ;  /* 0x003a5000011a7983 */ /* 0x001ea80000300a00 */
[----:B------:R-:W4:Y:S04]  /*17ac70*/  LDL.LU.64 R10, [R1+0x3a58] ;  /* 0x003a5800010a7983 */ /* 0x000f280000300a00 */
[----:B------:R-:W3:Y:S04]  /*17ac80*/  LDL.LU R22, [R1+0x430] ;  /* 0x0004300001167983 */ /* 0x000ee80000300800 */
[----:B------:R-:W4:Y:S04]  /*17ac90*/  LDL.LU.64 R18, [R1+0x3a60] ;  /* 0x003a600001127983 */ /* 0x000f280000300a00 */
[----:B------:R-:W4:Y:S04]  /*17aca0*/  LDL.LU.64 R20, [R1+0x3a68] ;  /* 0x003a680001147983 */ /* 0x000f280000300a00 */
[----:B------:R-:W4:Y:S01]  /*17acb0*/  LDL.LU R13, [R1+0x420] ;  /* 0x00042000010d7983 */ /* 0x000f220000300800 */
[----:B---3--:R-:W-:-:S05]  /*17acc0*/  PRMT R2, R22, 0x7770, RZ ;  /* 0x0000777016027816 */ /* 0x008fca00000000ff */
[----:B------:R0:W-:Y:S02]  /*17acd0*/  @P3 STG.E.U8 desc[UR6][R24.64], R2 ;  /* 0x0000000218003986 */ /* 0x0001e4000c101106 */
[----:B0-----:R-:W-:Y:S02]  /*17ace0*/  PRMT R2, R22, 0x7771, RZ ;  /* 0x0000777116027816 */ /* 0x001fe400000000ff */
        /* <DEDUP_REMOVED lines=40> */
[----:B0-----:R-:W-:Y:S02]  /*17af70*/  PRMT R2, R22, 0x7773, RZ ;  /* 0x0000777316027816 */ /* 0x001fe400000000ff */
[----:B------:R-:W4:Y:S04]  /*17af80*/  LDL.LU R22, [R1+0x444] ;  /* 0x0004440001167983 */ /* 0x000f280000300800 */
[----:B------:R0:W-:Y:S04]  /*17af90*/  @P6 STG.E.U8 desc[UR6][R18.64], R2 ;  /* 0x0000000212006986 */ /* 0x0001e8000c101106 */
[----:B------:R-:W4:Y:S04]  /*17afa0*/  LDL.LU.64 R14, [R1+0x3aa8] ;  /* 0x003aa800010e7983 */ /* 0x000f280000300a00 */
[----:B------:R-:W4:Y:S04]  /*17afb0*/  LDL.LU.64 R16, [R1+0x3ab0] ;  /* 0x003ab00001107983 */ /* 0x000f280000300a00 */
[----:B------:R-:W4:Y:S04]  /*17afc0*/  LDL.LU.64 R10, [R1+0x3ab8] ;  /* 0x003ab800010a7983 */ /* 0x000f280000300a00 */
[----:B------:R-:W4:Y:S01]  /*17afd0*/  LDL.LU R12, [R1+0x434] ;  /* 0x00043400010c7983 */ /* 0x000f220000300800 */
[----:B0-----:R-:W-:-:S03]  /*17afe0*/  PRMT R2, R13, 0x7770, RZ ;  /* 0x000077700d027816 */ /* 0x001fc600000000ff */
[----:B------:R-:W4:Y:S04]  /*17aff0*/  LDL.LU.64 R18, [R1+0x3ac0] ;  /* 0x003ac00001127983 */ /* 0x000f280000300a00 */
[----:B------:R0:W-:Y:S01]  /*17b000*/  @P0 STG.E.U8 desc[UR6][R20.64], R2 ;  /* 0x0000000214000986 */ /* 0x0001e2000c101106 */
[C---:B------:R-:W-:Y:S02]  /*17b010*/  LOP3.LUT P0, RZ, R0.reuse, 0x100000, RZ, 0xc0, !PT ;  /* 0x0010000000ff7812 */ /* 0x040fe4000780c0ff */
        /* <DEDUP_REMOVED lines=45> */
[----:B------:R-:W3:Y:S04]  /*17b2f0*/  LDL.LU.64 R24, [R1+0x3ae0] ;  /* 0x003ae00001187983 */ /* 0x000ee80000300a00 */
[----:B--2---:R0:W-:Y:S04]  /*17b300*/  @P6 STG.E.U8 desc[UR6][R26.64], R2 ;  /* 0x000000021a006986 */ /* 0x0041e8000c101106 */
[----:B0-----:R-:W2:Y:S04]  /*17b310*/  LDL.LU.64 R26, [R1+0x3ae8] ;  /* 0x003ae800011a7983 */ /* 0x001ea80000300a00 */
[----:B------:R-:W4:Y:S04]  /*17b320*/  LDL.LU.64 R10, [R1+0x3af0] ;  /* 0x003af000010a7983 */ /* 0x000f280000300a00 */
[----:B------:R-:W4:Y:S04]  /*17b330*/  LDL.LU.64 R18, [R1+0x3af8] ;  /* 0x003af80001127983 */ /* 0x000f280000300a00 */
[----:B------:R-:W2:Y:S01]  /*17b340*/  LDL.LU R22, [R1+0x424] ;  /* 0x0004240001167983 */ /* 0x000ea20000300800 */
[----:B------:R-:W-:-:S02]  /*17b350*/  LOP3.LUT P3, RZ, R29, 0x20000, RZ, 0xc0, !PT ;  /* 0x000200001dff7812 */ /* 0x000fc4000786c0ff */
[----:B------:R-:W-:Y:S02]  /*17b360*/  LOP3.LUT P4, RZ, R29, 0x40000, RZ, 0xc0, !PT ;  /* 0x000400001dff7812 */ /* 0x000fe4000788c0ff */
[----:B------:R-:W-:Y:S01]  /*17b370*/  PRMT R2, R12, 0x7773, RZ ;  /* 0x000077730c027816 */ /* 0x000fe200000000ff */
[----:B------:R-:W4:Y:S04]  /*17b380*/  LDL.LU.64 R20, [R1+0x3b00] ;  /* 0x003b000001147983 */ /* 0x000f280000300a00 */
[----:B------:R-:W4:Y:S04]  /*17b390*/  LDL.LU R3, [R1+0x414] ;  /* 0x0004140001037983 */ /* 0x000f280000300800 */
[----:B------:R-:W4:Y:S04]  /*17b3a0*/  LDL.LU R28, [R1+0x10] ;  /* 0x00001000011c7983 */ /* 0x000f280000300800 */
[----:B---3--:R0:W-:Y:S04]  /*17b3b0*/  @P3 STG.E.U8 desc[UR6][R24.64], R2 ;  /* 0x0000000218003986 */ /* 0x0081e8000c101106 */
[----:B0-----:R-:W3:Y:S01]  /*17b3c0*/  LDL.LU.64 R24, [R1+0x3b08] ;  /* 0x003b080001187983 */ /* 0x001ee20000300a00 */
[----:B--2---:R-:W-:-:S05]  /*17b3d0*/  PRMT R2, R22, 0x7770, RZ ;  /* 0x0000777016027816 */ /* 0x004fca00000000ff */
[----:B------:R0:W-:Y:S04]  /*17b3e0*/  @P4 STG.E.U8 desc[UR6][R26.64], R2 ;  /* 0x000000021a004986 */ /* 0x0001e8000c101106 */
[----:B0-----:R-:W2:Y:S04]  /*17b3f0*/  LDL.LU.64 R26, [R1+0x3b10] ;  /* 0x003b1000011a7983 */ /* 0x001ea80000300a00 */
[----:B------:R-:W4:Y:S04]  /*17b400*/  LDL.LU R14, [R1+0x448] ;  /* 0x00044800010e7983 */ /* 0x000f280000300800 */
[----:B----4-:R0:W-:Y:S04]  /*17b410*/  STL [R1+0x615c], R14 ;  /* 0x00615c0e01007387 */ /* 0x0101e80000100800 */
        /* <DEDUP_REMOVED lines=39> */
[----:B------:R0:W-:Y:S01]  /*17b690*/  @P0 STG.E.U8 desc[UR6][R20.64], R2 ;  /* 0x0000000214000986 */ /* 0x0001e2000c101106 */
[----:B------:R-:W-:-:S03]  /*17b6a0*/  LOP3.LUT P0, RZ, R0, 0x1000, RZ, 0xc0, !PT ;  /* 0x0000100000ff7812 */ /* 0x000fc6000780c0ff */
[----:B------:R-:W4:Y:S04]  /*17b6b0*/  LDL.LU.64 R16, [R1+0x3b40] ;  /* 0x003b400001107983 */ /* 0x000f280000300a00 */
[----:B------:R-:W4:Y:S01]  /*17b6c0*/  LDL.LU.64 R12, [R1+0x3b48] ;  /* 0x003b4800010c7983 */ /* 0x000f220000300a00 */
[C---:B------:R-:W-:Y:S02]  /*17b6d0*/  LOP3.LUT P1, RZ, R29.reuse, 0x40000000, RZ, 0xc0, !PT ;  /* 0x400000001dff7812 */ /* 0x040fe4000782c0ff */
[----:B------:R-:W-:Y:S01]  /*17b6e0*/  LOP3.LUT P2, RZ, R29, 0x80000000, RZ, 0xc0, !PT ;  /* 0x800000001dff7812 */ /* 0x000fe2000784c0ff */
[----:B------:R-:W4:Y:S04]  /*17b6f0*/  LDL.LU.64 R10, [R1+0x3b50] ;  /* 0x003b5000010a7983 */ /* 0x000f280000300a00 */
[----:B------:R-:W4:Y:S04]  /*17b700*/  LDL.LU R29, [R1+0x428] ;  /* 0x00042800011d7983 */ /* 0x000f280000300800 */
[----:B------:R-:W4:Y:S01]  /*17b710*/  LDL.LU.64 R18, [R1+0x3b58] ;  /* 0x003b580001127983 */ /* 0x000f220000300a00 */
[----:B0-----:R-:W-:-:S03]  /*17b720*/  PRMT R2, R3, 0x7770, RZ ;  /* 0x0000777003027816 */ /* 0x001fc600000000ff */
[----:B------:R-:W4:Y:S04]  /*17b730*/  LDL.LU.64 R20, [R1+0x3b60] ;  /* 0x003b600001147983 */ /* 0x000f280000300a00 */
[----:B---3--:R0:W-:Y:S01]  /*17b740*/  @P0 STG.E.U8 desc[UR6][R24.64], R2 ;  /* 0x0000000218000986 */ /* 0x0081e2000c101106 */
[C---:B------:R-:W-:Y:S02]  /*17b750*/  LOP3.LUT P0, RZ, R0.reuse, 0x800, RZ, 0xc0, !PT ;  /* 0x0000080000ff7812 */ /* 0x040fe4000780c0ff */
        /* <DEDUP_REMOVED lines=10> */
[----:B------:R-:W2:Y:S09]  /*17b800*/  LDL.LU R3, [R1+0x6160] ;  /* 0x0061600001037983 */ /* 0x000eb20000300800 */
[----:B----4-:R0:W-:Y:S04]  /*17b810*/  @P0 STG.E.U8 desc[UR6][R14.64], R2 ;  /* 0x000000020e000986 */ /* 0x0101e8000c101106 */
[----:B0-----:R-:W4:Y:S01]  /*17b820*/  LDL.LU R14, [R1+0x615c] ;  /* 0x00615c00010e7983 */ /* 0x001f220000300800 */
[----:B------:R-:W-:-:S02]  /*17b830*/  LOP3.LUT P0, RZ, R0, 0x100, RZ, 0xc0, !PT ;  /* 0x0000010000ff7812 */ /* 0x000fc4000780c0ff */
[C---:B------:R-:W-:Y:S02]  /*17b840*/  LOP3.LUT P3, RZ, R28.reuse, 0x1, RZ, 0xc0, !PT ;  /* 0x000000011cff7812 */ /* 0x040fe4000786c0ff */
[C---:B------:R-:W-:Y:S02]  /*17b850*/  LOP3.LUT P4, RZ, R28.reuse, 0x2, RZ, 0xc0, !PT ;  /* 0x000000021cff7812 */ /* 0x040fe4000788c0ff */
[C---:B------:R-:W-:Y:S02]  /*17b860*/  LOP3.LUT P5, RZ, R28.reuse, 0x4, RZ, 0xc0, !PT ;  /* 0x000000041cff7812 */ /* 0x040fe400078ac0ff */
[----:B------:R-:W-:Y:S02]  /*17b870*/  LOP3.LUT P6, RZ, R28, 0x8, RZ, 0xc0, !PT ;  /* 0x000000081cff7812 */ /* 0x000fe400078cc0ff */
[----:B----4-:R-:W-:-:S05]  /*17b880*/  PRMT R2, R14, 0x7770, RZ ;  /* 0x000077700e027816 */ /* 0x010fca00000000ff */
[----:B------:R0:W-:Y:S01]  /*17b890*/  @P0 STG.E.U8 desc[UR6][R4.64], R2 ;  /* 0x0000000204000986 */ /* 0x0001e2000c101106 */
        /* <DEDUP_REMOVED lines=25> */
[----:B------:R-:W4:Y:S04]  /*17ba30*/  LDL.LU.64 R18, [R1+0x3b98] ;  /* 0x003b980001127983 */ /* 0x000f280000300a00 */
[----:B------:R-:W4:Y:S01]  /*17ba40*/  LDL.LU R22, [R1+0x418] ;  /* 0x0004180001167983 */ /* 0x000f220000300800 */
[----:B------:R-:W-:-:S02]  /*17ba50*/  LOP3.LUT P3, RZ, R28, 0x10, RZ, 0xc0, !PT ;  /* 0x000000101cff7812 */ /* 0x000fc4000786c0ff */
[C---:B------:R-:W-:Y:S02]  /*17ba60*/  LOP3.LUT P4, RZ, R28.reuse, 0x20, RZ, 0xc0, !PT ;  /* 0x000000201cff7812 */ /* 0x040fe4000788c0ff */
[----:B------:R-:W-:Y:S02]  /*17ba70*/  PRMT R2, R29, 0x7772, RZ ;  /* 0x000077721d027816 */ /* 0x000fe400000000ff */
[----:B------:R-:W-:-:S07]  /*17ba80*/  LOP3.LUT P5, RZ, R28, 0x40, RZ, 0xc0, !PT ;  /* 0x000000401cff7812 */ /* 0x000fce00078ac0ff */
[----:B---3--:R0:W-:Y:S02]  /*17ba90*/  @P3 STG.E.U8 desc[UR6][R24.64], R2 ;  /* 0x0000000218003986 */ /* 0x0081e4000c101106 */
[----:B0-----:R-:W-:Y:S02]  /*17baa0*/  PRMT R2, R29, 0x7773, RZ ;  /* 0x000077731d027816 */ /* 0x001fe400000000ff */
[----:B------:R-:W3:Y:S04]  /*17bab0*/  LDL.LU.64 R24, [R1+0x3ba0] ;  /* 0x003ba00001187983 */ /* 0x000ee80000300a00 */
[----:B--2---:R4:W-:Y:S02]  /*17bac0*/  @P4 STG.E.U8 desc[UR6][R26.64], R2 ;  /* 0x000000021a004986 */ /* 0x0049e4000c101106 */
[----:B----4-:R-:W-:-:S02]  /*17bad0*/  PRMT R2, R22, 0x7770, RZ ;  /* 0x0000777016027816 */ /* 0x010fc400000000ff */
[----:B------:R-:W2:Y:S04]  /*17bae0*/  LDL.LU.64 R26, [R1+0x3ba8] ;  /* 0x003ba800011a7983 */ /* 0x000ea80000300a00 */
[----:B------:R0:W-:Y:S04]  /*17baf0*/  @P5 STG.E.U8 desc[UR6][R20.64], R2 ;  /* 0x0000000214005986 */ /* 0x0001e8000c101106 */
[----:B0-----:R-:W4:Y:S01]  /*17bb00*/  LDL.LU R20, [R1+0x43c] ;  /* 0x00043c0001147983 */ /* 0x001f220000300800 */
        /* <DEDUP_REMOVED lines=11> */
[----:B----4-:R0:W-:Y:S04]  /*17bbc0*/  STL [R1+0x6158], R20 ;  /* 0x0061581401007387 */ /* 0x0101e80000100800 */
[----:B0-----:R-:W4:Y:S04]  /*17bbd0*/  LDL.LU.64 R20, [R1+0x3bb0] ;  /* 0x003bb00001147983 */ /* 0x001f280000300a00 */
[----:B------:R-:W3:Y:S02]  /*17bbe0*/  LDL.LU.64 R4, [R1+0x3bc0] ;  /* 0x003bc00001047983 */ /* 0x000ee40000300a00 */
        /* <DEDUP_REMOVED lines=20> */
[----:B------:R-:W-:Y:S02]  /*17bd30*/  LOP3.LUT P6, RZ, R28, 0x400000, RZ, 0xc0, !PT ;  /* 0x004000001cff7812 */ /* 0x000fe400078cc0ff */
[----:B------:R-:W-:Y:S02]  /*17bd40*/  @P0 LOP3.LUT R0, R0, 0x10, RZ, 0xfc, !PT ;  /* 0x0000001000000812 */ /* 0x000fe400078efcff */
[----:B------:R-:W-:Y:S01]  /*17bd50*/  LOP3.LUT P0, RZ, R28, 0x100, RZ, 0xc0, !PT ;  /* 0x000001001cff7812 */ /* 0x000fe2000780c0ff */
[----:B---3--:R0:W-:Y:S04]  /*17bd60*/  STL.64 [R1+0x6150], R4 ;  /* 0x0061500401007387 */ /* 0x0081e80000100a00 */
[----:B0-----:R-:W3:Y:S04]  /*17bd70*/  LDL.LU.64 R4, [R1+0x3bb8] ;  /* 0x003bb80001047983 */ /* 0x001ee80000300a00 */
[----:B------:R-:W3:Y:S04]  /*17bd80*/  LDL.LU.64 R6, [R1+0x3bc8] ;  /* 0x003bc80001067983 */ /* 0x000ee80000300a00 */
[----:B------:R0:W-:Y:S04]  /*17bd90*/  STL [R1+0x6148], R28 ;  /* 0x0061481c01007387 */ /* 0x0001e80000100800 */
[----:B0-----:R-:W2:Y:S01]  /*17bda0*/  LDL.LU R28, [R1+0x44c] ;  /* 0x00044c00011c7983 */ /* 0x001ea20000300800 */
[----:B------:R-:W-:-:S03]  /*17bdb0*/  PRMT R2, R22, 0x7772, RZ ;  /* 0x0000777216027816 */ /* 0x000fc600000000ff */
[----:B------:R-:W3:Y:S04]  /*17bdc0*/  LDL.LU.64 R8, [R1+0x3bd0] ;  /* 0x003bd00001087983 */ /* 0x000ee80000300a00 */
[----:B------:R-:W3:Y:S04]  /*17bdd0*/  LDL.LU R29, [R1+0x42c] ;  /* 0x00042c00011d7983 */ /* 0x000ee80000300800 */
[----:B------:R-:W3:Y:S04]  /*17bde0*/  LDL.LU.64 R14, [R1+0x3bd8] ;  /* 0x003bd800010e7983 */ /* 0x000ee80000300a00 */
[----:B------:R0:W-:Y:S01]  /*17bdf0*/  @P0 STG.E.U8 desc[UR6][R18.64], R2 ;  /* 0x0000000212000986 */ /* 0x0001e2000c101106 */
[----:B------:R-:W-:-:S03]  /*17be00*/  LOP3.LUT P0, RZ, R0, 0x10, RZ, 0xc0, !PT ;  /* 0x0000001000ff7812 */ /* 0x000fc6000780c0ff */
[----:B------:R-:W3:Y:S04]  /*17be10*/  LDL.LU.64 R16, [R1+0x3be0] ;  /* 0x003be00001107983 */ /* 0x000ee80000300a00 */
[----:B------:R-:W3:Y:S04]  /*17be20*/  LDL.LU.64 R12, [R1+0x3be8] ;  /* 0x003be800010c7983 */ /* 0x000ee80000300a00 */
[----:B------:R-:W3:Y:S01]  /*17be30*/  LDL.LU.64 R10, [R1+0x3bf0] ;  /* 0x003bf000010a7983 */ /* 0x000ee20000300a00 */
[----:B0-----:R-:W-:-:S03]  /*17be40*/  PRMT R2, R22, 0x7773, RZ ;  /* 0x0000777316027816 */ /* 0x001fc600000000ff */
[----:B------:R-:W3:Y:S04]  /*17be50*/  LDL.LU.64 R18, [R1+0x3bf8] ;  /* 0x003bf80001127983 */ /* 0x000ee80000300a00 */
[----:B------:R0:W-:Y:S01]  /*17be60*/  @P0 STG.E.U8 desc[UR6][R24.64], R2 ;  /* 0x0000000218000986 */ /* 0x0001e2000c101106 */
[----:B------:R-:W-:-:S03]  /*17be70*/  LOP3.LUT P0, RZ, R0, 0x8, RZ, 0xc0, !PT ;  /* 0x0000000800ff7812 */ /* 0x000fc6000780c0ff */
[----:B0-----:R-:W3:Y:S01]  /*17be80*/  LDL.LU.64 R24, [R1+0x3c00] ;  /* 0x003c000001187983 */ /* 0x001ee20000300a00 */
[----:B--2---:R-:W-:-:S09]  /*17be90*/  PRMT R2, R28, 0x7770, RZ ;  /* 0x000077701c027816 */ /* 0x004fd200000000ff */
[----:B------:R0:W-:Y:S01]  /*17bea0*/  @P0 STG.E.U8 desc[UR6][R26.64], R2 ;  /* 0x000000021a000986 */ /* 0x0001e2000c101106 */
[----:B------:R-:W-:Y:S02]  /*17beb0*/  LOP3.LUT P0, RZ, R0, 0x4, RZ, 0xc0, !PT ;  /* 0x0000000400ff7812 */ /* 0x000fe4000780c0ff */
[----:B0-----:R-:W-:Y:S01]  /*17bec0*/  PRMT R2, R28, 0x7771, RZ ;  /* 0x000077711c027816 */ /* 0x001fe200000000ff */
[----:B------:R-:W2:Y:S04]  /*17bed0*/  LDL.LU.64 R26, [R1+0x3c08] ;  /* 0x003c0800011a7983 */ /* 0x000ea80000300a00 */
[----:B------:R-:W2:Y:S06]  /*17bee0*/  LDL.LU R22, [R1+0x41c] ;  /* 0x00041c0001167983 */ /* 0x000eac0000300800 */
[----:B----4-:R0:W-:Y:S01]  /*17bef0*/  @P0 STG.E.U8 desc[UR6][R20.64], R2 ;  /* 0x0000000214000986 */ /* 0x0101e2000c101106 */
[----:B------:R-:W-:-:S02]  /*17bf00*/  LOP3.LUT P0, RZ, R0, 0x2, RZ, 0xc0, !PT ;  /* 0x0000000200ff7812 */ /* 0x000fc4000780c0ff */
[----:B0-----:R-:W-:Y:S01]  /*17bf10*/  PRMT R2, R28, 0x7772, RZ ;  /* 0x000077721c027816 */ /* 0x001fe200000000ff */
[----:B------:R-:W4:Y:S04]  /*17bf20*/  LDL.LU R20, [R1+0x6158] ;  /* 0x0061580001147983 */ /* 0x000f280000300800 */
[----:B------:R-:W2:Y:S06]  /*17bf30*/  LDL.LU R21, [R1+0x14] ;  /* 0x0000140001157983 */ /* 0x000eac0000300800 */
[----:B---3--:R0:W-:Y:S04]  /*17bf40*/  @P0 STG.E.U8 desc[UR6][R4.64], R2 ;  /* 0x0000000204000986 */ /* 0x0081e8000c101106 */
[----:B0-----:R-:W3:Y:S01]  /*17bf50*/  LDL.LU.64 R4, [R1+0x6150] ;  /* 0x0061500001047983 */ /* 0x001ee20000300a00 */
[----:B------:R-:W-:-:S02]  /*17bf60*/  LOP3.LUT P0, RZ, R0, 0x1, RZ, 0xc0, !PT ;  /* 0x0000000100ff7812 */ /* 0x000fc4000780c0ff */
[----:B------:R-:W-:Y:S02]  /*17bf70*/  PRMT R0, R28, 0x7773, RZ ;  /* 0x000077731c007816 */ /* 0x000fe400000000ff */
[----:B------:R-:W2:Y:S09]  /*17bf80*/  LDL.LU R28, [R1+0x6148] ;  /* 0x00614800011c7983 */ /* 0x000eb20000300800 */
[----:B---3--:R4:W-:Y:S01]  /*17bf90*/  @P0 STG.E.U8 desc[UR6][R4.64], R0 ;  /* 0x0000000004000986 */ /* 0x0089e2000c101106 */
[----:B------:R-:W-:-:S02]  /*17bfa0*/  LOP3.LUT P0, RZ, R3, 0x80000000, RZ, 0xc0, !PT ;  /* 0x8000000003ff7812 */ /* 0x000fc4000780c0ff */
[----:B----4-:R-:W-:-:S11]  /*17bfb0*/  PRMT R0, R20, 0x7770, RZ ;  /* 0x0000777014007816 */ /* 0x010fd600000000ff */
        /* <DEDUP_REMOVED lines=17> */
[----:B--2---:R-:W-:Y:S02]  /*17c0d0*/  PRMT R0, R22, 0x7770, RZ ;  /* 0x0000777016007816 */ /* 0x004fe400000000ff */
[----:B------:R-:W2:Y:S04]  /*17c0e0*/  LDL.LU.64 R24, [R1+0x3c10] ;  /* 0x003c100001187983 */ /* 0x000ea80000300a00 */
[----:B------:R0:W-:Y:S04]  /*17c0f0*/  @P6 STG.E.U8 desc[UR6][R26.64], R0 ;  /* 0x000000001a006986 */ /* 0x0001e8000c101106 */
[----:B0-----:R-:W3:Y:S01]  /*17c100*/  LDL.LU.64 R26, [R1+0x3c18] ;  /* 0x003c1800011a7983 */ /* 0x001ee20000300a00 */
[----:B------:R-:W-:-:S02]  /*17c110*/  LOP3.LUT P3, RZ, R28, 0x800000, RZ, 0xc0, !PT ;  /* 0x008000001cff7812 */ /* 0x000fc4000786c0ff */
        /* <DEDUP_REMOVED lines=101> */
[C---:B0-----:R-:W-:Y:S02]  /*17c770*/  PRMT R0, R22.reuse, 0x7772, RZ ;  /* 0x0000777216007816 */ /* 0x041fe400000000ff */
[----:B------:R-:W2:Y:S04]  /*17c780*/  LDL.LU.64 R24, [R1+0x3ca8] ;  /* 0x003ca80001187983 */ /* 0x000ea80000300a00 */
[----:B------:R0:W-:Y:S02]  /*17c790*/  @P5 STG.E.U8 desc[UR6][R28.64], R0 ;  /* 0x000000001c005986 */ /* 0x0001e4000c101106 */
[----:B0-----:R-:W-:-:S02]  /*17c7a0*/  PRMT R0, R22, 0x7773, RZ ;  /* 0x0000777316007816 */ /* 0x001fc400000000ff */
[----:B------:R-:W4:Y:S04]  /*17c7b0*/  LDL.LU.64 R28, [R1+0x3cb0] ;  /* 0x003cb000011c7983 */ /* 0x000f280000300a00 */
[----:B------:R-:W4:Y:S04]  /*17c7c0*/  LDL.LU.64 R16, [R1+0x3cb8] ;  /* 0x003cb80001107983 */ /* 0x000f280000300a00 */
[----:B---3--:R0:W-:Y:S04]  /*17c7d0*/  @P6 STG.E.U8 desc[UR6][R26.64], R0 ;  /* 0x000000001a006986 */ /* 0x0081e8000c101106 */
[----:B0-----:R-:W3:Y:S01]  /*17c7e0*/  LDL.LU R26, [R1+0x404] ;  /* 0x00040400011a7983 */ /* 0x001ee20000300800 */
[----:B------:R-:W-:-:S02]  /*17c7f0*/  LOP3.LUT P3, RZ, R21, 0x400, RZ, 0xc0, !PT ;  /* 0x0000040015ff7812 */ /* 0x000fc4000786c0ff */
[----:B------:R-:W-:Y:S01]  /*17c800*/  LOP3.LUT P4, RZ, R21, 0x800, RZ, 0xc0, !PT ;  /* 0x0000080015ff7812 */ /* 0x000fe2000788c0ff */
[----:B------:R-:W4:Y:S04]  /*17c810*/  LDL.LU.64 R12, [R1+0x3cc0] ;  /* 0x003cc000010c7983 */ /* 0x000f280000300a00 */
[----:B------:R-:W4:Y:S04]  /*17c820*/  LDL.LU.64 R18, [R1+0x3cc8] ;  /* 0x003cc80001127983 */ /* 0x000f280000300a00 */
[----:B------:R-:W4:Y:S01]  /*17c830*/  LDL.LU R27, [R1+0x3f4] ;  /* 0x0003f400011b7983 */ /* 0x000f220000300800 */
[----:B---3--:R-:W-:-:S05]  /*17c840*/  PRMT R0, R26, 0x7770, RZ ;  /* 0x000077701a007816 */ /* 0x008fca00000000ff */
[----:B--2---:R0:W-:Y:S02]  /*17c850*/  @P3 STG.E.U8 desc[UR6][R24.64], R0 ;  /* 0x0000000018003986 */ /* 0x0041e4000c101106 */
[----:B0-----:R-:W-:Y:S02]  /*17c860*/  PRMT R0, R26, 0x7771, RZ ;  /* 0x000077711a007816 */ /* 0x001fe400000000ff */
[----:B------:R-:W2:Y:S04]  /*17c870*/  LDL.LU.64 R24, [R1+0x3cd0] ;  /* 0x003cd00001187983 */ /* 0x000ea80000300a00 */
[----:B----4-:R0:W-:Y:S04]  /*17c880*/  @P4 STG.E.U8 desc[UR6][R28.64], R0 ;  /* 0x000000001c004986 */ /* 0x0101e8000c101106 */
[----:B0-----:R-:W3:Y:S04]  /*17c890*/  LDL.LU.64 R28, [R1+0x3cd8] ;  /* 0x003cd800011c7983 */ /* 0x001ee80000300a00 */
[----:B------:R0:W-:Y:S04]  /*17c8a0*/  STL [R1+0x6130], R23 ;  /* 0x0061301701007387 */ /* 0x0001e80000100800 */
[----:B0-----:R-:W4:Y:S04]  /*17c8b0*/  LDL.LU.64 R22, [R1+0x3ce0] ;  /* 0x003ce00001167983 */ /* 0x001f280000300a00 */
[----:B------:R-:W4:Y:S04]  /*17c8c0*/  LDL.LU R10, [R1+0x3e4] ;  /* 0x0003e400010a7983 */ /* 0x000f280000300800 */
[----:B------:R-:W2:Y:S01]  /*17c8d0*/  LDL.LU.64 R4, [R1+0x3cf0] ;  /* 0x003cf00001047983 */ /* 0x000ea20000300a00 */
        /* <DEDUP_REMOVED lines=19> */
[----:B--2---:R0:W-:Y:S04]  /*17ca10*/  STL.64 [R1+0x6128], R4 ;  /* 0x0061280401007387 */ /* 0x0041e80000100a00 */
[----:B0-----:R-:W2:Y:S01]  /*17ca20*/  LDL.LU.64 R4, [R1+0x3ce8] ;  /* 0x003ce80001047983 */ /* 0x001ea20000300a00 */
[----:B------:R-:W-:Y:S02]  /*17ca30*/  LOP3.LUT R3, R3, 0xfff7ffff, RZ, 0xc0, !PT ;  /* 0xfff7ffff03037812 */ /* 0x000fe400078ec0ff */
[----:B------:R-:W-:-:S02]  /*17ca40*/  LOP3.LUT P5, RZ, R21, 0x1000, RZ, 0xc0, !PT ;  /* 0x0000100015ff7812 */ /* 0x000fc400078ac0ff */
[----:B------:R-:W-:Y:S02]  /*17ca50*/  LOP3.LUT P6, RZ, R21, 0x2000, RZ, 0xc0, !PT ;  /* 0x0000200015ff7812 */ /* 0x000fe400078cc0ff */
[----:B------:R-:W-:Y:S02]  /*17ca60*/  PRMT R0, R26, 0x7772, RZ ;  /* 0x000077721a007816 */ /* 0x000fe400000000ff */
[----:B------:R-:W-:Y:S02]  /*17ca70*/  @P0 LOP3.LUT R3, R3, 0x80000, RZ, 0xfc, !PT ;  /* 0x0008000003030812 */ /* 0x000fe400078efcff */
[----:B------:R-:W-:Y:S01]  /*17ca80*/  LOP3.LUT P0, RZ, R21, 0x8000, RZ, 0xc0, !PT ;  /* 0x0000800015ff7812 */ /* 0x000fe2000780c0ff */
[----:B------:R-:W2:Y:S04]  /*17ca90*/  LDL.LU.64 R6, [R1+0x3cf8] ;  /* 0x003cf80001067983 */ /* 0x000ea80000300a00 */
[----:B------:R-:W2:Y:S01]  /*17caa0*/  LDL.LU R20, [R1+0x3d4] ;  /* 0x0003d40001147983 */ /* 0x000ea20000300800 */
[----:B------:R-:W-:-:S03]  /*17cab0*/  LOP3.LUT R3, R3, 0xffefffff, RZ, 0xc0, !PT ;  /* 0xffefffff03037812 */ /* 0x000fc600078ec0ff */
[----:B------:R-:W2:Y:S04]  /*17cac0*/  LDL.LU.64 R8, [R1+0x3d00] ;  /* 0x003d000001087983 */ /* 0x000ea80000300a00 */
[----:B------:R-:W2:Y:S04]  /*17cad0*/  LDL.LU.64 R14, [R1+0x3d08] ;  /* 0x003d0800010e7983 */ /* 0x000ea80000300a00 */
[----:B------:R0:W-:Y:S01]  /*17cae0*/  @P5 STG.E.U8 desc[UR6][R16.64], R0 ;  /* 0x0000000010005986 */ /* 0x0001e2000c101106 */
[----:B------:R-:W-:Y:S02]  /*17caf0*/  @P0 LOP3.LUT R3, R3, 0x100000, RZ, 0xfc, !PT ;  /* 0x0010000003030812 */ /* 0x000fe400078efcff */
[----:B------:R-:W-:-:S02]  /*17cb00*/  LOP3.LUT P0, RZ, R21, 0x4000, RZ, 0xc0, !PT ;  /* 0x0000400015ff7812 */ /* 0x000fc4000780c0ff */
[----:B0-----:R-:W-:Y:S01]  /*17cb10*/  PRMT R0, R26, 0x7773, RZ ;  /* 0x000077731a007816 */ /* 0x001fe200000000ff */
[----:B------:R-:W2:Y:S04]  /*17cb20*/  LDL.LU.64 R16, [R1+0x3d10] ;  /* 0x003d100001107983 */ /* 0x000ea80000300a00 */
[----:B------:R-:W2:Y:S04]  /*17cb30*/  LDL.LU R11, [R1+0x408] ;  /* 0x00040800010b7983 */ /* 0x000ea80000300800 */
[----:B------:R0:W-:Y:S02]  /*17cb40*/  @P6 STG.E.U8 desc[UR6][R12.64], R0 ;  /* 0x000000000c006986 */ /* 0x0001e4000c101106 */
[----:B0-----:R-:W-:-:S02]  /*17cb50*/  PRMT R0, R27, 0x7770, RZ ;  /* 0x000077701b007816 */ /* 0x001fc400000000ff */
[----:B------:R-:W2:Y:S04]  /*17cb60*/  LDL.LU.64 R12, [R1+0x3d18] ;  /* 0x003d1800010c7983 */ /* 0x000ea80000300a00 */
        /* <DEDUP_REMOVED lines=16> */
[----:B------:R-:W4:Y:S04]  /*17cc70*/  LDL.LU R23, [R1+0x6130] ;  /* 0x0061300001177983 */ /* 0x000f280000300800 */
[----:B------:R-:W4:Y:S06]  /*17cc80*/  LDL.LU R22, [R1+0x18] ;  /* 0x0000180001167983 */ /* 0x000f2c0000300800 */
[----:B--2---:R0:W-:Y:S04]  /*17cc90*/  @P0 STG.E.U8 desc[UR6][R4.64], R0 ;  /* 0x0000000004000986 */ /* 0x0041e8000c101106 */
[----:B0-----:R-:W2:Y:S01]  /*17cca0*/  LDL.LU.64 R4, [R1+0x6128] ;  /* 0x0061280001047983 */ /* 0x001ea20000300a00 */
        /* <DEDUP_REMOVED lines=27> */
[----:B---3--:R0:W-:Y:S01]  /*17ce60*/  @P5 STG.E.U8 desc[UR6][R28.64], R0 ;  /* 0x000000001c005986 */ /* 0x0081e2000c101106 */
[C---:B------:R-:W-:Y:S02]  /*17ce70*/  LOP3.LUT P3, RZ, R21.reuse, 0x20000000, RZ, 0xc0, !PT ;  /* 0x2000000015ff7812 */ /* 0x040fe4000786c0ff */
[C---:B------:R-:W-:Y:S02]  /*17ce80*/  LOP3.LUT P4, RZ, R21.reuse, 0x40000000, RZ, 0xc0, !PT ;  /* 0x4000000015ff7812 */ /* 0x040fe4000788c0ff */
[----:B------:R-:W-:Y:S02]  /*17ce90*/  LOP3.LUT P5, RZ, R21, 0x80000000, RZ, 0xc0, !PT ;  /* 0x8000000015ff7812 */ /* 0x000fe400078ac0ff */
[C---:B0-----:R-:W-:Y:S01]  /*17cea0*/  PRMT R0, R11.reuse, 0x7772, RZ ;  /* 0x000077720b007816 */ /* 0x041fe200000000ff */
[----:B------:R-:W2:Y:S04]  /*17ceb0*/  LDL.LU.64 R28, [R1+0x3d40] ;  /* 0x003d4000011c7983 */ /* 0x000ea80000300a00 */
[----:B------:R0:W-:Y:S04]  /*17cec0*/  @P6 STG.E.U8 desc[UR6][R26.64], R0 ;  /* 0x000000001a006986 */ /* 0x0001e8000c101106 */
[----:B0-----:R-:W3:Y:S04]  /*17ced0*/  LDL.LU.64 R26, [R1+0x3d48] ;  /* 0x003d4800011a7983 */ /* 0x001ee80000300a00 */
[----:B------:R-:W4:Y:S04]  /*17cee0*/  LDL.LU.64 R12, [R1+0x3d50] ;  /* 0x003d5000010c7983 */ /* 0x000f280000300a00 */
[----:B------:R-:W4:Y:S04]  /*17cef0*/  LDL.LU.64 R18, [R1+0x3d58] ;  /* 0x003d580001127983 */ /* 0x000f280000300a00 */
[----:B------:R-:W3:Y:S01]  /*17cf00*/  LDL.LU R21, [R1+0x3f8] ;  /* 0x0003f80001157983 */ /* 0x000ee20000300800 */
[----:B------:R-:W-:-:S03]  /*17cf10*/  PRMT R0, R11, 0x7773, RZ ;  /* 0x000077730b007816 */ /* 0x000fc600000000ff */
[----:B------:R-:W4:Y:S04]  /*17cf20*/  LDL.LU.64 R24, [R1+0x3d60] ;  /* 0x003d600001187983 */ /* 0x000f280000300a00 */
[----:B------:R-:W4:Y:S04]  /*17cf30*/  LDL.LU R10, [R1+0x3e8] ;  /* 0x0003e800010a7983 */ /* 0x000f280000300800 */
[----:B--2---:R0:W-:Y:S04]  /*17cf40*/  @P3 STG.E.U8 desc[UR6][R28.64], R0 ;  /* 0x000000001c003986 */ /* 0x0041e8000c101106 */
[----:B0-----:R-:W2:Y:S01]  /*17cf50*/  LDL.LU.64 R28, [R1+0x3d68] ;  /* 0x003d6800011c7983 */ /* 0x001ea20000300a00 */
[----:B---3--:R-:W-:-:S05]  /*17cf60*/  PRMT R0, R21, 0x7770, RZ ;  /* 0x0000777015007816 */ /* 0x008fca00000000ff */
[----:B------:R0:W-:Y:S04]  /*17cf70*/  @P4 STG.E.U8 desc[UR6][R26.64], R0 ;  /* 0x000000001a004986 */ /* 0x0001e8000c101106 */
[----:B0-----:R-:W3:Y:S04]  /*17cf80*/  LDL.LU.64 R26, [R1+0x3d70] ;  /* 0x003d7000011a7983 */ /* 0x001ee80000300a00 */
        /* <DEDUP_REMOVED lines=28> */
[----:B------:R-:W4:Y:S04]  /*17d150*/  LDL.LU.64 R6, [R1+0x3d90] ;  /* 0x003d900001067983 */ /* 0x000f280000300a00 */
[----:B------:R0:W-:Y:S04]  /*17d160*/  @P5 STG.E.U8 desc[UR6][R12.64], R0 ;  /* 0x000000000c005986 */ /* 0x0001e8000c101106 */
[----:B------:R-:W4:Y:S01]  /*17d170*/  LDL.LU.64 R8, [R1+0x3d98] ;  /* 0x003d980001087983 */ /* 0x000f220000300a00 */
[----:B------:R-:W-:-:S02]  /*17d180*/  @P0 LOP3.LUT R3, R3, 0x800, RZ, 0xfc, !PT ;  /* 0x0000080003030812 */ /* 0x000fc400078efcff */
[----:B------:R-:W-:Y:S02]  /*17d190*/  LOP3.LUT P0, RZ, R22, 0x4, RZ, 0xc0, !PT ;  /* 0x0000000416ff7812 */ /* 0x000fe4000780c0ff */
[----:B------:R-:W-:Y:S02]  /*17d1a0*/  LOP3.LUT R3, R3, 0xffffefff, RZ, 0xc0, !PT ;  /* 0xffffefff03037812 */ /* 0x000fe400078ec0ff */
[----:B0-----:R-:W-:-:S09]  /*17d1b0*/  PRMT R0, R21, 0x7772, RZ ;  /* 0x0000777215007816 */ /* 0x001fd200000000ff */
[----:B------:R-:W-:Y:S02]  /*17d1c0*/  @P0 LOP3.LUT R3, R3, 0x1000, RZ, 0xfc, !PT ;  /* 0x0000100003030812 */ /* 0x000fe400078efcff */
[----:B------:R-:W-:Y:S01]  /*17d1d0*/  LOP3.LUT P0, RZ, R22, 0x2, RZ, 0xc0, !PT ;  /* 0x0000000216ff7812 */ /* 0x000fe2000780c0ff */
[----:B------:R0:W-:Y:S02]  /*17d1e0*/  @P6 STG.E.U8 desc[UR6][R18.64], R0 ;  /* 0x0000000012006986 */ /* 0x0001e4000c101106 */
[----:B0-----:R-:W-:Y:S02]  /*17d1f0*/  PRMT R0, R21, 0x7773, RZ ;  /* 0x0000777315007816 */ /* 0x001fe400000000ff */
[----:B------:R-:W4:Y:S08]  /*17d200*/  LDL.LU R21, [R1+0x40c] ;  /* 0x00040c0001157983 */ /* 0x000f300000300800 */
[----:B------:R0:W-:Y:S01]  /*17d210*/  @P0 STG.E.U8 desc[UR6][R24.64], R0 ;  /* 0x0000000018000986 */ /* 0x0001e2000c101106 */
[----:B------:R-:W-:-:S03]  /*17d220*/  LOP3.LUT P0, RZ, R3, 0x1000, RZ, 0xc0, !PT ;  /* 0x0000100003ff7812 */ /* 0x000fc6000780c0ff */
[----:B------:R-:W4:Y:S04]  /*17d230*/  LDL.LU.64 R14, [R1+0x3da0] ;  /* 0x003da000010e7983 */ /* 0x000f280000300a00 */
[----:B------:R-:W4:Y:S04]  /*17d240*/  LDL.LU.64 R16, [R1+0x3da8] ;  /* 0x003da80001107983 */ /* 0x000f280000300a00 */
[----:B------:R-:W4:Y:S04]  /*17d250*/  LDL.LU.64 R12, [R1+0x3db0] ;  /* 0x003db000010c7983 */ /* 0x000f280000300a00 */
[----:B------:R-:W4:Y:S04]  /*17d260*/  LDL.LU R11, [R1+0x3fc] ;  /* 0x0003fc00010b7983 */ /* 0x000f280000300800 */
[----:B------:R-:W4:Y:S01]  /*17d270*/  LDL.LU.64 R18, [R1+0x3db8] ;  /* 0x003db80001127983 */ /* 0x000f220000300a00 */
[----:B0-----:R-:W-:-:S03]  /*17d280*/  PRMT R0, R10, 0x7770, RZ ;  /* 0x000077700a007816 */ /* 0x001fc600000000ff */
[----:B------:R-:W4:Y:S04]  /*17d290*/  LDL.LU.64 R24, [R1+0x3dc0] ;  /* 0x003dc00001187983 */ /* 0x000f280000300a00 */
[----:B--2---:R0:W-:Y:S01]  /*17d2a0*/  @P0 STG.E.U8 desc[UR6][R28.64], R0 ;  /* 0x000000001c000986 */ /* 0x0041e2000c101106 */
[C---:B------:R-:W-:Y:S02]  /*17d2b0*/  LOP3.LUT P0, RZ, R3.reuse, 0x800, RZ, 0xc0, !PT ;  /* 0x0000080003ff7812 */ /* 0x040fe4000780c0ff */
        /* <DEDUP_REMOVED lines=33> */
[C---:B0-----:R-:W-:Y:S02]  /*17d4d0*/  PRMT R0, R21.reuse, 0x7771, RZ ;  /* 0x0000777115007816 */ /* 0x041fe400000000ff */
[----:B------:R-:W4:Y:S04]  /*17d4e0*/  LDL.LU.64 R16, [R1+0x3dd8] ;  /* 0x003dd80001107983 */ /* 0x000f280000300a00 */
        /* <DEDUP_REMOVED lines=8> */
[----:B---3--:R0:W-:Y:S04]  /*17d570*/  @P6 STG.E.U8 desc[UR6][R26.64], R0 ;  /* 0x000000001a006986 */ /* 0x0081e8000c101106 */
[----:B0-----:R-:W2:Y:S01]  /*17d580*/  LDL.LU.64 R26, [R1+0x3de0] ;  /* 0x003de000011a7983 */ /* 0x001ea20000300a00 */
[C---:B------:R-:W-:Y:S02]  /*17d590*/  LOP3.LUT P0, RZ, R22.reuse, 0x10000000, RZ, 0xc0, !PT ;  /* 0x1000000016ff7812 */ /* 0x040fe4000780c0ff */
[C---:B------:R-:W-:Y:S02]  /*17d5a0*/  LOP3.LUT P3, RZ, R22.reuse, 0x10000, RZ, 0xc0, !PT ;  /* 0x0001000016ff7812 */ /* 0x040fe4000786c0ff */
[----:B------:R-:W-:Y:S02]  /*17d5b0*/  LOP3.LUT P4, RZ, R22, 0x20000, RZ, 0xc0, !PT ;  /* 0x0002000016ff7812 */ /* 0x000fe4000788c0ff */
[----:B------:R-:W-:Y:S01]  /*17d5c0*/  PRMT R0, R11, 0x7772, RZ ;  /* 0x000077720b007816 */ /* 0x000fe200000000ff */
[----:B------:R-:W3:Y:S04]  /*17d5d0*/  LDL.LU.64 R12, [R1+0x3de8] ;  /* 0x003de800010c7983 */ /* 0x000ee80000300a00 */
[----:B------:R-:W3:Y:S04]  /*17d5e0*/  LDL.LU.64 R18, [R1+0x3df0] ;  /* 0x003df00001127983 */ /* 0x000ee80000300a00 */
[----:B------:R-:W3:Y:S04]  /*17d5f0*/  LDL.LU.64 R24, [R1+0x3df8] ;  /* 0x003df80001187983 */ /* 0x000ee80000300a00 */
[----:B------:R-:W3:Y:S04]  /*17d600*/  LDL.LU R21, [R1+0x3ec] ;  /* 0x0003ec0001157983 */ /* 0x000ee80000300800 */
[----:B------:R-:W3:Y:S04]  /*17d610*/  LDL.LU.64 R28, [R1+0x3e00] ;  /* 0x003e0000011c7983 */ /* 0x000ee80000300a00 */
[----:B------:R-:W3:Y:S04]  /*17d620*/  LDL.LU R20, [R1+0x3dc] ;  /* 0x0003dc0001147983 */ /* 0x000ee80000300800 */
[----:B------:R-:W3:Y:S01]  /*17d630*/  LDL.LU R10, [R1+0x1c] ;  /* 0x00001c00010a7983 */ /* 0x000ee20000300800 */
[----:B----4-:R-:W-:-:S04]  /*17d640*/  LOP3.LUT R5, R5, 0xdfffffff, RZ, 0xc0, !PT ;  /* 0xdfffffff05057812 */ /* 0x010fc800078ec0ff */
        /* <DEDUP_REMOVED lines=8> */
[----:B------:R0:W-:Y:S02]  /*17d6d0*/  @P3 STG.E.U8 desc[UR6][R16.64], R0 ;  /* 0x0000000010003986 */ /* 0x0001e4000c101106 */
[----:B0-----:R-:W-:-:S05]  /*17d6e0*/  PRMT R0, R11, 0x7773, RZ ;  /* 0x000077730b007816 */ /* 0x001fca00000000ff */
[----:B--2---:R0:W-:Y:S04]  /*17d6f0*/  @P4 STG.E.U8 desc[UR6][R26.64], R0 ;  /* 0x000000001a004986 */ /* 0x0041e8000c101106 */
[----:B0-----:R-:W2:Y:S04]  /*17d700*/  LDL.LU.64 R26, [R1+0x3e08] ;  /* 0x003e0800011a7983 */ /* 0x001ea80000300a00 */
[----:B------:R-:W4:Y:S01]  /*17d710*/  LDL.LU.64 R4, [R1+0x3e18] ;  /* 0x003e180001047983 */ /* 0x000f220000300a00 */
        /* <DEDUP_REMOVED lines=13> */
[C---:B------:R-:W-:Y:S02]  /*17d7f0*/  LOP3.LUT P0, RZ, R22.reuse, 0x200000, RZ, 0xc0, !PT ;  /* 0x0020000016ff7812 */ /* 0x040fe4000780c0ff */
[----:B------:R-:W-:Y:S01]  /*17d800*/  LOP3.LUT P6, RZ, R22, 0x80000, RZ, 0xc0, !PT ;  /* 0x0008000016ff7812 */ /* 0x000fe200078cc0ff */
[----:B----4-:R0:W-:Y:S04]  /*17d810*/  STL.64 [R1+0x6108], R4 ;  /* 0x0061080401007387 */ /* 0x0101e80000100a00 */
[----:B0-----:R-:W4:Y:S01]  /*17d820*/  LDL.LU.64 R4, [R1+0x3e10] ;  /* 0x003e100001047983 */ /* 0x001f220000300a00 */
[----:B------:R-:W-:-:S02]  /*17d830*/  LOP3.LUT R3, R3, 0xffffffef, RZ, 0xc0, !PT ;  /* 0xffffffef03037812 */ /* 0x000fc400078ec0ff */
[----:B---3--:R-:W-:Y:S01]  /*17d840*/  PRMT R0, R21, 0x7770, RZ ;  /* 0x0000777015007816 */ /* 0x008fe200000000ff */
[----:B------:R-:W3:Y:S04]  /*17d850*/  LDL.LU R11, [R1+0x3c0] ;  /* 0x0003c000010b7983 */ /* 0x000ee80000300800 */
[----:B------:R-:W3:Y:S01]  /*17d860*/  LDL.LU.64 R6, [R1+0x3e28] ;  /* 0x003e280001067983 */ /* 0x000ee20000300a00 */
[----:B------:R-:W-:Y:S02]  /*17d870*/  @P0 LOP3.LUT R3, R3, 0x10, RZ, 0xfc, !PT ;  /* 0x0000001003030812 */ /* 0x000fe400078efcff */
[C---:B------:R-:W-:Y:S01]  /*17d880*/  LOP3.LUT P0, RZ, R22.reuse, 0x100000, RZ, 0xc0, !PT ;  /* 0x0010000016ff7812 */ /* 0x040fe2000780c0ff */
[----:B------:R0:W-:Y:S04]  /*17d890*/  @P5 STG.E.U8 desc[UR6][R12.64], R0 ;  /* 0x000000000c005986 */ /* 0x0001e8000c101106 */
[----:B------:R-:W3:Y:S01]  /*17d8a0*/  LDL.LU.64 R8, [R1+0x3e30] ;  /* 0x003e300001087983 */ /* 0x000ee20000300a00 */
[----:B------:R-:W-:-:S02]  /*17d8b0*/  LOP3.LUT P1, RZ, R22, 0x20000000, RZ, 0xc0, !PT ;  /* 0x2000000016ff7812 */ /* 0x000fc4000782c0ff */
[C---:B------:R-:W-:Y:S02]  /*17d8c0*/  LOP3.LUT P2, RZ, R22.reuse, 0x40000000, RZ, 0xc0, !PT ;  /* 0x4000000016ff7812 */ /* 0x040fe4000784c0ff */
[----:B------:R-:W-:Y:S01]  /*17d8d0*/  LOP3.LUT P3, RZ, R22, 0x80000000, RZ, 0xc0, !PT ;  /* 0x8000000016ff7812 */ /* 0x000fe2000786c0ff */
[----:B------:R-:W3:Y:S04]  /*17d8e0*/  LDL.LU.64 R14, [R1+0x3e38] ;  /* 0x003e3800010e7983 */ /* 0x000ee80000300a00 */
[----:B------:R-:W3:Y:S04]  /*17d8f0*/  LDL.LU R22, [R1+0x3b0] ;  /* 0x0003b00001167983 */ /* 0x000ee80000300800 */
        /* <DEDUP_REMOVED lines=13> */
[----:B------:R-:W3:Y:S04]  /*17d9d0*/  LDL.LU.64 R28, [R1+0x3e60] ;  /* 0x003e6000011c7983 */ /* 0x000ee80000300a00 */
[----:B------:R-:W3:Y:S06]  /*17d9e0*/  LDL.LU R21, [R1+0x3a0] ;  /* 0x0003a00001157983 */ /* 0x000eec0000300800 */
        /* <DEDUP_REMOVED lines=8> */
[----:B----4-:R0:W-:Y:S01]  /*17da70*/  @P0 STG.E.U8 desc[UR6][R4.64], R0 ;  /* 0x0000000004000986 */ /* 0x0101e2000c101106 */
[----:B------:R-:W-:-:S03]  /*17da80*/  LOP3.LUT P0, RZ, R3, 0x1, RZ, 0xc0, !PT ;  /* 0x0000000103ff7812 */ /* 0x000fc6000780c0ff */
[----:B0-----:R-:W4:Y:S04]  /*17da90*/  LDL.LU R5, [R1+0x6100] ;  /* 0x0061000001057983 */ /* 0x001f280000300800 */
[----:B------:R-:W3:Y:S01]  /*17daa0*/  LDL.LU.64 R2, [R1+0x3e20] ;  /* 0x003e200001027983 */ /* 0x000ee20000300a00 */
[----:B------:R-:W-:Y:S02]  /*17dab0*/  PRMT R0, R20, 0x7773, RZ ;  /* 0x0000777314007816 */ /* 0x000fe400000000ff */
[C---:B------:R-:W-:Y:S02]  /*17dac0*/  LOP3.LUT P4, RZ, R10.reuse, 0x1, RZ, 0xc0, !PT ;  /* 0x000000010aff7812 */ /* 0x040fe4000788c0ff */
[C---:B------:R-:W-:Y:S02]  /*17dad0*/  LOP3.LUT P5, RZ, R10.reuse, 0x2, RZ, 0xc0, !PT ;  /* 0x000000020aff7812 */ /* 0x040fe400078ac0ff */
[----:B------:R-:W-:Y:S01]  /*17dae0*/  LOP3.LUT P6, RZ, R10, 0x4, RZ, 0xc0, !PT ;  /* 0x000000040aff7812 */ /* 0x000fe200078cc0ff */
[----:B---3--:R0:W-:Y:S01]  /*17daf0*/  @P0 STG.E.U8 desc[UR6][R2.64], R0 ;  /* 0x0000000002000986 */ /* 0x0081e2000c101106 */
        /* <DEDUP_REMOVED lines=21> */
[----:B--2---:R0:W-:Y:S04]  /*17dc50*/  @P6 STG.E.U8 desc[UR6][R26.64], R0 ;  /* 0x000000001a006986 */ /* 0x0041e8000c101106 */
[----:B0-----:R-:W2:Y:S01]  /*17dc60*/  LDL.LU.64 R26, [R1+0x3e78] ;  /* 0x003e7800011a7983 */ /* 0x001ea20000300a00 */
[----:B------:R-:W-:-:S02]  /*17dc70*/  LOP3.LUT P3, RZ, R10, 0x8, RZ, 0xc0, !PT ;  /* 0x000000080aff7812 */ /* 0x000fc4000786c0ff */
        /* <DEDUP_REMOVED lines=9> */
[----:B------:R-:W3:Y:S04]  /*17dd10*/  LDL.LU R20, [R1+0x3c4] ;  /* 0x0003c40001147983 */ /* 0x000ee80000300800 */
        /* <DEDUP_REMOVED lines=31> */
[----:B------:R-:W4:Y:S04]  /*17df10*/  LDL.LU R11, [R1+0x3b4] ;  /* 0x0003b400010b7983 */ /* 0x000f280000300800 */
[----:B------:R-:W4:Y:S04]  /*17df20*/  LDL.LU.64 R8, [R1+0x3ec8] ;  /* 0x003ec80001087983 */ /* 0x000f280000300a00 */
[----:B------:R-:W4:Y:S04]  /*17df30*/  LDL.LU.64 R14, [R1+0x3ed0] ;  /* 0x003ed000010e7983 */ /* 0x000f280000300a00 */
[----:B------:R-:W4:Y:S04]  /*17df40*/  LDL.LU.64 R16, [R1+0x3ed8] ;  /* 0x003ed80001107983 */ /* 0x000f280000300a00 */
[----:B------:R-:W4:Y:S01]  /*17df50*/  LDL.LU R21, [R1+0x3a4] ;  /* 0x0003a40001157983 */ /* 0x000f220000300800 */
        /* <DEDUP_REMOVED lines=63> */
[----:B------:R-:W3:Y:S01]  /*17e350*/  LDL.LU R11, [R1+0x394] ;  /* 0x00039400010b7983 */ /* 0x000ee20000300800 */
[----:B------:R-:W-:-:S02]  /*17e360*/  LOP3.LUT P3, RZ, R10, 0x400000, RZ, 0xc0, !PT ;  /* 0x004000000aff7812 */ /* 0x000fc4000786c0ff */
[----:B------:R-:W-:Y:S01]  /*17e370*/  LOP3.LUT P4, RZ, R10, 0x800000, RZ, 0xc0, !PT ;  /* 0x008000000aff7812 */ /* 0x000fe2000788c0ff */
        /* <DEDUP_REMOVED lines=9> */
[----:B------:R-:W4:Y:S01]  /*17e410*/  LDL.LU R8, [R1+0x3b8] ;  /* 0x0003b80001087983 */ /* 0x000f220000300800 */
        /* <DEDUP_REMOVED lines=19> */
[----:B------:R-:W4:Y:S02]  /*17e550*/  LDL.LU.64 R2, [R1+0x3f50] ;  /* 0x003f500001027983 */ /* 0x000f240000300a00 */
[----:B------:R-:W-:-:S02]  /*17e560*/  @P0 LOP3.LUT R5, R5, 0x40000, RZ, 0xfc, !PT ;  /* 0x0004000005050812 */ /* 0x000fc400078efcff */
[C---:B------:R-:W-:Y:S02]  /*17e570*/  LOP3.LUT P0, RZ, R10.reuse, 0x10000000, RZ, 0xc0, !PT ;  /* 0x100000000aff7812 */ /* 0x040fe4000780c0ff */
[----:B------:R-:W-:Y:S02]  /*17e580*/  LOP3.LUT R5, R5, 0xfff7ffff, RZ, 0xc0, !PT ;  /* 0xfff7ffff05057812 */ /* 0x000fe400078ec0ff */
[----:B------:R-:W-:-:S09]  /*17e590*/  LOP3.LUT P5, RZ, R10, 0x1000000, RZ, 0xc0, !PT ;  /* 0x010000000aff7812 */ /* 0x000fd200078ac0ff */
[----:B------:R-:W-:Y:S02]  /*17e5a0*/  @P0 LOP3.LUT R5, R5, 0x80000, RZ, 0xfc, !PT ;  /* 0x0008000005050812 */ /* 0x000fe400078efcff */
[C---:B------:R-:W-:Y:S02]  /*17e5b0*/  LOP3.LUT P0, RZ, R10.reuse, 0x8000000, RZ, 0xc0, !PT ;  /* 0x080000000aff7812 */ /* 0x040fe4000780c0ff */
[----:B------:R-:W-:Y:S02]  /*17e5c0*/  LOP3.LUT P6, RZ, R10, 0x2000000, RZ, 0xc0, !PT ;  /* 0x020000000aff7812 */ /* 0x000fe400078cc0ff */
[----:B------:R-:W-:Y:S02]  /*17e5d0*/  PRMT R0, R11, 0x7772, RZ ;  /* 0x000077720b007816 */ /* 0x000fe400000000ff */
[----:B------:R-:W-:-:S03]  /*17e5e0*/  LOP3.LUT R5, R5, 0xffefffff, RZ, 0xc0, !PT ;  /* 0xffefffff05057812 */ /* 0x000fc600078ec0ff */
[----:B------:R0:W-:Y:S04]  /*17e5f0*/  @P5 STG.E.U8 desc[UR6][R18.64], R0 ;  /* 0x0000000012005986 */ /* 0x0001e8000c101106 */
[----:B------:R-:W-:Y:S02]  /*17e600*/  @P0 LOP3.LUT R5, R5, 0x100000, RZ, 0xfc, !PT ;  /* 0x0010000005050812 */ /* 0x000fe400078efcff */
[----:B------:R-:W-:Y:S02]  /*17e610*/  LOP3.LUT P0, RZ, R10, 0x4000000, RZ, 0xc0, !PT ;  /* 0x040000000aff7812 */ /* 0x000fe4000780c0ff */
[----:B0-----:R-:W-:-:S05]  /*17e620*/  PRMT R0, R11, 0x7773, RZ ;  /* 0x000077730b007816 */ /* 0x001fca00000000ff */
[----:B------:R0:W-:Y:S02]  /*17e630*/  @P6 STG.E.U8 desc[UR6][R20.64], R0 ;  /* 0x0000000014006986 */ /* 0x0001e4000c101106 */
[----:B0-----:R-:W-:-:S05]  /*17e640*/  PRMT R0, R4, 0x7770, RZ ;  /* 0x0000777004007816 */ /* 0x001fca00000000ff */
[----:B------:R0:W-:Y:S01]  /*17e650*/  @P0 STG.E.U8 desc[UR6][R24.64], R0 ;  /* 0x0000000018000986 */ /* 0x0001e2000c101106 */
[----:B------:R-:W-:Y:S02]  /*17e660*/  LOP3.LUT P0, RZ, R5, 0x100000, RZ, 0xc0, !PT ;  /* 0x0010000005ff7812 */ /* 0x000fe4000780c0ff */
[----:B0-----:R-:W-:-:S11]  /*17e670*/  PRMT R0, R4, 0x7771, RZ ;  /* 0x0000777104007816 */ /* 0x001fd600000000ff */
[----:B---3--:R0:W-:Y:S01]  /*17e680*/  @P0 STG.E.U8 desc[UR6][R28.64], R0 ;  /* 0x000000001c000986 */ /* 0x0081e2000c101106 */
[----:B------:R-:W-:Y:S02]  /*17e690*/  LOP3.LUT P0, RZ, R5, 0x80000, RZ, 0xc0, !PT ;  /* 0x0008000005ff7812 */ /* 0x000fe4000780c0ff */
[----:B0-----:R-:W-:-:S11]  /*17e6a0*/  PRMT R0, R4, 0x7772, RZ ;  /* 0x0000777204007816 */ /* 0x001fd600000000ff */
[----:B--2---:R0:W-:Y:S01]  /*17e6b0*/  @P0 STG.E.U8 desc[UR6][R26.64], R0 ;  /* 0x000000001a000986 */ /* 0x0041e2000c101106 */
[C---:B------:R-:W-:Y:S02]  /*17e6c0*/  LOP3.LUT P0, RZ, R5.reuse, 0x40000, RZ, 0xc0, !PT ;  /* 0x0004000005ff7812 */ /* 0x040fe4000780c0ff */
[----:B0-----:R-:W-:Y:S01]  /*17e6d0*/  PRMT R0, R4, 0x7773, RZ ;  /* 0x0000777304007816 */ /* 0x001fe200000000ff */
[----:B----4-:R0:W-:Y:S10]  /*17e6e0*/  STL.64 [R1+0x60e0], R2 ;  /* 0x0060e00201007387 */ /* 0x0101f40000100a00 */
[----:B------:R1:W-:Y:S04]  /*17e6f0*/  @P0 STG.E.U8 desc[UR6][R8.64], R0 ;  /* 0x0000000008000986 */ /* 0x0003e8000c101106 */
[----:B0-----:R-:W2:Y:S04]  /*17e700*/  LDL.LU.64 R2, [R1+0x3f48] ;  /* 0x003f480001027983 */ /* 0x001ea80000300a00 */
[----:B------:R-:W3:Y:S04]  /*17e710*/  LDL.LU.64 R6, [R1+0x3f58] ;  /* 0x003f580001067983 */ /* 0x000ee80000300a00 */
        /* <DEDUP_REMOVED lines=10> */
[----:B-1----:R-:W2:Y:S01]  /*17e7c0*/  LDL.LU R8, [R1+0x60e8] ;  /* 0x0060e80001087983 */ /* 0x002ea20000300800 */
[----:B------:R-:W-:-:S02]  /*17e7d0*/  LOP3.LUT P0, RZ, R5, 0x20000, RZ, 0xc0, !PT ;  /* 0x0002000005ff7812 */ /* 0x000fc4000780c0ff */
[----:B--2---:R-:W-:-:S11]  /*17e7e0*/  PRMT R0, R8, 0x7770, RZ ;  /* 0x0000777008007816 */ /* 0x004fd600000000ff */
[----:B------:R0:W-:Y:S04]  /*17e7f0*/  @P0 STG.E.U8 desc[UR6][R2.64], R0 ;  /* 0x0000000002000986 */ /* 0x0001e8000c101106 */
        /* <DEDUP_REMOVED lines=12> */
[----:B---3--:R0:W-:Y:S01]  /*17e8c0*/  @P0 STG.E.U8 desc[UR6][R6.64], R0 ;  /* 0x0000000006000986 */ /* 0x0081e2000c101106 */
[----:B------:R-:W-:Y:S02]  /*17e8d0*/  LOP3.LUT P0, RZ, R5, 0x4000, RZ, 0xc0, !PT ;  /* 0x0000400005ff7812 */ /* 0x000fe4000780c0ff */
[----:B0-----:R-:W-:-:S11]  /*17e8e0*/  PRMT R0, R8, 0x7773, RZ ;  /* 0x0000777308007816 */ /* 0x001fd600000000ff */
[----:B----4-:R0:W-:Y:S01]  /*17e8f0*/  @P0 STG.E.U8 desc[UR6][R14.64], R0 ;  /* 0x000000000e000986 */ /* 0x0101e2000c101106 */
[----:B------:R-:W-:Y:S02]  /*17e900*/  LOP3.LUT P0, RZ, R5, 0x2000, RZ, 0xc0, !PT ;  /* 0x0000200005ff7812 */ /* 0x000fe4000780c0ff */
[----:B0-----:R-:W-:-:S11]  /*17e910*/  PRMT R0, R21, 0x7770, RZ ;  /* 0x0000777015007816 */ /* 0x001fd600000000ff */
[----:B------:R0:W-:Y:S02]  /*17e920*/  @P0 STG.E.U8 desc[UR6][R16.64], R0 ;  /* 0x0000000010000986 */ /* 0x0001e4000c101106 */
[----:B0-----:R-:W-:-:S05]  /*17e930*/  PRMT R0, R21, 0x7771, RZ ;  /* 0x0000777115007816 */ /* 0x001fca00000000ff */
[----:B------:R0:W-:Y:S02]  /*17e940*/  @P1 STG.E.U8 desc[UR6][R12.64], R0 ;  /* 0x000000000c001986 */ /* 0x0001e4000c101106 */
[C---:B0-----:R-:W-:Y:S02]  /*17e950*/  PRMT R0, R21.reuse, 0x7772, RZ ;  /* 0x0000777215007816 */ /* 0x041fe400000000ff */
[----:B------:R-:W2:Y:S04]  /*17e960*/  LDL.LU.64 R12, [R1+0x3fa0] ;  /* 0x003fa000010c7983 */ /* 0x000ea80000300a00 */
        /* <DEDUP_REMOVED lines=9> */
[----:B0-----:R-:W3:Y:S04]  /*17ea00*/  LDL.LU.64 R26, [R1+0x3fa8] ;  /* 0x003fa800011a7983 */ /* 0x001ee80000300a00 */
[----:B------:R-:W4:Y:S04]  /*17ea10*/  LDL.LU.64 R10, [R1+0x3fb0] ;  /* 0x003fb000010a7983 */ /* 0x000f280000300a00 */
[----:B------:R-:W4:Y:S04]  /*17ea20*/  LDL.LU.64 R18, [R1+0x3fb8] ;  /* 0x003fb80001127983 */ /* 0x000f280000300a00 */
[----:B------:R-:W3:Y:S01]  /*17ea30*/  LDL.LU R21, [R1+0x3cc] ;  /* 0x0003cc0001157983 */ /* 0x000ee20000300800 */
[----:B------:R-:W-:-:S02]  /*17ea40*/  LOP3.LUT P3, RZ, R22, 0x200, RZ, 0xc0, !PT ;  /* 0x0000020016ff7812 */ /* 0x000fc4000786c0ff */
[----:B------:R-:W-:Y:S02]  /*17ea50*/  LOP3.LUT P4, RZ, R22, 0x400, RZ, 0xc0, !PT ;  /* 0x0000040016ff7812 */ /* 0x000fe4000788c0ff */
[----:B------:R-:W-:Y:S01]  /*17ea60*/  PRMT R0, R20, 0x7773, RZ ;  /* 0x0000777314007816 */ /* 0x000fe200000000ff */
[----:B------:R-:W4:Y:S04]  /*17ea70*/  LDL.LU.64 R28, [R1+0x3fc0] ;  /* 0x003fc000011c7983 */ /* 0x000f280000300a00 */
[----:B------:R-:W4:Y:S04]  /*17ea80*/  LDL.LU.64 R24, [R1+0x3fc8] ;  /* 0x003fc80001187983 */ /* 0x000f280000300a00 */
[----:B------:R-:W4:Y:S04]  /*17ea90*/  LDL.LU R4, [R1+0x3bc] ;  /* 0x0003bc0001047983 */ /* 0x000f280000300800 */
[----:B--2---:R3:W-:Y:S02]  /*17eaa0*/  @P3 STG.E.U8 desc[UR6][R12.64], R0 ;  /* 0x000000000c003986 */ /* 0x0047e4000c101106 */
[----:B---3--:R-:W-:-:S05]  /*17eab0*/  PRMT R0, R21, 0x7770, RZ ;  /* 0x0000777015007816 */ /* 0x008fca00000000ff */
[----:B------:R0:W-:Y:S04]  /*17eac0*/  @P4 STG.E.U8 desc[UR6][R26.64], R0 ;  /* 0x000000001a004986 */ /* 0x0001e8000c101106 */
        /* <DEDUP_REMOVED lines=30> */
[----:B------:R-:W3:Y:S04]  /*17ecb0*/  LDL.LU.64 R2, [R1+0x3ff0] ;  /* 0x003ff00001027983 */ /* 0x000ee80000300a00 */
        /* <DEDUP_REMOVED lines=10> */
[----:B0-----:R-:W-:-:S05]  /*17ed60*/  PRMT R0, R21, 0x7773, RZ ;  /* 0x0000777315007816 */ /* 0x001fca00000000ff */
[----:B------:R0:W-:Y:S01]  /*17ed70*/  @P0 STG.E.U8 desc[UR6][R28.64], R0 ;  /* 0x000000001c000986 */ /* 0x0001e2000c101106 */
[C---:B------:R-:W-:Y:S02]  /*17ed80*/  LOP3.LUT P0, RZ, R5.reuse, 0x1000, RZ, 0xc0, !PT ;  /* 0x0000100005ff7812 */ /* 0x040fe4000780c0ff */
[----:B0-----:R-:W-:Y:S01]  /*17ed90*/  PRMT R0, R4, 0x7770, RZ ;  /* 0x0000777004007816 */ /* 0x001fe200000000ff */
[----:B------:R-:W3:Y:S04]  /*17eda0*/  LDL.LU R29, [R1+0x39c] ;  /* 0x00039c00011d7983 */ /* 0x000ee80000300800 */
[----:B------:R-:W3:Y:S04]  /*17edb0*/  LDL.LU.64 R16, [R1+0x4008] ;  /* 0x0040080001107983 */ /* 0x000ee80000300a00 */
[----:B------:R-:W3:Y:S04]  /*17edc0*/  LDL.LU.64 R12, [R1+0x4010] ;  /* 0x00401000010c7983 */ /* 0x000ee80000300a00 */
[----:B------:R-:W3:Y:S04]  /*17edd0*/  LDL.LU.64 R10, [R1+0x4018] ;  /* 0x00401800010a7983 */ /* 0x000ee80000300a00 */
[----:B------:R0:W-:Y:S01]  /*17ede0*/  @P0 STG.E.U8 desc[UR6][R24.64], R0 ;  /* 0x0000000018000986 */ /* 0x0001e2000c101106 */
[----:B------:R-:W-:-:S03]  /*17edf0*/  LOP3.LUT P0, RZ, R5, 0x800, RZ, 0xc0, !PT ;  /* 0x0000080005ff7812 */ /* 0x000fc6000780c0ff */
[----:B------:R-:W3:Y:S04]  /*17ee00*/  LDL.LU.64 R18, [R1+0x4020] ;  /* 0x0040200001127983 */ /* 0x000ee80000300a00 */
[----:B------:R-:W3:Y:S01]  /*17ee10*/  LDL.LU R21, [R1+0x380] ;  /* 0x0003800001157983 */ /* 0x000ee20000300800 */
[----:B0-----:R-:W-:-:S03]  /*17ee20*/  PRMT R0, R4, 0x7771, RZ ;  /* 0x0000777104007816 */ /* 0x001fc600000000ff */
[----:B------:R-:W3:Y:S04]  /*17ee30*/  LDL.LU.64 R24, [R1+0x4028] ;  /* 0x0040280001187983 */ /* 0x000ee80000300a00 */
[----:B--2---:R0:W-:Y:S01]  /*17ee40*/  @P0 STG.E.U8 desc[UR6][R26.64], R0 ;  /* 0x000000001a000986 */ /* 0x0041e2000c101106 */
[C---:B------:R-:W-:Y:S02]  /*17ee50*/  LOP3.LUT P0, RZ, R5.reuse, 0x400, RZ, 0xc0, !PT ;  /* 0x0000040005ff7812 */ /* 0x040fe4000780c0ff */
        /* <DEDUP_REMOVED lines=10> */
[----:B---3--:R-:W-:Y:S02]  /*17ef00*/  PRMT R0, R20, 0x7770, RZ ;  /* 0x0000777014007816 */ /* 0x008fe400000000ff */
[C---:B------:R-:W-:Y:S02]  /*17ef10*/  LOP3.LUT P1, RZ, R22.reuse, 0x400000, RZ, 0xc0, !PT ;  /* 0x0040000016ff7812 */ /* 0x040fe4000782c0ff */
[C---:B------:R-:W-:Y:S02]  /*17ef20*/  LOP3.LUT P2, RZ, R22.reuse, 0x800000, RZ, 0xc0, !PT ;  /* 0x0080000016ff7812 */ /* 0x040fe4000784c0ff */
[C---:B------:R-:W-:Y:S02]  /*17ef30*/  LOP3.LUT P3, RZ, R22.reuse, 0x1000000, RZ, 0xc0, !PT ;  /* 0x0100000016ff7812 */ /* 0x040fe4000786c0ff */
[C---:B------:R-:W-:Y:S02]  /*17ef40*/  LOP3.LUT P4, RZ, R22.reuse, 0x2000000, RZ, 0xc0, !PT ;  /* 0x0200000016ff7812 */ /* 0x040fe4000788c0ff */
[----:B------:R-:W-:-:S02]  /*17ef50*/  LOP3.LUT P5, RZ, R22, 0x4000000, RZ, 0xc0, !PT ;  /* 0x0400000016ff7812 */ /* 0x000fc400078ac0ff */
[----:B------:R-:W-:Y:S01]  /*17ef60*/  LOP3.LUT P6, RZ, R22, 0x8000000, RZ, 0xc0, !PT ;  /* 0x0800000016ff7812 */ /* 0x000fe200078cc0ff */
[----:B----4-:R0:W-:Y:S01]  /*17ef70*/  @P0 STG.E.U8 desc[UR6][R6.64], R0 ;  /* 0x0000000006000986 */ /* 0x0101e2000c101106 */
[C---:B------:R-:W-:Y:S02]  /*17ef80*/  LOP3.LUT P0, RZ, R5.reuse, 0x80, RZ, 0xc0, !PT ;  /* 0x0000008005ff7812 */ /* 0x040fe4000780c0ff */
[----:B0-----:R-:W-:Y:S01]  /*17ef90*/  PRMT R0, R20, 0x7771, RZ ;  /* 0x0000777114007816 */ /* 0x001fe200000000ff */
[----:B------:R-:W3:Y:S10]  /*17efa0*/  LDL.LU R6, [R1+0x60c8] ;  /* 0x0060c80001067983 */ /* 0x000ef40000300800 */
        /* <DEDUP_REMOVED lines=20> */
[----:B0-----:R-:W2:Y:S01]  /*17f0f0*/  LDL.LU.64 R26, [R1+0x4040] ;  /* 0x00404000011a7983 */ /* 0x001ea20000300a00 */
[----:B------:R-:W-:Y:S02]  /*17f100*/  LOP3.LUT P0, RZ, R28, 0x100, RZ, 0xc0, !PT ;  /* 0x000001001cff7812 */ /* 0x000fe4000780c0ff */
[C---:B------:R-:W-:Y:S02]  /*17f110*/  LOP3.LUT P3, RZ, R22.reuse, 0x10000000, RZ, 0xc0, !PT ;  /* 0x1000000016ff7812 */ /* 0x040fe4000786c0ff */
[C---:B------:R-:W-:Y:S02]  /*17f120*/  LOP3.LUT P4, RZ, R22.reuse, 0x20000000, RZ, 0xc0, !PT ;  /* 0x2000000016ff7812 */ /* 0x040fe4000788c0ff */
[----:B------:R-:W-:Y:S01]  /*17f130*/  PRMT R0, R21, 0x7772, RZ ;  /* 0x0000777215007816 */ /* 0x000fe200000000ff */
[----:B------:R-:W2:Y:S04]  /*17f140*/  LDL.LU.64 R12, [R1+0x4048] ;  /* 0x00404800010c7983 */ /* 0x000ea80000300a00 */
[----:B------:R-:W2:Y:S01]  /*17f150*/  LDL.LU.64 R10, [R1+0x4050] ;  /* 0x00405000010a7983 */ /* 0x000ea20000300a00 */
[----:B------:R-:W-:-:S02]  /*17f160*/  LOP3.LUT P5, RZ, R22, 0x40000000, RZ, 0xc0, !PT ;  /* 0x4000000016ff7812 */ /* 0x000fc400078ac0ff */
[----:B------:R-:W-:Y:S01]  /*17f170*/  LOP3.LUT P6, RZ, R22, 0x80000000, RZ, 0xc0, !PT ;  /* 0x8000000016ff7812 */ /* 0x000fe200078cc0ff */
[----:B------:R-:W2:Y:S04]  /*17f180*/  LDL.LU.64 R18, [R1+0x4058] ;  /* 0x0040580001127983 */ /* 0x000ea80000300a00 */
[----:B------:R-:W2:Y:S04]  /*17f190*/  LDL.LU R22, [R1+0x370] ;  /* 0x0003700001167983 */ /* 0x000ea80000300800 */
[----:B------:R-:W2:Y:S04]  /*17f1a0*/  LDL.LU.64 R24, [R1+0x4060] ;  /* 0x0040600001187983 */ /* 0x000ea80000300a00 */
[----:B------:R-:W2:Y:S01]  /*17f1b0*/  LDL.LU R20, [R1+0x360] ;  /* 0x0003600001147983 */ /* 0x000ea20000300800 */
[----:B---3--:R-:W-:-:S04]  /*17f1c0*/  LOP3.LUT R6, R6, 0xdfffffff, RZ, 0xc0, !PT ;  /* 0xdfffffff06067812 */ /* 0x008fc800078ec0ff */
        /* <DEDUP_REMOVED lines=8> */
[----:B----4-:R0:W-:Y:S02]  /*17f250*/  @P3 STG.E.U8 desc[UR6][R16.64], R0 ;  /* 0x0000000010003986 */ /* 0x0101e4000c101106 */
[----:B0-----:R-:W-:-:S05]  /*17f260*/  PRMT R0, R21, 0x7773, RZ ;  /* 0x0000777315007816 */ /* 0x001fca00000000ff */
[----:B--2---:R0:W-:Y:S04]  /*17f270*/  @P4 STG.E.U8 desc[UR6][R26.64], R0 ;  /* 0x000000001a004986 */ /* 0x0041e8000c101106 */
[----:B0-----:R-:W2:Y:S04]  /*17f280*/  LDL.LU.64 R26, [R1+0x4068] ;  /* 0x00406800011a7983 */ /* 0x001ea80000300a00 */
[----:B------:R-:W3:Y:S01]  /*17f290*/  LDL.LU.64 R6, [R1+0x4078] ;  /* 0x0040780001067983 */ /* 0x000ee20000300a00 */
        /* <DEDUP_REMOVED lines=13> */
[----:B------:R-:W-:Y:S01]  /*17f370*/  PRMT R0, R22, 0x7770, RZ ;  /* 0x0000777016007816 */ /* 0x000fe200000000ff */
[----:B---3--:R0:W-:Y:S04]  /*17f380*/  STL.64 [R1+0x60c0], R6 ;  /* 0x0060c00601007387 */ /* 0x0081e80000100a00 */
[----:B0-----:R-:W3:Y:S01]  /*17f390*/  LDL.LU.64 R6, [R1+0x4070] ;  /* 0x0040700001067983 */ /* 0x001ee20000300a00 */
[----:B------:R-:W-:-:S03]  /*17f3a0*/  LOP3.LUT R5, R5, 0xffffffef, RZ, 0xc0, !PT ;  /* 0xffffffef05057812 */ /* 0x000fc600078ec0ff */
[----:B------:R0:W-:Y:S04]  /*17f3b0*/  @P5 STG.E.U8 desc[UR6][R12.64], R0 ;  /* 0x000000000c005986 */ /* 0x0001e8000c101106 */
[----:B------:R-:W4:Y:S04]  /*17f3c0*/  LDL.LU R29, [R1+0x350] ;  /* 0x00035000011d7983 */ /* 0x000f280000300800 */
[----:B------:R-:W4:Y:S01]  /*17f3d0*/  LDL.LU.64 R2, [R1+0x4088] ;  /* 0x0040880001027983 */ /* 0x000f220000300a00 */
[----:B------:R-:W-:Y:S02]  /*17f3e0*/  @P0 LOP3.LUT R5, R5, 0x10, RZ, 0xfc, !PT ;  /* 0x0000001005050812 */ /* 0x000fe400078efcff */
[----:B------:R-:W-:Y:S01]  /*17f3f0*/  LOP3.LUT P0, RZ, R28, 0x1, RZ, 0xc0, !PT ;  /* 0x000000011cff7812 */ /* 0x000fe2000780c0ff */
[----:B------:R-:W4:Y:S04]  /*17f400*/  LDL.LU.64 R8, [R1+0x4090] ;  /* 0x0040900001087983 */ /* 0x000f280000300a00 */
[----:B------:R-:W4:Y:S04]  /*17f410*/  LDL.LU.64 R14, [R1+0x4098] ;  /* 0x00409800010e7983 */ /* 0x000f280000300a00 */
[----:B------:R-:W4:Y:S04]  /*17f420*/  LDL.LU R21, [R1+0x384] ;  /* 0x0003840001157983 */ /* 0x000f280000300800 */
        /* <DEDUP_REMOVED lines=13> */
[----:B------:R-:W4:Y:S04]  /*17f500*/  LDL.LU.64 R24, [R1+0x40c0] ;  /* 0x0040c00001187983 */ /* 0x000f280000300a00 */
[----:B------:R-:W4:Y:S06]  /*17f510*/  LDL.LU R22, [R1+0x374] ;  /* 0x0003740001167983 */ /* 0x000f2c0000300800 */
        /* <DEDUP_REMOVED lines=8> */
[----:B---3--:R0:W-:Y:S01]  /*17f5a0*/  @P0 STG.E.U8 desc[UR6][R6.64], R0 ;  /* 0x0000000006000986 */ /* 0x0081e2000c101106 */
[----:B------:R-:W-:-:S03]  /*17f5b0*/  LOP3.LUT P0, RZ, R5, 0x1, RZ, 0xc0, !PT ;  /* 0x0000000105ff7812 */ /* 0x000fc6000780c0ff */
[----:B0-----:R-:W3:Y:S04]  /*17f5c0*/  LDL.LU R6, [R1+0x60b8] ;  /* 0x0060b80001067983 */ /* 0x001ee80000300800 */
[----:B------:R-:W4:Y:S01]  /*17f5d0*/  LDL.LU.64 R4, [R1+0x4080] ;  /* 0x0040800001047983 */ /* 0x000f220000300a00 */
[----:B------:R-:W-:Y:S02]  /*17f5e0*/  PRMT R0, R20, 0x7773, RZ ;  /* 0x0000777314007816 */ /* 0x000fe400000000ff */
[C---:B------:R-:W-:Y:S02]  /*17f5f0*/  LOP3.LUT P1, RZ, R28.reuse, 0x200, RZ, 0xc0, !PT ;  /* 0x000002001cff7812 */ /* 0x040fe4000782c0ff */
[C---:B------:R-:W-:Y:S02]  /*17f600*/  LOP3.LUT P2, RZ, R28.reuse, 0x400, RZ, 0xc0, !PT ;  /* 0x000004001cff7812 */ /* 0x040fe4000784c0ff */
[----:B------:R-:W-:-:S02]  /*17f610*/  LOP3.LUT P3, RZ, R28, 0x800, RZ, 0xc0, !PT ;  /* 0x000008001cff7812 */ /* 0x000fc4000786c0ff */
[C---:B------:R-:W-:Y:S02]  /*17f620*/  LOP3.LUT P4, RZ, R28.reuse, 0x1000, RZ, 0xc0, !PT ;  /* 0x000010001cff7812 */ /* 0x040fe4000788c0ff */
[C---:B------:R-:W-:Y:S02]  /*17f630*/  LOP3.LUT P5, RZ, R28.reuse, 0x2000, RZ, 0xc0, !PT ;  /* 0x000020001cff7812 */ /* 0x040fe400078ac0ff */
[----:B------:R-:W-:Y:S01]  /*17f640*/  LOP3.LUT P6, RZ, R28, 0x4000, RZ, 0xc0, !PT ;  /* 0x000040001cff7812 */ /* 0x000fe200078cc0ff */
[----:B----4-:R0:W-:Y:S01]  /*17f650*/  @P0 STG.E.U8 desc[UR6][R4.64], R0 ;  /* 0x0000000004000986 */ /* 0x0101e2000c101106 */
[----:B---3--:R-:W-:Y:S02]  /*17f660*/  LOP3.LUT P0, RZ, R6, 0x80000000, RZ, 0xc0, !PT ;  /* 0x8000000006ff7812 */ /* 0x008fe4000780c0ff */
        /* <DEDUP_REMOVED lines=84> */
[----:B---3--:R0:W-:Y:S01]  /*17fbb0*/  @P0 STG.E.U8 desc[UR6][R24.64], R0 ;  /* 0x0000000018000986 */ /* 0x0081e2000c101106 */
[----:B------:R-:W-:-:S02]  /*17fbc0*/  LOP3.LUT P0, RZ, R6, 0x8000000, RZ, 0xc0, !PT ;  /* 0x0800000006ff7812 */ /* 0x000fc4000780c0ff */
[----:B0-----:R-:W-:Y:S02]  /*17fbd0*/  PRMT R0, R29, 0x7773, RZ ;  /* 0x000077731d007816 */ /* 0x001fe400000000ff */
[C---:B------:R-:W-:Y:S02]  /*17fbe0*/  LOP3.LUT P1, RZ, R28.reuse, 0x10000000, RZ, 0xc0, !PT ;  /* 0x100000001cff7812 */ /* 0x040fe4000782c0ff */
[C---:B------:R-:W-:Y:S02]  /*17fbf0*/  LOP3.LUT P2, RZ, R28.reuse, 0x20000000, RZ, 0xc0, !PT ;  /* 0x200000001cff7812 */ /* 0x040fe4000784c0ff */
[C---:B------:R-:W-:Y:S02]  /*17fc00*/  LOP3.LUT P3, RZ, R28.reuse, 0x40000000, RZ, 0xc0, !PT ;  /* 0x400000001cff7812 */ /* 0x040fe4000786c0ff */
[----:B------:R-:W-:-:S03]  /*17fc10*/  LOP3.LUT P4, RZ, R28, 0x80000000, RZ, 0xc0, !PT ;  /* 0x800000001cff7812 */ /* 0x000fc6000788c0ff */
[----:B--2---:R0:W-:Y:S01]  /*17fc20*/  @P0 STG.E.U8 desc[UR6][R26.64], R0 ;  /* 0x000000001a000986 */ /* 0x0041e2000c101106 */
[----:B------:R-:W-:-:S03]  /*17fc30*/  LOP3.LUT P0, RZ, R6, 0x4000000, RZ, 0xc0, !PT ;  /* 0x0400000006ff7812 */ /* 0x000fc6000780c0ff */
[----:B------:R-:W2:Y:S04]  /*17fc40*/  LDL.LU.64 R24, [R1+0x4150] ;  /* 0x0041500001187983 */ /* 0x000ea80000300a00 */
[----:B------:R-:W3:Y:S01]  /*17fc50*/  LDL.LU.64 R28, [R1+0x4158] ;  /* 0x00415800011c7983 */ /* 0x000ee20000300a00 */
[----:B0-----:R-:W-:-:S03]  /*17fc60*/  PRMT R0, R10, 0x7770, RZ ;  /* 0x000077700a007816 */ /* 0x001fc600000000ff */
[----:B------:R-:W3:Y:S04]  /*17fc70*/  LDL.LU.64 R26, [R1+0x4160] ;  /* 0x00416000011a7983 */ /* 0x000ee80000300a00 */
        /* <DEDUP_REMOVED lines=8> */
[----:B------:R-:W-:-:S09]  /*17fd00*/  LOP3.LUT P5, RZ, R12, 0x1, RZ, 0xc0, !PT ;  /* 0x000000010cff7812 */ /* 0x000fd200078ac0ff */
        /* <DEDUP_REMOVED lines=17> */
[----:B------:R-:W4:Y:S04]  /*17fe20*/  LDL.LU.64 R20, [R1+0x4168] ;  /* 0x0041680001147983 */ /* 0x000f280000300a00 */
[----:B--2---:R0:W-:Y:S02]  /*17fe30*/  @P4 STG.E.U8 desc[UR6][R24.64], R0 ;  /* 0x0000000018004986 */ /* 0x0041e4000c101106 */
[----:B0-----:R-:W-:-:S02]  /*17fe40*/  PRMT R0, R22, 0x7772, RZ ;  /* 0x0000777216007816 */ /* 0x001fc400000000ff */
[----:B------:R-:W2:Y:S04]  /*17fe50*/  LDL.LU.64 R24, [R1+0x4170] ;  /* 0x0041700001187983 */ /* 0x000ea80000300a00 */
[----:B------:R-:W2:Y:S04]  /*17fe60*/  LDL.LU.64 R10, [R1+0x4178] ;  /* 0x00417800010a7983 */ /* 0x000ea80000300a00 */
[----:B---3--:R0:W-:Y:S02]  /*17fe70*/  @P5 STG.E.U8 desc[UR6][R28.64], R0 ;  /* 0x000000001c005986 */ /* 0x0081e4000c101106 */
[----:B0-----:R-:W-:-:S02]  /*17fe80*/  PRMT R0, R22, 0x7773, RZ ;  /* 0x0000777316007816 */ /* 0x001fc400000000ff */
[----:B------:R-:W3:Y:S01]  /*17fe90*/  LDL.LU R22, [R1+0x368] ;  /* 0x0003680001167983 */ /* 0x000ee20000300800 */
[C---:B------:R-:W-:Y:S02]  /*17fea0*/  LOP3.LUT P6, RZ, R12.reuse, 0x2, RZ, 0xc0, !PT ;  /* 0x000000020cff7812 */ /* 0x040fe400078cc0ff */
[C---:B------:R-:W-:Y:S02]  /*17feb0*/  LOP3.LUT P3, RZ, R12.reuse, 0x4, RZ, 0xc0, !PT ;  /* 0x000000040cff7812 */ /* 0x040fe4000786c0ff */
[----:B------:R-:W-:Y:S01]  /*17fec0*/  LOP3.LUT P4, RZ, R12, 0x8, RZ, 0xc0, !PT ;  /* 0x000000080cff7812 */ /* 0x000fe2000788c0ff */
[----:B------:R-:W2:Y:S04]  /*17fed0*/  LDL.LU.64 R18, [R1+0x4180] ;  /* 0x0041800001127983 */ /* 0x000ea80000300a00 */
[----:B------:R-:W2:Y:S04]  /*17fee0*/  LDL.LU.64 R28, [R1+0x4188] ;  /* 0x00418800011c7983 */ /* 0x000ea80000300a00 */
[----:B------:R0:W-:Y:S04]  /*17fef0*/  @P6 STG.E.U8 desc[UR6][R26.64], R0 ;  /* 0x000000001a006986 */ /* 0x0001e8000c101106 */
[----:B0-----:R-:W2:Y:S01]  /*17ff00*/  LDL.LU R27, [R1+0x358] ;  /* 0x00035800011b7983 */ /* 0x001ea20000300800 */
[----:B---3--:R-:W-:-:S05]  /*17ff10*/  PRMT R0, R22, 0x7770, RZ ;  /* 0x0000777016007816 */ /* 0x008fca00000000ff */
[----:B----4-:R0:W-:Y:S02]  /*17ff20*/  @P3 STG.E.U8 desc[UR6][R20.64], R0 ;  /* 0x0000000014003986 */ /* 0x0101e4000c101106 */
[----:B0-----:R-:W-:Y:S02]  /*17ff30*/  PRMT R0, R22, 0x7771, RZ ;  /* 0x0000777116007816 */ /* 0x001fe400000000ff */
[----:B------:R-:W3:Y:S04]  /*17ff40*/  LDL.LU.64 R20, [R1+0x4190] ;  /* 0x0041900001147983 */ /* 0x000ee80000300a00 */
        /* <DEDUP_REMOVED lines=43> */
[----:B------:R-:W4:Y:S01]  /*180200*/  LDL.LU.64 R16, [R1+0x41d0] ;  /* 0x0041d00001107983 */ /* 0x000f220000300a00 */
[----:B0-----:R-:W-:-:S05]  /*180210*/  PRMT R0, R27, 0x7770, RZ ;  /* 0x000077701b007816 */ /* 0x001fca00000000ff */
[----:B------:R0:W-:Y:S01]  /*180220*/  @P0 STG.E.U8 desc[UR6][R28.64], R0 ;  /* 0x000000001c000986 */ /* 0x0001e2000c101106 */
[C---:B------:R-:W-:Y:S02]  /*180230*/  LOP3.LUT P0, RZ, R6.reuse, 0x100000, RZ, 0xc0, !PT ;  /* 0x0010000006ff7812 */ /* 0x040fe4000780c0ff */
[----:B0-----:R-:W-:Y:S01]  /*180240*/  PRMT R0, R27, 0x7771, RZ ;  /* 0x000077711b007816 */ /* 0x001fe200000000ff */
[----:B------:R-:W4:Y:S04]  /*180250*/  LDL.LU R28, [R1+0x36c] ;  /* 0x00036c00011c7983 */ /* 0x000f280000300800 */
[----:B------:R-:W4:Y:S04]  /*180260*/  LDL.LU.64 R10, [R1+0x41d8] ;  /* 0x0041d800010a7983 */ /* 0x000f280000300a00 */
        /* <DEDUP_REMOVED lines=10> */
[----:B---3--:R0:W-:Y:S04]  /*180310*/  @P0 STG.E.U8 desc[UR6][R4.64], R0 ;  /* 0x0000000004000986 */ /* 0x0081e8000c101106 */
[----:B0-----:R-:W3:Y:S01]  /*180320*/  LDL.LU.64 R4, [R1+0x60a0] ;  /* 0x0060a00001047983 */ /* 0x001ee20000300a00 */
[----:B------:R-:W-:-:S02]  /*180330*/  LOP3.LUT P0, RZ, R6, 0x20000, RZ, 0xc0, !PT ;  /* 0x0002000006ff7812 */ /* 0x000fc4000780c0ff */
[----:B----4-:R-:W-:Y:S01]  /*180340*/  PRMT R0, R13, 0x7770, RZ ;  /* 0x000077700d007816 */ /* 0x010fe200000000ff */
[----:B------:R-:W4:Y:S10]  /*180350*/  LDL.LU R29, [R1+0x2c] ;  /* 0x00002c00011d7983 */ /* 0x000f340000300800 */
[----:B---3--:R0:W-:Y:S04]  /*180360*/  @P0 STG.E.U8 desc[UR6][R4.64], R0 ;  /* 0x0000000004000986 */ /* 0x0081e8000c101106 */
        /* <DEDUP_REMOVED lines=29> */
[----:B0-----:R-:W-:Y:S02]  /*180540*/  PRMT R0, R28, 0x7772, RZ ;  /* 0x000077721c007816 */ /* 0x001fe400000000ff */
[----:B------:R-:W2:Y:S04]  /*180550*/  LDL.LU.64 R24, [R1+0x4200] ;  /* 0x0042000001187983 */ /* 0x000ea80000300a00 */
        /* <DEDUP_REMOVED lines=9> */
[----:B------:R-:W4:Y:S04]  /*1805f0*/  LDL.LU R7, [R1+0x340] ;  /* 0x0003400001077983 */ /* 0x000f280000300800 */
[----:B--2---:R0:W-:Y:S04]  /*180600*/  @P3 STG.E.U8 desc[UR6][R24.64], R0 ;  /* 0x0000000018003986 */ /* 0x0041e8000c101106 */
[----:B0-----:R-:W2:Y:S01]  /*180610*/  LDL.LU.64 R24, [R1+0x4228] ;  /* 0x0042280001187983 */ /* 0x001ea20000300a00 */
[----:B---3--:R-:W-:-:S05]  /*180620*/  PRMT R0, R22, 0x7770, RZ ;  /* 0x0000777016007816 */ /* 0x008fca00000000ff */
[----:B------:R0:W-:Y:S04]  /*180630*/  @P4 STG.E.U8 desc[UR6][R26.64], R0 ;  /* 0x000000001a004986 */ /* 0x0001e8000c101106 */
[----:B0-----:R-:W3:Y:S04]  /*180640*/  LDL.LU.64 R26, [R1+0x4230] ;  /* 0x00423000011a7983 */ /* 0x001ee80000300a00 */
        /* <DEDUP_REMOVED lines=63> */
[----:B0-----:R-:W4:Y:S01]  /*180a40*/  LDL.LU R14, [R1+0x608c] ;  /* 0x00608c00010e7983 */ /* 0x001f220000300800 */
[----:B------:R-:W-:Y:S02]  /*180a50*/  LOP3.LUT P0, RZ, R6, 0x100, RZ, 0xc0, !PT ;  /* 0x0000010006ff7812 */ /* 0x000fe4000780c0ff */
[C---:B------:R-:W-:Y:S02]  /*180a60*/  LOP3.LUT P1, RZ, R29.reuse, 0x4, RZ, 0xc0, !PT ;  /* 0x000000041dff7812 */ /* 0x040fe4000782c0ff */
[C---:B------:R-:W-:Y:S02]  /*180a70*/  LOP3.LUT P2, RZ, R29.reuse, 0x8, RZ, 0xc0, !PT ;  /* 0x000000081dff7812 */ /* 0x040fe4000784c0ff */
[----:B------:R-:W-:-:S02]  /*180a80*/  LOP3.LUT P3, RZ, R29, 0x10, RZ, 0xc0, !PT ;  /* 0x000000101dff7812 */ /* 0x000fc4000786c0ff */
[C---:B------:R-:W-:Y:S02]  /*180a90*/  LOP3.LUT P4, RZ, R29.reuse, 0x20, RZ, 0xc0, !PT ;  /* 0x000000201dff7812 */ /* 0x040fe4000788c0ff */
[C---:B------:R-:W-:Y:S02]  /*180aa0*/  LOP3.LUT P5, RZ, R29.reuse, 0x40, RZ, 0xc0, !PT ;  /* 0x000000401dff7812 */ /* 0x040fe400078ac0ff */
[----:B------:R-:W-:Y:S02]  /*180ab0*/  LOP3.LUT P6, RZ, R29, 0x80, RZ, 0xc0, !PT ;  /* 0x000000801dff7812 */ /* 0x000fe400078cc0ff */
[----:B----4-:R-:W-:-:S05]  /*180ac0*/  PRMT R0, R14, 0x7770, RZ ;  /* 0x000077700e007816 */ /* 0x010fca00000000ff */
[----:B------:R0:W-:Y:S01]  /*180ad0*/  @P0 STG.E.U8 desc[UR6][R8.64], R0 ;  /* 0x0000000008000986 */ /* 0x0001e2000c101106 */
[----:B------:R-:W-:Y:S02]  /*180ae0*/  LOP3.LUT P0, RZ, R6, 0x80, RZ, 0xc0, !PT ;  /* 0x0000008006ff7812 */ /* 0x000fe4000780c0ff */
        /* <DEDUP_REMOVED lines=96> */
[----:B------:R-:W-:Y:S01]  /*1810f0*/  PRMT R0, R8, 0x7772, RZ ;  /* 0x0000777208007816 */ /* 0x000fe200000000ff */
[----:B------:R-:W2:Y:S10]  /*181100*/  LDL.LU R28, [R1+0x30] ;  /* 0x00003000011c7983 */ /* 0x000eb40000300800 */
[----:B----4-:R0:W-:Y:S01]  /*181110*/  @P0 STG.E.U8 desc[UR6][R4.64], R0 ;  /* 0x0000000004000986 */ /* 0x0101e2000c101106 */
[----:B------:R-:W-:-:S03]  /*181120*/  LOP3.LUT P0, RZ, R6, 0x1, RZ, 0xc0, !PT ;  /* 0x0000000106ff7812 */ /* 0x000fc6000780c0ff */
[----:B0-----:R-:W4:Y:S04]  /*181130*/  LDL.LU.64 R4, [R1+0x6078] ;  /* 0x0060780001047983 */ /* 0x001f280000300a00 */
[----:B------:R-:W3:Y:S01]  /*181140*/  LDL.LU.64 R6, [R1+0x42e0] ;  /* 0x0042e00001067983 */ /* 0x000ee20000300a00 */
[----:B------:R-:W-:Y:S02]  /*181150*/  PRMT R0, R8, 0x7773, RZ ;  /* 0x0000777308007816 */ /* 0x000fe400000000ff */
[C---:B------:R-:W-:Y:S02]  /*181160*/  LOP3.LUT P1, RZ, R29.reuse, 0x200000, RZ, 0xc0, !PT ;  /* 0x002000001dff7812 */ /* 0x040fe4000782c0ff */
        /* <DEDUP_REMOVED lines=63> */
[----:B------:R-:W-:Y:S02]  /*181560*/  LOP3.LUT P0, RZ, R28, 0x2, RZ, 0xc0, !PT ;  /* 0x000000021cff7812 */ /* 0x000fe4000780c0ff */
        /* <DEDUP_REMOVED lines=11> */
[C---:B0-----:R-:W-:Y:S01]  /*181620*/  PRMT R0, R25.reuse, 0x7770, RZ ;  /* 0x0000777019007816 */ /* 0x041fe200000000ff */
[----:B------:R-:W4:Y:S04]  /*181630*/  LDL.LU R29, [R1+0x318] ;  /* 0x00031800011d7983 */ /* 0x000f280000300800 */
[----:B------:R-:W4:Y:S04]  /*181640*/  LDL.LU.64 R2, [R1+0x4380] ;  /* 0x0043800001027983 */ /* 0x000f280000300a00 */
[----:B------:R-:W4:Y:S04]  /*181650*/  LDL.LU.64 R14, [R1+0x4388] ;  /* 0x00438800010e7983 */ /* 0x000f280000300a00 */
[----:B------:R-:W4:Y:S04]  /*181660*/  LDL.LU.64 R16, [R1+0x4390] ;  /* 0x0043900001107983 */ /* 0x000f280000300a00 */
[----:B------:R0:W-:Y:S04]  /*181670*/  @P6 STG.E.U8 desc[UR6][R10.64], R0 ;  /* 0x000000000a006986 */ /* 0x0001e8000c101106 */
[----:B------:R-:W4:Y:S01]  /*181680*/  LDL.LU.64 R12, [R1+0x4398] ;  /* 0x00439800010c7983 */ /* 0x000f220000300a00 */
[----:B0-----:R-:W-:-:S03]  /*181690*/  PRMT R0, R25, 0x7771, RZ ;  /* 0x0000777119007816 */ /* 0x001fc600000000ff */
[----:B------:R-:W4:Y:S04]  /*1816a0*/  LDL.LU.64 R10, [R1+0x43a0] ;  /* 0x0043a000010a7983 */ /* 0x000f280000300a00 */
[----:B------:R-:W4:Y:S04]  /*1816b0*/  LDL.LU R22, [R1+0x34c] ;  /* 0x00034c0001167983 */ /* 0x000f280000300800 */
[----:B------:R0:W-:Y:S01]  /*1816c0*/  @P0 STG.E.U8 desc[UR6][R18.64], R0 ;  /* 0x0000000012000986 */ /* 0x0001e2000c101106 */
[----:B------:R-:W-:Y:S02]  /*1816d0*/  LOP3.LUT P0, RZ, R9, 0x10000000, RZ, 0xc0, !PT ;  /* 0x1000000009ff7812 */ /* 0x000fe4000780c0ff */
[----:B0-----:R-:W-:Y:S01]  /*1816e0*/  PRMT R0, R25, 0x7772, RZ ;  /* 0x0000777219007816 */ /* 0x001fe200000000ff */
[----:B------:R-:W4:Y:S10]  /*1816f0*/  LDL.LU.64 R18, [R1+0x43a8] ;  /* 0x0043a80001127983 */ /* 0x000f340000300a00 */
[----:B---3--:R0:W-:Y:S01]  /*181700*/  @P0 STG.E.U8 desc[UR6][R20.64], R0 ;  /* 0x0000000014000986 */ /* 0x0081e2000c101106 */
[----:B------:R-:W-:-:S02]  /*181710*/  LOP3.LUT P0, RZ, R9, 0x8000000, RZ, 0xc0, !PT ;  /* 0x0800000009ff7812 */ /* 0x000fc4000780c0ff */
[----:B0-----:R-:W-:Y:S01]  /*181720*/  PRMT R0, R25, 0x7773, RZ ;  /* 0x0000777319007816 */ /* 0x001fe200000000ff */
[----:B------:R-:W3:Y:S04]  /*181730*/  LDL.LU.64 R20, [R1+0x43b0] ;  /* 0x0043b00001147983 */ /* 0x000ee80000300a00 */
[----:B------:R-:W3:Y:S06]  /*181740*/  LDL.LU.64 R24, [R1+0x43b8] ;  /* 0x0043b80001187983 */ /* 0x000eec0000300a00 */
        /* <DEDUP_REMOVED lines=57> */
[----:B0-----:R-:W4:Y:S04]  /*181ae0*/  LDL.LU.64 R6, [R1+0x4400] ;  /* 0x0044000001067983 */ /* 0x001f280000300a00 */
[----:B------:R-:W4:Y:S04]  /*181af0*/  LDL.LU.64 R4, [R1+0x4410] ;  /* 0x0044100001047983 */ /* 0x000f280000300a00 */
[----:B------:R-:W3:Y:S01]  /*181b00*/  LDL.LU.64 R2, [R1+0x4418] ;  /* 0x0044180001027983 */ /* 0x000ee20000300a00 */
        /* <DEDUP_REMOVED lines=12> */
[C---:B------:R-:W-:Y:S01]  /*181bd0*/  LOP3.LUT P0, RZ, R28.reuse, 0x400000, RZ, 0xc0, !PT ;  /* 0x004000001cff7812 */ /* 0x040fe2000780c0ff */
[----:B---3--:R0:W-:Y:S04]  /*181be0*/  STL [R1+0x6068], R3 ;  /* 0x0060680301007387 */ /* 0x0081e80000100800 */
[----:B0-----:R-:W3:Y:S01]  /*181bf0*/  LDL.LU R3, [R1+0x32c] ;  /* 0x00032c0001037983 */ /* 0x001ee20000300800 */
[----:B------:R-:W-:Y:S02]  /*181c00*/  LOP3.LUT R9, R9, 0xfffdffff, RZ, 0xc0, !PT ;  /* 0xfffdffff09097812 */ /* 0x000fe400078ec0ff */
[----:B------:R-:W-:-:S02]  /*181c10*/  LOP3.LUT P5, RZ, R28, 0x10000, RZ, 0xc0, !PT ;  /* 0x000100001cff7812 */ /* 0x000fc400078ac0ff */
[----:B------:R-:W-:Y:S02]  /*181c20*/  LOP3.LUT P6, RZ, R28, 0x20000, RZ, 0xc0, !PT ;  /* 0x000200001cff7812 */ /* 0x000fe400078cc0ff */
[----:B------:R-:W-:Y:S02]  /*181c30*/  PRMT R0, R22, 0x7772, RZ ;  /* 0x0000777216007816 */ /* 0x000fe400000000ff */
[----:B------:R-:W-:Y:S02]  /*181c40*/  @P0 LOP3.LUT R9, R9, 0x20000, RZ, 0xfc, !PT ;  /* 0x0002000009090812 */ /* 0x000fe400078efcff */
[----:B------:R-:W-:Y:S01]  /*181c50*/  LOP3.LUT P0, RZ, R28, 0x200000, RZ, 0xc0, !PT ;  /* 0x002000001cff7812 */ /* 0x000fe2000780c0ff */
[----:B------:R-:W4:Y:S01]  /*181c60*/  LDL.LU.64 R14, [R1+0x4420] ;  /* 0x00442000010e7983 */ /* 0x000f220000300a00 */
[----:B------:R-:W-:-:S11]  /*181c70*/  LOP3.LUT R9, R9, 0xfffbffff, RZ, 0xc0, !PT ;  /* 0xfffbffff09097812 */ /* 0x000fd600078ec0ff */
[----:B------:R-:W-:Y:S02]  /*181c80*/  @P0 LOP3.LUT R9, R9, 0x40000, RZ, 0xfc, !PT ;  /* 0x0004000009090812 */ /* 0x000fe400078efcff */
[----:B------:R-:W-:Y:S02]  /*181c90*/  LOP3.LUT P0, RZ, R28, 0x100000, RZ, 0xc0, !PT ;  /* 0x001000001cff7812 */ /* 0x000fe4000780c0ff */
[----:B------:R-:W-:-:S11]  /*181ca0*/  LOP3.LUT R9, R9, 0xfff7ffff, RZ, 0xc0, !PT ;  /* 0xfff7ffff09097812 */ /* 0x000fd600078ec0ff */
[----:B------:R-:W-:Y:S02]  /*181cb0*/  @P0 LOP3.LUT R9, R9, 0x80000, RZ, 0xfc, !PT ;  /* 0x0008000009090812 */ /* 0x000fe400078efcff */
        /* <DEDUP_REMOVED lines=9> */
[----:B------:R-:W4:Y:S01]  /*181d50*/  LDL.LU.64 R12, [R1+0x4430] ;  /* 0x00443000010c7983 */ /* 0x000f220000300a00 */
[----:B------:R-:W-:-:S02]  /*181d60*/  LOP3.LUT P1, RZ, R28, 0x8000000, RZ, 0xc0, !PT ;  /* 0x080000001cff7812 */ /* 0x000fc4000782c0ff */
[C---:B------:R-:W-:Y:S02]  /*181d70*/  LOP3.LUT P2, RZ, R28.reuse, 0x10000000, RZ, 0xc0, !PT ;  /* 0x100000001cff7812 */ /* 0x040fe4000784c0ff */
[C---:B------:R-:W-:Y:S02]  /*181d80*/  LOP3.LUT P3, RZ, R28.reuse, 0x20000000, RZ, 0xc0, !PT ;  /* 0x200000001cff7812 */ /* 0x040fe4000786c0ff */
[C---:B------:R-:W-:Y:S02]  /*181d90*/  LOP3.LUT P4, RZ, R28.reuse, 0x40000000, RZ, 0xc0, !PT ;  /* 0x400000001cff7812 */ /* 0x040fe4000788c0ff */
[----:B------:R-:W-:Y:S01]  /*181da0*/  LOP3.LUT P5, RZ, R28, 0x80000000, RZ, 0xc0, !PT ;  /* 0x800000001cff7812 */ /* 0x000fe200078ac0ff */
[----:B------:R-:W4:Y:S04]  /*181db0*/  LDL.LU.64 R10, [R1+0x4438] ;  /* 0x00443800010a7983 */ /* 0x000f280000300a00 */
[----:B------:R-:W4:Y:S04]  /*181dc0*/  LDL.LU R28, [R1+0x2f0] ;  /* 0x0002f000011c7983 */ /* 0x000f280000300800 */
[----:B0-----:R-:W4:Y:S01]  /*181dd0*/  LDL.LU.64 R18, [R1+0x4440] ;  /* 0x0044400001127983 */ /* 0x001f220000300a00 */
[----:B---3--:R-:W-:-:S05]  /*181de0*/  PRMT R0, R3, 0x7770, RZ ;  /* 0x0000777003007816 */ /* 0x008fca00000000ff */
[----:B------:R0:W-:Y:S01]  /*181df0*/  @P0 STG.E.U8 desc[UR6][R20.64], R0 ;  /* 0x0000000014000986 */ /* 0x0001e2000c101106 */
[----:B------:R-:W-:Y:S02]  /*181e00*/  LOP3.LUT P0, RZ, R9, 0x100000, RZ, 0xc0, !PT ;  /* 0x0010000009ff7812 */ /* 0x000fe4000780c0ff */
        /* <DEDUP_REMOVED lines=10> */
[----:B------:R-:W3:Y:S06]  /*181eb0*/  LDL.LU R3, [R1+0x6068] ;  /* 0x0060680001037983 */ /* 0x000eec0000300800 */
[----:B----4-:R0:W-:Y:S04]  /*181ec0*/  @P0 STG.E.U8 desc[UR6][R6.64], R0 ;  /* 0x0000000006000986 */ /* 0x0101e8000c101106 */
[----:B0-----:R-:W4:Y:S01]  /*181ed0*/  LDL.LU.64 R6, [R1+0x6060] ;  /* 0x0060600001067983 */ /* 0x001f220000300a00 */
[----:B------:R-:W-:-:S02]  /*181ee0*/  LOP3.LUT P0, RZ, R9, 0x20000, RZ, 0xc0, !PT ;  /* 0x0002000009ff7812 */ /* 0x000fc4000780c0ff */
        /* <DEDUP_REMOVED lines=18> */
[----:B------:R-:W3:Y:S04]  /*182010*/  LDL.LU.64 R12, [R1+0x4460] ;  /* 0x00446000010c7983 */ /* 0x000ee80000300a00 */
        /* <DEDUP_REMOVED lines=17> */
[----:B------:R-:W4:Y:S04]  /*182130*/  LDL.LU.64 R24, [R1+0x4488] ;  /* 0x0044880001187983 */ /* 0x000f280000300a00 */
[----:B------:R-:W4:Y:S04]  /*182140*/  LDL.LU R8, [R1+0x2d0] ;  /* 0x0002d00001087983 */ /* 0x000f280000300800 */
[----:B---3--:R2:W-:Y:S02]  /*182150*/  @P3 STG.E.U8 desc[UR6][R12.64], R0 ;  /* 0x000000000c003986 */ /* 0x0085e4000c101106 */
[----:B--2---:R-:W-:-:S05]  /*182160*/  PRMT R0, R22, 0x7770, RZ ;  /* 0x0000777016007816 */ /* 0x004fca00000000ff */
        /* <DEDUP_REMOVED lines=43> */
[----:B------:R-:W3:Y:S04]  /*182420*/  LDL.LU R22, [R1+0x2f4] ;  /* 0x0002f40001167983 */ /* 0x000ee80000300800 */
[----:B------:R0:W-:Y:S01]  /*182430*/  @P0 STG.E.U8 desc[UR6][R20.64], R0 ;  /* 0x0000000014000986 */ /* 0x0001e2000c101106 */
[----:B------:R-:W-:-:S03]  /*182440*/  LOP3.LUT P0, RZ, R9, 0x1000, RZ, 0xc0, !PT ;  /* 0x0000100009ff7812 */ /* 0x000fc6000780c0ff */
[----:B------:R-:W3:Y:S04]  /*182450*/  LDL.LU.64 R16, [R1+0x44d8] ;  /* 0x0044d80001107983 */ /* 0x000ee80000300a00 */
[----:B------:R-:W3:Y:S04]  /*182460*/  LDL.LU.64 R12, [R1+0x44f0] ;  /* 0x0044f000010c7983 */ /* 0x000ee80000300a00 */
[----:B------:R-:W3:Y:S04]  /*182470*/  LDL.LU.64 R10, [R1+0x4510] ;  /* 0x00451000010a7983 */ /* 0x000ee80000300a00 */
[----:B------:R-:W3:Y:S01]  /*182480*/  LDL.LU.64 R18, [R1+0x4520] ;  /* 0x0045200001127983 */ /* 0x000ee20000300a00 */
[----:B0-----:R-:W-:-:S03]  /*182490*/  PRMT R0, R8, 0x7770, RZ ;  /* 0x0000777008007816 */ /* 0x001fc600000000ff */
        /* <DEDUP_REMOVED lines=24> */
[----:B----4-:R0:W-:Y:S04]  /*182620*/  @P0 STG.E.U8 desc[UR6][R14.64], R0 ;  /* 0x000000000e000986 */ /* 0x0101e8000c101106 */
[----:B0-----:R-:W3:Y:S01]  /*182630*/  LDL.LU R15, [R1+0x6048] ;  /* 0x00604800010f7983 */ /* 0x001ee20000300800 */
[----:B------:R-:W-:Y:S02]  /*182640*/  LOP3.LUT P0, RZ, R9, 0x80, RZ, 0xc0, !PT ;  /* 0x0000008009ff7812 */ /* 0x000fe4000780c0ff */
        /* <DEDUP_REMOVED lines=23> */
[----:B------:R-:W-:Y:S02]  /*1827c0*/  LOP3.LUT R9, R9, 0xfffffffe, RZ, 0xc0, !PT ;  /* 0xfffffffe09097812 */ /* 0x000fe400078ec0ff */
[C---:B------:R-:W-:Y:S02]  /*1827d0*/  LOP3.LUT P3, RZ, R29.reuse, 0x100000, RZ, 0xc0, !PT ;  /* 0x001000001dff7812 */ /* 0x040fe4000786c0ff */
[----:B------:R-:W-:-:S02]  /*1827e0*/  LOP3.LUT P4, RZ, R29, 0x200000, RZ, 0xc0, !PT ;  /* 0x002000001dff7812 */ /* 0x000fc4000788c0ff */
[----:B------:R-:W-:Y:S01]  /*1827f0*/  PRMT R0, R21, 0x7772, RZ ;  /* 0x0000777215007816 */ /* 0x000fe200000000ff */
[----:B------:R-:W2:Y:S04]  /*182800*/  LDL.LU.64 R10, [R1+0x45b8] ;  /* 0x0045b800010a7983 */ /* 0x000ea80000300a00 */
[----:B------:R-:W2:Y:S04]  /*182810*/  LDL.LU.64 R18, [R1+0x45d0] ;  /* 0x0045d00001127983 */ /* 0x000ea80000300a00 */
[----:B------:R-:W2:Y:S04]  /*182820*/  LDL.LU.64 R24, [R1+0x45f0] ;  /* 0x0045f00001187983 */ /* 0x000ea80000300a00 */
[----:B------:R-:W2:Y:S01]  /*182830*/  LDL.LU R22, [R1+0x2d4] ;  /* 0x0002d40001167983 */ /* 0x000ea20000300800 */
[----:B------:R-:W-:-:S02]  /*182840*/  LOP3.LUT P5, RZ, R29, 0x400000, RZ, 0xc0, !PT ;  /* 0x004000001dff7812 */ /* 0x000fc400078ac0ff */
[----:B------:R-:W-:Y:S02]  /*182850*/  LOP3.LUT P6, RZ, R29, 0x800000, RZ, 0xc0, !PT ;  /* 0x008000001dff7812 */ /* 0x000fe400078cc0ff */
[----:B---3--:R-:W-:-:S04]  /*182860*/  LOP3.LUT R15, R15, 0xdfffffff, RZ, 0xc0, !PT ;  /* 0xdfffffff0f0f7812 */ /* 0x008fc800078ec0ff */
        /* <DEDUP_REMOVED lines=20> */
[----:B----4-:R0:W-:Y:S04]  /*1829b0*/  @P3 STG.E.U8 desc[UR6][R12.64], R0 ;  /* 0x000000000c003986 */ /* 0x0101e8000c101106 */
[----:B------:R-:W-:Y:S06]  /*1829c0*/  STL [R1+0x6038], R15 ;  /* 0x0060380f01007387 */ /* 0x000fec0000100800 */
[----:B------:R-:W-:-:S02]  /*1829d0*/  @P0 LOP3.LUT R9, R9, 0x10, RZ, 0xfc, !PT ;  /* 0x0000001009090812 */ /* 0x000fc400078efcff */
[----:B------:R-:W-:Y:S02]  /*1829e0*/  LOP3.LUT P0, RZ, R29, 0x1000000, RZ, 0xc0, !PT ;  /* 0x010000001dff7812 */ /* 0x000fe4000780c0ff */
[----:B------:R-:W3:Y:S04]  /*1829f0*/  LDL.LU.64 R28, [R1+0x4600] ;  /* 0x00460000011c7983 */ /* 0x000ee80000300a00 */
[----:B------:R-:W4:Y:S01]  /*182a00*/  LDL.LU R17, [R1+0x308] ;  /* 0x0003080001117983 */ /* 0x000f220000300800 */
[----:B0-----:R-:W-:-:S05]  /*182a10*/  PRMT R0, R21, 0x7773, RZ ;  /* 0x0000777315007816 */ /* 0x001fca00000000ff */
[----:B--2---:R0:W-:Y:S04]  /*182a20*/  @P4 STG.E.U8 desc[UR6][R26.64], R0 ;  /* 0x000000001a004986 */ /* 0x0041e8000c101106 */
[----:B0-----:R-:W2:Y:S04]  /*182a30*/  LDL.LU.64 R26, [R1+0x4610] ;  /* 0x00461000011a7983 */ /* 0x001ea80000300a00 */
[----:B------:R-:W3:Y:S01]  /*182a40*/  LDL.LU.64 R14, [R1+0x4650] ;  /* 0x00465000010e7983 */ /* 0x000ee20000300a00 */
[----:B------:R-:W-:-:S05]  /*182a50*/  PRMT R0, R22, 0x7770, RZ ;  /* 0x0000777016007816 */ /* 0x000fca00000000ff */
[----:B------:R0:W-:Y:S02]  /*182a60*/  @P5 STG.E.U8 desc[UR6][R10.64], R0 ;  /* 0x000000000a005986 */ /* 0x0001e4000c101106 */
[----:B0-----:R-:W-:-:S05]  /*182a70*/  PRMT R0, R22, 0x7771, RZ ;  /* 0x0000777116007816 */ /* 0x001fca00000000ff */
[----:B------:R0:W-:Y:S02]  /*182a80*/  @P6 STG.E.U8 desc[UR6][R18.64], R0 ;  /* 0x0000000012006986 */ /* 0x0001e4000c101106 */
[----:B0-----:R-:W-:-:S05]  /*182a90*/  PRMT R0, R22, 0x7772, RZ ;  /* 0x0000777216007816 */ /* 0x001fca00000000ff */
[----:B------:R-:W-:Y:S04]  /*182aa0*/  @P0 STG.E.U8 desc[UR6][R24.64], R0 ;  /* 0x0000000018000986 */ /* 0x000fe8000c101106 */
[----:B---3--:R0:W-:Y:S04]  /*182ab0*/  STL.64 [R1+0x6040], R14 ;  /* 0x0060400e01007387 */ /* 0x0081e80000100a00 */
[----:B0-----:R-:W3:Y:S01]  /*182ac0*/  LDL.LU.64 R14, [R1+0x4640] ;  /* 0x00464000010e7983 */ /* 0x001ee20000300a00 */
[C---:B------:R-:W-:Y:S02]  /*182ad0*/  LOP3.LUT P0, RZ, R9.reuse, 0x10, RZ, 0xc0, !PT ;  /* 0x0000001009ff7812 */ /* 0x040fe4000780c0ff */
[----:B------:R-:W-:Y:S01]  /*182ae0*/  PRMT R0, R22, 0x7773, RZ ;  /* 0x0000777316007816 */ /* 0x000fe200000000ff */
[----:B------:R-:W3:Y:S04]  /*182af0*/  LDL.LU R16, [R1+0x2f8] ;  /* 0x0002f80001107983 */ /* 0x000ee80000300800 */
[----:B------:R-:W3:Y:S04]  /*182b00*/  LDL.LU.64 R6, [R1+0x4678] ;  /* 0x0046780001067983 */ /* 0x000ee80000300a00 */
[----:B------:R-:W3:Y:S04]  /*182b10*/  LDL.LU.64 R4, [R1+0x4688] ;  /* 0x0046880001047983 */ /* 0x000ee80000300a00 */
[----:B------:R-:W3:Y:S04]  /*182b20*/  LDL.LU.64 R2, [R1+0x46b0] ;  /* 0x0046b00001027983 */ /* 0x000ee80000300a00 */
[----:B------:R-:W3:Y:S04]  /*182b30*/  LDL.LU R21, [R1+0x2e8] ;  /* 0x0002e80001157983 */ /* 0x000ee80000300800 */
[----:B------:R-:W3:Y:S04]  /*182b40*/  LDL.LU.64 R12, [R1+0x46c0] ;  /* 0x0046c000010c7983 */ /* 0x000ee80000300a00 */
[----:B------:R-:W3:Y:S04]  /*182b50*/  LDL.LU.64 R10, [R1+0x46d8] ;  /* 0x0046d800010a7983 */ /* 0x000ee80000300a00 */
[----:B------:R-:W3:Y:S04]  /*182b60*/  LDL.LU.64 R18, [R1+0x46f0] ;  /* 0x0046f00001127983 */ /* 0x000ee80000300a00 */
[----:B------:R-:W3:Y:S04]  /*182b70*/  LDL.LU.64 R24, [R1+0x4708] ;  /* 0x0047080001187983 */ /* 0x000ee80000300a00 */
[----:B------:R4:W-:Y:S01]  /*182b80*/  @P0 STG.E.U8 desc[UR6][R28.64], R0 ;  /* 0x000000001c000986 */ /* 0x0009e2000c101106 */
[----:B------:R-:W-:-:S02]  /*182b90*/  LOP3.LUT P0, RZ, R9, 0x8, RZ, 0xc0, !PT ;  /* 0x0000000809ff7812 */ /* 0x000fc4000780c0ff */
[----:B----4-:R-:W-:Y:S01]  /*182ba0*/  PRMT R0, R17, 0x7770, RZ ;  /* 0x0000777011007816 */ /* 0x010fe200000000ff */
        /* <DEDUP_REMOVED lines=157> */
[----:B------:R-:W-:Y:S02]  /*183580*/  LOP3.LUT R15, R15, 0xffffdfff, RZ, 0xc0, !PT ;  /* 0xffffdfff0f0f7812 */ /* 0x000fe400078ec0ff */
[C---:B------:R-:W-:Y:S02]  /*183590*/  LOP3.LUT P3, RZ, R20.reuse, 0x4000000, RZ, 0xc0, !PT ;  /* 0x0400000014ff7812 */ /* 0x040fe4000786c0ff */
[----:B------:R-:W-:Y:S01]  /*1835a0*/  LOP3.LUT P4, RZ, R20, 0x8000000, RZ, 0xc0, !PT ;  /* 0x0800000014ff7812 */ /* 0x000fe2000788c0ff */
[----:B------:R-:W4:Y:S04]  /*1835b0*/  LDL.LU.64 R18, [R1+0x48f0] ;  /* 0x0048f00001127983 */ /* 0x000f280000300a00 */
[----:B------:R-:W4:Y:S04]  /*1835c0*/  LDL.LU.64 R24, [R1+0x4900] ;  /* 0x0049000001187983 */ /* 0x000f280000300a00 */
        /* <DEDUP_REMOVED lines=23> */
[----:B------:R-:W-:-:S07]  /*183740*/  LOP3.LUT P6, RZ, R20, 0x20000000, RZ, 0xc0, !PT ;  /* 0x2000000014ff7812 */ /* 0x000fce00078cc0ff */
[----:B------:R-:W-:Y:S02]  /*183750*/  @P0 LOP3.LUT R15, R15, 0x100000, RZ, 0xfc, !PT ;  /* 0x001000000f0f0812 */ /* 0x000fe400078efcff */
[----:B------:R-:W-:Y:S02]  /*183760*/  LOP3.LUT P0, RZ, R20, 0x40000000, RZ, 0xc0, !PT ;  /* 0x4000000014ff7812 */ /* 0x000fe4000780c0ff */
[----:B---3--:R-:W-:-:S05]  /*183770*/  PRMT R0, R22, 0x7770, RZ ;  /* 0x0000777016007816 */ /* 0x008fca00000000ff */
[----:B------:R0:W-:Y:S02]  /*183780*/  @P3 STG.E.U8 desc[UR6][R28.64], R0 ;  /* 0x000000001c003986 */ /* 0x0001e4000c101106 */
[C---:B0-----:R-:W-:Y:S02]  /*183790*/  PRMT R0, R22.reuse, 0x7771, RZ ;  /* 0x0000777116007816 */ /* 0x041fe400000000ff */
[----:B------:R-:W3:Y:S04]  /*1837a0*/  LDL.LU.64 R28, [R1+0x4910] ;  /* 0x00491000011c7983 */ /* 0x000ee80000300a00 */
[----:B--2---:R0:W-:Y:S04]  /*1837b0*/  @P4 STG.E.U8 desc[UR6][R26.64], R0 ;  /* 0x000000001a004986 */ /* 0x0041e8000c101106 */
[----:B0-----:R-:W2:Y:S04]  /*1837c0*/  LDL.LU.64 R26, [R1+0x4928] ;  /* 0x00492800011a7983 */ /* 0x001ea80000300a00 */
[----:B------:R-:W2:Y:S04]  /*1837d0*/  LDL.LU R20, [R1+0x2a0] ;  /* 0x0002a00001147983 */ /* 0x000ea80000300800 */
        /* <DEDUP_REMOVED lines=66> */
[----:B--2---:R0:W-:Y:S04]  /*183c00*/  @P6 STG.E.U8 desc[UR6][R26.64], R0 ;  /* 0x000000001a006986 */ /* 0x0041e8000c101106 */
[----:B0-----:R-:W2:Y:S04]  /*183c10*/  LDL.LU.64 R26, [R1+0x49a8] ;  /* 0x0049a800011a7983 */ /* 0x001ea80000300a00 */
[----:B------:R-:W3:Y:S04]  /*183c20*/  LDL.LU.64 R28, [R1+0x49b0] ;  /* 0x0049b000011c7983 */ /* 0x000ee80000300a00 */
[----:B------:R-:W3:Y:S04]  /*183c30*/  LDL.LU.64 R10, [R1+0x49b8] ;  /* 0x0049b800010a7983 */ /* 0x000ee80000300a00 */
[----:B------:R-:W2:Y:S01]  /*183c40*/  LDL.LU R22, [R1+0x2b4] ;  /* 0x0002b40001167983 */ /* 0x000ea20000300800 */
[----:B------:R-:W-:-:S02]  /*183c50*/  LOP3.LUT P3, RZ, R21, 0x2000, RZ, 0xc0, !PT ;  /* 0x0000200015ff7812 */ /* 0x000fc4000786c0ff */
[C---:B------:R-:W-:Y:S02]  /*183c60*/  LOP3.LUT P4, RZ, R21.reuse, 0x4000, RZ, 0xc0, !PT ;  /* 0x0000400015ff7812 */ /* 0x040fe4000788c0ff */
[----:B------:R-:W-:Y:S02]  /*183c70*/  PRMT R0, R16, 0x7773, RZ ;  /* 0x0000777310007816 */ /* 0x000fe400000000ff */
[----:B------:R-:W-:Y:S01]  /*183c80*/  LOP3.LUT P5, RZ, R21, 0x8000, RZ, 0xc0, !PT ;  /* 0x0000800015ff7812 */ /* 0x000fe200078ac0ff */
[----:B------:R-:W3:Y:S04]  /*183c90*/  LDL.LU.64 R18, [R1+0x49c0] ;  /* 0x0049c00001127983 */ /* 0x000ee80000300a00 */
[----:B------:R-:W3:Y:S04]  /*183ca0*/  LDL.LU.64 R24, [R1+0x49c8] ;  /* 0x0049c80001187983 */ /* 0x000ee80000300a00 */
[----:B------:R-:W3:Y:S04]  /*183cb0*/  LDL.LU R20, [R1+0x2a4] ;  /* 0x0002a40001147983 */ /* 0x000ee80000300800 */
[----:B----4-:R2:W-:Y:S02]  /*183cc0*/  @P3 STG.E.U8 desc[UR6][R12.64], R0 ;  /* 0x000000000c003986 */ /* 0x0105e4000c101106 */
[----:B--2---:R-:W-:-:S05]  /*183cd0*/  PRMT R0, R22, 0x7770, RZ ;  /* 0x0000777016007816 */ /* 0x004fca00000000ff */
[----:B------:R0:W-:Y:S02]  /*183ce0*/  @P4 STG.E.U8 desc[UR6][R26.64], R0 ;  /* 0x000000001a004986 */ /* 0x0001e4000c101106 */
[----:B0-----:R-:W-:Y:S02]  /*183cf0*/  PRMT R0, R22, 0x7771, RZ ;  /* 0x0000777116007816 */ /* 0x001fe400000000ff */
[----:B------:R-:W2:Y:S04]  /*183d00*/  LDL.LU.64 R26, [R1+0x49d0] ;  /* 0x0049d000011a7983 */ /* 0x000ea80000300a00 */
[----:B---3--:R0:W-:Y:S04]  /*183d10*/  @P5 STG.E.U8 desc[UR6][R28.64], R0 ;  /* 0x000000001c005986 */ /* 0x0081e8000c101106 */
        /* <DEDUP_REMOVED lines=48> */
[----:B0-----:R-:W-:Y:S02]  /*184020*/  PRMT R0, R20, 0x7771, RZ ;  /* 0x0000777114007816 */ /* 0x001fe400000000ff */
[C---:B------:R-:W-:Y:S02]  /*184030*/  LOP3.LUT P1, RZ, R21.reuse, 0x4000000, RZ, 0xc0, !PT ;  /* 0x0400000015ff7812 */ /* 0x040fe4000782c0ff */
[C---:B------:R-:W-:Y:S02]  /*184040*/  LOP3.LUT P2, RZ, R21.reuse, 0x8000000, RZ, 0xc0, !PT ;  /* 0x0800000015ff7812 */ /* 0x040fe4000784c0ff */
[C---:B------:R-:W-:Y:S02]  /*184050*/  LOP3.LUT P3, RZ, R21.reuse, 0x10000000, RZ, 0xc0, !PT ;  /* 0x1000000015ff7812 */ /* 0x040fe4000786c0ff */
[----:B------:R-:W-:-:S03]  /*184060*/  LOP3.LUT P4, RZ, R21, 0x20000000, RZ, 0xc0, !PT ;  /* 0x2000000015ff7812 */ /* 0x000fc6000788c0ff */
[----:B--2---:R0:W-:Y:S01]  /*184070*/  @P0 STG.E.U8 desc[UR6][R26.64], R0 ;  /* 0x000000001a000986 */ /* 0x0041e2000c101106 */
[----:B------:R-:W-:Y:S02]  /*184080*/  LOP3.LUT P0, RZ, R15, 0x400, RZ, 0xc0, !PT ;  /* 0x000004000fff7812 */ /* 0x000fe4000780c0ff */
[C---:B------:R-:W-:Y:S02]  /*184090*/  LOP3.LUT P5, RZ, R21.reuse, 0x40000000, RZ, 0xc0, !PT ;  /* 0x4000000015ff7812 */ /* 0x040fe400078ac0ff */
[----:B------:R-:W-:Y:S01]  /*1840a0*/  LOP3.LUT P6, RZ, R21, 0x80000000, RZ, 0xc0, !PT ;  /* 0x8000000015ff7812 */ /* 0x000fe200078cc0ff */
[----:B------:R-:W2:Y:S04]  /*1840b0*/  LDL.LU.64 R24, [R1+0x4a50] ;  /* 0x004a500001187983 */ /* 0x000ea80000300a00 */
[----:B------:R-:W2:Y:S04]  /*1840c0*/  LDL.LU R21, [R1+0x2b8] ;  /* 0x0002b80001157983 */ /* 0x000ea80000300800 */
[----:B------:R-:W2:Y:S01]  /*1840d0*/  LDL.LU R28, [R1+0x40] ;  /* 0x00004000011c7983 */ /* 0x000ea20000300800 */
[----:B0-----:R-:W-:-:S03]  /*1840e0*/  PRMT R0, R20, 0x7772, RZ ;  /* 0x0000777214007816 */ /* 0x001fc600000000ff */
[----:B------:R-:W2:Y:S04]  /*1840f0*/  LDL.LU.64 R26, [R1+0x4a58] ;  /* 0x004a5800011a7983 */ /* 0x000ea80000300a00 */
[----:B----4-:R0:W-:Y:S04]  /*184100*/  @P0 STG.E.U8 desc[UR6][R16.64], R0 ;  /* 0x0000000010000986 */ /* 0x0101e8000c101106 */
[----:B0-----:R-:W4:Y:S01]  /*184110*/  LDL.LU.64 R16, [R1+0x6010] ;  /* 0x0060100001107983 */ /* 0x001f220000300a00 */
[----:B------:R-:W-:Y:S02]  /*184120*/  LOP3.LUT P0, RZ, R15, 0x200, RZ, 0xc0, !PT ;  /* 0x000002000fff7812 */ /* 0x000fe4000780c0ff */
[----:B------:R-:W-:-:S11]  /*184130*/  PRMT R0, R20, 0x7773, RZ ;  /* 0x0000777314007816 */ /* 0x000fd600000000ff */
[----:B----4-:R0:W-:Y:S04]  /*184140*/  @P0 STG.E.U8 desc[UR6][R16.64], R0 ;  /* 0x0000000010000986 */ /* 0x0101e8000c101106 */
[----:B0-----:R-:W4:Y:S01]  /*184150*/  LDL.LU.64 R16, [R1+0x6008] ;  /* 0x0060080001107983 */ /* 0x001f220000300a00 */
[----:B------:R-:W-:Y:S02]  /*184160*/  LOP3.LUT P0, RZ, R15, 0x100, RZ, 0xc0, !PT ;  /* 0x000001000fff7812 */ /* 0x000fe4000780c0ff */
[----:B---3--:R-:W-:-:S11]  /*184170*/  PRMT R0, R29, 0x7770, RZ ;  /* 0x000077701d007816 */ /* 0x008fd600000000ff */
[----:B----4-:R0:W-:Y:S01]  /*184180*/  @P0 STG.E.U8 desc[UR6][R16.64], R0 ;  /* 0x0000000010000986 */ /* 0x0101e2000c101106 */
[----:B------:R-:W-:Y:S02]  /*184190*/  LOP3.LUT P0, RZ, R15, 0x80, RZ, 0xc0, !PT ;  /* 0x000000800fff7812 */ /* 0x000fe4000780c0ff */
        /* <DEDUP_REMOVED lines=18> */
[----:B--2---:R-:W-:-:S05]  /*1842c0*/  PRMT R0, R21, 0x7770, RZ ;  /* 0x0000777015007816 */ /* 0x004fca00000000ff */
[----:B------:R0:W-:Y:S02]  /*1842d0*/  @P5 STG.E.U8 desc[UR6][R24.64], R0 ;  /* 0x0000000018005986 */ /* 0x0001e4000c101106 */
[----:B0-----:R-:W-:-:S05]  /*1842e0*/  PRMT R0, R21, 0x7771, RZ ;  /* 0x0000777115007816 */ /* 0x001fca00000000ff */
[----:B------:R0:W-:Y:S04]  /*1842f0*/  @P6 STG.E.U8 desc[UR6][R26.64], R0 ;  /* 0x000000001a006986 */ /* 0x0001e8000c101106 */
[----:B0-----:R-:W2:Y:S01]  /*184300*/  LDL.LU.64 R26, [R1+0x4a88] ;  /* 0x004a8800011a7983 */ /* 0x001ea20000300a00 */
[C---:B------:R-:W-:Y:S02]  /*184310*/  LOP3.LUT P0, RZ, R28.reuse, 0x1000, RZ, 0xc0, !PT ;  /* 0x000010001cff7812 */ /* 0x040fe4000780c0ff */
[C---:B------:R-:W-:Y:S02]  /*184320*/  LOP3.LUT P3, RZ, R28.reuse, 0x1, RZ, 0xc0, !PT ;  /* 0x000000011cff7812 */ /* 0x040fe4000786c0ff */
[----:B------:R-:W-:Y:S02]  /*184330*/  LOP3.LUT P4, RZ, R28, 0x2, RZ, 0xc0, !PT ;  /* 0x000000021cff7812 */ /* 0x000fe4000788c0ff */
[----:B------:R-:W-:Y:S01]  /*184340*/  PRMT R0, R21, 0x7772, RZ ;  /* 0x0000777215007816 */ /* 0x000fe200000000ff */
[----:B------:R-:W2:Y:S04]  /*184350*/  LDL.LU.64 R18, [R1+0x4a98] ;  /* 0x004a980001127983 */ /* 0x000ea80000300a00 */
[----:B------:R-:W2:Y:S04]  /*184360*/  LDL.LU.64 R12, [R1+0x4ab0] ;  /* 0x004ab000010c7983 */ /* 0x000ea80000300a00 */
        /* <DEDUP_REMOVED lines=33> */
[----:B---3--:R0:W-:Y:S04]  /*184580*/  STL.64 [R1+0x5ff8], R16 ;  /* 0x005ff81001007387 */ /* 0x0081e80000100a00 */
[----:B0-----:R-:W3:Y:S01]  /*184590*/  LDL.LU.64 R16, [R1+0x4ad8] ;  /* 0x004ad80001107983 */ /* 0x001ee20000300a00 */
[----:B------:R-:W-:-:S02]  /*1845a0*/  LOP3.LUT R15, R15, 0xffffffef, RZ, 0xc0, !PT ;  /* 0xffffffef0f0f7812 */ /* 0x000fc400078ec0ff */
[----:B------:R-:W-:-:S03]  /*1845b0*/  PRMT R0, R22, 0x7770, RZ ;  /* 0x0000777016007816 */ /* 0x000fc600000000ff */
[----:B------:R-:W-:Y:S02]  /*1845c0*/  @P0 LOP3.LUT R15, R15, 0x10, RZ, 0xfc, !PT ;  /* 0x000000100f0f0812 */ /* 0x000fe400078efcff */
[----:B------:R-:W-:Y:S01]  /*1845d0*/  LOP3.LUT P0, RZ, R28, 0x10, RZ, 0xc0, !PT ;  /* 0x000000101cff7812 */ /* 0x000fe2000780c0ff */
[----:B------:R0:W-:Y:S02]  /*1845e0*/  @P5 STG.E.U8 desc[UR6][R18.64], R0 ;  /* 0x0000000012005986 */ /* 0x0001e4000c101106 */
[C---:B0-----:R-:W-:Y:S02]  /*1845f0*/  PRMT R0, R22.reuse, 0x7771, RZ ;  /* 0x0000777116007816 */ /* 0x041fe400000000ff */
[----:B------:R-:W4:Y:S04]  /*184600*/  LDL.LU.64 R18, [R1+0x4b08] ;  /* 0x004b080001127983 */ /* 0x000f280000300a00 */
[----:B------:R-:W4:Y:S04]  /*184610*/  LDL.LU R29, [R1+0x2cc] ;  /* 0x0002cc00011d7983 */ /* 0x000f280000300800 */
[----:B------:R-:W4:Y:S04]  /*184620*/  LDL.LU.64 R8, [R1+0x4b30] ;  /* 0x004b300001087983 */ /* 0x000f280000300a00 */
[----:B------:R-:W4:Y:S04]  /*184630*/  LDL.LU.64 R6, [R1+0x4b40] ;  /* 0x004b400001067983 */ /* 0x000f280000300a00 */
[----:B------:R0:W-:Y:S04]  /*184640*/  @P6 STG.E.U8 desc[UR6][R12.64], R0 ;  /* 0x000000000c006986 */ /* 0x0001e8000c101106 */
[----:B------:R-:W4:Y:S04]  /*184650*/  LDL.LU R21, [R1+0x2bc] ;  /* 0x0002bc0001157983 */ /* 0x000f280000300800 */
[----:B------:R-:W4:Y:S04]  /*184660*/  LDL.LU.64 R4, [R1+0x4b48] ;  /* 0x004b480001047983 */ /* 0x000f280000300a00 */
[----:B------:R-:W4:Y:S01]  /*184670*/  LDL.LU.64 R2, [R1+0x4b50] ;  /* 0x004b500001027983 */ /* 0x000f220000300a00 */
[----:B0-----:R-:W-:-:S03]  /*184680*/  PRMT R0, R22, 0x7772, RZ ;  /* 0x0000777216007816 */ /* 0x001fc600000000ff */
        /* <DEDUP_REMOVED lines=19> */
[----:B0-----:R-:W3:Y:S01]  /*1847c0*/  LDL.LU R17, [R1+0x5ff4] ;  /* 0x005ff40001117983 */ /* 0x001ee20000300800 */
[----:B------:R-:W-:-:S03]  /*1847d0*/  LOP3.LUT P0, RZ, R15, 0x1, RZ, 0xc0, !PT ;  /* 0x000000010fff7812 */ /* 0x000fc6000780c0ff */
[----:B------:R-:W2:Y:S01]  /*1847e0*/  LDL.LU.64 R14, [R1+0x4b18] ;  /* 0x004b1800010e7983 */ /* 0x000ea20000300a00 */
[----:B------:R-:W-:-:S09]  /*1847f0*/  PRMT R0, R20, 0x7773, RZ ;  /* 0x0000777314007816 */ /* 0x000fd200000000ff */
[----:B----4-:R0:W-:Y:S02]  /*184800*/  @P0 STG.E.U8 desc[UR6][R18.64], R0 ;  /* 0x0000000012000986 */ /* 0x0101e4000c101106 */
[----:B0-----:R-:W-:Y:S02]  /*184810*/  PRMT R0, R29, 0x7770, RZ ;  /* 0x000077701d007816 */ /* 0x001fe400000000ff */
[C---:B------:R-:W-:Y:S02]  /*184820*/  LOP3.LUT P1, RZ, R28.reuse, 0x2000, RZ, 0xc0, !PT ;  /* 0x000020001cff7812 */ /* 0x040fe4000782c0ff */
[C---:B------:R-:W-:Y:S02]  /*184830*/  LOP3.LUT P2, RZ, R28.reuse, 0x4000, RZ, 0xc0, !PT ;  /* 0x000040001cff7812 */ /* 0x040fe4000784c0ff */
[C---:B------:R-:W-:Y:S02]  /*184840*/  LOP3.LUT P3, RZ, R28.reuse, 0x8000, RZ, 0xc0, !PT ;  /* 0x000080001cff7812 */ /* 0x040fe4000786c0ff */
[----:B------:R-:W-:-:S02]  /*184850*/  LOP3.LUT P4, RZ, R28, 0x10000, RZ, 0xc0, !PT ;  /* 0x000100001cff7812 */ /* 0x000fc4000788c0ff */
[C---:B------:R-:W-:Y:S02]  /*184860*/  LOP3.LUT P5, RZ, R28.reuse, 0x20000, RZ, 0xc0, !PT ;  /* 0x000200001cff7812 */ /* 0x040fe400078ac0ff */
[----:B------:R-:W-:Y:S01]  /*184870*/  LOP3.LUT P6, RZ, R28, 0x40000, RZ, 0xc0, !PT ;  /* 0x000400001cff7812 */ /* 0x000fe200078cc0ff */
[----:B------:R-:W4:Y:S01]  /*184880*/  LDL.LU R18, [R1+0x5ff0] ;  /* 0x005ff00001127983 */ /* 0x000f220000300800 */
        /* <DEDUP_REMOVED lines=125> */
[----:B0-----:R-:W-:-:S05]  /*185060*/  PRMT R0, R22, 0x7772, RZ ;  /* 0x0000777216007816 */ /* 0x001fca00000000ff */
[----:B------:R0:W-:Y:S04]  /*185070*/  @P5 STG.E.U8 desc[UR6][R28.64], R0 ;  /* 0x000000001c005986 */ /* 0x0001e8000c101106 */
[----:B0-----:R-:W2:Y:S01]  /*185080*/  LDL.LU.64 R28, [R1+0x4ce8] ;  /* 0x004ce800011c7983 */ /* 0x001ea20000300a00 */
[----:B------:R-:W-:-:S03]  /*185090*/  PRMT R0, R22, 0x7773, RZ ;  /* 0x0000777316007816 */ /* 0x000fc600000000ff */
[----:B------:R-:W2:Y:S04]  /*1850a0*/  LDL.LU.64 R12, [R1+0x4d00] ;  /* 0x004d0000010c7983 */ /* 0x000ea80000300a00 */
[----:B------:R-:W4:Y:S01]  /*1850b0*/  LDL.LU R22, [R1+0x250] ;  /* 0x0002500001167983 */ /* 0x000f220000300800 */
[C---:B------:R-:W-:Y:S02]  /*1850c0*/  LOP3.LUT P6, RZ, R19.reuse, 0x20, RZ, 0xc0, !PT ;  /* 0x0000002013ff7812 */ /* 0x040fe400078cc0ff */
[C---:B------:R-:W-:Y:S02]  /*1850d0*/  LOP3.LUT P3, RZ, R19.reuse, 0x40, RZ, 0xc0, !PT ;  /* 0x0000004013ff7812 */ /* 0x040fe4000786c0ff */
[----:B------:R-:W-:Y:S01]  /*1850e0*/  LOP3.LUT P4, RZ, R19, 0x80, RZ, 0xc0, !PT ;  /* 0x0000008013ff7812 */ /* 0x000fe2000788c0ff */
[----:B------:R-:W2:Y:S04]  /*1850f0*/  LDL.LU.64 R10, [R1+0x4d10] ;  /* 0x004d1000010a7983 */ /* 0x000ea80000300a00 */
[----:B------:R-:W2:Y:S04]  /*185100*/  LDL.LU.64 R24, [R1+0x4d20] ;  /* 0x004d200001187983 */ /* 0x000ea80000300a00 */
[----:B---3--:R0:W-:Y:S04]  /*185110*/  @P6 STG.E.U8 desc[UR6][R26.64], R0 ;  /* 0x000000001a006986 */ /* 0x0081e8000c101106 */
[----:B0-----:R-:W3:Y:S01]  /*185120*/  LDL.LU R27, [R1+0x284] ;  /* 0x00028400011b7983 */ /* 0x001ee20000300800 */
[----:B----4-:R-:W-:-:S05]  /*185130*/  PRMT R0, R22, 0x7770, RZ ;  /* 0x0000777016007816 */ /* 0x010fca00000000ff */
[----:B------:R0:W-:Y:S02]  /*185140*/  @P3 STG.E.U8 desc[UR6][R20.64], R0 ;  /* 0x0000000014003986 */ /* 0x0001e4000c101106 */
[----:B0-----:R-:W-:Y:S02]  /*185150*/  PRMT R0, R22, 0x7771, RZ ;  /* 0x0000777116007816 */ /* 0x001fe400000000ff */
[----:B------:R-:W4:Y:S04]  /*185160*/  LDL.LU.64 R20, [R1+0x4d38] ;  /* 0x004d380001147983 */ /* 0x000f280000300a00 */
[----:B--2---:R0:W-:Y:S04]  /*185170*/  @P4 STG.E.U8 desc[UR6][R28.64], R0 ;  /* 0x000000001c004986 */ /* 0x0041e8000c101106 */
        /* <DEDUP_REMOVED lines=43> */
[----:B0-----:R-:W-:-:S05]  /*185430*/  PRMT R0, R27, 0x7770, RZ ;  /* 0x000077701b007816 */ /* 0x001fca00000000ff */
[----:B------:R0:W-:Y:S01]  /*185440*/  @P0 STG.E.U8 desc[UR6][R24.64], R0 ;  /* 0x0000000018000986 */ /* 0x0001e2000c101106 */
[----:B------:R-:W-:Y:S02]  /*185450*/  LOP3.LUT P0, RZ, R17, 0x100000, RZ, 0xc0, !PT ;  /* 0x0010000011ff7812 */ /* 0x000fe4000780c0ff */
[----:B0-----:R-:W-:Y:S01]  /*185460*/  PRMT R0, R27, 0x7771, RZ ;  /* 0x000077711b007816 */ /* 0x001fe200000000ff */
[----:B------:R-:W3:Y:S04]  /*185470*/  LDL.LU R24, [R1+0x254] ;  /* 0x0002540001187983 */ /* 0x000ee80000300800 */
[----:B------:R-:W3:Y:S04]  /*185480*/  LDL.LU.64 R12, [R1+0x4dc0] ;  /* 0x004dc000010c7983 */ /* 0x000ee80000300a00 */
[----:B------:R-:W3:Y:S04]  /*185490*/  LDL.LU.64 R10, [R1+0x4dc8] ;  /* 0x004dc800010a7983 */ /* 0x000ee80000300a00 */
[----:B----4-:R0:W-:Y:S01]  /*1854a0*/  @P0 STG.E.U8 desc[UR6][R20.64], R0 ;  /* 0x0000000014000986 */ /* 0x0101e2000c101106 */
        /* <DEDUP_REMOVED lines=11> */
[----:B------:R-:W-:Y:S01]  /*185560*/  PRMT R0, R16, 0x7770, RZ ;  /* 0x0000777010007816 */ /* 0x000fe200000000ff */
[----:B------:R-:W2:Y:S10]  /*185570*/  LDL.LU R25, [R1+0x48] ;  /* 0x0000480001197983 */ /* 0x000eb40000300800 */
        /* <DEDUP_REMOVED lines=27> */
[----:B----4-:R0:W-:Y:S02]  /*185730*/  @P4 STG.E.U8 desc[UR6][R20.64], R0 ;  /* 0x0000000014004986 */ /* 0x0101e4000c101106 */
        /* <DEDUP_REMOVED lines=10> */
[----:B------:R-:W-:Y:S02]  /*1857e0*/  LOP3.LUT R17, R17, 0xffffffdf, RZ, 0xc0, !PT ;  /* 0xffffffdf11117812 */ /* 0x000fe400078ec0ff */
[C---:B------:R-:W-:Y:S02]  /*1857f0*/  LOP3.LUT P3, RZ, R19.reuse, 0x2000000, RZ, 0xc0, !PT ;  /* 0x0200000013ff7812 */ /* 0x040fe4000786c0ff */
[----:B------:R-:W-:Y:S02]  /*185800*/  LOP3.LUT P4, RZ, R19, 0x4000000, RZ, 0xc0, !PT ;  /* 0x0400000013ff7812 */ /* 0x000fe4000788c0ff */
[----:B------:R-:W-:Y:S01]  /*185810*/  PRMT R0, R24, 0x7773, RZ ;  /* 0x0000777318007816 */ /* 0x000fe200000000ff */
        /* <DEDUP_REMOVED lines=24> */
[----:B------:R-:W-:-:S07]  /*1859a0*/  LOP3.LUT P6, RZ, R19, 0x10000000, RZ, 0xc0, !PT ;  /* 0x1000000013ff7812 */ /* 0x000fce00078cc0ff */
[----:B------:R-:W-:Y:S02]  /*1859b0*/  @P0 LOP3.LUT R17, R17, 0x1000, RZ, 0xfc, !PT ;  /* 0x0000100011110812 */ /* 0x000fe400078efcff */
[----:B------:R-:W-:Y:S01]  /*1859c0*/  LOP3.LUT P0, RZ, R19, 0x20000000, RZ, 0xc0, !PT ;  /* 0x2000000013ff7812 */ /* 0x000fe2000780c0ff */
[----:B--2---:R0:W-:Y:S04]  /*1859d0*/  @P3 STG.E.U8 desc[UR6][R28.64], R0 ;  /* 0x000000001c003986 */ /* 0x0041e8000c101106 */
[----:B0-----:R-:W2:Y:S01]  /*1859e0*/  LDL.LU.64 R28, [R1+0x4e50] ;  /* 0x004e5000011c7983 */ /* 0x001ea20000300a00 */
[----:B---3--:R-:W-:-:S05]  /*1859f0*/  PRMT R0, R22, 0x7770, RZ ;  /* 0x0000777016007816 */ /* 0x008fca00000000ff */
[----:B------:R0:W-:Y:S04]  /*185a00*/  @P4 STG.E.U8 desc[UR6][R26.64], R0 ;  /* 0x000000001a004986 */ /* 0x0001e8000c101106 */
[----:B0-----:R-:W3:Y:S04]  /*185a10*/  LDL.LU.64 R26, [R1+0x4e68] ;  /* 0x004e6800011a7983 */ /* 0x001ee80000300a00 */
[----:B------:R-:W4:Y:S04]  /*185a20*/  LDL.LU R19, [R1+0x268] ;  /* 0x0002680001137983 */ /* 0x000f280000300800 */
        /* <DEDUP_REMOVED lines=10> */
[C---:B------:R-:W-:Y:S02]  /*185ad0*/  LOP3.LUT P0, RZ, R17.reuse, 0x1000, RZ, 0xc0, !PT ;  /* 0x0000100011ff7812 */ /* 0x040fe4000780c0ff */
[----:B------:R-:W-:Y:S01]  /*185ae0*/  PRMT R0, R16, 0x7770, RZ ;  /* 0x0000777010007816 */ /* 0x000fe200000000ff */
[----:B------:R-:W4:Y:S04]  /*185af0*/  LDL.LU.64 R14, [R1+0x4ea0] ;  /* 0x004ea000010e7983 */ /* 0x000f280000300a00 */
        /* <DEDUP_REMOVED lines=124> */
[----:B------:R-:W2:Y:S04]  /*1862c0*/  LDL.LU R22, [R1+0x230] ;  /* 0x0002300001167983 */ /* 0x000ea80000300800 */
[----:B------:R-:W2:Y:S04]  /*1862d0*/  LDL.LU R21, [R1+0x4c] ;  /* 0x00004c0001157983 */ /* 0x000ea80000300800 */
[----:B----4-:R0:W-:Y:S04]  /*1862e0*/  @P0 STG.E.U8 desc[UR6][R14.64], R0 ;  /* 0x000000000e000986 */ /* 0x0101e8000c101106 */
[----:B0-----:R-:W4:Y:S01]  /*1862f0*/  LDL.LU.64 R14, [R1+0x5fb8] ;  /* 0x005fb800010e7983 */ /* 0x001f220000300a00 */
[----:B------:R-:W-:-:S02]  /*186300*/  LOP3.LUT P0, RZ, R17, 0x2, RZ, 0xc0, !PT ;  /* 0x0000000211ff7812 */ /* 0x000fc4000780c0ff */
[----:B------:R-:W-:-:S11]  /*186310*/  PRMT R0, R19, 0x7772, RZ ;  /* 0x0000777213007816 */ /* 0x000fd600000000ff */
        /* <DEDUP_REMOVED lines=26> */
[----:B------:R0:W-:Y:S01]  /*1864c0*/  @P3 STG.E.U8 desc[UR6][R12.64], R0 ;  /* 0x000000000c003986 */ /* 0x0001e2000c101106 */
[----:B------:R-:W-:Y:S02]  /*1864d0*/  LOP3.LUT P3, RZ, R25, 0x80000000, RZ, 0xc0, !PT ;  /* 0x8000000019ff7812 */ /* 0x000fe4000786c0ff */
        /* <DEDUP_REMOVED lines=119> */
[----:B------:R-:W4:Y:S04]  /*186c50*/  LDL.LU R19, [R1+0x214] ;  /* 0x0002140001137983 */ /* 0x000f280000300800 */
        /* <DEDUP_REMOVED lines=24> */
[----:B----4-:R0:W-:Y:S04]  /*186de0*/  STL [R1+0x5fa0], R16 ;  /* 0x005fa01001007387 */ /* 0x0101e80000100800 */
[----:B0-----:R-:W4:Y:S04]  /*186df0*/  LDL.LU.64 R16, [R1+0x5228] ;  /* 0x0052280001107983 */ /* 0x001f280000300a00 */
[----:B------:R-:W4:Y:S01]  /*186e00*/  LDL.LU.64 R14, [R1+0x5238] ;  /* 0x00523800010e7983 */ /* 0x000f220000300a00 */
[----:B------:R-:W-:-:S04]  /*186e10*/  LOP3.LUT R18, R18, 0xfffbffff, RZ, 0xc0, !PT ;  /* 0xfffbffff12127812 */ /* 0x000fc800078ec0ff */
[----:B------:R-:W-:Y:S02]  /*186e20*/  @P0 LOP3.LUT R18, R18, 0x40000, RZ, 0xfc, !PT ;  /* 0x0004000012120812 */ /* 0x000fe400078efcff */
        /* <DEDUP_REMOVED lines=22> */
[----:B------:R-:W-:Y:S02]  /*186f90*/  LOP3.LUT P1, RZ, R21, 0x80000000, RZ, 0xc0, !PT ;  /* 0x8000000015ff7812 */ /* 0x000fe4000782c0ff */
[----:B0-----:R-:W-:Y:S01]  /*186fa0*/  PRMT R0, R19, 0x7773, RZ ;  /* 0x0000777313007816 */ /* 0x001fe200000000ff */
[----:B----4-:R0:W-:Y:S04]  /*186fb0*/  STL.64 [R1+0x5f98], R14 ;  /* 0x005f980e01007387 */ /* 0x0101e80000100a00 */
        /* <DEDUP_REMOVED lines=12> */
[----:B------:R-:W4:Y:S04]  /*187080*/  LDL.LU R19, [R1+0x5fa4] ;  /* 0x005fa40001137983 */ /* 0x000f280000300800 */
        /* <DEDUP_REMOVED lines=45> */
[----:B------:R-:W4:Y:S04]  /*187360*/  LDL.LU.64 R28, [R1+0x5330] ;  /* 0x00533000011c7983 */ /* 0x000f280000300a00 */
[----:B--2---:R3:W-:Y:S02]  /*187370*/  @P3 STG.E.U8 desc[UR6][R2.64], R0 ;  /* 0x0000000002003986 */ /* 0x0047e4000c101106 */
[----:B---3--:R-:W-:-:S05]  /*187380*/  PRMT R0, R22, 0x7770, RZ ;  /* 0x0000777016007816 */ /* 0x008fca00000000ff */
[----:B------:R0:W-:Y:S04]  /*187390*/  @P4 STG.E.U8 desc[UR6][R26.64], R0 ;  /* 0x000000001a004986 */ /* 0x0001e8000c101106 */
[----:B0-----:R-:W2:Y:S04]  /*1873a0*/  LDL.LU.64 R26, [R1+0x5338] ;  /* 0x00533800011a7983 */ /* 0x001ea80000300a00 */
[----:B------:R-:W3:Y:S04]  /*1873b0*/  LDL.LU R14, [R1+0x23c] ;  /* 0x00023c00010e7983 */ /* 0x000ee80000300800 */
[----:B---3--:R0:W-:Y:S04]  /*1873c0*/  STL [R1+0x5f88], R14 ;  /* 0x005f880e01007387 */ /* 0x0081e80000100800 */
        /* <DEDUP_REMOVED lines=19> */
[----:B0-----:R-:W3:Y:S04]  /*187500*/  LDL.LU.64 R14, [R1+0x5350] ;  /* 0x00535000010e7983 */ /* 0x001ee80000300a00 */
[----:B------:R-:W3:Y:S02]  /*187510*/  LDL.LU.64 R8, [R1+0x5380] ;  /* 0x0053800001087983 */ /* 0x000ee40000300a00 */
[----:B------:R-:W-:-:S02]  /*187520*/  @P0 LOP3.LUT R18, R18, 0x400, RZ, 0xfc, !PT ;  /* 0x0000040012120812 */ /* 0x000fc400078efcff */
[----:B------:R-:W-:Y:S02]  /*187530*/  LOP3.LUT P0, RZ, R20, 0x800, RZ, 0xc0, !PT ;  /* 0x0000080014ff7812 */ /* 0x000fe4000780c0ff */
[----:B------:R-:W-:Y:S02]  /*187540*/  LOP3.LUT R18, R18, 0xfffff7ff, RZ, 0xc0, !PT ;  /* 0xfffff7ff12127812 */ /* 0x000fe400078ec0ff */
[----:B------:R-:W-:-:S09]  /*187550*/  LOP3.LUT P5, RZ, R20, 0x80, RZ, 0xc0, !PT ;  /* 0x0000008014ff7812 */ /* 0x000fd200078ac0ff */
[----:B------:R-:W-:Y:S02]  /*187560*/  @P0 LOP3.LUT R18, R18, 0x800, RZ, 0xfc, !PT ;  /* 0x0000080012120812 */ /* 0x000fe400078efcff */
[C---:B------:R-:W-:Y:S02]  /*187570*/  LOP3.LUT P0, RZ, R20.reuse, 0x400, RZ, 0xc0, !PT ;  /* 0x0000040014ff7812 */ /* 0x040fe4000780c0ff */
[----:B------:R-:W-:Y:S02]  /*187580*/  LOP3.LUT P6, RZ, R20, 0x100, RZ, 0xc0, !PT ;  /* 0x0000010014ff7812 */ /* 0x000fe400078cc0ff */
[----:B------:R-:W-:Y:S02]  /*187590*/  PRMT R0, R22, 0x7771, RZ ;  /* 0x0000777116007816 */ /* 0x000fe400000000ff */
[----:B------:R-:W-:-:S03]  /*1875a0*/  LOP3.LUT R18, R18, 0xffffefff, RZ, 0xc0, !PT ;  /* 0xffffefff12127812 */ /* 0x000fc600078ec0ff */
[----:B----4-:R0:W-:Y:S04]  /*1875b0*/  @P5 STG.E.U8 desc[UR6][R12.64], R0 ;  /* 0x000000000c005986 */ /* 0x0101e8000c101106 */
        /* <DEDUP_REMOVED lines=12> */
[C---:B------:R-:W-:Y:S02]  /*187680*/  LOP3.LUT P0, RZ, R18.reuse, 0x400, RZ, 0xc0, !PT ;  /* 0x0000040012ff7812 */ /* 0x040fe4000780c0ff */
[----:B0-----:R-:W-:Y:S01]  /*187690*/  PRMT R0, R17, 0x7772, RZ ;  /* 0x0000777211007816 */ /* 0x001fe200000000ff */
[----:B---3--:R0:W-:Y:S10]  /*1876a0*/  STL.64 [R1+0x5f80], R8 ;  /* 0x005f800801007387 */ /* 0x0081f40000100a00 */
        /* <DEDUP_REMOVED lines=8> */
[----:B------:R-:W4:Y:S04]  /*187730*/  LDL.LU.64 R24, [R1+0x53e0] ;  /* 0x0053e00001187983 */ /* 0x000f280000300a00 */
[----:B------:R-:W4:Y:S04]  /*187740*/  LDL.LU R16, [R1+0x21c] ;  /* 0x00021c0001107983 */ /* 0x000f280000300800 */
[----:B------:R-:W4:Y:S04]  /*187750*/  LDL.LU.64 R28, [R1+0x53f0] ;  /* 0x0053f000011c7983 */ /* 0x000f280000300a00 */
[----:B------:R-:W4:Y:S04]  /*187760*/  LDL.LU.64 R26, [R1+0x5400] ;  /* 0x00540000011a7983 */ /* 0x000f280000300a00 */
[----:B-1----:R-:W2:Y:S01]  /*187770*/  LDL.LU.64 R14, [R1+0x5f90] ;  /* 0x005f9000010e7983 */ /* 0x002ea20000300a00 */
[----:B------:R-:W-:-:S02]  /*187780*/  LOP3.LUT P0, RZ, R18, 0x200, RZ, 0xc0, !PT ;  /* 0x0000020012ff7812 */ /* 0x000fc4000780c0ff */
[----:B------:R-:W-:Y:S01]  /*187790*/  PRMT R0, R17, 0x7773, RZ ;  /* 0x0000777311007816 */ /* 0x000fe200000000ff */
[----:B------:R-:W4:Y:S10]  /*1877a0*/  LDL.LU R22, [R1+0x54] ;  /* 0x0000540001167983 */ /* 0x000f340000300800 */
[----:B--2---:R0:W-:Y:S04]  /*1877b0*/  @P0 STG.E.U8 desc[UR6][R14.64], R0 ;  /* 0x000000000e000986 */ /* 0x0041e8000c101106 */
        /* <DEDUP_REMOVED lines=12> */
[----:B------:R-:W-:Y:S02]  /*187880*/  LOP3.LUT P6, RZ, R20, 0x800000, RZ, 0xc0, !PT ;  /* 0x0080000014ff7812 */ /* 0x000fe400078cc0ff */
[----:B------:R-:W-:Y:S01]  /*187890*/  LOP3.LUT R19, R19, 0xdfffffff, RZ, 0xc0, !PT ;  /* 0xdfffffff13137812 */ /* 0x000fe200078ec0ff */
[----:B--2---:R0:W-:Y:S01]  /*1878a0*/  @P0 STG.E.U8 desc[UR6][R8.64], R0 ;  /* 0x0000000008000986 */ /* 0x0041e2000c101106 */
[----:B------:R-:W-:-:S02]  /*1878b0*/  LOP3.LUT P0, RZ, R18, 0x40, RZ, 0xc0, !PT ;  /* 0x0000004012ff7812 */ /* 0x000fc4000780c0ff */
        /* <DEDUP_REMOVED lines=20> */
[----:B------:R-:W-:Y:S02]  /*187a00*/  LOP3.LUT R18, R18, 0xfffffffe, RZ, 0xc0, !PT ;  /* 0xfffffffe12127812 */ /* 0x000fe400078ec0ff */
[C---:B------:R-:W-:Y:S02]  /*187a10*/  LOP3.LUT P3, RZ, R20.reuse, 0x1000000, RZ, 0xc0, !PT ;  /* 0x0100000014ff7812 */ /* 0x040fe4000786c0ff */
[----:B------:R-:W-:Y:S02]  /*187a20*/  LOP3.LUT P4, RZ, R20, 0x2000000, RZ, 0xc0, !PT ;  /* 0x0200000014ff7812 */ /* 0x000fe4000788c0ff */
[----:B------:R-:W-:Y:S01]  /*187a30*/  PRMT R0, R16, 0x7772, RZ ;  /* 0x0000777210007816 */ /* 0x000fe200000000ff */
[----:B------:R-:W4:Y:S04]  /*187a40*/  LDL.LU.64 R24, [R1+0x5430] ;  /* 0x0054300001187983 */ /* 0x000f280000300a00 */
        /* <DEDUP_REMOVED lines=27> */
[----:B--2---:R0:W-:Y:S02]  /*187c00*/  @P3 STG.E.U8 desc[UR6][R28.64], R0 ;  /* 0x000000001c003986 */ /* 0x0041e4000c101106 */
[----:B0-----:R-:W-:Y:S02]  /*187c10*/  PRMT R0, R16, 0x7773, RZ ;  /* 0x0000777310007816 */ /* 0x001fe400000000ff */
[----:B------:R-:W2:Y:S04]  /*187c20*/  LDL.LU.64 R28, [R1+0x5468] ;  /* 0x00546800011c7983 */ /* 0x000ea80000300a00 */
[----:B------:R-:W2:Y:S04]  /*187c30*/  LDL.LU R20, [R1+0x1f0] ;  /* 0x0001f00001147983 */ /* 0x000ea80000300800 */
[----:B---3--:R0:W-:Y:S04]  /*187c40*/  @P4 STG.E.U8 desc[UR6][R26.64], R0 ;  /* 0x000000001a004986 */ /* 0x0081e8000c101106 */
[----:B0-----:R-:W3:Y:S04]  /*187c50*/  LDL.LU.64 R26, [R1+0x5478] ;  /* 0x00547800011a7983 */ /* 0x001ee80000300a00 */
        /* <DEDUP_REMOVED lines=22> */
[----:B--2---:R0:W-:Y:S01]  /*187dc0*/  @P0 STG.E.U8 desc[UR6][R28.64], R0 ;  /* 0x000000001c000986 */ /* 0x0041e2000c101106 */
[----:B------:R-:W-:-:S02]  /*187dd0*/  LOP3.LUT P0, RZ, R18, 0x8, RZ, 0xc0, !PT ;  /* 0x0000000812ff7812 */ /* 0x000fc4000780c0ff */
[----:B0-----:R-:W-:Y:S01]  /*187de0*/  PRMT R0, R20, 0x7770, RZ ;  /* 0x0000777014007816 */ /* 0x001fe200000000ff */
[----:B------:R-:W2:Y:S04]  /*187df0*/  LDL.LU.64 R28, [R1+0x4660] ;  /* 0x00466000011c7983 */ /* 0x000ea80000300a00 */
[----:B------:R-:W2:Y:S06]  /*187e00*/  LDL.LU R21, [R1+0x204] ;  /* 0x0002040001157983 */ /* 0x000eac0000300800 */
        /* <DEDUP_REMOVED lines=18> */
[----:B------:R-:W3:Y:S04]  /*187f30*/  LDL.LU R20, [R1+0x5f68] ;  /* 0x005f680001147983 */ /* 0x000ee80000300800 */
[----:B----4-:R0:W-:Y:S01]  /*187f40*/  @P0 STG.E.U8 desc[UR6][R16.64], R0 ;  /* 0x0000000010000986 */ /* 0x0101e2000c101106 */
[----:B------:R-:W-:-:S02]  /*187f50*/  LOP3.LUT P0, RZ, R19, 0x80000000, RZ, 0xc0, !PT ;  /* 0x8000000013ff7812 */ /* 0x000fc4000780c0ff */
        /* <DEDUP_REMOVED lines=17> */
[----:B------:R-:W4:Y:S04]  /*188070*/  LDL.LU.64 R10, [R1+0x45e8] ;  /* 0x0045e800010a7983 */ /* 0x000f280000300a00 */
[----:B--2---:R0:W-:Y:S02]  /*188080*/  @P5 STG.E.U8 desc[UR6][R28.64], R0 ;  /* 0x000000001c005986 */ /* 0x0041e4000c101106 */
[----:B0-----:R-:W-:-:S05]  /*188090*/  PRMT R0, R21, 0x7770, RZ ;  /* 0x0000777015007816 */ /* 0x001fca00000000ff */
[----:B---3--:R0:W-:Y:S04]  /*1880a0*/  @P6 STG.E.U8 desc[UR6][R26.64], R0 ;  /* 0x000000001a006986 */ /* 0x0081e8000c101106 */
[----:B0-----:R-:W2:Y:S01]  /*1880b0*/  LDL.LU.64 R26, [R1+0x45b0] ;  /* 0x0045b000011a7983 */ /* 0x001ea20000300a00 */
[C---:B------:R-:W-:Y:S02]  /*1880c0*/  LOP3.LUT P3, RZ, R22.reuse, 0x800, RZ, 0xc0, !PT ;  /* 0x0000080016ff7812 */ /* 0x040fe4000786c0ff */
[----:B------:R-:W-:Y:S02]  /*1880d0*/  LOP3.LUT P4, RZ, R22, 0x1000, RZ, 0xc0, !PT ;  /* 0x0000100016ff7812 */ /* 0x000fe4000788c0ff */
[C---:B------:R-:W-:Y:S01]  /*1880e0*/  PRMT R0, R21.reuse, 0x7771, RZ ;  /* 0x0000777115007816 */ /* 0x040fe200000000ff */
[----:B------:R-:W3:Y:S04]  /*1880f0*/  LDL.LU.64 R2, [R1+0x4578] ;  /* 0x0045780001027983 */ /* 0x000ee80000300a00 */
[----:B------:R-:W3:Y:S04]  /*188100*/  LDL.LU.64 R28, [R1+0x4530] ;  /* 0x00453000011c7983 */ /* 0x000ee80000300a00 */
[----:B------:R-:W3:Y:S04]  /*188110*/  LDL.LU.64 R12, [R1+0x4500] ;  /* 0x00450000010c7983 */ /* 0x000ee80000300a00 */
[----:B------:R-:W3:Y:S04]  /*188120*/  LDL.LU R25, [R1+0x1f4] ;  /* 0x0001f40001197983 */ /* 0x000ee80000300800 */
[----:B----4-:R0:W-:Y:S02]  /*188130*/  @P3 STG.E.U8 desc[UR6][R10.64], R0 ;  /* 0x000000000a003986 */ /* 0x0101e4000c101106 */
[----:B0-----:R-:W-:-:S02]  /*188140*/  PRMT R0, R21, 0x7772, RZ ;  /* 0x0000777215007816 */ /* 0x001fc400000000ff */
[----:B------:R-:W4:Y:S04]  /*188150*/  LDL.LU.64 R10, [R1+0x44d0] ;  /* 0x0044d000010a7983 */ /* 0x000f280000300a00 */
[----:B--2---:R0:W-:Y:S04]  /*188160*/  @P4 STG.E.U8 desc[UR6][R26.64], R0 ;  /* 0x000000001a004986 */ /* 0x0041e8000c101106 */
[----:B0-----:R-:W2:Y:S04]  /*188170*/  LDL.LU.64 R26, [R1+0x44e8] ;  /* 0x0044e800011a7983 */ /* 0x001ea80000300a00 */
[----:B------:R-:W2:Y:S04]  /*188180*/  LDL.LU R16, [R1+0x1e4] ;  /* 0x0001e40001107983 */ /* 0x000ea80000300800 */
        /* <DEDUP_REMOVED lines=38> */
[----:B0-----:R-:W-:Y:S02]  /*1883f0*/  PRMT R0, R25, 0x7771, RZ ;  /* 0x0000777119007816 */ /* 0x001fe400000000ff */
[----:B------:R-:W3:Y:S04]  /*188400*/  LDL.LU R28, [R1+0x1d4] ;  /* 0x0001d400011c7983 */ /* 0x000ee80000300800 */
[----:B------:R-:W3:Y:S04]  /*188410*/  LDL.LU.64 R8, [R1+0x4518] ;  /* 0x0045180001087983 */ /* 0x000ee80000300a00 */
[----:B------:R-:W3:Y:S04]  /*188420*/  LDL.LU.64 R6, [R1+0x4528] ;  /* 0x0045280001067983 */ /* 0x000ee80000300a00 */
[----:B------:R-:W3:Y:S04]  /*188430*/  LDL.LU.64 R4, [R1+0x4548] ;  /* 0x0045480001047983 */ /* 0x000ee80000300a00 */
[----:B------:R0:W-:Y:S01]  /*188440*/  @P0 STG.E.U8 desc[UR6][R12.64], R0 ;  /* 0x000000000c000986 */ /* 0x0001e2000c101106 */
[----:B------:R-:W-:-:S03]  /*188450*/  LOP3.LUT P0, RZ, R19, 0x10000000, RZ, 0xc0, !PT ;  /* 0x1000000013ff7812 */ /* 0x000fc6000780c0ff */
[----:B------:R-:W3:Y:S04]  /*188460*/  LDL.LU R21, [R1+0x208] ;  /* 0x0002080001157983 */ /* 0x000ee80000300800 */
[----:B------:R-:W3:Y:S01]  /*188470*/  LDL.LU.64 R2, [R1+0x4558] ;  /* 0x0045580001027983 */ /* 0x000ee20000300a00 */
[----:B0-----:R-:W-:-:S03]  /*188480*/  PRMT R0, R25, 0x7772, RZ ;  /* 0x0000777219007816 */ /* 0x001fc600000000ff */
[----:B------:R-:W3:Y:S04]  /*188490*/  LDL.LU.64 R12, [R1+0x4540] ;  /* 0x00454000010c7983 */ /* 0x000ee80000300a00 */
[----:B----4-:R0:W-:Y:S01]  /*1884a0*/  @P0 STG.E.U8 desc[UR6][R10.64], R0 ;  /* 0x000000000a000986 */ /* 0x0101e2000c101106 */
[----:B------:R-:W-:Y:S02]  /*1884b0*/  LOP3.LUT P0, RZ, R19, 0x8000000, RZ, 0xc0, !PT ;  /* 0x0800000013ff7812 */ /* 0x000fe4000780c0ff */
[----:B0-----:R-:W-:Y:S01]  /*1884c0*/  PRMT R0, R25, 0x7773, RZ ;  /* 0x0000777319007816 */ /* 0x001fe200000000ff */
[----:B------:R-:W4:Y:S04]  /*1884d0*/  LDL.LU.64 R10, [R1+0x4550] ;  /* 0x00455000010a7983 */ /* 0x000f280000300a00 */
[----:B------:R-:W4:Y:S06]  /*1884e0*/  LDL.LU.64 R24, [R1+0x4560] ;  /* 0x0045600001187983 */ /* 0x000f2c0000300a00 */
        /* <DEDUP_REMOVED lines=37> */
[----:B----4-:R0:W-:Y:S01]  /*188740*/  @P4 STG.E.U8 desc[UR6][R10.64], R0 ;  /* 0x000000000a004986 */ /* 0x0101e2000c101106 */
[C---:B------:R-:W-:Y:S02]  /*188750*/  LOP3.LUT P3, RZ, R22.reuse, 0x40000000, RZ, 0xc0, !PT ;  /* 0x4000000016ff7812 */ /* 0x040fe4000786c0ff */
[----:B------:R-:W-:Y:S02]  /*188760*/  LOP3.LUT P4, RZ, R22, 0x80000000, RZ, 0xc0, !PT ;  /* 0x8000000016ff7812 */ /* 0x000fe4000788c0ff */
[C---:B0-----:R-:W-:Y:S01]  /*188770*/  PRMT R0, R21.reuse, 0x7772, RZ ;  /* 0x0000777215007816 */ /* 0x041fe200000000ff */
[----:B------:R-:W3:Y:S04]  /*188780*/  LDL.LU.64 R10, [R1+0x4580] ;  /* 0x00458000010a7983 */ /* 0x000ee80000300a00 */
[----:B------:R0:W-:Y:S04]  /*188790*/  @P5 STG.E.U8 desc[UR6][R24.64], R0 ;  /* 0x0000000018005986 */ /* 0x0001e8000c101106 */
[----:B0-----:R-:W4:Y:S04]  /*1887a0*/  LDL.LU.64 R24, [R1+0x4590] ;  /* 0x0045900001187983 */ /* 0x001f280000300a00 */
[----:B------:R-:W4:Y:S04]  /*1887b0*/  LDL.LU.64 R4, [R1+0x45a8] ;  /* 0x0045a80001047983 */ /* 0x000f280000300a00 */
[----:B------:R-:W3:Y:S01]  /*1887c0*/  LDL.LU R22, [R1+0x1f8] ;  /* 0x0001f80001167983 */ /* 0x000ee20000300800 */
[----:B------:R-:W-:-:S03]  /*1887d0*/  PRMT R0, R21, 0x7773, RZ ;  /* 0x0000777315007816 */ /* 0x000fc600000000ff */
[----:B------:R-:W4:Y:S04]  /*1887e0*/  LDL.LU.64 R2, [R1+0x45c8] ;  /* 0x0045c80001027983 */ /* 0x000f280000300a00 */
[----:B------:R-:W4:Y:S04]  /*1887f0*/  LDL.LU.64 R12, [R1+0x45a0] ;  /* 0x0045a000010c7983 */ /* 0x000f280000300a00 */
[----:B--2---:R0:W-:Y:S04]  /*188800*/  @P6 STG.E.U8 desc[UR6][R26.64], R0 ;  /* 0x000000001a006986 */ /* 0x0041e8000c101106 */
[----:B0-----:R-:W2:Y:S01]  /*188810*/  LDL.LU R27, [R1+0x1e8] ;  /* 0x0001e800011b7983 */ /* 0x001ea20000300800 */
[----:B---3--:R-:W-:-:S05]  /*188820*/  PRMT R0, R22, 0x7770, RZ ;  /* 0x0000777016007816 */ /* 0x008fca00000000ff */
[----:B------:R0:W-:Y:S02]  /*188830*/  @P3 STG.E.U8 desc[UR6][R10.64], R0 ;  /* 0x000000000a003986 */ /* 0x0001e4000c101106 */
[----:B0-----:R-:W-:Y:S02]  /*188840*/  PRMT R0, R22, 0x7771, RZ ;  /* 0x0000777116007816 */ /* 0x001fe400000000ff */
[----:B------:R-:W3:Y:S04]  /*188850*/  LDL.LU.64 R10, [R1+0x45c0] ;  /* 0x0045c000010a7983 */ /* 0x000ee80000300a00 */
[----:B----4-:R0:W-:Y:S04]  /*188860*/  @P4 STG.E.U8 desc[UR6][R24.64], R0 ;  /* 0x0000000018004986 */ /* 0x0101e8000c101106 */
[----:B0-----:R-:W4:Y:S04]  /*188870*/  LDL.LU.64 R24, [R1+0x45d8] ;  /* 0x0045d80001187983 */ /* 0x001f280000300a00 */
[----:B------:R-:W2:Y:S04]  /*188880*/  LDL.LU R16, [R1+0x1d8] ;  /* 0x0001d80001107983 */ /* 0x000ea80000300800 */
[----:B--2---:R0:W-:Y:S04]  /*188890*/  STL [R1+0x5f48], R16 ;  /* 0x005f481001007387 */ /* 0x0041e80000100800 */
[----:B0-----:R-:W2:Y:S04]  /*1888a0*/  LDL.LU.64 R16, [R1+0x45e0] ;  /* 0x0045e00001107983 */ /* 0x001ea80000300a00 */
        /* <DEDUP_REMOVED lines=41> */
[----:B----4-:R0:W-:Y:S01]  /*188b40*/  @P0 STG.E.U8 desc[UR6][R24.64], R0 ;  /* 0x0000000018000986 */ /* 0x0101e2000c101106 */
[----:B------:R-:W-:Y:S02]  /*188b50*/  LOP3.LUT P0, RZ, R19, 0x40000, RZ, 0xc0, !PT ;  /* 0x0004000013ff7812 */ /* 0x000fe4000780c0ff */
[----:B0-----:R-:W-:-:S11]  /*188b60*/  PRMT R0, R27, 0x7773, RZ ;  /* 0x000077731b007816 */ /* 0x001fd600000000ff */
[----:B--2---:R-:W-:Y:S04]  /*188b70*/  @P0 STG.E.U8 desc[UR6][R16.64], R0 ;  /* 0x0000000010000986 */ /* 0x004fe8000c101106 */
[----:B---3--:R0:W-:Y:S04]  /*188b80*/  STL.64 [R1+0x5f40], R14 ;  /* 0x005f400e01007387 */ /* 0x0081e80000100a00 */
[----:B0-----:R-:W2:Y:S04]  /*188b90*/  LDL.LU.64 R14, [R1+0x45f8] ;  /* 0x0045f800010e7983 */ /* 0x001ea80000300a00 */
[----:B------:R-:W3:Y:S04]  /*188ba0*/  LDL.LU R22, [R1+0x20c] ;  /* 0x00020c0001167983 */ /* 0x000ee80000300800 */
[----:B------:R-:W4:Y:S04]  /*188bb0*/  LDL.LU.64 R8, [R1+0x4620] ;  /* 0x0046200001087983 */ /* 0x000f280000300a00 */
[----:B------:R-:W3:Y:S04]  /*188bc0*/  LDL.LU.64 R6, [R1+0x4618] ;  /* 0x0046180001067983 */ /* 0x000ee80000300a00 */
[----:B------:R-:W3:Y:S04]  /*188bd0*/  LDL.LU.64 R4, [R1+0x4638] ;  /* 0x0046380001047983 */ /* 0x000ee80000300a00 */
[----:B------:R-:W3:Y:S04]  /*188be0*/  LDL.LU R21, [R1+0x1fc] ;  /* 0x0001fc0001157983 */ /* 0x000ee80000300800 */
[----:B------:R-:W3:Y:S04]  /*188bf0*/  LDL.LU.64 R2, [R1+0x4648] ;  /* 0x0046480001027983 */ /* 0x000ee80000300a00 */
[----:B------:R-:W3:Y:S04]  /*188c00*/  LDL.LU.64 R12, [R1+0x4658] ;  /* 0x00465800010c7983 */ /* 0x000ee80000300a00 */
[----:B------:R-:W3:Y:S04]  /*188c10*/  LDL.LU.64 R10, [R1+0x4670] ;  /* 0x00467000010a7983 */ /* 0x000ee80000300a00 */
[----:B------:R-:W3:Y:S04]  /*188c20*/  LDL.LU.64 R24, [R1+0x4680] ;  /* 0x0046800001187983 */ /* 0x000ee80000300a00 */
[----:B------:R-:W3:Y:S04]  /*188c30*/  LDL.LU.64 R26, [R1+0x4698] ;  /* 0x00469800011a7983 */ /* 0x000ee80000300a00 */
[----:B------:R-:W2:Y:S01]  /*188c40*/  LDL.LU R16, [R1+0x5f48] ;  /* 0x005f480001107983 */ /* 0x000ea20000300800 */
[----:B------:R-:W-:-:S03]  /*188c50*/  LOP3.LUT P0, RZ, R19, 0x20000, RZ, 0xc0, !PT ;  /* 0x0002000013ff7812 */ /* 0x000fc6000780c0ff */
[----:B------:R-:W3:Y:S01]  /*188c60*/  LDL.LU R28, [R1+0x5c] ;  /* 0x00005c00011c7983 */ /* 0x000ee20000300800 */
[----:B--2---:R-:W-:-:S09]  /*188c70*/  PRMT R0, R16, 0x7770, RZ ;  /* 0x0000777010007816 */ /* 0x004fd200000000ff */
        /* <DEDUP_REMOVED lines=17> */
[----:B----4-:R3:W-:Y:S01]  /*188d90*/  @P0 STG.E.U8 desc[UR6][R8.64], R0 ;  /* 0x0000000008000986 */ /* 0x0107e2000c101106 */
[----:B------:R-:W-:Y:S02]  /*188da0*/  LOP3.LUT P0, RZ, R19, 0x2000, RZ, 0xc0, !PT ;  /* 0x0000200013ff7812 */ /* 0x000fe4000780c0ff */
[----:B---3--:R-:W-:-:S11]  /*188db0*/  PRMT R0, R22, 0x7770, RZ ;  /* 0x0000777016007816 */ /* 0x008fd600000000ff */
        /* <DEDUP_REMOVED lines=23> */
[----:B------:R-:W-:Y:S04]  /*188f30*/  STL [R1+0x5ee8], R29 ;  /* 0x005ee81d01007387 */ /* 0x000fe80000100800 */
        /* <DEDUP_REMOVED lines=26> */
[----:B0-----:R-:W4:Y:S04]  /*1890e0*/  LDL.LU.64 R16, [R1+0x4718] ;  /* 0x0047180001107983 */ /* 0x001f280000300a00 */
[----:B------:R-:W4:Y:S02]  /*1890f0*/  LDL.LU.64 R14, [R1+0x4738] ;  /* 0x00473800010e7983 */ /* 0x000f240000300a00 */
        /* <DEDUP_REMOVED lines=18> */
[----:B--2---:R0:W-:Y:S01]  /*189220*/  @P0 STG.E.U8 desc[UR6][R24.64], R0 ;  /* 0x0000000018000986 */ /* 0x0041e2000c101106 */
[----:B------:R-:W-:Y:S02]  /*189230*/  LOP3.LUT P0, RZ, R19, 0x800, RZ, 0xc0, !PT ;  /* 0x0000080013ff7812 */ /* 0x000fe4000780c0ff */
[----:B0-----:R-:W-:-:S11]  /*189240*/  PRMT R0, R18, 0x7771, RZ ;  /* 0x0000777112007816 */ /* 0x001fd600000000ff */
[----:B---3--:R0:W-:Y:S01]  /*189250*/  @P0 STG.E.U8 desc[UR6][R26.64], R0 ;  /* 0x000000001a000986 */ /* 0x0081e2000c101106 */
[C---:B------:R-:W-:Y:S02]  /*189260*/  LOP3.LUT P0, RZ, R19.reuse, 0x400, RZ, 0xc0, !PT ;  /* 0x0000040013ff7812 */ /* 0x040fe4000780c0ff */
[----:B0-----:R-:W-:Y:S01]  /*189270*/  PRMT R0, R18, 0x7772, RZ ;  /* 0x0000777212007816 */ /* 0x001fe200000000ff */
[----:B----4-:R0:W-:Y:S10]  /*189280*/  STL.64 [R1+0x5f20], R14 ;  /* 0x005f200e01007387 */ /* 0x0101f40000100a00 */
[----:B------:R1:W-:Y:S04]  /*189290*/  @P0 STG.E.U8 desc[UR6][R16.64], R0 ;  /* 0x0000000010000986 */ /* 0x0003e8000c101106 */
        /* <DEDUP_REMOVED lines=11> */
[----:B-1----:R-:W2:Y:S01]  /*189350*/  LDL.LU.64 R16, [R1+0x5f30] ;  /* 0x005f300001107983 */ /* 0x002ea20000300a00 */
[----:B------:R-:W-:-:S02]  /*189360*/  LOP3.LUT P0, RZ, R19, 0x200, RZ, 0xc0, !PT ;  /* 0x0000020013ff7812 */ /* 0x000fc4000780c0ff */
[----:B------:R-:W-:-:S11]  /*189370*/  PRMT R0, R18, 0x7773, RZ ;  /* 0x0000777312007816 */ /* 0x000fd600000000ff */
[----:B--2---:R0:W-:Y:S04]  /*189380*/  @P0 STG.E.U8 desc[UR6][R16.64], R0 ;  /* 0x0000000010000986 */ /* 0x0041e8000c101106 */
[----:B0-----:R-:W2:Y:S01]  /*189390*/  LDL.LU R16, [R1+0x5f28] ;  /* 0x005f280001107983 */ /* 0x001ea20000300800 */
[----:B------:R-:W-:Y:S02]  /*1893a0*/  LOP3.LUT P0, RZ, R19, 0x100, RZ, 0xc0, !PT ;  /* 0x0000010013ff7812 */ /* 0x000fe4000780c0ff */
        /* <DEDUP_REMOVED lines=189> */
[----:B------:R-:W4:Y:S04]  /*189f80*/  LDL.LU R28, [R1+0x1a8] ;  /* 0x0001a800011c7983 */ /* 0x000f280000300800 */
[----:B------:R-:W4:Y:S04]  /*189f90*/  LDL.LU.64 R14, [R1+0x4940] ;  /* 0x00494000010e7983 */ /* 0x000f280000300a00 */
[----:B------:R-:W4:Y:S01]  /*189fa0*/  LDL.LU.64 R8, [R1+0x5688] ;  /* 0x0056880001087983 */ /* 0x000f220000300a00 */
[----:B0-----:R-:W-:-:S03]  /*189fb0*/  PRMT R0, R25, 0x7770, RZ ;  /* 0x0000777019007816 */ /* 0x001fc600000000ff */
[----:B------:R-:W4:Y:S04]  /*189fc0*/  LDL.LU.64 R6, [R1+0x5680] ;  /* 0x0056800001067983 */ /* 0x000f280000300a00 */
[----:B------:R-:W4:Y:S04]  /*189fd0*/  LDL.LU.64 R4, [R1+0x5678] ;  /* 0x0056780001047983 */ /* 0x000f280000300a00 */
[----:B------:R0:W-:Y:S02]  /*189fe0*/  @P6 STG.E.U8 desc[UR6][R2.64], R0 ;  /* 0x0000000002006986 */ /* 0x0001e4000c101106 */
[----:B0-----:R-:W-:-:S02]  /*189ff0*/  PRMT R0, R25, 0x7771, RZ ;  /* 0x0000777119007816 */ /* 0x001fc400000000ff */
[----:B------:R-:W4:Y:S04]  /*18a000*/  LDL.LU.64 R2, [R1+0x5670] ;  /* 0x0056700001027983 */ /* 0x000f280000300a00 */
[----:B------:R-:W4:Y:S04]  /*18a010*/  LDL.LU R21, [R1+0x198] ;  /* 0x0001980001157983 */ /* 0x000f280000300800 */
[----:B------:R0:W-:Y:S01]  /*18a020*/  @P0 STG.E.U8 desc[UR6][R12.64], R0 ;  /* 0x000000000c000986 */ /* 0x0001e2000c101106 */
[C---:B------:R-:W-:Y:S02]  /*18a030*/  LOP3.LUT P0, RZ, R20.reuse, 0x10000000, RZ, 0xc0, !PT ;  /* 0x1000000014ff7812 */ /* 0x040fe4000780c0ff */
        /* <DEDUP_REMOVED lines=55> */
[----:B------:R-:W4:Y:S01]  /*18a3b0*/  LDL.LU.64 R10, [R1+0x5620] ;  /* 0x00562000010a7983 */ /* 0x000f220000300a00 */
[----:B---3--:R-:W-:-:S05]  /*18a3c0*/  PRMT R0, R21, 0x7770, RZ ;  /* 0x0000777015007816 */ /* 0x008fca00000000ff */
[----:B------:R0:W-:Y:S02]  /*18a3d0*/  @P3 STG.E.U8 desc[UR6][R24.64], R0 ;  /* 0x0000000018003986 */ /* 0x0001e4000c101106 */
[----:B0-----:R-:W-:Y:S02]  /*18a3e0*/  PRMT R0, R21, 0x7771, RZ ;  /* 0x0000777115007816 */ /* 0x001fe400000000ff */
[----:B------:R-:W3:Y:S04]  /*18a3f0*/  LDL.LU.64 R24, [R1+0x5618] ;  /* 0x0056180001187983 */ /* 0x000ee80000300a00 */
[----:B--2---:R0:W-:Y:S04]  /*18a400*/  @P4 STG.E.U8 desc[UR6][R26.64], R0 ;  /* 0x000000001a004986 */ /* 0x0041e8000c101106 */
[----:B0-----:R-:W2:Y:S04]  /*18a410*/  LDL.LU R27, [R1+0x1ac] ;  /* 0x0001ac00011b7983 */ /* 0x001ea80000300800 */
[----:B------:R-:W4:Y:S04]  /*18a420*/  LDL.LU.64 R28, [R1+0x5608] ;  /* 0x00560800011c7983 */ /* 0x000f280000300a00 */
[----:B----4-:R0:W-:Y:S04]  /*18a430*/  STL.64 [R1+0x5ef0], R28 ;  /* 0x005ef01c01007387 */ /* 0x0101e80000100a00 */
[----:B0-----:R-:W4:Y:S04]  /*18a440*/  LDL.LU.64 R28, [R1+0x5610] ;  /* 0x00561000011c7983 */ /* 0x001f280000300a00 */
[----:B------:R-:W2:Y:S04]  /*18a450*/  LDL.LU.64 R18, [R1+0x5600] ;  /* 0x0056000001127983 */ /* 0x000ea80000300a00 */
        /* <DEDUP_REMOVED lines=14> */
[----:B---3--:R0:W-:Y:S04]  /*18a540*/  STL [R1+0x5ef8], R17 ;  /* 0x005ef81101007387 */ /* 0x0081e80000100800 */
[----:B0-----:R-:W3:Y:S01]  /*18a550*/  LDL.LU R17, [R1+0x1bc] ;  /* 0x0001bc0001117983 */ /* 0x001ee20000300800 */
[----:B------:R-:W-:-:S07]  /*18a560*/  LOP3.LUT R20, R20, 0xfffdffff, RZ, 0xc0, !PT ;  /* 0xfffdffff14147812 */ /* 0x000fce00078ec0ff */
        /* <DEDUP_REMOVED lines=14> */
[C---:B------:R-:W-:Y:S02]  /*18a650*/  LOP3.LUT P0, RZ, R22.reuse, 0x20000, RZ, 0xc0, !PT ;  /* 0x0002000016ff7812 */ /* 0x040fe4000780c0ff */
[----:B0-----:R-:W-:Y:S02]  /*18a660*/  PRMT R0, R21, 0x7773, RZ ;  /* 0x0000777315007816 */ /* 0x001fe400000000ff */
[----:B------:R-:W2:Y:S04]  /*18a670*/  LDL.LU R21, [R1+0x19c] ;  /* 0x00019c0001157983 */ /* 0x000ea80000300800 */
[----:B------:R0:W-:Y:S04]  /*18a680*/  @P6 STG.E.U8 desc[UR6][R2.64], R0 ;  /* 0x0000000002006986 */ /* 0x0001e8000c101106 */
[----:B------:R-:W2:Y:S04]  /*18a690*/  LDL.LU.64 R14, [R1+0x55f0] ;  /* 0x0055f000010e7983 */ /* 0x000ea80000300a00 */
[----:B------:R-:W2:Y:S04]  /*18a6a0*/  LDL.LU.64 R8, [R1+0x55e8] ;  /* 0x0055e80001087983 */ /* 0x000ea80000300a00 */
[----:B------:R-:W2:Y:S04]  /*18a6b0*/  LDL.LU.64 R6, [R1+0x55e0] ;  /* 0x0055e00001067983 */ /* 0x000ea80000300a00 */
[----:B------:R-:W2:Y:S04]  /*18a6c0*/  LDL.LU R26, [R1+0x180] ;  /* 0x00018000011a7983 */ /* 0x000ea80000300800 */
[----:B------:R-:W2:Y:S01]  /*18a6d0*/  LDL.LU.64 R4, [R1+0x55d8] ;  /* 0x0055d80001047983 */ /* 0x000ea20000300a00 */
[----:B------:R-:W-:-:S02]  /*18a6e0*/  LOP3.LUT P1, RZ, R22, 0x4000000, RZ, 0xc0, !PT ;  /* 0x0400000016ff7812 */ /* 0x000fc4000782c0ff */
[C---:B------:R-:W-:Y:S02]  /*18a6f0*/  LOP3.LUT P2, RZ, R22.reuse, 0x8000000, RZ, 0xc0, !PT ;  /* 0x0800000016ff7812 */ /* 0x040fe4000784c0ff */
[C---:B------:R-:W-:Y:S02]  /*18a700*/  LOP3.LUT P3, RZ, R22.reuse, 0x10000000, RZ, 0xc0, !PT ;  /* 0x1000000016ff7812 */ /* 0x040fe4000786c0ff */
[C---:B------:R-:W-:Y:S02]  /*18a710*/  LOP3.LUT P4, RZ, R22.reuse, 0x20000000, RZ, 0xc0, !PT ;  /* 0x2000000016ff7812 */ /* 0x040fe4000788c0ff */
[C---:B------:R-:W-:Y:S01]  /*18a720*/  LOP3.LUT P5, RZ, R22.reuse, 0x40000000, RZ, 0xc0, !PT ;  /* 0x4000000016ff7812 */ /* 0x040fe200078ac0ff */
[----:B0-----:R-:W2:Y:S01]  /*18a730*/  LDL.LU.64 R2, [R1+0x55d0] ;  /* 0x0055d00001027983 */ /* 0x001ea20000300a00 */
[----:B------:R-:W-:Y:S02]  /*18a740*/  LOP3.LUT P6, RZ, R22, 0x80000000, RZ, 0xc0, !PT ;  /* 0x8000000016ff7812 */ /* 0x000fe400078cc0ff */
[----:B---3--:R-:W-:-:S05]  /*18a750*/  PRMT R0, R17, 0x7770, RZ ;  /* 0x0000777011007816 */ /* 0x008fca00000000ff */
[----:B------:R0:W-:Y:S01]  /*18a760*/  @P0 STG.E.U8 desc[UR6][R12.64], R0 ;  /* 0x000000000c000986 */ /* 0x0001e2000c101106 */
[C---:B------:R-:W-:Y:S02]  /*18a770*/  LOP3.LUT P0, RZ, R20.reuse, 0x100000, RZ, 0xc0, !PT ;  /* 0x0010000014ff7812 */ /* 0x040fe4000780c0ff */
        /* <DEDUP_REMOVED lines=10> */
[----:B------:R-:W3:Y:S04]  /*18a820*/  LDL.LU.64 R24, [R1+0x55b8] ;  /* 0x0055b80001187983 */ /* 0x000ee80000300a00 */
[----:B------:R-:W3:Y:S06]  /*18a830*/  LDL.LU R17, [R1+0x5ef8] ;  /* 0x005ef80001117983 */ /* 0x000eec0000300800 */
[----:B----4-:R0:W-:Y:S04]  /*18a840*/  @P0 STG.E.U8 desc[UR6][R28.64], R0 ;  /* 0x000000001c000986 */ /* 0x0101e8000c101106 */
[----:B0-----:R-:W4:Y:S01]  /*18a850*/  LDL.LU.64 R28, [R1+0x5ef0] ;  /* 0x005ef000011c7983 */ /* 0x001f220000300a00 */
[----:B------:R-:W-:-:S02]  /*18a860*/  LOP3.LUT P0, RZ, R20, 0x20000, RZ, 0xc0, !PT ;  /* 0x0002000014ff7812 */ /* 0x000fc4000780c0ff */
[----:B--2---:R-:W-:-:S11]  /*18a870*/  PRMT R0, R27, 0x7770, RZ ;  /* 0x000077701b007816 */ /* 0x004fd600000000ff */
[----:B----4-:R0:W-:Y:S01]  /*18a880*/  @P0 STG.E.U8 desc[UR6][R28.64], R0 ;  /* 0x000000001c000986 */ /* 0x0101e2000c101106 */
[C---:B------:R-:W-:Y:S02]  /*18a890*/  LOP3.LUT P0, RZ, R20.reuse, 0x10000, RZ, 0xc0, !PT ;  /* 0x0001000014ff7812 */ /* 0x040fe4000780c0ff */
[----:B0-----:R-:W-:Y:S01]  /*18a8a0*/  PRMT R0, R27, 0x7771, RZ ;  /* 0x000077711b007816 */ /* 0x001fe200000000ff */
[----:B------:R-:W2:Y:S10]  /*18a8b0*/  LDL.LU R29, [R1+0x5ee8] ;  /* 0x005ee800011d7983 */ /* 0x000eb40000300800 */
[----:B------:R0:W-:Y:S01]  /*18a8c0*/  @P0 STG.E.U8 desc[UR6][R18.64], R0 ;  /* 0x0000000012000986 */ /* 0x0001e2000c101106 */
        /* <DEDUP_REMOVED lines=27> */
[----:B------:R-:W-:Y:S02]  /*18aa80*/  LOP3.LUT P4, RZ, R22, 0x2, RZ, 0xc0, !PT ;  /* 0x0000000216ff7812 */ /* 0x000fe4000788c0ff */
[----:B------:R-:W-:Y:S01]  /*18aa90*/  PRMT R0, R26, 0x7773, RZ ;  /* 0x000077731a007816 */ /* 0x000fe200000000ff */
[----:B------:R-:W2:Y:S04]  /*18aaa0*/  LDL.LU.64 R12, [R1+0x5590] ;  /* 0x00559000010c7983 */ /* 0x000ea80000300a00 */
[----:B------:R-:W2:Y:S04]  /*18aab0*/  LDL.LU R21, [R1+0x160] ;  /* 0x0001600001157983 */ /* 0x000ea80000300800 */
[----:B---3--:R0:W-:Y:S04]  /*18aac0*/  @P3 STG.E.U8 desc[UR6][R10.64], R0 ;  /* 0x000000000a003986 */ /* 0x0081e8000c101106 */
[----:B0-----:R-:W3:Y:S01]  /*18aad0*/  LDL.LU.64 R10, [R1+0x5588] ;  /* 0x00558800010a7983 */ /* 0x001ee20000300a00 */
[----:B----4-:R-:W-:-:S05]  /*18aae0*/  PRMT R0, R27, 0x7770, RZ ;  /* 0x000077701b007816 */ /* 0x010fca00000000ff */
[----:B------:R0:W-:Y:S04]  /*18aaf0*/  @P4 STG.E.U8 desc[UR6][R24.64], R0 ;  /* 0x0000000018004986 */ /* 0x0001e8000c101106 */
[----:B0-----:R-:W4:Y:S04]  /*18ab00*/  LDL.LU.64 R24, [R1+0x5580] ;  /* 0x0055800001187983 */ /* 0x001f280000300a00 */
[----:B------:R-:W2:Y:S04]  /*18ab10*/  LDL.LU R28, [R1+0x150] ;  /* 0x00015000011c7983 */ /* 0x000ea80000300800 */
        /* <DEDUP_REMOVED lines=39> */
[----:B------:R-:W2:Y:S04]  /*18ad90*/  LDL.LU R27, [R1+0x184] ;  /* 0x00018400011b7983 */ /* 0x000ea80000300800 */
[----:B------:R0:W-:Y:S01]  /*18ada0*/  @P0 STG.E.U8 desc[UR6][R12.64], R0 ;  /* 0x000000000c000986 */ /* 0x0001e2000c101106 */
[----:B------:R-:W-:-:S03]  /*18adb0*/  LOP3.LUT P0, RZ, R20, 0x1000, RZ, 0xc0, !PT ;  /* 0x0000100014ff7812 */ /* 0x000fc6000780c0ff */
[----:B------:R-:W2:Y:S04]  /*18adc0*/  LDL.LU.64 R8, [R1+0x5550] ;  /* 0x0055500001087983 */ /* 0x000ea80000300a00 */
[----:B------:R-:W2:Y:S04]  /*18add0*/  LDL.LU.64 R6, [R1+0x5548] ;  /* 0x0055480001067983 */ /* 0x000ea80000300a00 */
[----:B------:R-:W2:Y:S04]  /*18ade0*/  LDL.LU.64 R4, [R1+0x5540] ;  /* 0x0055400001047983 */ /* 0x000ea80000300a00 */
        /* <DEDUP_REMOVED lines=11> */
[----:B------:R-:W4:Y:S10]  /*18aea0*/  LDL.LU.64 R24, [R1+0x5520] ;  /* 0x0055200001187983 */ /* 0x000f340000300a00 */
        /* <DEDUP_REMOVED lines=8> */
[C---:B------:R-:W-:Y:S02]  /*18af30*/  LOP3.LUT P1, RZ, R22.reuse, 0x2000, RZ, 0xc0, !PT ;  /* 0x0000200016ff7812 */ /* 0x040fe4000782c0ff */
[C---:B------:R-:W-:Y:S02]  /*18af40*/  LOP3.LUT P2, RZ, R22.reuse, 0x4000, RZ, 0xc0, !PT ;  /* 0x0000400016ff7812 */ /* 0x040fe4000784c0ff */
[C---:B------:R-:W-:Y:S02]  /*18af50*/  LOP3.LUT P3, RZ, R22.reuse, 0x8000, RZ, 0xc0, !PT ;  /* 0x0000800016ff7812 */ /* 0x040fe4000786c0ff */
[C---:B------:R-:W-:Y:S02]  /*18af60*/  LOP3.LUT P4, RZ, R22.reuse, 0x10000, RZ, 0xc0, !PT ;  /* 0x0001000016ff7812 */ /* 0x040fe4000788c0ff */
[C---:B------:R-:W-:Y:S02]  /*18af70*/  LOP3.LUT P5, RZ, R22.reuse, 0x20000, RZ, 0xc0, !PT ;  /* 0x0002000016ff7812 */ /* 0x040fe400078ac0ff */
[----:B------:R-:W-:-:S02]  /*18af80*/  LOP3.LUT P6, RZ, R22, 0x40000, RZ, 0xc0, !PT ;  /* 0x0004000016ff7812 */ /* 0x000fc400078cc0ff */
[----:B---3--:R-:W-:Y:S02]  /*18af90*/  LOP3.LUT R21, R21, 0xdfffffff, RZ, 0xc0, !PT ;  /* 0xdfffffff15157812 */ /* 0x008fe400078ec0ff */
[----:B--2---:R-:W-:-:S05]  /*18afa0*/  PRMT R0, R28, 0x7770, RZ ;  /* 0x000077701c007816 */ /* 0x004fca00000000ff */
        /* <DEDUP_REMOVED lines=22> */
[----:B----4-:R0:W-:Y:S04]  /*18b110*/  @P6 STG.E.U8 desc[UR6][R24.64], R0 ;  /* 0x0000000018006986 */ /* 0x0101e8000c101106 */
        /* <DEDUP_REMOVED lines=41> */
[----:B------:R-:W4:Y:S04]  /*18b3b0*/  LDL.LU R16, [R1+0x188] ;  /* 0x0001880001107983 */ /* 0x000f280000300800 */
[----:B----4-:R0:W-:Y:S04]  /*18b3c0*/  STL [R1+0x5eb8], R16 ;  /* 0x005eb81001007387 */ /* 0x0101e80000100800 */
        /* <DEDUP_REMOVED lines=38> */
[----:B------:R-:W3:Y:S09]  /*18b630*/  LDL.LU R22, [R1+0x5ebc] ;  /* 0x005ebc0001167983 */ /* 0x000ef20000300800 */
[----:B----4-:R0:W-:Y:S04]  /*18b640*/  @P0 STG.E.U8 desc[UR6][R16.64], R0 ;  /* 0x0000000010000986 */ /* 0x0101e8000c101106 */
[----:B0-----:R-:W4:Y:S01]  /*18b650*/  LDL.LU R16, [R1+0x5eb8] ;  /* 0x005eb80001107983 */ /* 0x001f220000300800 */
[----:B------:R-:W-:-:S02]  /*18b660*/  LOP3.LUT P0, RZ, R21, 0x80000000, RZ, 0xc0, !PT ;  /* 0x8000000015ff7812 */ /* 0x000fc4000780c0ff */
[C---:B------:R-:W-:Y:S02]  /*18b670*/  LOP3.LUT P1, RZ, R28.reuse, 0x1, RZ, 0xc0, !PT ;  /* 0x000000011cff7812 */ /* 0x040fe4000782c0ff */
[C---:B------:R-:W-:Y:S02]  /*18b680*/  LOP3.LUT P2, RZ, R28.reuse, 0x2, RZ, 0xc0, !PT ;  /* 0x000000021cff7812 */ /* 0x040fe4000784c0ff */
[C---:B------:R-:W-:Y:S02]  /*18b690*/  LOP3.LUT P3, RZ, R28.reuse, 0x4, RZ, 0xc0, !PT ;  /* 0x000000041cff7812 */ /* 0x040fe4000786c0ff */
[C---:B------:R-:W-:Y:S02]  /*18b6a0*/  LOP3.LUT P4, RZ, R28.reuse, 0x8, RZ, 0xc0, !PT ;  /* 0x000000081cff7812 */ /* 0x040fe4000788c0ff */
[C---:B------:R-:W-:Y:S02]  /*18b6b0*/  LOP3.LUT P5, RZ, R28.reuse, 0x10, RZ, 0xc0, !PT ;  /* 0x000000101cff7812 */ /* 0x040fe400078ac0ff */
[----:B------:R-:W-:-:S02]  /*18b6c0*/  LOP3.LUT P6, RZ, R28, 0x20, RZ, 0xc0, !PT ;  /* 0x000000201cff7812 */ /* 0x000fc400078cc0ff */
[----:B----4-:R-:W-:-:S05]  /*18b6d0*/  PRMT R0, R16, 0x7770, RZ ;  /* 0x0000777010007816 */ /* 0x010fca00000000ff */
        /* <DEDUP_REMOVED lines=95> */
[----:B------:R-:W-:Y:S01]  /*18bcd0*/  PRMT R0, R17, 0x7771, RZ ;  /* 0x0000777111007816 */ /* 0x000fe200000000ff */
[----:B------:R-:W3:Y:S10]  /*18bce0*/  LDL.LU R26, [R1+0x6c] ;  /* 0x00006c00011a7983 */ /* 0x000ef40000300800 */
        /* <DEDUP_REMOVED lines=48> */
[----:B------:R-:W4:Y:S04]  /*18bff0*/  LDL.LU R16, [R1+0x130] ;  /* 0x0001300001107983 */ /* 0x000f280000300800 */
[----:B----4-:R0:W-:Y:S04]  /*18c000*/  STL [R1+0x5e98], R16 ;  /* 0x005e981001007387 */ /* 0x0101e80000100800 */
[----:B0-----:R-:W4:Y:S04]  /*18c010*/  LDL.LU.64 R16, [R1+0x5278] ;  /* 0x0052780001107983 */ /* 0x001f280000300a00 */
        /* <DEDUP_REMOVED lines=44> */
[----:B----4-:R-:W-:Y:S04]  /*18c2e0*/  @P0 STG.E.U8 desc[UR6][R16.64], R0 ;  /* 0x0000000010000986 */ /* 0x010fe8000c101106 */
[----:B--2---:R0:W-:Y:S04]  /*18c2f0*/  STL.64 [R1+0x5e90], R18 ;  /* 0x005e901201007387 */ /* 0x0041e80000100a00 */
        /* <DEDUP_REMOVED lines=11> */
[----:B------:R-:W2:Y:S01]  /*18c3b0*/  LDL.LU R16, [R1+0x5e98] ;  /* 0x005e980001107983 */ /* 0x000ea20000300800 */
        /* <DEDUP_REMOVED lines=21> */
[----:B----4-:R-:W-:-:S11]  /*18c510*/  PRMT R0, R27, 0x7770, RZ ;  /* 0x000077701b007816 */ /* 0x010fd600000000ff */
        /* <DEDUP_REMOVED lines=30> */
[----:B0-----:R-:W4:Y:S04]  /*18c700*/  LDL.LU.64 R14, [R1+0x5140] ;  /* 0x00514000010e7983 */ /* 0x001f280000300a00 */
[----:B----4-:R0:W-:Y:S04]  /*18c710*/  STL.64 [R1+0x5e80], R14 ;  /* 0x005e800e01007387 */ /* 0x0101e80000100a00 */
        /* <DEDUP_REMOVED lines=57> */
[----:B------:R-:W4:Y:S04]  /*18cab0*/  LDL.LU R27, [R1+0x70] ;  /* 0x00007000011b7983 */ /* 0x000f280000300800 */
[----:B------:R-:W2:Y:S01]  /*18cac0*/  LDL.LU.64 R14, [R1+0x5e80] ;  /* 0x005e8000010e7983 */ /* 0x000ea20000300a00 */
        /* <DEDUP_REMOVED lines=23> */
[----:B---3--:R4:W-:Y:S02]  /*18cc40*/  @P0 STG.E.U8 desc[UR6][R8.64], R0 ;  /* 0x0000000008000986 */ /* 0x0089e4000c101106 */
[----:B----4-:R-:W-:-:S05]  /*18cc50*/  PRMT R0, R16, 0x7770, RZ ;  /* 0x0000777010007816 */ /* 0x010fca00000000ff */
        /* <DEDUP_REMOVED lines=12> */
[----:B0-----:R-:W3:Y:S01]  /*18cd20*/  LDL.LU.64 R24, [R1+0x5080] ;  /* 0x0050800001187983 */ /* 0x001ee20000300a00 */
[----:B------:R-:W-:Y:S02]  /*18cd30*/  LOP3.LUT P3, RZ, R26, 0x80000000, RZ, 0xc0, !PT ;  /* 0x800000001aff7812 */ /* 0x000fe4000786c0ff */
[----:B------:R-:W-:Y:S02]  /*18cd40*/  LOP3.LUT P4, RZ, R27, 0x1, RZ, 0xc0, !PT ;  /* 0x000000011bff7812 */ /* 0x000fe4000788c0ff */
[----:B------:R-:W-:Y:S01]  /*18cd50*/  PRMT R0, R28, 0x7772, RZ ;  /* 0x000077721c007816 */ /* 0x000fe200000000ff */
[----:B------:R-:W4:Y:S04]  /*18cd60*/  LDL.LU.64 R4, [R1+0x5078] ;  /* 0x0050780001047983 */ /* 0x000f280000300a00 */
[----:B------:R-:W4:Y:S01]  /*18cd70*/  LDL.LU.64 R2, [R1+0x5068] ;  /* 0x0050680001027983 */ /* 0x000f220000300a00 */
[----:B------:R-:W-:-:S03]  /*18cd80*/  IMAD.MOV.U32 R26, RZ, RZ, R23 ;  /* 0x000000ffff1a7224 */ /* 0x000fc600078e0017 */
        /* <DEDUP_REMOVED lines=47> */
[C---:B0-----:R-:W-:Y:S01]  /*18d080*/  PRMT R0, R23.reuse, 0x7771, RZ ;  /* 0x0000777117007816 */ /* 0x041fe200000000ff */
        /* <DEDUP_REMOVED lines=52> */
[C---:B------:R-:W-:Y:S02]  /*18d3d0*/  LOP3.LUT P0, RZ, R27.reuse, 0x40000000, RZ, 0xc0, !PT ;  /* 0x400000001bff7812 */ /* 0x040fe4000780c0ff */
[----:B------:R-:W-:Y:S02]  /*18d3e0*/  LOP3.LUT R22, R22, 0xffdfffff, RZ, 0xc0, !PT ;  /* 0xffdfffff16167812 */ /* 0x000fe400078ec0ff */
[C---:B------:R-:W-:Y:S02]  /*18d3f0*/  LOP3.LUT P6, RZ, R27.reuse, 0x20000, RZ, 0xc0, !PT ;  /* 0x000200001bff7812 */ /* 0x040fe400078cc0ff */
[----:B------:R-:W-:-:S02]  /*18d400*/  LOP3.LUT P3, RZ, R27, 0x40000, RZ, 0xc0, !PT ;  /* 0x000400001bff7812 */ /* 0x000fc4000786c0ff */
[----:B------:R-:W-:Y:S01]  /*18d410*/  PRMT R0, R23, 0x7770, RZ ;  /* 0x0000777017007816 */ /* 0x000fe200000000ff */
[----:B------:R-:W4:Y:S04]  /*18d420*/  LDL.LU.64 R6, [R1+0x4f58] ;  /* 0x004f580001067983 */ /* 0x000f280000300a00 */
        /* <DEDUP_REMOVED lines=25> */
[----:B0-----:R-:W-:Y:S02]  /*18d5c0*/  PRMT R0, R23, 0x7771, RZ ;  /* 0x0000777117007816 */ /* 0x001fe400000000ff */
[----:B------:R-:W-:Y:S01]  /*18d5d0*/  LOP3.LUT R22, R22, 0xefffffff, RZ, 0xc0, !PT ;  /* 0xefffffff16167812 */ /* 0x000fe200078ec0ff */
[----:B------:R-:W-:Y:S01]  /*18d5e0*/  IMAD.MOV.U32 R25, RZ, RZ, R26 ;  /* 0x000000ffff197224 */ /* 0x000fe200078e001a */
[C---:B------:R-:W-:Y:S02]  /*18d5f0*/  LOP3.LUT P4, RZ, R27.reuse, 0x80000, RZ, 0xc0, !PT ;  /* 0x000800001bff7812 */ /* 0x040fe4000788c0ff */
[C---:B------:R-:W-:Y:S02]  /*18d600*/  LOP3.LUT P5, RZ, R27.reuse, 0x100000, RZ, 0xc0, !PT ;  /* 0x001000001bff7812 */ /* 0x040fe400078ac0ff */
[----:B------:R-:W-:-:S02]  /*18d610*/  LOP3.LUT P6, RZ, R27, 0x200000, RZ, 0xc0, !PT ;  /* 0x002000001bff7812 */ /* 0x000fc400078cc0ff */
[C---:B------:R-:W-:Y:S02]  /*18d620*/  LOP3.LUT P1, RZ, R27.reuse, 0x80000000, RZ, 0xc0, !PT ;  /* 0x800000001bff7812 */ /* 0x040fe4000782c0ff */
[----:B------:R-:W-:Y:S02]  /*18d630*/  @P0 LOP3.LUT R22, R22, 0x10000000, RZ, 0xfc, !PT ;  /* 0x1000000016160812 */ /* 0x000fe400078efcff */
[----:B------:R-:W-:Y:S01]  /*18d640*/  LOP3.LUT P0, RZ, R27, 0x400000, RZ, 0xc0, !PT ;  /* 0x004000001bff7812 */ /* 0x000fe2000780c0ff */
[----:B---3--:R0:W-:Y:S04]  /*18d650*/  @P3 STG.E.U8 desc[UR6][R10.64], R0 ;  /* 0x000000000a003986 */ /* 0x0081e8000c101106 */
[----:B0-----:R-:W2:Y:S04]  /*18d660*/  LDL.LU.64 R10, [R1+0x4f18] ;  /* 0x004f1800010a7983 */ /* 0x001ea80000300a00 */
[----:B------:R-:W3:Y:S04]  /*18d670*/  LDL.LU.64 R26, [R1+0x4f08] ;  /* 0x004f0800011a7983 */ /* 0x000ee80000300a00 */
[----:B------:R-:W3:Y:S04]  /*18d680*/  LDL.LU R17, [R1+0x11c] ;  /* 0x00011c0001117983 */ /* 0x000ee80000300800 */
[----:B------:R-:W2:Y:S01]  /*18d690*/  LDL.LU.64 R20, [R1+0x4ef0] ;  /* 0x004ef00001147983 */ /* 0x000ea20000300a00 */
[----:B------:R-:W-:-:S05]  /*18d6a0*/  PRMT R0, R23, 0x7772, RZ ;  /* 0x0000777217007816 */ /* 0x000fca00000000ff */
[----:B----4-:R0:W-:Y:S02]  /*18d6b0*/  @P4 STG.E.U8 desc[UR6][R6.64], R0 ;  /* 0x0000000006004986 */ /* 0x0101e4000c101106 */
[----:B0-----:R-:W-:-:S05]  /*18d6c0*/  PRMT R0, R23, 0x7773, RZ ;  /* 0x0000777317007816 */ /* 0x001fca00000000ff */
[----:B------:R0:W-:Y:S02]  /*18d6d0*/  @P5 STG.E.U8 desc[UR6][R4.64], R0 ;  /* 0x0000000004005986 */ /* 0x0001e4000c101106 */
[----:B0-----:R-:W-:-:S05]  /*18d6e0*/  PRMT R0, R25, 0x7770, RZ ;  /* 0x0000777019007816 */ /* 0x001fca00000000ff */
[----:B------:R-:W-:Y:S04]  /*18d6f0*/  @P6 STG.E.U8 desc[UR6][R2.64], R0 ;  /* 0x0000000002006986 */ /* 0x000fe8000c101106 */
[----:B--2---:R0:W-:Y:S04]  /*18d700*/  STL.64 [R1+0x5e50], R20 ;  /* 0x005e501401007387 */ /* 0x0041e80000100a00 */
[----:B0-----:R-:W2:Y:S01]  /*18d710*/  LDL.LU.64 R20, [R1+0x4ef8] ;  /* 0x004ef80001147983 */ /* 0x001ea20000300a00 */
[----:B------:R-:W-:-:S03]  /*18d720*/  PRMT R0, R25, 0x7771, RZ ;  /* 0x0000777119007816 */ /* 0x000fc600000000ff */
[----:B------:R-:W4:Y:S04]  /*18d730*/  LDL.LU.64 R18, [R1+0x4ee0] ;  /* 0x004ee00001127983 */ /* 0x000f280000300a00 */
[----:B------:R-:W4:Y:S04]  /*18d740*/  LDL.LU.64 R14, [R1+0x4ed8] ;  /* 0x004ed800010e7983 */ /* 0x000f280000300a00 */
[----:B------:R-:W4:Y:S04]  /*18d750*/  LDL.LU R28, [R1+0x100] ;  /* 0x00010000011c7983 */ /* 0x000f280000300800 */
[----:B------:R0:W-:Y:S01]  /*18d760*/  @P0 STG.E.U8 desc[UR6][R12.64], R0 ;  /* 0x000000000c000986 */ /* 0x0001e2000c101106 */
[----:B------:R-:W-:-:S03]  /*18d770*/  LOP3.LUT P0, RZ, R22, 0x10000000, RZ, 0xc0, !PT ;  /* 0x1000000016ff7812 */ /* 0x000fc6000780c0ff */
[----:B------:R-:W4:Y:S04]  /*18d780*/  LDL.LU.64 R8, [R1+0x4eb0] ;  /* 0x004eb00001087983 */ /* 0x000f280000300a00 */
[----:B------:R-:W4:Y:S04]  /*18d790*/  LDL.LU.64 R6, [R1+0x4ea8] ;  /* 0x004ea80001067983 */ /* 0x000f280000300a00 */
[----:B------:R-:W4:Y:S04]  /*18d7a0*/  LDL.LU R23, [R1+0xf0] ;  /* 0x0000f00001177983 */ /* 0x000f280000300800 */
[----:B------:R-:W4:Y:S04]  /*18d7b0*/  LDL.LU.64 R4, [R1+0x4e98] ;  /* 0x004e980001047983 */ /* 0x000f280000300a00 */
[----:B------:R-:W4:Y:S01]  /*18d7c0*/  LDL.LU.64 R2, [R1+0x4e88] ;  /* 0x004e880001027983 */ /* 0x000f220000300a00 */
[----:B0-----:R-:W-:-:S03]  /*18d7d0*/  PRMT R0, R25, 0x7772, RZ ;  /* 0x0000777219007816 */ /* 0x001fc600000000ff */
[----:B------:R-:W4:Y:S04]  /*18d7e0*/  LDL.LU.64 R12, [R1+0x4e78] ;  /* 0x004e7800010c7983 */ /* 0x000f280000300a00 */
[----:B------:R0:W-:Y:S01]  /*18d7f0*/  @P0 STG.E.U8 desc[UR6][R10.64], R0 ;  /* 0x000000000a000986 */ /* 0x0001e2000c101106 */
[----:B------:R-:W-:Y:S01]  /*18d800*/  LOP3.LUT P0, RZ, R22, 0x8000000, RZ, 0xc0, !PT ;  /* 0x0800000016ff7812 */ /* 0x000fe2000780c0ff */
[----:B0-----:R-:W-:Y:S02]  /*18d810*/  IMAD.MOV.U32 R0, RZ, RZ, R25 ;  /* 0x000000ffff007224 */ /* 0x001fe400078e0019 */
[----:B------:R-:W4:Y:S04]  /*18d820*/  LDL.LU.64 R10, [R1+0x4e70] ;  /* 0x004e7000010a7983 */ /* 0x000f280000300a00 */
[----:B------:R-:W4:Y:S01]  /*18d830*/  LDL.LU.64 R24, [R1+0x4e60] ;  /* 0x004e600001187983 */ /* 0x000f220000300a00 */
[----:B------:R-:W-:-:S05]  /*18d840*/  PRMT R0, R0, 0x7773, RZ ;  /* 0x0000777300007816 */ /* 0x000fca00000000ff */
[----:B---3--:R0:W-:Y:S01]  /*18d850*/  @P0 STG.E.U8 desc[UR6][R26.64], R0 ;  /* 0x000000001a000986 */ /* 0x0081e2000c101106 */
[C---:B------:R-:W-:Y:S02]  /*18d860*/  LOP3.LUT P0, RZ, R22.reuse, 0x4000000, RZ, 0xc0, !PT ;  /* 0x0400000016ff7812 */ /* 0x040fe4000780c0ff */
[----:B0-----:R-:W-:Y:S01]  /*18d870*/  PRMT R0, R17, 0x7770, RZ ;  /* 0x0000777011007816 */ /* 0x001fe200000000ff */
[----:B------:R-:W3:Y:S10]  /*18d880*/  LDL.LU.64 R26, [R1+0x4e58] ;  /* 0x004e5800011a7983 */ /* 0x000ef40000300a00 */
        /* <DEDUP_REMOVED lines=8> */
[----:B------:R-:W-:Y:S01]  /*18d910*/  LOP3.LUT P6, RZ, R16, 0x10, RZ, 0xc0, !PT ;  /* 0x0000001010ff7812 */ /* 0x000fe200078cc0ff */
[----:B--2---:R0:W-:Y:S01]  /*18d920*/  @P0 STG.E.U8 desc[UR6][R20.64], R0 ;  /* 0x0000000014000986 */ /* 0x0041e2000c101106 */
[----:B------:R-:W-:-:S02]  /*18d930*/  LOP3.LUT P0, RZ, R22, 0x1000000, RZ, 0xc0, !PT ;  /* 0x0100000016ff7812 */ /* 0x000fc4000780c0ff */
[----:B0-----:R-:W-:-:S11]  /*18d940*/  PRMT R0, R17, 0x7772, RZ ;  /* 0x0000777211007816 */ /* 0x001fd600000000ff */
        /* <DEDUP_REMOVED lines=30> */
[----:B------:R-:W4:Y:S04]  /*18db30*/  LDL.LU R17, [R1+0xd0] ;  /* 0x0000d00001117983 */ /* 0x000f280000300800 */
[----:B------:R-:W4:Y:S01]  /*18db40*/  LDL.LU.64 R10, [R1+0x4df0] ;  /* 0x004df000010a7983 */ /* 0x000f220000300a00 */
[----:B--2---:R-:W-:-:S05]  /*18db50*/  PRMT R0, R23, 0x7770, RZ ;  /* 0x0000777017007816 */ /* 0x004fca00000000ff */
[----:B------:R0:W-:Y:S02]  /*18db60*/  @P3 STG.E.U8 desc[UR6][R24.64], R0 ;  /* 0x0000000018003986 */ /* 0x0001e4000c101106 */
[----:B0-----:R-:W-:Y:S02]  /*18db70*/  PRMT R0, R23, 0x7771, RZ ;  /* 0x0000777117007816 */ /* 0x001fe400000000ff */
[----:B------:R-:W2:Y:S04]  /*18db80*/  LDL.LU.64 R24, [R1+0x4de0] ;  /* 0x004de00001187983 */ /* 0x000ea80000300a00 */
[----:B---3--:R0:W-:Y:S04]  /*18db90*/  @P4 STG.E.U8 desc[UR6][R26.64], R0 ;  /* 0x000000001a004986 */ /* 0x0081e8000c101106 */
[----:B0-----:R-:W3:Y:S01]  /*18dba0*/  LDL.LU R26, [R1+0x104] ;  /* 0x00010400011a7983 */ /* 0x001ee20000300800 */
        /* <DEDUP_REMOVED lines=17> */
[----:B---3--:R0:W-:Y:S04]  /*18dcc0*/  STL [R1+0x5e48], R26 ;  /* 0x005e481a01007387 */ /* 0x0081e80000100800 */
        /* <DEDUP_REMOVED lines=41> */
[----:B------:R-:W-:-:S03]  /*18df60*/  LOP3.LUT P0, RZ, R22, 0x20000, RZ, 0xc0, !PT ;  /* 0x0002000016ff7812 */ /* 0x000fc6000780c0ff */
[----:B------:R-:W4:Y:S01]  /*18df70*/  LDL.LU R27, [R1+0x78] ;  /* 0x00007800011b7983 */ /* 0x000f220000300800 */
[----:B--2---:R-:W-:-:S09]  /*18df80*/  PRMT R0, R26, 0x7770, RZ ;  /* 0x000077701a007816 */ /* 0x004fd200000000ff */
        /* <DEDUP_REMOVED lines=141> */
[C---:B------:R-:W-:Y:S02]  /*18e860*/  LOP3.LUT P6, RZ, R27.reuse, 0x400, RZ, 0xc0, !PT ;  /* 0x000004001bff7812 */ /* 0x040fe400078cc0ff */
[C---:B------:R-:W-:Y:S02]  /*18e870*/  LOP3.LUT P3, RZ, R27.reuse, 0x800, RZ, 0xc0, !PT ;  /* 0x000008001bff7812 */ /* 0x040fe4000786c0ff */
[C---:B------:R-:W-:Y:S02]  /*18e880*/  PRMT R0, R26.reuse, 0x7771, RZ ;  /* 0x000077711a007816 */ /* 0x040fe400000000ff */
[----:B------:R-:W-:Y:S01]  /*18e890*/  LOP3.LUT P4, RZ, R27, 0x1000, RZ, 0xc0, !PT ;  /* 0x000010001bff7812 */ /* 0x000fe2000788c0ff */
[----:B------:R-:W2:Y:S04]  /*18e8a0*/  LDL.LU.64 R6, [R1+0x4bb8] ;  /* 0x004bb80001067983 */ /* 0x000ea80000300a00 */
[----:B------:R-:W2:Y:S04]  /*18e8b0*/  LDL.LU.64 R4, [R1+0x4ba8] ;  /* 0x004ba80001047983 */ /* 0x000ea80000300a00 */
[----:B------:R-:W2:Y:S04]  /*18e8c0*/  LDL.LU.64 R2, [R1+0x4ba0] ;  /* 0x004ba00001027983 */ /* 0x000ea80000300a00 */
[----:B---3--:R0:W-:Y:S02]  /*18e8d0*/  @P6 STG.E.U8 desc[UR6][R24.64], R0 ;  /* 0x0000000018006986 */ /* 0x0081e4000c101106 */
[----:B0-----:R-:W-:-:S02]  /*18e8e0*/  PRMT R0, R26, 0x7772, RZ ;  /* 0x000077721a007816 */ /* 0x001fc400000000ff */
        /* <DEDUP_REMOVED lines=36> */
[----:B---3--:R-:W-:Y:S01]  /*18eb30*/  PRMT R0, R25, 0x7770, RZ ;  /* 0x0000777019007816 */ /* 0x008fe200000000ff */
[----:B------:R-:W3:Y:S04]  /*18eb40*/  LDL.LU.64 R20, [R1+0x4b38] ;  /* 0x004b380001147983 */ /* 0x000ee80000300a00 */
        /* <DEDUP_REMOVED lines=65> */
[----:B--2---:R-:W-:-:S05]  /*18ef60*/  PRMT R0, R25, 0x7770, RZ ;  /* 0x0000777019007816 */ /* 0x004fca00000000ff */
[----:B------:R0:W-:Y:S01]  /*18ef70*/  @P6 STG.E.U8 desc[UR6][R10.64], R0 ;  /* 0x000000000a006986 */ /* 0x0001e2000c101106 */
[----:B------:R-:W-:-:S03]  /*18ef80*/  LOP3.LUT P4, RZ, R27, 0x80000000, RZ, 0xc0, !PT ;  /* 0x800000001bff7812 */ /* 0x000fc6000788c0ff */
[----:B0-----:R-:W2:Y:S04]  /*18ef90*/  LDL.LU.64 R10, [R1+0x4aa8] ;  /* 0x004aa800010a7983 */ /* 0x001ea80000300a00 */
[----:B------:R-:W3:Y:S04]  /*18efa0*/  LDL.LU.64 R26, [R1+0x4aa0] ;  /* 0x004aa000011a7983 */ /* 0x000ee80000300a00 */
[----:B------:R-:W4:Y:S01]  /*18efb0*/  LDL.LU.64 R12, [R1+0x4a90] ;  /* 0x004a9000010c7983 */ /* 0x000f220000300a00 */
[C---:B------:R-:W-:Y:S02]  /*18efc0*/  PRMT R0, R25.reuse, 0x7771, RZ ;  /* 0x0000777119007816 */ /* 0x040fe400000000ff */
[----:B------:R-:W-:Y:S01]  /*18efd0*/  LOP3.LUT P5, RZ, R16, 0x1, RZ, 0xc0, !PT ;  /* 0x0000000110ff7812 */ /* 0x000fe200078ac0ff */
[----:B------:R-:W4:Y:S04]  /*18efe0*/  LDL.LU.64 R4, [R1+0x4a80] ;  /* 0x004a800001047983 */ /* 0x000f280000300a00 */
[----:B------:R-:W4:Y:S04]  /*18eff0*/  LDL.LU.64 R2, [R1+0x4a70] ;  /* 0x004a700001027983 */ /* 0x000f280000300a00 */
[----:B------:R-:W4:Y:S04]  /*18f000*/  LDL.LU R17, [R1+0xb0] ;  /* 0x0000b00001117983 */ /* 0x000f280000300800 */
[----:B--2---:R0:W-:Y:S02]  /*18f010*/  @P3 STG.E.U8 desc[UR6][R10.64], R0 ;  /* 0x000000000a003986 */ /* 0x0041e4000c101106 */
[----:B0-----:R-:W-:-:S02]  /*18f020*/  PRMT R0, R25, 0x7772, RZ ;  /* 0x0000777219007816 */ /* 0x001fc400000000ff */
[----:B------:R-:W2:Y:S04]  /*18f030*/  LDL.LU.64 R10, [R1+0x4a68] ;  /* 0x004a6800010a7983 */ /* 0x000ea80000300a00 */
[----:B------:R-:W2:Y:S04]  /*18f040*/  LDL.LU R24, [R1+0xa0] ;  /* 0x0000a00001187983 */ /* 0x000ea80000300800 */
[----:B---3--:R0:W-:Y:S02]  /*18f050*/  @P4 STG.E.U8 desc[UR6][R26.64], R0 ;  /* 0x000000001a004986 */ /* 0x0081e4000c101106 */
[----:B0-----:R-:W-:-:S02]  /*18f060*/  PRMT R0, R25, 0x7773, RZ ;  /* 0x0000777319007816 */ /* 0x001fc400000000ff */
[----:B------:R-:W3:Y:S04]  /*18f070*/  LDL.LU.64 R26, [R1+0x4a60] ;  /* 0x004a6000011a7983 */ /* 0x000ee80000300a00 */
        /* <DEDUP_REMOVED lines=29> */
[----:B------:R-:W4:Y:S04]  /*18f250*/  LDL.LU R28, [R1+0x90] ;  /* 0x00009000011c7983 */ /* 0x000f280000300800 */
[----:B------:R-:W4:Y:S04]  /*18f260*/  LDL.LU.64 R18, [R1+0x4a08] ;  /* 0x004a080001127983 */ /* 0x000f280000300a00 */
[----:B------:R-:W4:Y:S04]  /*18f270*/  LDL.LU.64 R14, [R1+0x1920] ;  /* 0x00192000010e7983 */ /* 0x000f280000300a00 */
[----:B------:R-:W4:Y:S04]  /*18f280*/  LDL.LU R25, [R1+0xc4] ;  /* 0x0000c40001197983 */ /* 0x000f280000300800 */
        /* <DEDUP_REMOVED lines=104> */
[----:B------:R-:W4:Y:S01]  /*18f910*/  LDL.LU.64 R18, [R1+0x1828] ;  /* 0x0018280001127983 */ /* 0x000f220000300a00 */
[----:B------:R-:W-:-:S02]  /*18f920*/  LOP3.LUT P1, RZ, R16, 0x40000000, RZ, 0xc0, !PT ;  /* 0x4000000010ff7812 */ /* 0x000fc4000782c0ff */
[C---:B------:R-:W-:Y:S01]  /*18f930*/  LOP3.LUT P2, RZ, R16.reuse, 0x80000000, RZ, 0xc0, !PT ;  /* 0x8000000010ff7812 */ /* 0x040fe2000784c0ff */
[----:B------:R-:W4:Y:S01]  /*18f940*/  LDL.LU.64 R14, [R1+0x1820] ;  /* 0x00182000010e7983 */ /* 0x000f220000300a00 */
[----:B------:R-:W-:Y:S02]  /*18f950*/  @P0 LOP3.LUT R23, R23, 0x80000, RZ, 0xfc, !PT ;  /* 0x0008000017170812 */ /* 0x000fe400078efcff */
[----:B------:R-:W-:Y:S02]  /*18f960*/  LOP3.LUT P0, RZ, R16, 0x400000, RZ, 0xc0, !PT ;  /* 0x0040000010ff7812 */ /* 0x000fe4000780c0ff */
[----:B------:R-:W-:Y:S01]  /*18f970*/  LOP3.LUT R23, R23, 0xffefffff, RZ, 0xc0, !PT ;  /* 0xffefffff17177812 */ /* 0x000fe200078ec0ff */
[----:B------:R0:W-:Y:S10]  /*18f980*/  @P5 STG.E.U8 desc[UR6][R4.64], R0 ;  /* 0x0000000004005986 */ /* 0x0001f4000c101106 */
[----:B------:R-:W-:-:S02]  /*18f990*/  @P0 LOP3.LUT R23, R23, 0x100000, RZ, 0xfc, !PT ;  /* 0x0010000017170812 */ /* 0x000fc400078efcff */
[----:B------:R-:W-:Y:S02]  /*18f9a0*/  LOP3.LUT P0, RZ, R16, 0x200000, RZ, 0xc0, !PT ;  /* 0x0020000010ff7812 */ /* 0x000fe4000780c0ff */
[----:B0-----:R-:W-:Y:S01]  /*18f9b0*/  PRMT R0, R12, 0x7773, RZ ;  /* 0x000077730c007816 */ /* 0x001fe200000000ff */
[----:B------:R-:W4:Y:S04]  /*18f9c0*/  LDL.LU R16, [R1+0xc8] ;  /* 0x0000c80001107983 */ /* 0x000f280000300800 */
[----:B------:R-:W4:Y:S04]  /*18f9d0*/  LDL.LU.64 R8, [R1+0x1818] ;  /* 0x0018180001087983 */ /* 0x000f280000300a00 */
        /* <DEDUP_REMOVED lines=27> */
[----:B------:R-:W-:-:S07]  /*18fb90*/  LOP3.LUT P4, RZ, R28, 0x2, RZ, 0xc0, !PT ;  /* 0x000000021cff7812 */ /* 0x000fce000788c0ff */
        /* <DEDUP_REMOVED lines=18> */
[----:B------:R0:W-:Y:S04]  /*18fcc0*/  @P4 STG.E.U8 desc[UR6][R10.64], R0 ;  /* 0x000000000a004986 */ /* 0x0001e8000c101106 */
[----:B0-----:R-:W4:Y:S04]  /*18fcd0*/  LDL.LU.64 R10, [R1+0x17a8] ;  /* 0x0017a800010a7983 */ /* 0x001f280000300a00 */
[----:B------:R-:W4:Y:S04]  /*18fce0*/  LDL.LU.64 R4, [R1+0x17a0] ;  /* 0x0017a00001047983 */ /* 0x000f280000300a00 */
[----:B------:R-:W4:Y:S04]  /*18fcf0*/  LDL.LU.64 R2, [R1+0x1798] ;  /* 0x0017980001027983 */ /* 0x000f280000300a00 */
[----:B------:R-:W4:Y:S01]  /*18fd00*/  LDL.LU R16, [R1+0xa8] ;  /* 0x0000a80001107983 */ /* 0x000f220000300800 */
[----:B------:R-:W-:-:S02]  /*18fd10*/  LOP3.LUT P5, RZ, R28, 0x4, RZ, 0xc0, !PT ;  /* 0x000000041cff7812 */ /* 0x000fc400078ac0ff */
[----:B------:R-:W-:Y:S02]  /*18fd20*/  LOP3.LUT P6, RZ, R28, 0x8, RZ, 0xc0, !PT ;  /* 0x000000081cff7812 */ /* 0x000fe400078cc0ff */
[----:B------:R-:W-:Y:S02]  /*18fd30*/  PRMT R0, R12, 0x7771, RZ ;  /* 0x000077710c007816 */ /* 0x000fe400000000ff */
[C---:B------:R-:W-:Y:S02]  /*18fd40*/  LOP3.LUT P3, RZ, R28.reuse, 0x10, RZ, 0xc0, !PT ;  /* 0x000000101cff7812 */ /* 0x040fe4000786c0ff */
[----:B------:R-:W-:-:S05]  /*18fd50*/  LOP3.LUT P4, RZ, R28, 0x20, RZ, 0xc0, !PT ;  /* 0x000000201cff7812 */ /* 0x000fca000788c0ff */
[----:B--2---:R0:W-:Y:S02]  /*18fd60*/  @P5 STG.E.U8 desc[UR6][R24.64], R0 ;  /* 0x0000000018005986 */ /* 0x0041e4000c101106 */
[----:B0-----:R-:W-:-:S05]  /*18fd70*/  PRMT R0, R12, 0x7772, RZ ;  /* 0x000077720c007816 */ /* 0x001fca00000000ff */
[----:B---3--:R0:W-:Y:S02]  /*18fd80*/  @P6 STG.E.U8 desc[UR6][R26.64], R0 ;  /* 0x000000001a006986 */ /* 0x0081e4000c101106 */
[----:B0-----:R-:W-:Y:S02]  /*18fd90*/  PRMT R0, R12, 0x7773, RZ ;  /* 0x000077730c007816 */ /* 0x001fe400000000ff */
[----:B------:R-:W2:Y:S04]  /*18fda0*/  LDL.LU.64 R26, [R1+0x1790] ;  /* 0x00179000011a7983 */ /* 0x000ea80000300a00 */
[----:B------:R-:W3:Y:S04]  /*18fdb0*/  LDL.LU.64 R24, [R1+0x1788] ;  /* 0x0017880001187983 */ /* 0x000ee80000300a00 */
[----:B------:R-:W3:Y:S04]  /*18fdc0*/  LDL.LU R22, [R1+0x98] ;  /* 0x0000980001167983 */ /* 0x000ee80000300800 */
[----:B----4-:R0:W-:Y:S02]  /*18fdd0*/  @P3 STG.E.U8 desc[UR6][R6.64], R0 ;  /* 0x0000000006003986 */ /* 0x0101e4000c101106 */
[----:B0-----:R-:W-:-:S05]  /*18fde0*/  PRMT R0, R16, 0x7770, RZ ;  /* 0x0000777010007816 */ /* 0x001fca00000000ff */
        /* <DEDUP_REMOVED lines=41> */
[----:B---3--:R-:W-:-:S11]  /*190080*/  PRMT R0, R22, 0x7770, RZ ;  /* 0x0000777016007816 */ /* 0x008fd600000000ff */
[----:B------:R0:W-:Y:S01]  /*190090*/  @P0 STG.E.U8 desc[UR6][R24.64], R0 ;  /* 0x0000000018000986 */ /* 0x0001e2000c101106 */
[----:B------:R-:W-:Y:S02]  /*1900a0*/  LOP3.LUT P0, RZ, R23, 0x800, RZ, 0xc0, !PT ;  /* 0x0000080017ff7812 */ /* 0x000fe4000780c0ff */
[C---:B------:R-:W-:Y:S02]  /*1900b0*/  LOP3.LUT P1, RZ, R28.reuse, 0x20000, RZ, 0xc0, !PT ;  /* 0x000200001cff7812 */ /* 0x040fe4000782c0ff */
[C---:B------:R-:W-:Y:S02]  /*1900c0*/  LOP3.LUT P2, RZ, R28.reuse, 0x40000, RZ, 0xc0, !PT ;  /* 0x000400001cff7812 */ /* 0x040fe4000784c0ff */
[C---:B------:R-:W-:Y:S02]  /*1900d0*/  LOP3.LUT P3, RZ, R28.reuse, 0x80000, RZ, 0xc0, !PT ;  /* 0x000800001cff7812 */ /* 0x040fe4000786c0ff */
[----:B------:R-:W-:Y:S02]  /*1900e0*/  LOP3.LUT P4, RZ, R28, 0x100000, RZ, 0xc0, !PT ;  /* 0x001000001cff7812 */ /* 0x000fe4000788c0ff */
[----:B0-----:R-:W-:-:S02]  /*1900f0*/  PRMT R0, R22, 0x7771, RZ ;  /* 0x0000777116007816 */ /* 0x001fc400000000ff */
[C---:B------:R-:W-:Y:S02]  /*190100*/  LOP3.LUT P5, RZ, R28.reuse, 0x200000, RZ, 0xc0, !PT ;  /* 0x002000001cff7812 */ /* 0x040fe400078ac0ff */
[----:B------:R-:W-:Y:S01]  /*190110*/  LOP3.LUT P6, RZ, R28, 0x400000, RZ, 0xc0, !PT ;  /* 0x004000001cff7812 */ /* 0x000fe200078cc0ff */
[----:B------:R0:W-:Y:S04]  /*190120*/  STL.64 [R1+0x5dd8], R28 ;  /* 0x005dd81c01007387 */ /* 0x0001e80000100a00 */
[----:B----4-:R1:W-:Y:S01]  /*190130*/  @P0 STG.E.U8 desc[UR6][R10.64], R0 ;  /* 0x000000000a000986 */ /* 0x0103e2000c101106 */
[----:B------:R-:W-:-:S03]  /*190140*/  LOP3.LUT P0, RZ, R23, 0x400, RZ, 0xc0, !PT ;  /* 0x0000040017ff7812 */ /* 0x000fc6000780c0ff */
[----:B0-----:R-:W3:Y:S04]  /*190150*/  LDL.LU.64 R28, [R1+0x1768] ;  /* 0x00176800011c7983 */ /* 0x001ee80000300a00 */
[----:B------:R-:W4:Y:S04]  /*190160*/  LDL.LU.64 R20, [R1+0x1760] ;  /* 0x0017600001147983 */ /* 0x000f280000300a00 */
[----:B------:R-:W4:Y:S04]  /*190170*/  LDL.LU.64 R18, [R1+0x1758] ;  /* 0x0017580001127983 */ /* 0x000f280000300a00 */
[----:B------:R-:W4:Y:S04]  /*190180*/  LDL.LU.64 R16, [R1+0x1750] ;  /* 0x0017500001107983 */ /* 0x000f280000300a00 */
[----:B------:R-:W4:Y:S04]  /*190190*/  LDL.LU R26, [R1+0xbc] ;  /* 0x0000bc00011a7983 */ /* 0x000f280000300800 */
[----:B------:R-:W4:Y:S04]  /*1901a0*/  LDL.LU.64 R14, [R1+0x1748] ;  /* 0x00174800010e7983 */ /* 0x000f280000300a00 */
[----:B------:R-:W4:Y:S01]  /*1901b0*/  LDL.LU.64 R8, [R1+0x1740] ;  /* 0x0017400001087983 */ /* 0x000f220000300a00 */
[----:B-1----:R-:W-:-:S03]  /*1901c0*/  PRMT R0, R22, 0x7772, RZ ;  /* 0x0000777216007816 */ /* 0x002fc600000000ff */
[----:B------:R-:W4:Y:S04]  /*1901d0*/  LDL.LU.64 R6, [R1+0x1738] ;  /* 0x0017380001067983 */ /* 0x000f280000300a00 */
[----:B------:R-:W4:Y:S04]  /*1901e0*/  LDL.LU.64 R4, [R1+0x1730] ;  /* 0x0017300001047983 */ /* 0x000f280000300a00 */
[----:B------:R-:W4:Y:S04]  /*1901f0*/  LDL.LU R25, [R1+0xac] ;  /* 0x0000ac0001197983 */ /* 0x000f280000300800 */
[----:B------:R-:W4:Y:S04]  /*190200*/  LDL.LU.64 R2, [R1+0x1728] ;  /* 0x0017280001027983 */ /* 0x000f280000300a00 */
[----:B------:R-:W4:Y:S04]  /*190210*/  LDL.LU.64 R10, [R1+0x1720] ;  /* 0x00172000010a7983 */ /* 0x000f280000300a00 */
[----:B--2---:R0:W-:Y:S04]  /*190220*/  @P0 STG.E.U8 desc[UR6][R12.64], R0 ;  /* 0x000000000c000986 */ /* 0x0041e8000c101106 */
[----:B0-----:R-:W2:Y:S01]  /*190230*/  LDL.LU.64 R12, [R1+0x5de8] ;  /* 0x005de800010c7983 */ /* 0x001ea20000300a00 */
[----:B------:R-:W-:-:S02]  /*190240*/  LOP3.LUT P0, RZ, R23, 0x200, RZ, 0xc0, !PT ;  /* 0x0000020017ff7812 */ /* 0x000fc4000780c0ff */
[----:B------:R-:W-:Y:S01]  /*190250*/  PRMT R0, R22, 0x7773, RZ ;  /* 0x0000777316007816 */ /* 0x000fe200000000ff */
[----:B------:R-:W4:Y:S04]  /*190260*/  LDL.LU R27, [R1+0x84] ;  /* 0x00008400011b7983 */ /* 0x000f280000300800 */
[----:B------:R-:W3:Y:S06]  /*190270*/  LDL.LU R24, [R1+0x88] ;  /* 0x0000880001187983 */ /* 0x000eec0000300800 */
[----:B--2---:R0:W-:Y:S04]  /*190280*/  @P0 STG.E.U8 desc[UR6][R12.64], R0 ;  /* 0x000000000c000986 */ /* 0x0041e8000c101106 */
[----:B0-----:R-:W2:Y:S01]  /*190290*/  LDL.LU.64 R12, [R1+0x5de0] ;  /* 0x005de000010c7983 */ /* 0x001ea20000300a00 */
[----:B------:R-:W-:-:S02]  /*1902a0*/  LOP3.LUT P0, RZ, R23, 0x100, RZ, 0xc0, !PT ;  /* 0x0000010017ff7812 */ /* 0x000fc4000780c0ff */
[----:B---3--:R-:W-:Y:S02]  /*1902b0*/  LOP3.LUT R24, R24, 0xdfffffff, RZ, 0xc0, !PT ;  /* 0xdfffffff18187812 */ /* 0x008fe400078ec0ff */
[----:B--2---:R-:W-:-:S09]  /*1902c0*/  PRMT R0, R12, 0x7770, RZ ;  /* 0x000077700c007816 */ /* 0x004fd200000000ff */
[----:B------:R0:W-:Y:S01]  /*1902d0*/  @P0 STG.E.U8 desc[UR6][R28.64], R0 ;  /* 0x000000001c000986 */ /* 0x0001e2000c101106 */
[C---:B------:R-:W-:Y:S02]  /*1902e0*/  LOP3.LUT P0, RZ, R23.reuse, 0x80, RZ, 0xc0, !PT ;  /* 0x0000008017ff7812 */ /* 0x040fe4000780c0ff */
[----:B0-----:R-:W-:Y:S01]  /*1902f0*/  PRMT R0, R12, 0x7771, RZ ;  /* 0x000077710c007816 */ /* 0x001fe200000000ff */
[----:B------:R-:W2:Y:S10]  /*190300*/  LDL.LU.64 R28, [R1+0x5dd8] ;  /* 0x005dd800011c7983 */ /* 0x000eb40000300a00 */
[----:B----4-:R0:W-:Y:S01]  /*190310*/  @P0 STG.E.U8 desc[UR6][R20.64], R0 ;  /* 0x0000000014000986 */ /* 0x0101e2000c101106 */
        /* <DEDUP_REMOVED lines=19> */
[----:B0-----:R-:W4:Y:S01]  /*190450*/  LDL.LU.64 R10, [R1+0x1710] ;  /* 0x00171000010a7983 */ /* 0x001f220000300a00 */
[----:B------:R-:W-:Y:S02]  /*190460*/  LOP3.LUT P0, RZ, R27, 0x8, RZ, 0xc0, !PT ;  /* 0x000000081bff7812 */ /* 0x000fe4000780c0ff */
[----:B------:R-:W-:Y:S02]  /*190470*/  LOP3.LUT R23, R23, 0xfffffffe, RZ, 0xc0, !PT ;  /* 0xfffffffe17177812 */ /* 0x000fe400078ec0ff */
[----:B------:R-:W-:Y:S01]  /*190480*/  PRMT R0, R25, 0x7772, RZ ;  /* 0x0000777219007816 */ /* 0x000fe200000000ff */
[----:B------:R-:W4:Y:S04]  /*190490*/  LDL.LU.64 R8, [R1+0x1708] ;  /* 0x0017080001087983 */ /* 0x000f280000300a00 */
[----:B------:R-:W4:Y:S04]  /*1904a0*/  LDL.LU.64 R6, [R1+0x1700] ;  /* 0x0017000001067983 */ /* 0x000f280000300a00 */
[----:B------:R-:W4:Y:S04]  /*1904b0*/  LDL.LU.64 R4, [R1+0x16f8] ;  /* 0x0016f80001047983 */ /* 0x000f280000300a00 */
[----:B------:R-:W4:Y:S04]  /*1904c0*/  LDL.LU R26, [R1+0x9c] ;  /* 0x00009c00011a7983 */ /* 0x000f280000300800 */
        /* <DEDUP_REMOVED lines=10> */
[----:B------:R-:W-:-:S04]  /*190570*/  @P0 LOP3.LUT R23, R23, 0x1, RZ, 0xfc, !PT ;  /* 0x0000000117170812 */ /* 0x000fc800078efcff */
[----:B------:R-:W-:Y:S02]  /*190580*/  LOP3.LUT R23, R23, 0xfffffffd, RZ, 0xc0, !PT ;  /* 0xfffffffd17177812 */ /* 0x000fe400078ec0ff */
[----:B--2---:R-:W-:-:S13]  /*190590*/  LOP3.LUT P0, RZ, R28, 0x80000000, RZ, 0xc0, !PT ;  /* 0x800000001cff7812 */ /* 0x004fda000780c0ff */
[----:B------:R-:W-:Y:S02]  /*1905a0*/  @P0 LOP3.LUT R23, R23, 0x2, RZ, 0xfc, !PT ;  /* 0x0000000217170812 */ /* 0x000fe400078efcff */
[C---:B------:R-:W-:Y:S02]  /*1905b0*/  LOP3.LUT P0, RZ, R28.reuse, 0x40000000, RZ, 0xc0, !PT ;  /* 0x400000001cff7812 */ /* 0x040fe4000780c0ff */
[----:B------:R-:W-:Y:S02]  /*1905c0*/  LOP3.LUT R23, R23, 0xfffffffb, RZ, 0xc0, !PT ;  /* 0xfffffffb17177812 */ /* 0x000fe400078ec0ff */
[----:B------:R-:W-:-:S09]  /*1905d0*/  LOP3.LUT P3, RZ, R28, 0x800000, RZ, 0xc0, !PT ;  /* 0x008000001cff7812 */ /* 0x000fd2000786c0ff */
[----:B------:R-:W-:Y:S02]  /*1905e0*/  @P0 LOP3.LUT R23, R23, 0x4, RZ, 0xfc, !PT ;  /* 0x0000000417170812 */ /* 0x000fe400078efcff */
[C---:B------:R-:W-:Y:S02]  /*1905f0*/  LOP3.LUT P0, RZ, R28.reuse, 0x20000000, RZ, 0xc0, !PT ;  /* 0x200000001cff7812 */ /* 0x040fe4000780c0ff */
[----:B------:R-:W-:Y:S02]  /*190600*/  LOP3.LUT R23, R23, 0xfffffff7, RZ, 0xc0, !PT ;  /* 0xfffffff717177812 */ /* 0x000fe400078ec0ff */
[----:B------:R-:W-:-:S09]  /*190610*/  LOP3.LUT P4, RZ, R28, 0x1000000, RZ, 0xc0, !PT ;  /* 0x010000001cff7812 */ /* 0x000fd2000788c0ff */
[----:B------:R-:W-:Y:S02]  /*190620*/  @P0 LOP3.LUT R23, R23, 0x8, RZ, 0xfc, !PT ;  /* 0x0000000817170812 */ /* 0x000fe400078efcff */
[C---:B------:R-:W-:Y:S02]  /*190630*/  LOP3.LUT P0, RZ, R28.reuse, 0x10000000, RZ, 0xc0, !PT ;  /* 0x100000001cff7812 */ /* 0x040fe4000780c0ff */
[----:B------:R-:W-:Y:S02]  /*190640*/  LOP3.LUT R23, R23, 0xffffffef, RZ, 0xc0, !PT ;  /* 0xffffffef17177812 */ /* 0x000fe400078ec0ff */
[C---:B------:R-:W-:Y:S02]  /*190650*/  LOP3.LUT P5, RZ, R28.reuse, 0x2000000, RZ, 0xc0, !PT ;  /* 0x020000001cff7812 */ /* 0x040fe400078ac0ff */
[----:B------:R-:W-:-:S07]  /*190660*/  LOP3.LUT P6, RZ, R28, 0x4000000, RZ, 0xc0, !PT ;  /* 0x040000001cff7812 */ /* 0x000fce00078cc0ff */
[----:B------:R-:W-:Y:S02]  /*190670*/  @P0 LOP3.LUT R23, R23, 0x10, RZ, 0xfc, !PT ;  /* 0x0000001017170812 */ /* 0x000fe400078efcff */
[----:B------:R-:W-:Y:S01]  /*190680*/  LOP3.LUT P0, RZ, R28, 0x8000000, RZ, 0xc0, !PT ;  /* 0x080000001cff7812 */ /* 0x000fe2000780c0ff */
[----:B---3--:R0:W-:Y:S02]  /*190690*/  @P3 STG.E.U8 desc[UR6][R14.64], R0 ;  /* 0x000000000e003986 */ /* 0x0081e4000c101106 */
[----:B0-----:R-:W-:-:S05]  /*1906a0*/  PRMT R0, R25, 0x7773, RZ ;  /* 0x0000777319007816 */ /* 0x001fca00000000ff */
[----:B----4-:R0:W-:Y:S04]  /*1906b0*/  @P4 STG.E.U8 desc[UR6][R10.64], R0 ;  /* 0x000000000a004986 */ /* 0x0101e8000c101106 */
[----:B0-----:R-:W2:Y:S04]  /*1906c0*/  LDL.LU.64 R10, [R1+0x16e8] ;  /* 0x0016e800010a7983 */ /* 0x001ea80000300a00 */
[----:B------:R-:W3:Y:S04]  /*1906d0*/  LDL.LU R28, [R1+0x780] ;  /* 0x00078000011c7983 */ /* 0x000ee80000300800 */
[----:B---3--:R0:W-:Y:S04]  /*1906e0*/  STL.64 [R1+0x5dc8], R28 ;  /* 0x005dc81c01007387 */ /* 0x0081e80000100a00 */
[----:B0-----:R-:W3:Y:S01]  /*1906f0*/  LDL.LU.64 R28, [R1+0x16d8] ;  /* 0x0016d800011c7983 */ /* 0x001ee20000300a00 */
        /* <DEDUP_REMOVED lines=10> */
[----:B------:R-:W4:Y:S04]  /*1907a0*/  LDL.LU.64 R20, [R1+0x16c8] ;  /* 0x0016c80001147983 */ /* 0x000f280000300a00 */
[----:B------:R-:W4:Y:S04]  /*1907b0*/  LDL.LU.64 R18, [R1+0x16c0] ;  /* 0x0016c00001127983 */ /* 0x000f280000300a00 */
[----:B------:R-:W4:Y:S04]  /*1907c0*/  LDL.LU R25, [R1+0x770] ;  /* 0x0007700001197983 */ /* 0x000f280000300800 */
[----:B------:R-:W4:Y:S04]  /*1907d0*/  LDL.LU.64 R16, [R1+0x16b8] ;  /* 0x0016b80001107983 */ /* 0x000f280000300a00 */
[----:B------:R-:W4:Y:S04]  /*1907e0*/  LDL.LU.64 R14, [R1+0x16b0] ;  /* 0x0016b000010e7983 */ /* 0x000f280000300a00 */
[----:B------:R-:W4:Y:S04]  /*1907f0*/  LDL.LU.64 R8, [R1+0x16a8] ;  /* 0x0016a80001087983 */ /* 0x000f280000300a00 */
[----:B------:R-:W4:Y:S04]  /*190800*/  LDL.LU.64 R6, [R1+0x16a0] ;  /* 0x0016a00001067983 */ /* 0x000f280000300a00 */
[----:B------:R-:W4:Y:S04]  /*190810*/  LDL.LU.64 R4, [R1+0x1698] ;  /* 0x0016980001047983 */ /* 0x000f280000300a00 */
        /* <DEDUP_REMOVED lines=15> */
[----:B0-----:R-:W3:Y:S04]  /*190910*/  LDL.LU.64 R28, [R1+0x5dc8] ;  /* 0x005dc800011c7983 */ /* 0x001ee80000300a00 */
        /* <DEDUP_REMOVED lines=9> */
[----:B------:R-:W-:Y:S02]  /*1909b0*/  LOP3.LUT P0, RZ, R24, 0x80000000, RZ, 0xc0, !PT ;  /* 0x8000000018ff7812 */ /* 0x000fe4000780c0ff */
[----:B---3--:R-:W-:-:S11]  /*1909c0*/  PRMT R0, R28, 0x7770, RZ ;  /* 0x000077701c007816 */ /* 0x008fd600000000ff */
        /* <DEDUP_REMOVED lines=66> */
[----:B------:R-:W4:Y:S04]  /*190df0*/  LDL.LU R26, [R1+0x7a4] ;  /* 0x0007a400011a7983 */ /* 0x000f280000300800 */
        /* <DEDUP_REMOVED lines=58> */
[----:B0-----:R-:W-:-:S02]  /*1911a0*/  PRMT R0, R26, 0x7772, RZ ;  /* 0x000077721a007816 */ /* 0x001fc400000000ff */
[----:B------:R-:W4:Y:S04]  /*1911b0*/  LDL.LU.64 R4, [R1+0x15e0] ;  /* 0x0015e00001047983 */ /* 0x000f280000300a00 */
[----:B---3--:R0:W-:Y:S02]  /*1911c0*/  @P5 STG.E.U8 desc[UR6][R2.64], R0 ;  /* 0x0000000002005986 */ /* 0x0081e4000c101106 */
[----:B0-----:R-:W-:Y:S02]  /*1911d0*/  PRMT R0, R26, 0x7773, RZ ;  /* 0x000077731a007816 */ /* 0x001fe400000000ff */
[----:B------:R-:W3:Y:S04]  /*1911e0*/  LDL.LU R26, [R1+0x798] ;  /* 0x00079800011a7983 */ /* 0x000ee80000300800 */
[----:B------:R-:W4:Y:S04]  /*1911f0*/  LDL.LU.64 R2, [R1+0x15d8] ;  /* 0x0015d80001027983 */ /* 0x000f280000300a00 */
[----:B--2---:R0:W-:Y:S04]  /*191200*/  @P6 STG.E.U8 desc[UR6][R10.64], R0 ;  /* 0x000000000a006986 */ /* 0x0041e8000c101106 */
[----:B0-----:R-:W2:Y:S01]  /*191210*/  LDL.LU.64 R10, [R1+0x15d0] ;  /* 0x0015d000010a7983 */ /* 0x001ea20000300a00 */
[----:B------:R-:W-:-:S02]  /*191220*/  LOP3.LUT P4, RZ, R24, 0x4, RZ, 0xc0, !PT ;  /* 0x0000000418ff7812 */ /* 0x000fc4000788c0ff */
[----:B------:R-:W-:Y:S01]  /*191230*/  LOP3.LUT R24, R24, 0xfffbffff, RZ, 0xc0, !PT ;  /* 0xfffbffff18187812 */ /* 0x000fe200078ec0ff */
[----:B------:R-:W2:Y:S04]  /*191240*/  LDL.LU.64 R18, [R1+0x15c8] ;  /* 0x0015c80001127983 */ /* 0x000ea80000300a00 */
[----:B------:R-:W2:Y:S04]  /*191250*/  LDL.LU.64 R16, [R1+0x15c0] ;  /* 0x0015c00001107983 */ /* 0x000ea80000300a00 */
[----:B------:R-:W2:Y:S04]  /*191260*/  LDL.LU.64 R14, [R1+0x15b8] ;  /* 0x0015b800010e7983 */ /* 0x000ea80000300a00 */
[----:B------:R-:W2:Y:S01]  /*191270*/  LDL.LU R12, [R1+0x788] ;  /* 0x00078800010c7983 */ /* 0x000ea20000300800 */
[----:B------:R-:W-:-:S03]  /*191280*/  LOP3.LUT P3, RZ, R27, 0x20000000, RZ, 0xc0, !PT ;  /* 0x200000001bff7812 */ /* 0x000fc6000786c0ff */
[----:B------:R-:W2:Y:S01]  /*191290*/  LDL.LU.64 R8, [R1+0x15b0] ;  /* 0x0015b00001087983 */ /* 0x000ea20000300a00 */
[----:B------:R-:W-:-:S04]  /*1912a0*/  @P4 LOP3.LUT R24, R24, 0x40000, RZ, 0xfc, !PT ;  /* 0x0004000018184812 */ /* 0x000fc800078efcff */
[C---:B------:R-:W-:Y:S02]  /*1912b0*/  LOP3.LUT P4, RZ, R24.reuse, 0x2, RZ, 0xc0, !PT ;  /* 0x0000000218ff7812 */ /* 0x040fe4000788c0ff */
[----:B------:R-:W-:-:S11]  /*1912c0*/  LOP3.LUT R24, R24, 0xfff7ffff, RZ, 0xc0, !PT ;  /* 0xfff7ffff18187812 */ /* 0x000fd600078ec0ff */
[----:B------:R-:W-:-:S04]  /*1912d0*/  @P4 LOP3.LUT R24, R24, 0x80000, RZ, 0xfc, !PT ;  /* 0x0008000018184812 */ /* 0x000fc800078efcff */
[C---:B------:R-:W-:Y:S02]  /*1912e0*/  LOP3.LUT P4, RZ, R24.reuse, 0x1, RZ, 0xc0, !PT ;  /* 0x0000000118ff7812 */ /* 0x040fe4000788c0ff */
[----:B------:R-:W-:-:S11]  /*1912f0*/  LOP3.LUT R24, R24, 0xffefffff, RZ, 0xc0, !PT ;  /* 0xffefffff18187812 */ /* 0x000fd600078ec0ff */
[----:B------:R-:W-:-:S04]  /*191300*/  @P4 LOP3.LUT R24, R24, 0x100000, RZ, 0xfc, !PT ;  /* 0x0010000018184812 */ /* 0x000fc800078efcff */
[C---:B------:R-:W-:Y:S02]  /*191310*/  LOP3.LUT P0, RZ, R24.reuse, 0x200, RZ, 0xc0, !PT ;  /* 0x0000020018ff7812 */ /* 0x040fe4000780c0ff */
[C---:B------:R-:W-:Y:S02]  /*191320*/  LOP3.LUT P5, RZ, R24.reuse, 0x8, RZ, 0xc0, !PT ;  /* 0x0000000818ff7812 */ /* 0x040fe400078ac0ff */
[----:B------:R-:W-:-:S09]  /*191330*/  LOP3.LUT R24, R24, 0xffffdfff, RZ, 0xc0, !PT ;  /* 0xffffdfff18187812 */ /* 0x000fd200078ec0ff */
[----:B------:R-:W-:-:S04]  /*191340*/  @P0 LOP3.LUT R24, R24, 0x2000, RZ, 0xfc, !PT ;  /* 0x0000200018180812 */ /* 0x000fc800078efcff */
[C---:B------:R-:W-:Y:S02]  /*191350*/  LOP3.LUT P0, RZ, R24.reuse, 0x100, RZ, 0xc0, !PT ;  /* 0x0000010018ff7812 */ /* 0x040fe4000780c0ff */
[----:B------:R-:W-:-:S11]  /*191360*/  LOP3.LUT R24, R24, 0xffffbfff, RZ, 0xc0, !PT ;  /* 0xffffbfff18187812 */ /* 0x000fd600078ec0ff */
[----:B------:R-:W-:-:S04]  /*191370*/  @P0 LOP3.LUT R24, R24, 0x4000, RZ, 0xfc, !PT ;  /* 0x0000400018180812 */ /* 0x000fc800078efcff */
[C---:B------:R-:W-:Y:S02]  /*191380*/  LOP3.LUT P0, RZ, R24.reuse, 0x80, RZ, 0xc0, !PT ;  /* 0x0000008018ff7812 */ /* 0x040fe4000780c0ff */
[----:B------:R-:W-:Y:S02]  /*191390*/  LOP3.LUT R24, R24, 0xffff7fff, RZ, 0xc0, !PT ;  /* 0xffff7fff18187812 */ /* 0x000fe400078ec0ff */
[C---:B------:R-:W-:Y:S02]  /*1913a0*/  LOP3.LUT P6, RZ, R27.reuse, 0x40000000, RZ, 0xc0, !PT ;  /* 0x400000001bff7812 */ /* 0x040fe400078cc0ff */
[----:B------:R-:W-:Y:S02]  /*1913b0*/  LOP3.LUT P4, RZ, R27, 0x80000000, RZ, 0xc0, !PT ;  /* 0x800000001bff7812 */ /* 0x000fe4000788c0ff */
[----:B------:R-:W2:Y:S05]  /*1913c0*/  LDL.LU R27, [R1+0x778] ;  /* 0x00077800011b7983 */ /* 0x000eaa0000300800 */
[----:B------:R-:W-:-:S04]  /*1913d0*/  @P0 LOP3.LUT R24, R24, 0x8000, RZ, 0xfc, !PT ;  /* 0x0000800018180812 */ /* 0x000fc800078efcff */
[C---:B------:R-:W-:Y:S02]  /*1913e0*/  LOP3.LUT P0, RZ, R24.reuse, 0x40, RZ, 0xc0, !PT ;  /* 0x0000004018ff7812 */ /* 0x040fe4000780c0ff */
[----:B------:R-:W-:-:S11]  /*1913f0*/  LOP3.LUT R24, R24, 0xfffeffff, RZ, 0xc0, !PT ;  /* 0xfffeffff18187812 */ /* 0x000fd600078ec0ff */
[----:B------:R-:W-:-:S04]  /*191400*/  @P0 LOP3.LUT R24, R24, 0x10000, RZ, 0xfc, !PT ;  /* 0x0001000018180812 */ /* 0x000fc800078efcff */
[C---:B------:R-:W-:Y:S02]  /*191410*/  LOP3.LUT P0, RZ, R24.reuse, 0x20, RZ, 0xc0, !PT ;  /* 0x0000002018ff7812 */ /* 0x040fe4000780c0ff */
[----:B------:R-:W-:-:S11]  /*191420*/  LOP3.LUT R24, R24, 0xfffdffff, RZ, 0xc0, !PT ;  /* 0xfffdffff18187812 */ /* 0x000fd600078ec0ff */
[----:B------:R-:W-:Y:S02]  /*191430*/  @P0 LOP3.LUT R24, R24, 0x20000, RZ, 0xfc, !PT ;  /* 0x0002000018180812 */ /* 0x000fe400078efcff */
[----:B---3--:R-:W-:-:S05]  /*191440*/  PRMT R0, R26, 0x7770, RZ ;  /* 0x000077701a007816 */ /* 0x008fca00000000ff */
[----:B----4-:R0:W-:Y:S04]  /*191450*/  @P3 STG.E.U8 desc[UR6][R6.64], R0 ;  /* 0x0000000006003986 */ /* 0x0101e8000c101106 */
[----:B0-----:R-:W3:Y:S01]  /*191460*/  LDL.LU.64 R6, [R1+0x15a8] ;  /* 0x0015a80001067983 */ /* 0x001ee20000300a00 */
[----:B------:R-:W-:-:S05]  /*191470*/  PRMT R0, R26, 0x7771, RZ ;  /* 0x000077711a007816 */ /* 0x000fca00000000ff */
[----:B------:R0:W-:Y:S04]  /*191480*/  @P6 STG.E.U8 desc[UR6][R4.64], R0 ;  /* 0x0000000004006986 */ /* 0x0001e8000c101106 */
[----:B0-----:R-:W4:Y:S01]  /*191490*/  LDL.LU.64 R4, [R1+0x15a0] ;  /* 0x0015a00001047983 */ /* 0x001f220000300a00 */
[----:B------:R-:W-:-:S05]  /*1914a0*/  PRMT R0, R26, 0x7772, RZ ;  /* 0x000077721a007816 */ /* 0x000fca00000000ff */
[----:B------:R0:W-:Y:S01]  /*1914b0*/  @P4 STG.E.U8 desc[UR6][R2.64], R0 ;  /* 0x0000000002004986 */ /* 0x0001e2000c101106 */
[----:B------:R-:W-:-:S03]  /*1914c0*/  LOP3.LUT P4, RZ, R24, 0x100000, RZ, 0xc0, !PT ;  /* 0x0010000018ff7812 */ /* 0x000fc6000788c0ff */
[----:B0-----:R-:W4:Y:S01]  /*1914d0*/  LDL.LU.64 R2, [R1+0x1598] ;  /* 0x0015980001027983 */ /* 0x001f220000300a00 */
[----:B------:R-:W-:-:S09]  /*1914e0*/  PRMT R0, R26, 0x7773, RZ ;  /* 0x000077731a007816 */ /* 0x000fd200000000ff */
[----:B--2---:R0:W-:Y:S04]  /*1914f0*/  @P4 STG.E.U8 desc[UR6][R10.64], R0 ;  /* 0x000000000a004986 */ /* 0x0041e8000c101106 */
[----:B0-----:R-:W2:Y:S01]  /*191500*/  LDL.LU.64 R10, [R1+0x1590] ;  /* 0x00159000010a7983 */ /* 0x001ea20000300a00 */
[----:B------:R-:W-:Y:S02]  /*191510*/  LOP3.LUT P4, RZ, R24, 0x80000, RZ, 0xc0, !PT ;  /* 0x0008000018ff7812 */ /* 0x000fe4000788c0ff */
[----:B------:R-:W-:Y:S02]  /*191520*/  PRMT R0, R12, 0x7770, RZ ;  /* 0x000077700c007816 */ /* 0x000fe400000000ff */
[C---:B------:R-:W-:Y:S01]  /*191530*/  LOP3.LUT P0, RZ, R24.reuse, 0x10, RZ, 0xc0, !PT ;  /* 0x0000001018ff7812 */ /* 0x040fe2000780c0ff */
[----:B------:R-:W2:Y:S08]  /*191540*/  LDL.LU R26, [R1+0x7a8] ;  /* 0x0007a800011a7983 */ /* 0x000eb00000300800 */
[----:B------:R0:W-:Y:S01]  /*191550*/  @P4 STG.E.U8 desc[UR6][R18.64], R0 ;  /* 0x0000000012004986 */ /* 0x0001e2000c101106 */
[----:B------:R-:W-:-:S02]  /*191560*/  LOP3.LUT P4, RZ, R24, 0x40000, RZ, 0xc0, !PT ;  /* 0x0004000018ff7812 */ /* 0x000fc4000788c0ff */
[----:B0-----:R-:W-:-:S11]  /*191570*/  PRMT R0, R12, 0x7771, RZ ;  /* 0x000077710c007816 */ /* 0x001fd600000000ff */
[----:B------:R0:W-:Y:S02]  /*191580*/  @P4 STG.E.U8 desc[UR6][R16.64], R0 ;  /* 0x0000000010004986 */ /* 0x0001e4000c101106 */
[----:B0-----:R-:W-:-:S05]  /*191590*/  PRMT R0, R12, 0x7772, RZ ;  /* 0x000077720c007816 */ /* 0x001fca00000000ff */
[----:B------:R0:W-:Y:S02]  /*1915a0*/  @P5 STG.E.U8 desc[UR6][R14.64], R0 ;  /* 0x000000000e005986 */ /* 0x0001e4000c101106 */
[----:B0-----:R-:W-:-:S05]  /*1915b0*/  PRMT R0, R12, 0x7773, RZ ;  /* 0x000077730c007816 */ /* 0x001fca00000000ff */
[----:B------:R0:W-:Y:S01]  /*1915c0*/  @P0 STG.E.U8 desc[UR6][R8.64], R0 ;  /* 0x0000000008000986 */ /* 0x0001e2000c101106 */
[C---:B------:R-:W-:Y:S02]  /*1915d0*/  LOP3.LUT P0, RZ, R24.reuse, 0x20000, RZ, 0xc0, !PT ;  /* 0x0002000018ff7812 */ /* 0x040fe4000780c0ff */
[----:B0-----:R-:W-:Y:S02]  /*1915e0*/  PRMT R0, R27, 0x7770, RZ ;  /* 0x000077701b007816 */ /* 0x001fe400000000ff */
[C---:B------:R-:W-:Y:S02]  /*1915f0*/  LOP3.LUT P4, RZ, R29.reuse, 0x10000, RZ, 0xc0, !PT ;  /* 0x000100001dff7812 */ /* 0x040fe4000788c0ff */
[----:B------:R-:W-:Y:S02]  /*191600*/  LOP3.LUT P5, RZ, R29, 0x20000, RZ, 0xc0, !PT ;  /* 0x000200001dff7812 */ /* 0x000fe400078ac0ff */
[----:B------:R-:W2:Y:S04]  /*191610*/  LDL.LU.64 R28, [R1+0x1580] ;  /* 0x00158000011c7983 */ /* 0x000ea80000300a00 */
[----:B------:R-:W2:Y:S04]  /*191620*/  LDL.LU R17, [R1+0x2ed0] ;  /* 0x002ed00001117983 */ /* 0x000ea80000300800 */
[----:B------:R-:W2:Y:S04]  /*191630*/  LDL.LU R16, [R1+0x2ecc] ;  /* 0x002ecc0001107983 */ /* 0x000ea80000300800 */
[----:B------:R-:W2:Y:S04]  /*191640*/  LDL.LU.64 R14, [R1+0x1588] ;  /* 0x00158800010e7983 */ /* 0x000ea80000300a00 */
[----:B------:R-:W2:Y:S04]  /*191650*/  LDL.LU.64 R8, [R1+0x1578] ;  /* 0x0015780001087983 */ /* 0x000ea80000300a00 */
[----:B---3--:R0:W-:Y:S01]  /*191660*/  @P0 STG.E.U8 desc[UR6][R6.64], R0 ;  /* 0x0000000006000986 */ /* 0x0081e2000c101106 */
[----:B------:R-:W-:-:S02]  /*191670*/  LOP3.LUT P0, RZ, R24, 0x10000, RZ, 0xc0, !PT ;  /* 0x0001000018ff7812 */ /* 0x000fc4000780c0ff */
[----:B0-----:R-:W-:Y:S01]  /*191680*/  PRMT R0, R27, 0x7771, RZ ;  /* 0x000077711b007816 */ /* 0x001fe200000000ff */
[----:B------:R-:W3:Y:S04]  /*191690*/  LDL.LU.64 R6, [R1+0x1570] ;  /* 0x0015700001067983 */ /* 0x000ee80000300a00 */
[----:B------:R-:W3:Y:S06]  /*1916a0*/  LDL.LU R12, [R1+0x2ec8] ;  /* 0x002ec800010c7983 */ /* 0x000eec0000300800 */
[----:B----4-:R0:W-:Y:S01]  /*1916b0*/  @P0 STG.E.U8 desc[UR6][R4.64], R0 ;  /* 0x0000000004000986 */ /* 0x0101e2000c101106 */
[----:B------:R-:W-:-:S02]  /*1916c0*/  LOP3.LUT P0, RZ, R24, 0x8000, RZ, 0xc0, !PT ;  /* 0x0000800018ff7812 */ /* 0x000fc4000780c0ff */
[----:B0-----:R-:W-:-:S11]  /*1916d0*/  PRMT R0, R27, 0x7772, RZ ;  /* 0x000077721b007816 */ /* 0x001fd600000000ff */
[----:B------:R0:W-:Y:S01]  /*1916e0*/  @P0 STG.E.U8 desc[UR6][R2.64], R0 ;  /* 0x0000000002000986 */ /* 0x0001e2000c101106 */
[C---:B------:R-:W-:Y:S02]  /*1916f0*/  LOP3.LUT P0, RZ, R24.reuse, 0x4000, RZ, 0xc0, !PT ;  /* 0x0000400018ff7812 */ /* 0x040fe4000780c0ff */
[----:B0-----:R-:W-:Y:S01]  /*191700*/  PRMT R0, R27, 0x7773, RZ ;  /* 0x000077731b007816 */ /* 0x001fe200000000ff */
[----:B------:R-:W4:Y:S04]  /*191710*/  LDL.LU R2, [R1+0x5c14] ;  /* 0x005c140001027983 */ /* 0x000f280000300800 */
[----:B------:R-:W3:Y:S06]  /*191720*/  LDL.LU R27, [R1+0x79c] ;  /* 0x00079c00011b7983 */ /* 0x000eec0000300800 */
[----:B--2---:R0:W-:Y:S04]  /*191730*/  @P0 STG.E.U8 desc[UR6][R10.64], R0 ;  /* 0x000000000a000986 */ /* 0x0041e8000c101106 */
[----:B0-----:R-:W2:Y:S04]  /*191740*/  LDL.LU R10, [R1+0x2ec4] ;  /* 0x002ec400010a7983 */ /* 0x001ea80000300800 */
[----:B------:R-:W3:Y:S04]  /*191750*/  LDL.LU R4, [R1+0x5c18] ;  /* 0x005c180001047983 */ /* 0x000ee80000300800 */
[----:B------:R-:W4:Y:S01]  /*191760*/  LDL.LU.64 R22, [R1+0x1560] ;  /* 0x0015600001167983 */ /* 0x000f220000300a00 */
[----:B------:R-:W-:-:S02]  /*191770*/  LOP3.LUT P0, RZ, R24, 0x2000, RZ, 0xc0, !PT ;  /* 0x0000200018ff7812 */ /* 0x000fc4000780c0ff */
[----:B------:R-:W-:Y:S02]  /*191780*/  PRMT R0, R26, 0x7770, RZ ;  /* 0x000077701a007816 */ /* 0x000fe400000000ff */
[C---:B------:R-:W-:Y:S02]  /*191790*/  LOP3.LUT P1, RZ, R24.reuse, 0x400, RZ, 0xc0, !PT ;  /* 0x0000040018ff7812 */ /* 0x040fe4000782c0ff */
[C---:B------:R-:W-:Y:S02]  /*1917a0*/  LOP3.LUT P2, RZ, R24.reuse, 0x800, RZ, 0xc0, !PT ;  /* 0x0000080018ff7812 */ /* 0x040fe4000784c0ff */
[----:B------:R-:W-:-:S05]  /*1917b0*/  LOP3.LUT P3, RZ, R24, 0x1000, RZ, 0xc0, !PT ;  /* 0x0000100018ff7812 */ /* 0x000fca000786c0ff */
[----:B------:R-:W-:Y:S04]  /*1917c0*/  @P0 STG.E.U8 desc[UR6][R28.64], R0 ;  /* 0x000000001c000986 */ /* 0x000fe8000c101106 */
[----:B----4-:R0:W-:Y:S04]  /*1917d0*/  STL.64 [R1+0x5da8], R22 ;  /* 0x005da81601007387 */ /* 0x0101e80000100a00 */
[----:B0-----:R-:W4:Y:S04]  /*1917e0*/  LDL.LU.64 R22, [R1+0x1568] ;  /* 0x0015680001167983 */ /* 0x001f280000300a00 */
[----:B------:R-:W2:Y:S04]  /*1917f0*/  LDL.LU.64 R18, [R1+0x1558] ;  /* 0x0015580001127983 */ /* 0x000ea80000300a00 */
[----:B------:R-:W2:Y:S04]  /*191800*/  LDL.LU R11, [R1+0x2ec0] ;  /* 0x002ec000010b7983 */ /* 0x000ea80000300800 */
[----:B------:R-:W2:Y:S04]  /*191810*/  LDL.LU.64 R28, [R1+0x1548] ;  /* 0x00154800011c7983 */ /* 0x000ea80000300a00 */
[----:B------:R-:W2:Y:S04]  /*191820*/  LDL R24, [R1+0x146c] ;  /* 0x00146c0001187983 */ /* 0x000ea80000100800 */
[----:B------:R-:W4:Y:S01]  /*191830*/  LDL.LU R20, [R1+0x1468] ;  /* 0x0014680001147983 */ /* 0x000f220000300800 */
[----:B------:R-:W-:-:S02]  /*191840*/  PRMT R3, R26, 0x7771, RZ ;  /* 0x000077711a037816 */ /* 0x000fc400000000ff */
[----:B------:R-:W-:Y:S02]  /*191850*/  ISETP.GE.AND P0, PT, R2, UR5, PT ;  /* 0x0000000502007c0c */ /* 0x000fe4000bf06270 */
[C---:B------:R-:W-:Y:S02]  /*191860*/  PRMT R2, R26.reuse, 0x7772, RZ ;  /* 0x000077721a027816 */ /* 0x040fe400000000ff */
[----:B------:R-:W-:Y:S01]  /*191870*/  PRMT R0, R26, 0x7773, RZ ;  /* 0x000077731a007816 */ /* 0x000fe200000000ff */
[----:B------:R0:W-:Y:S04]  /*191880*/  @P1 STG.E.U8 desc[UR6][R14.64], R3 ;  /* 0x000000030e001986 */ /* 0x0001e8000c101106 */
[----:B------:R1:W-:Y:S01]  /*191890*/  @P2 STG.E.U8 desc[UR6][R8.64], R2 ;  /* 0x0000000208002986 */ /* 0x0003e2000c101106 */
[----:B---3--:R-:W-:-:S02]  /*1918a0*/  ISETP.GE.AND P1, PT, R4, UR8, PT ;  /* 0x0000000804007c0c */ /* 0x008fc4000bf26270 */
[----:B------:R-:W-:Y:S02]  /*1918b0*/  PRMT R4, R27, 0x7770, RZ ;  /* 0x000077701b047816 */ /* 0x000fe400000000ff */
[----:B------:R-:W-:Y:S01]  /*1918c0*/  LOP3.LUT P6, RZ, R13, 0x2000, RZ, 0xc0, !PT ;  /* 0x000020000dff7812 */ /* 0x000fe200078cc0ff */
[----:B------:R3:W-:Y:S01]  /*1918d0*/  @P3 STG.E.U8 desc[UR6][R6.64], R0 ;  /* 0x0000000006003986 */ /* 0x0007e2000c101106 */
[----:B------:R-:W-:Y:S01]  /*1918e0*/  ULDC.64 UR8, c[0x0][0x228] ;  /* 0x00008a0000087ab9 */ /* 0x000fe20000000a00 */
[C---:B0-----:R-:W-:Y:S02]  /*1918f0*/  PRMT R3, R27.reuse, 0x7771, RZ ;  /* 0x000077711b037816 */ /* 0x041fe400000000ff */
[C---:B-1----:R-:W-:Y:S02]  /*191900*/  PRMT R2, R27.reuse, 0x7772, RZ ;  /* 0x000077721b027816 */ /* 0x042fe400000000ff */
[----:B---3--:R-:W-:Y:S01]  /*191910*/  PRMT R0, R27, 0x7773, RZ ;  /* 0x000077731b007816 */ /* 0x008fe200000000ff */
[----:B----4-:R0:W-:Y:S04]  /*191920*/  STL [R1+0x5da0], R20 ;  /* 0x005da01401007387 */ /* 0x0101e80000100800 */
[----:B------:R-:W3:Y:S04]  /*191930*/  LDL.LU.64 R8, [R1+0x1550] ;  /* 0x0015500001087983 */ /* 0x000ee80000300a00 */
[----:B------:R1:W-:Y:S04]  /*191940*/  @P4 STG.E.U8 desc[UR6][R22.64], R4 ;  /* 0x0000000416004986 */ /* 0x0003e8000c101106 */
[----:B0-----:R-:W4:Y:S04]  /*191950*/  LDL.LU.64 R20, [R1+0x1540] ;  /* 0x0015400001147983 */ /* 0x001f280000300a00 */
[----:B------:R-:W4:Y:S04]  /*191960*/  LDL.LU.64 R14, [R1+0x1538] ;  /* 0x00153800010e7983 */ /* 0x000f280000300a00 */
[----:B------:R-:W4:Y:S04]  /*191970*/  LDL.LU R13, [R1+0x2ed4] ;  /* 0x002ed400010d7983 */ /* 0x000f280000300800 */
[----:B------:R-:W3:Y:S04]  /*191980*/  LDL.LU R6, [R1+0x5c1c] ;  /* 0x005c1c0001067983 */ /* 0x000ee80000300800 */
[----:B------:R-:W4:Y:S04]  /*191990*/  LDL.LU.64 R26, [R1+0x1530] ;  /* 0x00153000011a7983 */ /* 0x000f280000300a00 */
[----:B-1----:R-:W3:Y:S01]  /*1919a0*/  LDL.LU.64 R22, [R1+0x5da8] ;  /* 0x005da80001167983 */ /* 0x002ee20000300a00 */
[----:B------:R-:W-:Y:S01]  /*1919b0*/  ISETP.LT.AND P2, PT, R17, UR4, !P6 ;  /* 0x0000000411007c0c */ /* 0x000fe2000f741270 */
[----:B------:R-:W-:-:S02]  /*1919c0*/  ULDC.64 UR4, c[0x0][0x228] ;  /* 0x00008a0000047ab9 */ /* 0x000fc40000000a00 */
[----:B------:R-:W4:Y:S01]  /*1919d0*/  LDL.LU R5, [R1+0x77c] ;  /* 0x00077c0001057983 */ /* 0x000f220000300800 */
[----:B------:R-:W-:Y:S02]  /*1919e0*/  ISETP.LT.AND P3, PT, R16, UR4, !P6 ;  /* 0x0000000410007c0c */ /* 0x000fe4000f761270 */
[----:B--2---:R-:W-:Y:S01]  /*1919f0*/  ISETP.LT.AND P4, PT, R10, UR12, !P6 ;  /* 0x0000000c0a007c0c */ /* 0x004fe2000f781270 */
[----:B------:R-:W-:Y:S01]  /*191a00*/  ULDC UR4, c[0x0][0x22c] ;  /* 0x00008b0000047ab9 */ /* 0x000fe20000000800 */
[----:B---3--:R-:W-:Y:S05]  /*191a10*/  @P5 STG.E.U8 desc[UR6][R22.64], R3 ;  /* 0x0000000316005986 */ /* 0x008fea000c101106 */
[----:B------:R-:W-:Y:S04]  /*191a20*/  @P2 STG.E.U8 desc[UR6][R18.64], R2 ;  /* 0x0000000212002986 */ /* 0x000fe8000c101106 */
[----:B------:R0:W-:Y:S04]  /*191a30*/  @P3 STG.E.U8 desc[UR6][R28.64], R0 ;  /* 0x000000001c003986 */ /* 0x0001e8000c101106 */
[----:B0-----:R-:W2:Y:S01]  /*191a40*/  LDL.LU R0, [R1+0x78c] ;  /* 0x00078c0001007983 */ /* 0x001ea20000300800 */
[----:B------:R-:W-:-:S03]  /*191a50*/  ISETP.LT.AND P5, PT, R12, UR14, !P6 ;  /* 0x0000000e0c007c0c */ /* 0x000fc6000f7a1270 */
[----:B------:R-:W3:Y:S04]  /*191a60*/  LDL.LU.64 R28, [R1+0x1520] ;  /* 0x00152000011c7983 */ /* 0x000ee80000300a00 */
[----:B------:R-:W3:Y:S01]  /*191a70*/  LDL.LU.64 R22, [R1+0x1528] ;  /* 0x0015280001167983 */ /* 0x000ee20000300a00 */
[----:B------:R-:W-:-:S03]  /*191a80*/  ISETP.GE.AND P2, PT, R6, UR4, PT ;  /* 0x0000000406007c0c */ /* 0x000fc6000bf46270 */
[----:B------:R-:W3:Y:S04]  /*191a90*/  LDL.LU.64 R18, [R1+0x1518] ;  /* 0x0015180001127983 */ /* 0x000ee80000300a00 */
[----:B------:R-:W3:Y:S01]  /*191aa0*/  LDL.LU.64 R6, [R1+0x1508] ;  /* 0x0015080001067983 */ /* 0x000ee20000300a00 */
[----:B------:R-:W-:Y:S02]  /*191ab0*/  ISETP.LT.AND P3, PT, R11, UR10, !P6 ;  /* 0x0000000a0b007c0c */ /* 0x000fe4000f761270 */
[----:B------:R-:W-:Y:S01]  /*191ac0*/  ISETP.LT.AND P6, PT, R24, UR8, !P6 ;  /* 0x0000000818007c0c */ /* 0x000fe2000f7c1270 */
[----:B------:R-:W-:Y:S01]  /*191ad0*/  ULDC UR4, c[0x0][0x22c] ;  /* 0x00008b0000047ab9 */ /* 0x000fe20000000800 */
[----:B------:R-:W-:Y:S01]  /*191ae0*/  ULDC UR8, c[0x0][0x228] ;  /* 0x00008a0000087ab9 */ /* 0x000fe20000000800 */
[----:B------:R-:W-:Y:S01]  /*191af0*/  ULDC UR10, c[0x0][0x228] ;  /* 0x00008a00000a7ab9 */ /* 0x000fe20000000800 */
[----:B--2---:R-:W-:-:S02]  /*191b00*/  PRMT R4, R0, 0x7770, RZ ;  /* 0x0000777000047816 */ /* 0x004fc400000000ff */
[----:B------:R-:W-:-:S03]  /*191b10*/  PRMT R3, R0, 0x7771, RZ ;  /* 0x0000777100037816 */ /* 0x000fc600000000ff */
[----:B------:R0:W-:Y:S04]  /*191b20*/  @P5 STG.E.U8 desc[UR6][R8.64], R4 ;  /* 0x0000000408005986 */ /* 0x0001e8000c101106 */
[----:B----4-:R1:W-:Y:S04]  /*191b30*/  @P4 STG.E.U8 desc[UR6][R20.64], R3 ;  /* 0x0000000314004986 */ /* 0x0103e8000c101106 */
[----:B0-----:R-:W2:Y:S04]  /*191b40*/  LDL.LU R9, [R1+0x5c20] ;  /* 0x005c200001097983 */ /* 0x001ea80000300800 */
[----:B-1----:R-:W4:Y:S01]  /*191b50*/  LDL.LU R20, [R1+0x5da0] ;  /* 0x005da00001147983 */ /* 0x002f220000300800 */
[----:B------:R-:W-:-:S02]  /*191b60*/  PRMT R2, R0, 0x7772, RZ ;  /* 0x0000777200027816 */ /* 0x000fc400000000ff */
[----:B------:R-:W-:Y:S01]  /*191b70*/  PRMT R0, R0, 0x7773, RZ ;  /* 0x0000777300007816 */ /* 0x000fe200000000ff */
[----:B------:R-:W3:Y:S04]  /*191b80*/  LDL.LU R8, [R1+0x7ac] ;  /* 0x0007ac0001087983 */ /* 0x000ee80000300800 */
[----:B------:R-:W-:Y:S04]  /*191b90*/  @P3 STG.E.U8 desc[UR6][R14.64], R2 ;  /* 0x000000020e003986 */ /* 0x000fe8000c101106 */
[----:B------:R0:W-:Y:S04]  /*191ba0*/  @P6 STG.E.U8 desc[UR6][R26.64], R0 ;  /* 0x000000001a006986 */ /* 0x0001e8000c101106 */
[----:B0-----:R-:W2:Y:S01]  /*191bb0*/  LDL.LU.64 R26, [R1+0x1510] ;  /* 0x00151000011a7983 */ /* 0x001ea20000300a00 */
[----:B------:R-:W-:-:S02]  /*191bc0*/  ISETP.LT.AND P6, PT, R13, UR20, !P1 ;  /* 0x000000140d007c0c */ /* 0x000fc4000cfc1270 */
[C---:B------:R-:W-:Y:S02]  /*191bd0*/  PRMT R0, R5.reuse, 0x7770, RZ ;  /* 0x0000777005007816 */ /* 0x040fe400000000ff */
[----:B------:R-:W-:Y:S02]  /*191be0*/  PRMT R3, R5, 0x7771, RZ ;  /* 0x0000777105037816 */ /* 0x000fe400000000ff */
[----:B------:R-:W-:Y:S02]  /*191bf0*/  ISETP.LT.AND P3, PT, R17, UR18, !P1 ;  /* 0x0000001211007c0c */ /* 0x000fe4000cf61270 */
[----:B------:R-:W-:Y:S02]  /*191c00*/  ISETP.LT.AND P5, PT, R16, UR16, !P1 ;  /* 0x0000001010007c0c */ /* 0x000fe4000cfa1270 */
[----:B------:R-:W-:Y:S01]  /*191c10*/  PRMT R2, R5, 0x7772, RZ ;  /* 0x0000777205027816 */ /* 0x000fe200000000ff */
[----:B------:R-:W2:Y:S01]  /*191c20*/  LDL.LU.64 R14, [R1+0x14f8] ;  /* 0x0014f800010e7983 */ /* 0x000ea20000300a00 */
[----:B----4-:R-:W-:-:S02]  /*191c30*/  ISETP.LT.AND P4, PT, R20, UR22, !P1 ;  /* 0x0000001614007c0c */ /* 0x010fc4000cf81270 */
[----:B---3--:R-:W-:-:S11]  /*191c40*/  PRMT R4, R8, 0x7770, RZ ;  /* 0x0000777008047816 */ /* 0x008fd600000000ff */
[----:B------:R0:W-:Y:S04]  /*191c50*/  @P4 STG.E.U8 desc[UR6][R28.64], R0 ;  /* 0x000000001c004986 */ /* 0x0001e8000c101106 */
[----:B------:R1:W-:Y:S01]  /*191c60*/  @P6 STG.E.U8 desc[UR6][R22.64], R3 ;  /* 0x0000000316006986 */ /* 0x0003e2000c101106 */
[----:B------:R-:W-:-:S03]  /*191c70*/  ISETP.LT.AND P6, PT, R12, UR24, !P1 ;  /* 0x000000180c007c0c */ /* 0x000fc6000cfc1270 */
[----:B------:R3:W-:Y:S01]  /*191c80*/  @P3 STG.E.U8 desc[UR6][R18.64], R2 ;  /* 0x0000000212003986 */ /* 0x0007e2000c101106 */
[----:B0-----:R-:W-:-:S03]  /*191c90*/  PRMT R0, R5, 0x7773, RZ ;  /* 0x0000777305007816 */ /* 0x001fc600000000ff */
[----:B------:R-:W4:Y:S04]  /*191ca0*/  LDL.LU.64 R28, [R1+0x14f0] ;  /* 0x0014f000011c7983 */ /* 0x000f280000300a00 */
[----:B------:R-:W4:Y:S04]  /*191cb0*/  LDL.LU R21, [R1+0x7d0] ;  /* 0x0007d00001157983 */ /* 0x000f280000300800 */
[----:B-1----:R-:W4:Y:S04]  /*191cc0*/  LDL.LU.64 R22, [R1+0x14e8] ;  /* 0x0014e80001167983 */ /* 0x002f280000300a00 */
[----:B---3--:R-:W3:Y:S04]  /*191cd0*/  LDL.LU.64 R18, [R1+0x14e0] ;  /* 0x0014e00001127983 */ /* 0x008ee80000300a00 */
[----:B------:R-:W-:Y:S04]  /*191ce0*/  @P5 STG.E.U8 desc[UR6][R6.64], R0 ;  /* 0x0000000006005986 */ /* 0x000fe8000c101106 */
[----:B--2---:R0:W-:Y:S04]  /*191cf0*/  @P6 STG.E.U8 desc[UR6][R26.64], R4 ;  /* 0x000000041a006986 */ /* 0x0041e8000c101106 */
[----:B0-----:R-:W2:Y:S01]  /*191d00*/  LDL.LU.64 R4, [R1+0x1500] ;  /* 0x0015000001047983 */ /* 0x001ea20000300a00 */
[----:B------:R-:W-:-:S02]  /*191d10*/  ISETP.GE.AND P4, PT, R9, UR4, PT ;  /* 0x0000000409007c0c */ /* 0x000fc4000bf86270 */
[----:B------:R-:W-:Y:S01]  /*191d20*/  ISETP.LT.AND P3, PT, R10, UR26, !P1 ;  /* 0x0000001a0a007c0c */ /* 0x000fe2000cf61270 */
[----:B------:R-:W-:Y:S01]  /*191d30*/  ULDC UR4, c[0x0][0x228] ;  /* 0x00008a0000047ab9 */ /* 0x000fe20000000800 */
[----:B------:R-:W-:Y:S02]  /*191d40*/  PRMT R3, R8, 0x7771, RZ ;  /* 0x0000777108037816 */ /* 0x000fe400000000ff */
[----:B------:R-:W-:Y:S02]  /*191d50*/  ISETP.LT.AND P5, PT, R11, UR4, !P1 ;  /* 0x000000040b007c0c */ /* 0x000fe4000cfa1270 */
[----:B------:R-:W-:Y:S02]  /*191d60*/  ISETP.LT.AND P1, PT, R24, UR8, !P1 ;  /* 0x0000000818007c0c */ /* 0x000fe4000cf21270 */
[C---:B------:R-:W-:Y:S02]  /*191d70*/  PRMT R2, R8.reuse, 0x7772, RZ ;  /* 0x0000777208027816 */ /* 0x040fe400000000ff */
[----:B------:R-:W-:Y:S01]  /*191d80*/  PRMT R0, R8, 0x7773, RZ ;  /* 0x0000777308007816 */ /* 0x000fe200000000ff */
[----:B------:R-:W3:Y:S04]  /*191d90*/  LDL.LU.64 R6, [R1+0x14d8] ;  /* 0x0014d80001067983 */ /* 0x000ee80000300a00 */
[----:B------:R-:W3:Y:S04]  /*191da0*/  LDL.LU.64 R8, [R1+0x14d0] ;  /* 0x0014d00001087983 */ /* 0x000ee80000300a00 */
[----:B------:R-:W3:Y:S01]  /*191db0*/  LDL.LU R26, [R1+0x7c0] ;  /* 0x0007c000011a7983 */ /* 0x000ee20000300800 */
[----:B------:R-:W-:Y:S01]  /*191dc0*/  ULDC UR4, c[0x0][0x228] ;  /* 0x00008a0000047ab9 */ /* 0x000fe20000000800 */
[----:B------:R-:W-:Y:S01]  /*191dd0*/  ULDC UR8, c[0x0][0x228] ;  /* 0x00008a0000087ab9 */ /* 0x000fe20000000800 */
[----:B------:R-:W-:Y:S01]  /*191de0*/  ISETP.LT.AND P6, PT, R20, UR4, !P2 ;  /* 0x0000000414007c0c */ /* 0x000fe2000d7c1270 */
[----:B------:R-:W-:Y:S01]  /*191df0*/  ULDC UR4, c[0x0][0x228] ;  /* 0x00008a0000047ab9 */ /* 0x000fe20000000800 */
[----:B--2---:R0:W-:Y:S04]  /*191e00*/  @P3 STG.E.U8 desc[UR6][R4.64], R3 ;  /* 0x0000000304003986 */ /* 0x0041e8000c101106 */
[----:B------:R1:W-:Y:S04]  /*191e10*/  @P5 STG.E.U8 desc[UR6][R14.64], R2 ;  /* 0x000000020e005986 */ /* 0x0003e8000c101106 */
[----:B----4-:R2:W-:Y:S04]  /*191e20*/  @P1 STG.E.U8 desc[UR6][R28.64], R0 ;  /* 0x000000001c001986 */ /* 0x0105e8000c101106 */
[----:B0-----:R-:W4:Y:S04]  /*191e30*/  LDL.LU R3, [R1+0x5c24] ;  /* 0x005c240001037983 */ /* 0x001f280000300800 */
[----:B-1----:R-:W4:Y:S04]  /*191e40*/  LDL.LU.64 R14, [R1+0x14c8] ;  /* 0x0014c800010e7983 */ /* 0x002f280000300a00 */
[----:B--2---:R-:W2:Y:S01]  /*191e50*/  LDL.LU.64 R28, [R1+0x14c0] ;  /* 0x0014c000011c7983 */ /* 0x004ea20000300a00 */
[----:B------:R-:W-:Y:S01]  /*191e60*/  ISETP.LT.AND P3, PT, R13, UR8, !P2 ;  /* 0x000000080d007c0c */ /* 0x000fe2000d761270 */
[----:B------:R-:W-:Y:S01]  /*191e70*/  ULDC UR8, c[0x0][0x228] ;  /* 0x00008a0000087ab9 */ /* 0x000fe20000000800 */
[----:B------:R-:W-:-:S02]  /*191e80*/  PRMT R2, R21, 0x7770, RZ ;  /* 0x0000777015027816 */ /* 0x000fc400000000ff */
[----:B------:R-:W-:Y:S02]  /*191e90*/  ISETP.LT.AND P1, PT, R17, UR4, !P2 ;  /* 0x0000000411007c0c */ /* 0x000fe4000d721270 */
[C---:B------:R-:W-:Y:S02]  /*191ea0*/  PRMT R0, R21.reuse, 0x7771, RZ ;  /* 0x0000777115007816 */ /* 0x040fe400000000ff */
[----:B------:R-:W-:Y:S01]  /*191eb0*/  ISETP.LT.AND P5, PT, R16, UR8, !P2 ;  /* 0x0000000810007c0c */ /* 0x000fe2000d7a1270 */
[----:B------:R-:W-:Y:S01]  /*191ec0*/  ULDC UR8, c[0x0][0x228] ;  /* 0x00008a0000087ab9 */ /* 0x000fe20000000800 */
[----:B------:R0:W-:Y:S01]  /*191ed0*/  @P6 STG.E.U8 desc[UR6][R22.64], R2 ;  /* 0x0000000216006986 */ /* 0x0001e2000c101106 */
[----:B------:R-:W-:Y:S01]  /*191ee0*/  ISETP.LT.AND P6, PT, R10, UR10, !P2 ;  /* 0x0000000a0a007c0c */ /* 0x000fe2000d7c1270 */
[----:B------:R-:W-:Y:S01]  /*191ef0*/  ULDC UR4, c[0x0][0x22c] ;  /* 0x00008b0000047ab9 */ /* 0x000fe20000000800 */
[----:B------:R-:W-:Y:S01]  /*191f00*/  ULDC UR10, c[0x0][0x228] ;  /* 0x00008a00000a7ab9 */ /* 0x000fe20000000800 */
[----:B---3--:R1:W-:Y:S01]  /*191f10*/  @P3 STG.E.U8 desc[UR6][R18.64], R0 ;  /* 0x0000000012003986 */ /* 0x0083e2000c101106 */
[----:B------:R-:W-:Y:S01]  /*191f20*/  ISETP.LT.AND P3, PT, R12, UR8, !P2 ;  /* 0x000000080c007c0c */ /* 0x000fe2000d761270 */
[----:B------:R-:W-:Y:S01]  /*191f30*/  ULDC UR8, c[0x0][0x228] ;  /* 0x00008a0000087ab9 */ /* 0x000fe20000000800 */
[C---:B0-----:R-:W-:Y:S01]  /*191f40*/  PRMT R2, R21.reuse, 0x7772, RZ ;  /* 0x0000777215027816 */ /* 0x041fe200000000ff */
[----:B-1----:R-:W3:Y:S04]  /*191f50*/  LDL.LU.64 R18, [R1+0x14b8] ;  /* 0x0014b80001127983 */ /* 0x002ee80000300a00 */
[----:B------:R-:W3:Y:S01]  /*191f60*/  LDL.LU.64 R4, [R1+0x14b0] ;  /* 0x0014b00001047983 */ /* 0x000ee20000300a00 */
[----:B------:R-:W-:-:S03]  /*191f70*/  PRMT R0, R21, 0x7773, RZ ;  /* 0x0000777315007816 */ /* 0x000fc600000000ff */
[----:B------:R-:W3:Y:S04]  /*191f80*/  LDL.LU R27, [R1+0x7b0] ;  /* 0x0007b000011b7983 */ /* 0x000ee80000300800 */
[----:B------:R0:W-:Y:S04]  /*191f90*/  @P1 STG.E.U8 desc[UR6][R6.64], R2 ;  /* 0x0000000206001986 */ /* 0x0001e8000c101106 */
[----:B------:R1:W-:Y:S04]  /*191fa0*/  @P5 STG.E.U8 desc[UR6][R8.64], R0 ;  /* 0x0000000008005986 */ /* 0x0003e8000c101106 */
[----:B0-----:R-:W3:Y:S01]  /*191fb0*/  LDL.LU.64 R6, [R1+0x14a8] ;  /* 0x0014a80001067983 */ /* 0x001ee20000300a00 */
[----:B-1----:R-:W-:-:S02]  /*191fc0*/  PRMT R0, R26, 0x7770, RZ ;  /* 0x000077701a007816 */ /* 0x002fc400000000ff */
[----:B------:R-:W-:Y:S01]  /*191fd0*/  PRMT R2, R26, 0x7771, RZ ;  /* 0x000077711a027816 */ /* 0x000fe200000000ff */
[----:B------:R-:W3:Y:S04]  /*191fe0*/  LDL.LU.64 R8, [R1+0x14a0] ;  /* 0x0014a00001087983 */ /* 0x000ee80000300a00 */
[----:B------:R-:W-:Y:S01]  /*191ff0*/  STL.64 [R1+0x5d98], R24 ;  /* 0x005d981801007387 */ /* 0x000fe20000100a00 */
[----:B----4-:R-:W-:Y:S01]  /*192000*/  ISETP.GE.AND P1, PT, R3, UR4, PT ;  /* 0x0000000403007c0c */ /* 0x010fe2000bf26270 */
[----:B------:R-:W-:Y:S02]  /*192010*/  ULDC UR4, c[0x0][0x228] ;  /* 0x00008a0000047ab9 */ /* 0x000fe40000000800 */
[----:B------:R-:W-:Y:S01]  /*192020*/  @P3 STG.E.U8 desc[UR6][R14.64], R0 ;  /* 0x000000000e003986 */ /* 0x000fe2000c101106 */
[----:B------:R-:W-:-:S03]  /*192030*/  ISETP.LT.AND P5, PT, R11, UR4, !P2 ;  /* 0x000000040b007c0c */ /* 0x000fc6000d7a1270 */
[----:B--2---:R0:W-:Y:S01]  /*192040*/  @P6 STG.E.U8 desc[UR6][R28.64], R2 ;  /* 0x000000021c006986 */ /* 0x0041e2000c101106 */
[----:B------:R-:W-:Y:S01]  /*192050*/  ISETP.LT.AND P2, PT, R24, UR8, !P2 ;  /* 0x0000000818007c0c */ /* 0x000fe2000d741270 */
[----:B------:R-:W-:Y:S01]  /*192060*/  ULDC UR4, c[0x0][0x228] ;  /* 0x00008a0000047ab9 */ /* 0x000fe20000000800 */
[----:B------:R-:W-:Y:S01]  /*192070*/  ULDC UR8, c[0x0][0x228] ;  /* 0x00008a0000087ab9 */ /* 0x000fe20000000800 */
[----:B0-----:R-:W2:Y:S04]  /*192080*/  LDL.LU.64 R28, [R1+0x1498] ;  /* 0x00149800011c7983 */ /* 0x001ea80000300a00 */
[----:B------:R-:W4:Y:S01]  /*192090*/  LDL.LU.64 R24, [R1+0x1490] ;  /* 0x0014900001187983 */ /* 0x000f220000300a00 */
[----:B------:R-:W-:Y:S02]  /*1920a0*/  PRMT R0, R26, 0x7772, RZ ;  /* 0x000077721a007816 */ /* 0x000fe400000000ff */
[----:B------:R-:W-:-:S02]  /*1920b0*/  ISETP.LT.AND P6, PT, R20, UR4, !P4 ;  /* 0x0000000414007c0c */ /* 0x000fc4000e7c1270 */
[----:B------:R-:W-:Y:S02]  /*1920c0*/  PRMT R2, R26, 0x7773, RZ ;  /* 0x000077731a027816 */ /* 0x000fe400000000ff */
[----:B------:R-:W-:Y:S01]  /*1920d0*/  ISETP.LT.AND P3, PT, R13, UR8, !P4 ;  /* 0x000000080d007c0c */ /* 0x000fe2000e761270 */
[----:B------:R-:W-:Y:S01]  /*1920e0*/  ULDC UR4, c[0x0][0x228] ;  /* 0x00008a0000047ab9 */ /* 0x000fe20000000800 */
[----:B------:R-:W-:Y:S01]  /*1920f0*/  ULDC UR8, c[0x0][0x228] ;  /* 0x00008a0000087ab9 */ /* 0x000fe20000000800 */
[----:B------:R-:W4:Y:S04]  /*192100*/  LDL.LU R14, [R1+0x7e0] ;  /* 0x0007e000010e7983 */ /* 0x000f280000300800 */
[----:B------:R-:W4:Y:S04]  /*192110*/  LDL.LU.64 R22, [R1+0x1488] ;  /* 0x0014880001167983 */ /* 0x000f280000300a00 */
[----:B---3--:R0:W-:Y:S04]  /*192120*/  @P5 STG.E.U8 desc[UR6][R18.64], R0 ;  /* 0x0000000012005986 */ /* 0x0081e8000c101106 */
[----:B------:R1:W-:Y:S01]  /*192130*/  @P2 STG.E.U8 desc[UR6][R4.64], R2 ;  /* 0x0000000204002986 */ /* 0x0003e2000c101106 */
[----:B------:R-:W-:-:S02]  /*192140*/  ISETP.LT.AND P5, PT, R17, UR4, !P4 ;  /* 0x0000000411007c0c */ /* 0x000fc4000e7a1270 */
[----:B------:R-:W-:Y:S01]  /*192150*/  ISETP.LT.AND P2, PT, R16, UR8, !P4 ;  /* 0x0000000810007c0c */ /* 0x000fe2000e741270 */
[----:B------:R-:W-:Y:S01]  /*192160*/  ULDC UR4, c[0x0][0x228] ;  /* 0x00008a0000047ab9 */ /* 0x000fe20000000800 */
[----:B------:R-:W-:Y:S01]  /*192170*/  ULDC UR8, c[0x0][0x228] ;  /* 0x00008a0000087ab9 */ /* 0x000fe20000000800 */
[C---:B0-----:R-:W-:Y:S02]  /*192180*/  PRMT R0, R27.reuse, 0x7770, RZ ;  /* 0x000077701b007816 */ /* 0x041fe400000000ff */
[C---:B-1----:R-:W-:Y:S01]  /*192190*/  PRMT R2, R27.reuse, 0x7771, RZ ;  /* 0x000077711b027816 */ /* 0x042fe200000000ff */
[----:B------:R-:W3:Y:S04]  /*1921a0*/  LDL.LU.64 R18, [R1+0x1480] ;  /* 0x0014800001127983 */ /* 0x000ee80000300a00 */
[----:B------:R0:W-:Y:S04]  /*1921b0*/  @P6 STG.E.U8 desc[UR6][R6.64], R0 ;  /* 0x0000000006006986 */ /* 0x0001e8000c101106 */
[----:B------:R1:W-:Y:S01]  /*1921c0*/  @P3 STG.E.U8 desc[UR6][R8.64], R2 ;  /* 0x0000000208003986 */ /* 0x0003e2000c101106 */
[----:B0-----:R-:W-:-:S03]  /*1921d0*/  PRMT R0, R27, 0x7772, RZ ;  /* 0x000077721b007816 */ /* 0x001fc600000000ff */
[----:B------:R-:W3:Y:S04]  /*1921e0*/  LDL.LU.64 R6, [R1+0x1478] ;  /* 0x0014780001067983 */ /* 0x000ee80000300a00 */
[----:B------:R-:W3:Y:S04]  /*1921f0*/  LDL.LU.64 R4, [R1+0x1470] ;  /* 0x0014700001047983 */ /* 0x000ee80000300a00 */
[----:B------:R-:W3:Y:S01]  /*192200*/  LDL.LU R26, [R1+0x7d4] ;  /* 0x0007d400011a7983 */ /* 0x000ee20000300800 */
[----:B-1----:R-:W-:-:S03]  /*192210*/  PRMT R2, R27, 0x7773, RZ ;  /* 0x000077731b027816 */ /* 0x002fc600000000ff */
[----:B------:R-:W3:Y:S04]  /*192220*/  LDL.LU.64 R8, [R1+0x1458] ;  /* 0x0014580001087983 */ /* 0x000ee80000300a00 */
[----:B--2---:R0:W-:Y:S04]  /*192230*/  @P5 STG.E.U8 desc[UR6][R28.64], R0 ;  /* 0x000000001c005986 */ /* 0x0041e8000c101106 */
[----:B----4-:R1:W-:Y:S04]  /*192240*/  @P2 STG.E.U8 desc[UR6][R24.64], R2 ;  /* 0x0000000218002986 */ /* 0x0103e8000c101106 */
[----:B0-----:R-:W2:Y:S04]  /*192250*/  LDL.LU.64 R28, [R1+0x1450] ;  /* 0x00145000011c7983 */ /* 0x001ea80000300a00 */
[----:B-1----:R-:W4:Y:S01]  /*192260*/  LDL.LU.64 R24, [R1+0x5d98] ;  /* 0x005d980001187983 */ /* 0x002f220000300a00 */
[----:B------:R-:W-:Y:S01]  /*192270*/  ISETP.LT.AND P6, PT, R12, UR4, !P4 ;  /* 0x000000040c007c0c */ /* 0x000fe2000e7c1270 */
[----:B------:R-:W-:Y:S01]  /*192280*/  ULDC UR4, c[0x0][0x228] ;  /* 0x00008a0000047ab9 */ /* 0x000fe20000000800 */
[----:B------:R-:W-:-:S02]  /*192290*/  ISETP.LT.AND P3, PT, R10, UR8, !P4 ;  /* 0x000000080a007c0c */ /* 0x000fc4000e761270 */
[----:B------:R-:W-:Y:S02]  /*1922a0*/  ISETP.LT.AND P2, PT, R11, UR4, !P4 ;  /* 0x000000040b007c0c */ /* 0x000fe4000e741270 */
[C---:B------:R-:W-:Y:S01]  /*1922b0*/  PRMT R0, R14.reuse, 0x7770, RZ ;  /* 0x000077700e007816 */ /* 0x040fe200000000ff */
[----:B------:R-:W-:Y:S01]  /*1922c0*/  ULDC UR8, c[0x0][0x228] ;  /* 0x00008a0000087ab9 */ /* 0x000fe20000000800 */
[----:B------:R-:W-:Y:S01]  /*1922d0*/  ULDC UR4, c[0x0][0x228] ;  /* 0x00008a0000047ab9 */ /* 0x000fe20000000800 */
[----:B------:R-:W-:Y:S02]  /*1922e0*/  PRMT R2, R14, 0x7771, RZ ;  /* 0x000077710e027816 */ /* 0x000fe400000000ff */
[----:B------:R-:W-:Y:S01]  /*1922f0*/  ISETP.LT.AND P5, PT, R20, UR4, !P1 ;  /* 0x0000000414007c0c */ /* 0x000fe2000cfa1270 */
[----:B------:R-:W-:Y:S01]  /*192300*/  ULDC UR4, c[0x0][0x228] ;  /* 0x00008a0000047ab9 */ /* 0x000fe20000000800 */
[----:B------:R0:W-:Y:S04]  /*192310*/  @P6 STG.E.U8 desc[UR6][R22.64], R0 ;  /* 0x0000000016006986 */ /* 0x0001e8000c101106 */
[----:B---3--:R1:W-:Y:S01]  /*192320*/  @P3 STG.E.U8 desc[UR6][R18.64], R2 ;  /* 0x0000000212003986 */ /* 0x0083e2000c101106 */
[----:B0-----:R-:W-:-:S03]  /*192330*/  PRMT R0, R14, 0x7772, RZ ;  /* 0x000077720e007816 */ /* 0x001fc600000000ff */
[----:B------:R-:W3:Y:S01]  /*192340*/  LDL.LU.64 R22, [R1+0x1448] ;  /* 0x0014480001167983 */ /* 0x000ee20000300a00 */
[----:B-1----:R-:W-:-:S03]  /*192350*/  PRMT R2, R14, 0x7773, RZ ;  /* 0x000077730e027816 */ /* 0x002fc600000000ff */
[----:B------:R-:W3:Y:S04]  /*192360*/  LDL.LU.64 R18, [R1+0x1440] ;  /* 0x0014400001127983 */ /* 0x000ee80000300a00 */
[----:B------:R-:W3:Y:S04]  /*192370*/  LDL.LU R27, [R1+0x7c4] ;  /* 0x0007c400011b7983 */ /* 0x000ee80000300800 */
[----:B------:R0:W-:Y:S04]  /*192380*/  @P2 STG.E.U8 desc[UR6][R6.64], R0 ;  /* 0x0000000006002986 */ /* 0x0001e8000c101106 */
[----:B------:R-:W3:Y:S01]  /*192390*/  LDL.LU.64 R14, [R1+0x1438] ;  /* 0x00143800010e7983 */ /* 0x000ee20000300a00 */
[----:B0-----:R-:W-:-:S03]  /*1923a0*/  PRMT R0, R26, 0x7770, RZ ;  /* 0x000077701a007816 */ /* 0x001fc600000000ff */
[----:B------:R-:W3:Y:S04]  /*1923b0*/  LDL.LU.64 R6, [R1+0x1428] ;  /* 0x0014280001067983 */ /* 0x000ee80000300a00 */
[----:B------:R-:W3:Y:S01]  /*1923c0*/  LDL.LU R3, [R1+0x5c28] ;  /* 0x005c280001037983 */ /* 0x000ee20000300800 */
[----:B----4-:R-:W-:Y:S02]  /*1923d0*/  ISETP.LT.AND P4, PT, R24, UR8, !P4 ;  /* 0x0000000818007c0c */ /* 0x010fe4000e781270 */
[----:B------:R-:W-:Y:S01]  /*1923e0*/  ISETP.LT.AND P3, PT, R13, UR4, !P1 ;  /* 0x000000040d007c0c */ /* 0x000fe2000cf61270 */
[----:B------:R-:W-:Y:S01]  /*1923f0*/  ULDC UR4, c[0x0][0x228] ;  /* 0x00008a0000047ab9 */ /* 0x000fe20000000800 */
[----:B------:R-:W-:-:S09]  /*192400*/  ULDC UR8, c[0x0][0x228] ;  /* 0x00008a0000087ab9 */ /* 0x000fd20000000800 */
[----:B------:R0:W-:Y:S04]  /*192410*/  @P4 STG.E.U8 desc[UR6][R4.64], R2 ;  /* 0x0000000204004986 */ /* 0x0001e8000c101106 */
[----:B------:R1:W-:Y:S04]  /*192420*/  @P5 STG.E.U8 desc[UR6][R8.64], R0 ;  /* 0x0000000008005986 */ /* 0x0003e8000c101106 */
[----:B0-----:R-:W4:Y:S04]  /*192430*/  LDL.LU R5, [R1+0x7b4] ;  /* 0x0007b40001057983 */ /* 0x001f280000300800 */
[----:B-1----:R-:W4:Y:S01]  /*192440*/  LDL.LU.64 R8, [R1+0x1418] ;  /* 0x0014180001087983 */ /* 0x002f220000300a00 */
[----:B------:R-:W-:-:S02]  /*192450*/  ISETP.LT.AND P4, PT, R17, UR4, !P1 ;  /* 0x0000000411007c0c */ /* 0x000fc4000cf81270 */
[----:B------:R-:W-:Y:S02]  /*192460*/  PRMT R2, R26, 0x7771, RZ ;  /* 0x000077711a027816 */ /* 0x000fe400000000ff */
[----:B------:R-:W-:Y:S01]  /*192470*/  ISETP.LT.AND P6, PT, R16, UR8, !P1 ;  /* 0x0000000810007c0c */ /* 0x000fe2000cfc1270 */
[----:B------:R-:W-:Y:S01]  /*192480*/  ULDC UR8, c[0x0][0x228] ;  /* 0x00008a0000087ab9 */ /* 0x000fe20000000800 */
[----:B------:R-:W-:Y:S02]  /*192490*/  ISETP.LT.AND P5, PT, R10, UR10, !P1 ;  /* 0x0000000a0a007c0c */ /* 0x000fe4000cfa1270 */
[----:B------:R-:W-:Y:S01]  /*1924a0*/  PRMT R0, R26, 0x7772, RZ ;  /* 0x000077721a007816 */ /* 0x000fe200000000ff */
[----:B--2---:R0:W-:Y:S01]  /*1924b0*/  @P3 STG.E.U8 desc[UR6][R28.64], R2 ;  /* 0x000000021c003986 */ /* 0x0041e2000c101106 */
[----:B------:R-:W-:Y:S01]  /*1924c0*/  ISETP.LT.AND P3, PT, R12, UR8, !P1 ;  /* 0x000000080c007c0c */ /* 0x000fe2000cf61270 */
[----:B------:R-:W-:Y:S01]  /*1924d0*/  ULDC UR4, c[0x0][0x22c] ;  /* 0x00008b0000047ab9 */ /* 0x000fe20000000800 */
[----:B------:R-:W-:Y:S01]  /*1924e0*/  ULDC UR8, c[0x0][0x228] ;  /* 0x00008a0000087ab9 */ /* 0x000fe20000000800 */
[----:B------:R-:W-:Y:S01]  /*1924f0*/  ULDC UR10, c[0x0][0x228] ;  /* 0x00008a00000a7ab9 */ /* 0x000fe20000000800 */
[----:B---3--:R1:W-:Y:S01]  /*192500*/  @P4 STG.E.U8 desc[UR6][R22.64], R0 ;  /* 0x0000000016004986 */ /* 0x0083e2000c101106 */
[----:B0-----:R-:W-:-:S05]  /*192510*/  PRMT R2, R26, 0x7773, RZ ;  /* 0x000077731a027816 */ /* 0x001fca00000000ff */
[----:B------:R0:W-:Y:S01]  /*192520*/  @P6 STG.E.U8 desc[UR6][R18.64], R2 ;  /* 0x0000000212006986 */ /* 0x0001e2000c101106 */
[----:B-1----:R-:W-:Y:S02]  /*192530*/  PRMT R0, R27, 0x7770, RZ ;  /* 0x000077701b007816 */ /* 0x002fe400000000ff */
[----:B------:R-:W-:Y:S01]  /*192540*/  ISETP.GE.AND P2, PT, R3, UR4, PT ;  /* 0x0000000403007c0c */ /* 0x000fe2000bf46270 */
[----:B------:R-:W-:Y:S02]  /*192550*/  ULDC UR4, c[0x0][0x228] ;  /* 0x00008a0000047ab9 */ /* 0x000fe40000000800 */
[----:B------:R-:W-:Y:S01]  /*192560*/  @P3 STG.E.U8 desc[UR6][R14.64], R0 ;  /* 0x000000000e003986 */ /* 0x000fe2000c101106 */
[----:B0-----:R-:W-:-:S05]  /*192570*/  PRMT R2, R27, 0x7771, RZ ;  /* 0x000077711b027816 */ /* 0x001fca00000000ff */
[----:B------:R-:W-:Y:S04]  /*192580*/  @P5 STG.E.U8 desc[UR6][R6.64], R2 ;  /* 0x0000000206005986 */ /* 0x000fe8000c101106 */
[----:B----4-:R0:W-:Y:S04]  /*192590*/  STL.64 [R1+0x5d90], R8 ;  /* 0x005d900801007387 */ /* 0x0101e80000100a00 */
[----:B0-----:R-:W2:Y:S04]  /*1925a0*/  LDL.LU.64 R8, [R1+0x1430] ;  /* 0x0014300001087983 */ /* 0x001ea80000300a00 */
[----:B------:R-:W3:Y:S04]  /*1925b0*/  LDL.LU.64 R28, [R1+0x1410] ;  /* 0x00141000011c7983 */ /* 0x000ee80000300a00 */
[----:B------:R-:W4:Y:S04]  /*1925c0*/  LDL.LU R4, [R1+0x5c2c] ;  /* 0x005c2c0001047983 */ /* 0x000f280000300800 */
[----:B------:R-:W2:Y:S01]  /*1925d0*/  LDL.LU.64 R2, [R1+0x1420] ;  /* 0x0014200001027983 */ /* 0x000ea20000300a00 */
[----:B------:R-:W-:Y:S01]  /*1925e0*/  ISETP.LT.AND P4, PT, R11, UR4, !P1 ;  /* 0x000000040b007c0c */ /* 0x000fe2000cf81270 */
[----:B------:R-:W-:Y:S01]  /*1925f0*/  ULDC UR4, c[0x0][0x228] ;  /* 0x00008a0000047ab9 */ /* 0x000fe20000000800 */
[----:B------:R-:W-:-:S02]  /*192600*/  PRMT R0, R27, 0x7772, RZ ;  /* 0x000077721b007816 */ /* 0x000fc400000000ff */
[----:B------:R-:W-:Y:S01]  /*192610*/  ISETP.LT.AND P3, PT, R24, UR4, !P1 ;  /* 0x0000000418007c0c */ /* 0x000fe2000cf61270 */
[----:B------:R-:W3:Y:S04]  /*192620*/  LDL.LU.64 R22, [R1+0x1400] ;  /* 0x0014000001167983 */ /* 0x000ee80000300a00 */
[----:B------:R-:W3:Y:S04]  /*192630*/  LDL.LU R26, [R1+0x7e4] ;  /* 0x0007e400011a7983 */ /* 0x000ee80000300800 */
[----:B------:R-:W3:Y:S04]  /*192640*/  LDL.LU.64 R18, [R1+0x1408] ;  /* 0x0014080001127983 */ /* 0x000ee80000300a00 */
[----:B------:R-:W3:Y:S04]  /*192650*/  LDL.LU.64 R14, [R1+0x13f8] ;  /* 0x0013f800010e7983 */ /* 0x000ee80000300a00 */
[----:B------:R-:W3:Y:S01]  /*192660*/  LDL.LU.64 R6, [R1+0x13f0] ;  /* 0x0013f00001067983 */ /* 0x000ee20000300a00 */
[----:B------:R-:W-:Y:S01]  /*192670*/  ISETP.LT.AND P6, PT, R20, UR8, !P2 ;  /* 0x0000000814007c0c */ /* 0x000fe2000d7c1270 */
[----:B------:R-:W-:Y:S01]  /*192680*/  ULDC UR4, c[0x0][0x22c] ;  /* 0x00008b0000047ab9 */ /* 0x000fe20000000800 */
[----:B------:R-:W-:Y:S01]  /*192690*/  ISETP.LT.AND P5, PT, R13, UR10, !P2 ;  /* 0x0000000a0d007c0c */ /* 0x000fe2000d7a1270 */
[----:B------:R-:W-:Y:S01]  /*1926a0*/  ULDC UR8, c[0x0][0x228] ;  /* 0x00008a0000087ab9 */ /* 0x000fe20000000800 */
[----:B------:R-:W-:Y:S01]  /*1926b0*/  ULDC UR10, c[0x0][0x228] ;  /* 0x00008a00000a7ab9 */ /* 0x000fe20000000800 */
[----:B--2---:R0:W-:Y:S02]  /*1926c0*/  @P4 STG.E.U8 desc[UR6][R2.64], R0 ;  /* 0x0000000002004986 */ /* 0x0041e4000c101106 */
[----:B0-----:R-:W-:-:S05]  /*1926d0*/  PRMT R0, R27, 0x7773, RZ ;  /* 0x000077731b007816 */ /* 0x001fca00000000ff */
[----:B------:R0:W-:Y:S04]  /*1926e0*/  @P3 STG.E.U8 desc[UR6][R8.64], R0 ;  /* 0x0000000008003986 */ /* 0x0001e8000c101106 */
[----:B0-----:R-:W2:Y:S01]  /*1926f0*/  LDL.LU.64 R8, [R1+0x5d90] ;  /* 0x005d900001087983 */ /* 0x001ea20000300a00 */
[----:B----4-:R-:W-:Y:S01]  /*192700*/  ISETP.GE.AND P1, PT, R4, UR4, PT ;  /* 0x0000000404007c0c */ /* 0x010fe2000bf26270 */
[----:B------:R-:W-:Y:S02]  /*192710*/  ULDC UR4, c[0x0][0x228] ;  /* 0x00008a0000047ab9 */ /* 0x000fe40000000800 */
[----:B------:R-:W-:Y:S02]  /*192720*/  ISETP.LT.AND P4, PT, R17, UR4, !P2 ;  /* 0x0000000411007c0c */ /* 0x000fe4000d781270 */
[----:B------:R-:W-:-:S02]  /*192730*/  PRMT R2, R5, 0x7770, RZ ;  /* 0x0000777005027816 */ /* 0x000fc400000000ff */
[C---:B------:R-:W-:Y:S02]  /*192740*/  PRMT R3, R5.reuse, 0x7771, RZ ;  /* 0x0000777105037816 */ /* 0x040fe400000000ff */
[----:B------:R-:W-:Y:S01]  /*192750*/  PRMT R0, R5, 0x7772, RZ ;  /* 0x0000777205007816 */ /* 0x000fe200000000ff */
[----:B------:R-:W-:Y:S02]  /*192760*/  ULDC UR4, c[0x0][0x228] ;  /* 0x00008a0000047ab9 */ /* 0x000fe40000000800 */
[----:B------:R-:W-:Y:S01]  /*192770*/  ISETP.LT.AND P3, PT, R16, UR4, !P2 ;  /* 0x0000000410007c0c */ /* 0x000fe2000d761270 */
[----:B------:R-:W-:Y:S01]  /*192780*/  ULDC UR4, c[0x0][0x228] ;  /* 0x00008a0000047ab9 */ /* 0x000fe20000000800 */
[----:B--2---:R0:W-:Y:S04]  /*192790*/  @P6 STG.E.U8 desc[UR6][R8.64], R2 ;  /* 0x0000000208006986 */ /* 0x0041e8000c101106 */
[----:B---3--:R1:W-:Y:S04]  /*1927a0*/  @P5 STG.E.U8 desc[UR6][R28.64], R3 ;  /* 0x000000031c005986 */ /* 0x0083e8000c101106 */
[----:B------:R2:W-:Y:S04]  /*1927b0*/  @P4 STG.E.U8 desc[UR6][R22.64], R0 ;  /* 0x0000000016004986 */ /* 0x0005e8000c101106 */
[----:B0-----:R-:W3:Y:S04]  /*1927c0*/  LDL.LU.64 R8, [R1+0x13e8] ;  /* 0x0013e80001087983 */ /* 0x001ee80000300a00 */
[----:B-1----:R-:W4:Y:S04]  /*1927d0*/  LDL.LU.64 R28, [R1+0x13e0] ;  /* 0x0013e000011c7983 */ /* 0x002f280000300a00 */
[----:B------:R-:W4:Y:S04]  /*1927e0*/  LDL.LU R27, [R1+0x7d8] ;  /* 0x0007d800011b7983 */ /* 0x000f280000300800 */
[----:B--2---:R-:W2:Y:S04]  /*1927f0*/  LDL.LU.64 R22, [R1+0x13d0] ;  /* 0x0013d00001167983 */ /* 0x004ea80000300a00 */
[----:B------:R-:W2:Y:S01]  /*192800*/  LDL.LU R4, [R1+0x5c30] ;  /* 0x005c300001047983 */ /* 0x000ea20000300800 */
[----:B------:R-:W-:-:S02]  /*192810*/  ISETP.LT.AND P6, PT, R12, UR8, !P2 ;  /* 0x000000080c007c0c */ /* 0x000fc4000d7c1270 */
[----:B------:R-:W-:Y:S02]  /*192820*/  ISETP.LT.AND P5, PT, R10, UR4, !P2 ;  /* 0x000000040a007c0c */ /* 0x000fe4000d7a1270 */
[----:B------:R-:W-:Y:S01]  /*192830*/  PRMT R0, R5, 0x7773, RZ ;  /* 0x0000777305007816 */ /* 0x000fe200000000ff */
[----:B------:R-:W-:Y:S01]  /*192840*/  ULDC UR4, c[0x0][0x228] ;  /* 0x00008a0000047ab9 */ /* 0x000fe20000000800 */
[C---:B------:R-:W-:Y:S02]  /*192850*/  PRMT R2, R26.reuse, 0x7770, RZ ;  /* 0x000077701a027816 */ /* 0x040fe400000000ff */
[----:B------:R-:W-:Y:S02]  /*192860*/  PRMT R3, R26, 0x7771, RZ ;  /* 0x000077711a037816 */ /* 0x000fe400000000ff */
[----:B------:R-:W-:Y:S01]  /*192870*/  ISETP.LT.AND P4, PT, R11, UR4, !P2 ;  /* 0x000000040b007c0c */ /* 0x000fe2000d781270 */
[----:B------:R0:W-:Y:S01]  /*192880*/  @P3 STG.E.U8 desc[UR6][R18.64], R0 ;  /* 0x0000000012003986 */ /* 0x0001e2000c101106 */
[----:B------:R-:W-:Y:S01]  /*192890*/  ULDC UR8, c[0x0][0x228] ;  /* 0x00008a0000087ab9 */ /* 0x000fe20000000800 */
[----:B------:R-:W-:Y:S01]  /*1928a0*/  ULDC UR4, c[0x0][0x228] ;  /* 0x00008a0000047ab9 */ /* 0x000fe20000000800 */
[----:B------:R-:W-:Y:S01]  /*1928b0*/  ISETP.LT.AND P2, PT, R24, UR8, !P2 ;  /* 0x0000000818007c0c */ /* 0x000fe2000d741270 */
[----:B------:R-:W-:Y:S04]  /*1928c0*/  @P6 STG.E.U8 desc[UR6][R14.64], R2 ;  /* 0x000000020e006986 */ /* 0x000fe8000c101106 */
[----:B------:R1:W-:Y:S01]  /*1928d0*/  @P5 STG.E.U8 desc[UR6][R6.64], R3 ;  /* 0x0000000306005986 */ /* 0x0003e2000c101106 */
[----:B0-----:R-:W-:-:S02]  /*1928e0*/  PRMT R0, R26, 0x7772, RZ ;  /* 0x000077721a007816 */ /* 0x001fc400000000ff */
[----:B------:R-:W-:Y:S01]  /*1928f0*/  ISETP.LT.AND P3, PT, R20, UR4, !P1 ;  /* 0x0000000414007c0c */ /* 0x000fe2000cf61270 */
[----:B------:R-:W-:Y:S01]  /*192900*/  ULDC UR4, c[0x0][0x228] ;  /* 0x00008a0000047ab9 */ /* 0x000fe20000000800 */
[----:B------:R-:W-:Y:S01]  /*192910*/  ULDC UR8, c[0x0][0x228] ;  /* 0x00008a0000087ab9 */ /* 0x000fe20000000800 */
[----:B-1----:R-:W2:Y:S04]  /*192920*/  LDL.LU.64 R6, [R1+0x13d8] ;  /* 0x0013d80001067983 */ /* 0x002ea80000300a00 */
[----:B------:R-:W2:Y:S04]  /*192930*/  LDL.LU.64 R18, [R1+0x13c8] ;  /* 0x0013c80001127983 */ /* 0x000ea80000300a00 */
[----:B------:R-:W2:Y:S04]  /*192940*/  LDL.LU.64 R14, [R1+0x13c0] ;  /* 0x0013c000010e7983 */ /* 0x000ea80000300a00 */
[----:B------:R-:W2:Y:S01]  /*192950*/  LDL.LU R5, [R1+0x7c8] ;  /* 0x0007c80001057983 */ /* 0x000ea20000300800 */
[----:B------:R-:W-:-:S02]  /*192960*/  PRMT R2, R26, 0x7773, RZ ;  /* 0x000077731a027816 */ /* 0x000fc400000000ff */
[----:B------:R-:W-:Y:S01]  /*192970*/  ISETP.LT.AND P6, PT, R13, UR4, !P1 ;  /* 0x000000040d007c0c */ /* 0x000fe2000cfc1270 */
[----:B------:R-:W-:Y:S01]  /*192980*/  ULDC UR4, c[0x0][0x22c] ;  /* 0x00008b0000047ab9 */ /* 0x000fe20000000800 */
[----:B------:R-:W-:Y:S01]  /*192990*/  ISETP.LT.AND P5, PT, R17, UR8, !P1 ;  /* 0x0000000811007c0c */ /* 0x000fe2000cfa1270 */
[----:B------:R-:W-:Y:S01]  /*1929a0*/  ULDC UR8, c[0x0][0x228] ;  /* 0x00008a0000087ab9 */ /* 0x000fe20000000800 */
[----:B---3--:R0:W-:Y:S04]  /*1929b0*/  @P4 STG.E.U8 desc[UR6][R8.64], R0 ;  /* 0x0000000008004986 */ /* 0x0081e8000c101106 */
[----:B----4-:R1:W-:Y:S01]  /*1929c0*/  @P2 STG.E.U8 desc[UR6][R28.64], R2 ;  /* 0x000000021c002986 */ /* 0x0103e2000c101106 */
[----:B------:R-:W-:Y:S02]  /*1929d0*/  ISETP.LT.AND P4, PT, R16, UR10, !P1 ;  /* 0x0000000a10007c0c */ /* 0x000fe4000cf81270 */
[----:B------:R-:W-:-:S02]  /*1929e0*/  PRMT R3, R27, 0x7773, RZ ;  /* 0x000077731b037816 */ /* 0x000fc400000000ff */
[----:B--2---:R-:W-:Y:S01]  /*1929f0*/  ISETP.GE.AND P2, PT, R4, UR4, PT ;  /* 0x0000000404007c0c */ /* 0x004fe2000bf46270 */
[----:B------:R-:W-:Y:S01]  /*192a00*/  ULDC UR4, c[0x0][0x228] ;  /* 0x00008a0000047ab9 */ /* 0x000fe20000000800 */
[----:B------:R-:W-:Y:S01]  /*192a10*/  ULDC UR10, c[0x0][0x228] ;  /* 0x00008a00000a7ab9 */ /* 0x000fe20000000800 */
[----:B0-----:R-:W2:Y:S04]  /*192a20*/  LDL.LU.64 R8, [R1+0x13b8] ;  /* 0x0013b80001087983 */ /* 0x001ea80000300a00 */
[----:B------:R0:W-:Y:S04]  /*192a30*/  STL.64 [R1+0x5d88], R16 ;  /* 0x005d881001007387 */ /* 0x0001e80000100a00 */
[----:B-1----:R-:W3:Y:S04]  /*192a40*/  LDL.LU.64 R28, [R1+0x13b0] ;  /* 0x0013b000011c7983 */ /* 0x002ee80000300a00 */
[----:B------:R-:W4:Y:S04]  /*192a50*/  LDL.LU R4, [R1+0x5c34] ;  /* 0x005c340001047983 */ /* 0x000f280000300800 */
[----:B0-----:R-:W4:Y:S01]  /*192a60*/  LDL.LU.64 R16, [R1+0x13a0] ;  /* 0x0013a00001107983 */ /* 0x001f220000300a00 */
[----:B------:R-:W-:-:S02]  /*192a70*/  PRMT R0, R27, 0x7770, RZ ;  /* 0x000077701b007816 */ /* 0x000fc400000000ff */
[C---:B------:R-:W-:Y:S01]  /*192a80*/  PRMT R2, R27.reuse, 0x7772, RZ ;  /* 0x000077721b027816 */ /* 0x040fe200000000ff */
[----:B------:R-:W4:Y:S04]  /*192a90*/  LDL.LU R26, [R1+0x7b8] ;  /* 0x0007b800011a7983 */ /* 0x000f280000300800 */
[----:B------:R0:W-:Y:S01]  /*192aa0*/  @P3 STG.E.U8 desc[UR6][R22.64], R0 ;  /* 0x0000000016003986 */ /* 0x0001e2000c101106 */
[----:B------:R-:W-:Y:S01]  /*192ab0*/  ISETP.LT.AND P3, PT, R12, UR4, !P1 ;  /* 0x000000040c007c0c */ /* 0x000fe2000cf61270 */
[----:B------:R-:W-:Y:S01]  /*192ac0*/  ULDC UR4, c[0x0][0x228] ;  /* 0x00008a0000047ab9 */ /* 0x000fe20000000800 */
[----:B0-----:R-:W-:Y:S01]  /*192ad0*/  PRMT R0, R27, 0x7771, RZ ;  /* 0x000077711b007816 */ /* 0x001fe200000000ff */
[----:B------:R-:W4:Y:S04]  /*192ae0*/  LDL.LU.64 R22, [R1+0x13a8] ;  /* 0x0013a80001167983 */ /* 0x000f280000300a00 */
[----:B------:R0:W-:Y:S04]  /*192af0*/  @P6 STG.E.U8 desc[UR6][R6.64], R0 ;  /* 0x0000000006006986 */ /* 0x0001e8000c101106 */
[----:B------:R1:W-:Y:S01]  /*192b00*/  @P5 STG.E.U8 desc[UR6][R18.64], R2 ;  /* 0x0000000212005986 */ /* 0x0003e2000c101106 */
[----:B------:R-:W-:-:S02]  /*192b10*/  ISETP.LT.AND P5, PT, R10, UR4, !P1 ;  /* 0x000000040a007c0c */ /* 0x000fc4000cfa1270 */
[----:B------:R-:W-:Y:S01]  /*192b20*/  ISETP.LT.AND P6, PT, R11, UR8, !P1 ;  /* 0x000000080b007c0c */ /* 0x000fe2000cfc1270 */
[----:B------:R1:W-:Y:S01]  /*192b30*/  @P4 STG.E.U8 desc[UR6][R14.64], R3 ;  /* 0x000000030e004986 */ /* 0x0003e2000c101106 */
[----:B------:R-:W-:Y:S01]  /*192b40*/  ULDC UR4, c[0x0][0x22c] ;  /* 0x00008b0000047ab9 */ /* 0x000fe20000000800 */
[----:B------:R-:W-:Y:S01]  /*192b50*/  ULDC UR8, c[0x0][0x228] ;  /* 0x00008a0000087ab9 */ /* 0x000fe20000000800 */
[C---:B0-----:R-:W-:Y:S01]  /*192b60*/  PRMT R0, R5.reuse, 0x7770, RZ ;  /* 0x0000777005007816 */ /* 0x041fe200000000ff */
[----:B------:R-:W4:Y:S01]  /*192b70*/  LDL.LU.64 R6, [R1+0x1398] ;  /* 0x0013980001067983 */ /* 0x000f220000300a00 */
[----:B-1----:R-:W-:-:S03]  /*192b80*/  PRMT R2, R5, 0x7772, RZ ;  /* 0x0000777205027816 */ /* 0x002fc600000000ff */
[----:B------:R-:W4:Y:S04]  /*192b90*/  LDL.LU.64 R18, [R1+0x1390] ;  /* 0x0013900001127983 */ /* 0x000f280000300a00 */
[----:B------:R-:W4:Y:S04]  /*192ba0*/  LDL.LU.64 R14, [R1+0x1388] ;  /* 0x00138800010e7983 */ /* 0x000f280000300a00 */
[----:B------:R-:W4:Y:S04]  /*192bb0*/  LDL.LU R27, [R1+0x7e8] ;  /* 0x0007e800011b7983 */ /* 0x000f280000300800 */
[----:B--2---:R0:W-:Y:S02]  /*192bc0*/  @P3 STG.E.U8 desc[UR6][R8.64], R0 ;  /* 0x0000000008003986 */ /* 0x0041e4000c101106 */
[----:B0-----:R-:W-:-:S02]  /*192bd0*/  PRMT R0, R5, 0x7771, RZ ;  /* 0x0000777105007816 */ /* 0x001fc400000000ff */
[----:B------:R-:W2:Y:S04]  /*192be0*/  LDL.LU.64 R8, [R1+0x1380] ;  /* 0x0013800001087983 */ /* 0x000ea80000300a00 */
[----:B---3--:R0:W-:Y:S04]  /*192bf0*/  @P5 STG.E.U8 desc[UR6][R28.64], R0 ;  /* 0x000000001c005986 */ /* 0x0081e8000c101106 */
[----:B----4-:R1:W-:Y:S04]  /*192c00*/  @P6 STG.E.U8 desc[UR6][R16.64], R2 ;  /* 0x0000000210006986 */ /* 0x0103e8000c101106 */
[----:B0-----:R-:W3:Y:S04]  /*192c10*/  LDL.LU.64 R28, [R1+0x1378] ;  /* 0x00137800011c7983 */ /* 0x001ee80000300a00 */
[----:B-1----:R-:W4:Y:S01]  /*192c20*/  LDL.LU.64 R16, [R1+0x5d88] ;  /* 0x005d880001107983 */ /* 0x002f220000300a00 */
[----:B------:R-:W-:Y:S01]  /*192c30*/  ISETP.GE.AND P4, PT, R4, UR4, PT ;  /* 0x0000000404007c0c */ /* 0x000fe2000bf86270 */
[----:B------:R-:W-:Y:S01]  /*192c40*/  ULDC UR4, c[0x0][0x228] ;  /* 0x00008a0000047ab9 */ /* 0x000fe20000000800 */
[----:B------:R-:W-:-:S02]  /*192c50*/  ISETP.LT.AND P3, PT, R20, UR8, !P2 ;  /* 0x0000000814007c0c */ /* 0x000fc4000d761270 */
[----:B------:R-:W-:Y:S01]  /*192c60*/  ISETP.LT.AND P1, PT, R24, UR4, !P1 ;  /* 0x0000000418007c0c */ /* 0x000fe2000cf21270 */
[----:B------:R-:W-:Y:S01]  /*192c70*/  ULDC UR4, c[0x0][0x228] ;  /* 0x00008a0000047ab9 */ /* 0x000fe20000000800 */
[----:B------:R-:W3:Y:S01]  /*192c80*/  LDL.LU R3, [R1+0x5c38] ;  /* 0x005c380001037983 */ /* 0x000ee20000300800 */
[----:B------:R-:W-:Y:S01]  /*192c90*/  ISETP.LT.AND P6, PT, R13, UR4, !P2 ;  /* 0x000000040d007c0c */ /* 0x000fe2000d7c1270 */
[----:B------:R-:W-:Y:S01]  /*192ca0*/  ULDC UR4, c[0x0][0x228] ;  /* 0x00008a0000047ab9 */ /* 0x000fe20000000800 */
[----:B------:R-:W-:Y:S02]  /*192cb0*/  PRMT R0, R5, 0x7773, RZ ;  /* 0x0000777305007816 */ /* 0x000fe400000000ff */
[----:B------:R-:W-:Y:S01]  /*192cc0*/  PRMT R2, R26, 0x7770, RZ ;  /* 0x000077701a027816 */ /* 0x000fe200000000ff */
[----:B------:R-:W-:-:S05]  /*192cd0*/  ULDC UR8, c[0x0][0x228] ;  /* 0x00008a0000087ab9 */ /* 0x000fca0000000800 */
[----:B------:R0:W-:Y:S04]  /*192ce0*/  @P1 STG.E.U8 desc[UR6][R22.64], R0 ;  /* 0x0000000016001986 */ /* 0x0001e8000c101106 */
[----:B------:R1:W-:Y:S04]  /*192cf0*/  @P3 STG.E.U8 desc[UR6][R6.64], R2 ;  /* 0x0000000206003986 */ /* 0x0003e8000c101106 */
[----:B0-----:R-:W3:Y:S01]  /*192d00*/  LDL.LU.64 R22, [R1+0x1370] ;  /* 0x0013700001167983 */ /* 0x001ee20000300a00 */
[----:B------:R-:W-:-:S03]  /*192d10*/  PRMT R0, R26, 0x7771, RZ ;  /* 0x000077711a007816 */ /* 0x000fc600000000ff */
[----:B-1----:R-:W3:Y:S01]  /*192d20*/  LDL.LU.64 R6, [R1+0x1360] ;  /* 0x0013600001067983 */ /* 0x002ee20000300a00 */
[----:B------:R-:W-:-:S03]  /*192d30*/  PRMT R2, R26, 0x7772, RZ ;  /* 0x000077721a027816 */ /* 0x000fc600000000ff */
[----:B------:R-:W3:Y:S04]  /*192d40*/  LDL.LU R5, [R1+0x7dc] ;  /* 0x0007dc0001057983 */ /* 0x000ee80000300800 */
[----:B------:R0:W-:Y:S04]  /*192d50*/  @P6 STG.E.U8 desc[UR6][R18.64], R0 ;  /* 0x0000000012006986 */ /* 0x0001e8000c101106 */
[----:B0-----:R-:W3:Y:S01]  /*192d60*/  LDL.LU.64 R18, [R1+0x1368] ;  /* 0x0013680001127983 */ /* 0x001ee20000300a00 */
[----:B----4-:R-:W-:Y:S01]  /*192d70*/  ISETP.LT.AND P5, PT, R17, UR4, !P2 ;  /* 0x0000000411007c0c */ /* 0x010fe2000d7a1270 */
[----:B------:R-:W-:-:S12]  /*192d80*/  ULDC UR4, c[0x0][0x228] ;  /* 0x00008a0000047ab9 */ /* 0x000fd80000000800 */
[----:B------:R0:W-:Y:S04]  /*192d90*/  @P5 STG.E.U8 desc[UR6][R14.64], R2 ;  /* 0x000000020e005986 */ /* 0x0001e8000c101106 */
[----:B0-----:R-:W4:Y:S01]  /*192da0*/  LDL.LU.64 R14, [R1+0x1350] ;  /* 0x00135000010e7983 */ /* 0x001f220000300a00 */
[----:B------:R-:W-:Y:S02]  /*192db0*/  ISETP.LT.AND P1, PT, R16, UR4, !P2 ;  /* 0x0000000410007c0c */ /* 0x000fe4000d721270 */
[----:B------:R-:W-:Y:S02]  /*192dc0*/  ISETP.LT.AND P3, PT, R12, UR8, !P2 ;  /* 0x000000080c007c0c */ /* 0x000fe4000d761270 */
[----:B------:R-:W-:Y:S01]  /*192dd0*/  PRMT R0, R26, 0x7773, RZ ;  /* 0x000077731a007816 */ /* 0x000fe200000000ff */
[----:B------:R-:W-:Y:S01]  /*192de0*/  ULDC UR8, c[0x0][0x228] ;  /* 0x00008a0000087ab9 */ /* 0x000fe20000000800 */
[----:B------:R-:W-:Y:S01]  /*192df0*/  ULDC UR4, c[0x0][0x22c] ;  /* 0x00008b0000047ab9 */ /* 0x000fe20000000800 */
[----:B------:R-:W-:-:S02]  /*192e00*/  ISETP.LT.AND P6, PT, R10, UR8, !P2 ;  /* 0x000000080a007c0c */ /* 0x000fc4000d7c1270 */
[----:B------:R-:W-:Y:S02]  /*192e10*/  ISETP.LT.AND P5, PT, R11, UR10, !P2 ;  /* 0x0000000a0b007c0c */ /* 0x000fe4000d7a1270 */
[----:B------:R-:W-:Y:S01]  /*192e20*/  PRMT R2, R27, 0x7770, RZ ;  /* 0x000077701b027816 */ /* 0x000fe200000000ff */
[----:B------:R-:W-:Y:S01]  /*192e30*/  ULDC UR8, c[0x0][0x228] ;  /* 0x00008a0000087ab9 */ /* 0x000fe20000000800 */
[----:B------:R-:W-:Y:S01]  /*192e40*/  ULDC UR10, c[0x0][0x228] ;  /* 0x00008a00000a7ab9 */ /* 0x000fe20000000800 */
[----:B--2---:R0:W-:Y:S01]  /*192e50*/  @P1 STG.E.U8 desc[UR6][R8.64], R0 ;  /* 0x0000000008001986 */ /* 0x0041e2000c101106 */
[----:B---3--:R-:W-:Y:S01]  /*192e60*/  ISETP.GE.AND P1, PT, R3, UR4, PT ;  /* 0x0000000403007c0c */ /* 0x008fe2000bf26270 */
[----:B------:R-:W-:Y:S02]  /*192e70*/  ULDC UR4, c[0x0][0x228] ;  /* 0x00008a0000047ab9 */ /* 0x000fe40000000800 */
[----:B------:R1:W-:Y:S01]  /*192e80*/  @P3 STG.E.U8 desc[UR6][R28.64], R2 ;  /* 0x000000021c003986 */ /* 0x0003e2000c101106 */
[----:B------:R-:W-:-:S02]  /*192e90*/  ISETP.LT.AND P2, PT, R24, UR4, !P2 ;  /* 0x0000000418007c0c */ /* 0x000fc4000d741270 */
[----:B------:R-:W-:Y:S01]  /*192ea0*/  ISETP.LT.AND P3, PT, R20, UR8, !P4 ;  /* 0x0000000814007c0c */ /* 0x000fe2000e761270 */
[----:B------:R-:W-:Y:S01]  /*192eb0*/  ULDC UR4, c[0x0][0x228] ;  /* 0x00008a0000047ab9 */ /* 0x000fe20000000800 */
[----:B------:R-:W-:Y:S01]  /*192ec0*/  ULDC UR8, c[0x0][0x228] ;  /* 0x00008a0000087ab9 */ /* 0x000fe20000000800 */
[C---:B0-----:R-:W-:Y:S01]  /*192ed0*/  PRMT R0, R27.reuse, 0x7771, RZ ;  /* 0x000077711b007816 */ /* 0x041fe200000000ff */
[----:B------:R-:W2:Y:S04]  /*192ee0*/  LDL.LU.64 R8, [R1+0x1358] ;  /* 0x0013580001087983 */ /* 0x000ea80000300a00 */
[----:B-1----:R-:W3:Y:S01]  /*192ef0*/  LDL.LU.64 R28, [R1+0x1348] ;  /* 0x00134800011c7983 */ /* 0x002ee20000300a00 */
[----:B------:R-:W-:-:S03]  /*192f00*/  PRMT R2, R27, 0x7772, RZ ;  /* 0x000077721b027816 */ /* 0x000fc600000000ff */
[----:B------:R-:W3:Y:S04]  /*192f10*/  LDL.LU R3, [R1+0x5c3c] ;  /* 0x005c3c0001037983 */ /* 0x000ee80000300800 */
[----:B------:R0:W-:Y:S04]  /*192f20*/  @P6 STG.E.U8 desc[UR6][R22.64], R0 ;  /* 0x0000000016006986 */ /* 0x0001e8000c101106 */
[----:B------:R1:W-:Y:S01]  /*192f30*/  @P5 STG.E.U8 desc[UR6][R6.64], R2 ;  /* 0x0000000206005986 */ /* 0x0003e2000c101106 */
[----:B0-----:R-:W-:Y:S02]  /*192f40*/  PRMT R0, R27, 0x7773, RZ ;  /* 0x000077731b007816 */ /* 0x001fe400000000ff */
[----:B-1----:R-:W-:Y:S01]  /*192f50*/  PRMT R2, R5, 0x7770, RZ ;  /* 0x0000777005027816 */ /* 0x002fe200000000ff */
[----:B------:R-:W3:Y:S04]  /*192f60*/  LDL.LU.64 R6, [R1+0x1338] ;  /* 0x0013380001067983 */ /* 0x000ee80000300a00 */
[----:B------:R-:W-:Y:S04]  /*192f70*/  @P2 STG.E.U8 desc[UR6][R18.64], R0 ;  /* 0x0000000012002986 */ /* 0x000fe8000c101106 */
[----:B------:R-:W3:Y:S04]  /*192f80*/  LDL.LU R26, [R1+0x7cc] ;  /* 0x0007cc00011a7983 */ /* 0x000ee80000300800 */
[----:B----4-:R0:W-:Y:S04]  /*192f90*/  @P3 STG.E.U8 desc[UR6][R14.64], R2 ;  /* 0x000000020e003986 */ /* 0x0101e8000c101106 */
[----:B0-----:R-:W4:Y:S04]  /*192fa0*/  LDL.LU.64 R14, [R1+0x1340] ;  /* 0x00134000010e7983 */ /* 0x001f280000300a00 */
[----:B------:R-:W3:Y:S01]  /*192fb0*/  LDL.LU.64 R22, [R1+0x1328] ;  /* 0x0013280001167983 */ /* 0x000ee20000300a00 */
[----:B------:R-:W-:-:S02]  /*192fc0*/  ISETP.LT.AND P6, PT, R13, UR4, !P4 ;  /* 0x000000040d007c0c */ /* 0x000fc4000e7c1270 */
[----:B------:R-:W-:Y:S01]  /*192fd0*/  ISETP.LT.AND P5, PT, R17, UR8, !P4 ;  /* 0x0000000811007c0c */ /* 0x000fe2000e7a1270 */
[----:B------:R-:W-:Y:S01]  /*192fe0*/  ULDC UR8, c[0x0][0x228] ;  /* 0x00008a0000087ab9 */ /* 0x000fe20000000800 */
[C---:B------:R-:W-:Y:S02]  /*192ff0*/  PRMT R2, R5.reuse, 0x7771, RZ ;  /* 0x0000777105027816 */ /* 0x040fe400000000ff */
[----:B------:R-:W-:Y:S02]  /*193000*/  ISETP.LT.AND P3, PT, R16, UR8, !P4 ;  /* 0x0000000810007c0c */ /* 0x000fe4000e761270 */
[----:B------:R-:W-:Y:S01]  /*193010*/  PRMT R0, R5, 0x7772, RZ ;  /* 0x0000777205007816 */ /* 0x000fe200000000ff */
[----:B------:R-:W-:Y:S01]  /*193020*/  ULDC UR4, c[0x0][0x22c] ;  /* 0x00008b0000047ab9 */ /* 0x000fe20000000800 */
[----:B------:R-:W-:-:S03]  /*193030*/  ULDC UR8, c[0x0][0x228] ;  /* 0x00008a0000087ab9 */ /* 0x000fc60000000800 */
[----:B--2---:R-:W-:Y:S04]  /*193040*/  @P6 STG.E.U8 desc[UR6][R8.64], R2 ;  /* 0x0000000208006986 */ /* 0x004fe8000c101106 */
[----:B---3--:R0:W-:Y:S04]  /*193050*/  STL.64 [R1+0x5d80], R22 ;  /* 0x005d801601007387 */ /* 0x0081e80000100a00 */
[----:B0-----:R-:W2:Y:S01]  /*193060*/  LDL.LU.64 R22, [R1+0x1330] ;  /* 0x0013300001167983 */ /* 0x001ea20000300a00 */
[----:B------:R-:W-:Y:S01]  /*193070*/  ISETP.GE.AND P2, PT, R3, UR4, PT ;  /* 0x0000000403007c0c */ /* 0x000fe2000bf46270 */
[----:B------:R-:W-:-:S02]  /*193080*/  ULDC UR4, c[0x0][0x228] ;  /* 0x00008a0000047ab9 */ /* 0x000fc40000000800 */
[----:B------:R0:W-:Y:S01]  /*193090*/  @P5 STG.E.U8 desc[UR6][R28.64], R0 ;  /* 0x000000001c005986 */ /* 0x0001e2000c101106 */
[----:B------:R-:W-:Y:S02]  /*1930a0*/  ISETP.LT.AND P5, PT, R12, UR4, !P4 ;  /* 0x000000040c007c0c */ /* 0x000fe4000e7a1270 */
[----:B------:R-:W-:Y:S02]  /*1930b0*/  ISETP.LT.AND P6, PT, R10, UR8, !P4 ;  /* 0x000000080a007c0c */ /* 0x000fe4000e7c1270 */
[----:B------:R-:W-:Y:S01]  /*1930c0*/  PRMT R3, R5, 0x7773, RZ ;  /* 0x0000777305037816 */ /* 0x000fe200000000ff */
[----:B------:R-:W3:Y:S01]  /*1930d0*/  LDL.LU R27, [R1+0x7bc] ;  /* 0x0007bc00011b7983 */ /* 0x000ee20000300800 */
[----:B------:R-:W-:-:S03]  /*1930e0*/  PRMT R2, R26, 0x7771, RZ ;  /* 0x000077711a027816 */ /* 0x000fc600000000ff */
[----:B------:R-:W3:Y:S01]  /*1930f0*/  LDL.LU.64 R18, [R1+0x1320] ;  /* 0x0013200001127983 */ /* 0x000ee20000300a00 */
[----:B------:R-:W-:-:S03]  /*193100*/  ULDC UR4, c[0x0][0x228] ;  /* 0x00008a0000047ab9 */ /* 0x000fc60000000800 */
[----:B------:R1:W-:Y:S01]  /*193110*/  @P3 STG.E.U8 desc[UR6][R6.64], R3 ;  /* 0x0000000306003986 */ /* 0x0003e2000c101106 */
[C---:B------:R-:W-:Y:S01]  /*193120*/  PRMT R4, R26.reuse, 0x7773, RZ ;  /* 0x000077731a047816 */ /* 0x040fe200000000ff */
[----:B------:R-:W-:Y:S02]  /*193130*/  ULDC UR8, c[0x0][0x228] ;  /* 0x00008a0000087ab9 */ /* 0x000fe40000000800 */
[----:B0-----:R-:W3:Y:S04]  /*193140*/  LDL.LU.64 R28, [R1+0x1310] ;  /* 0x00131000011c7983 */ /* 0x001ee80000300a00 */
[----:B------:R-:W3:Y:S01]  /*193150*/  LDL.LU.64 R8, [R1+0x1308] ;  /* 0x0013080001087983 */ /* 0x000ee20000300a00 */
[----:B-1----:R-:W-:-:S03]  /*193160*/  PRMT R3, R26, 0x7770, RZ ;  /* 0x000077701a037816 */ /* 0x002fc600000000ff */
[----:B------:R-:W3:Y:S04]  /*193170*/  LDL.LU.64 R6, [R1+0x12f8] ;  /* 0x0012f80001067983 */ /* 0x000ee80000300a00 */
[----:B----4-:R0:W-:Y:S04]  /*193180*/  @P5 STG.E.U8 desc[UR6][R14.64], R3 ;  /* 0x000000030e005986 */ /* 0x0101e8000c101106 */
[----:B0-----:R-:W4:Y:S04]  /*193190*/  LDL.LU R14, [R1+0x5c40] ;  /* 0x005c4000010e7983 */ /* 0x001f280000300800 */
[----:B--2---:R0:W-:Y:S04]  /*1931a0*/  @P6 STG.E.U8 desc[UR6][R22.64], R2 ;  /* 0x0000000216006986 */ /* 0x0041e8000c101106 */
[----:B0-----:R-:W2:Y:S01]  /*1931b0*/  LDL.LU.64 R22, [R1+0x5d80] ;  /* 0x005d800001167983 */ /* 0x001ea20000300a00 */
[----:B------:R-:W-:Y:S01]  /*1931c0*/  ISETP.LT.AND P3, PT, R11, UR4, !P4 ;  /* 0x000000040b007c0c */ /* 0x000fe2000e761270 */
[----:B------:R-:W-:-:S02]  /*1931d0*/  ULDC UR4, c[0x0][0x228] ;  /* 0x00008a0000047ab9 */ /* 0x000fc40000000800 */
[----:B------:R-:W-:Y:S02]  /*1931e0*/  ISETP.LT.AND P4, PT, R24, UR4, !P4 ;  /* 0x0000000418007c0c */ /* 0x000fe4000e781270 */
[----:B------:R-:W-:Y:S02]  /*1931f0*/  PRMT R0, R26, 0x7772, RZ ;  /* 0x000077721a007816 */ /* 0x000fe400000000ff */
[----:B------:R-:W-:Y:S01]  /*193200*/  ISETP.LT.AND P5, PT, R20, UR8, !P1 ;  /* 0x0000000814007c0c */ /* 0x000fe2000cfa1270 */
[----:B------:R-:W4:Y:S01]  /*193210*/  LDL.LU R26, [R1+0x7ec] ;  /* 0x0007ec00011a7983 */ /* 0x000f220000300800 */
[----:B------:R-:W-:Y:S01]  /*193220*/  ULDC UR4, c[0x0][0x228] ;  /* 0x00008a0000047ab9 */ /* 0x000fe20000000800 */
[----:B------:R-:W-:-:S03]  /*193230*/  ULDC UR8, c[0x0][0x228] ;  /* 0x00008a0000087ab9 */ /* 0x000fc60000000800 */
[----:B--2---:R0:W-:Y:S04]  /*193240*/  @P3 STG.E.U8 desc[UR6][R22.64], R0 ;  /* 0x0000000016003986 */ /* 0x0041e8000c101106 */
[----:B---3--:R1:W-:Y:S04]  /*193250*/  @P4 STG.E.U8 desc[UR6][R18.64], R4 ;  /* 0x0000000412004986 */ /* 0x0083e8000c101106 */
[----:B0-----:R-:W2:Y:S04]  /*193260*/  LDL.LU.64 R22, [R1+0x1300] ;  /* 0x0013000001167983 */ /* 0x001ea80000300a00 */
[----:B-1----:R-:W3:Y:S01]  /*193270*/  LDL.LU.64 R4, [R1+0x1318] ;  /* 0x0013180001047983 */ /* 0x002ee20000300a00 */
[----:B------:R-:W-:-:S02]  /*193280*/  ISETP.LT.AND P3, PT, R13, UR4, !P1 ;  /* 0x000000040d007c0c */ /* 0x000fc4000cf61270 */
[----:B------:R-:W-:Y:S02]  /*193290*/  ISETP.LT.AND P6, PT, R17, UR8, !P1 ;  /* 0x0000000811007c0c */ /* 0x000fe4000cfc1270 */
[----:B------:R-:W-:Y:S01]  /*1932a0*/  PRMT R0, R27, 0x7770, RZ ;  /* 0x000077701b007816 */ /* 0x000fe200000000ff */
[----:B------:R-:W-:Y:S01]  /*1932b0*/  ULDC UR4, c[0x0][0x22c] ;  /* 0x00008b0000047ab9 */ /* 0x000fe20000000800 */
[----:B------:R-:W2:Y:S04]  /*1932c0*/  LDL.LU.64 R18, [R1+0x12f0] ;  /* 0x0012f00001127983 */ /* 0x000ea80000300a00 */
[----:B------:R0:W-:Y:S01]  /*1932d0*/  @P5 STG.E.U8 desc[UR6][R28.64], R0 ;  /* 0x000000001c005986 */ /* 0x0001e2000c101106 */
[----:B----4-:R-:W-:-:S03]  /*1932e0*/  ISETP.GE.AND P5, PT, R14, UR4, PT ;  /* 0x000000040e007c0c */ /* 0x010fc6000bfa6270 */
[----:B------:R-:W4:Y:S01]  /*1932f0*/  LDL.LU.64 R14, [R1+0x12e8] ;  /* 0x0012e800010e7983 */ /* 0x000f220000300a00 */
[----:B------:R-:W-:Y:S02]  /*193300*/  ISETP.LT.AND P4, PT, R16, UR10, !P1 ;  /* 0x0000000a10007c0c */ /* 0x000fe4000cf81270 */
[C---:B------:R-:W-:Y:S02]  /*193310*/  PRMT R2, R27.reuse, 0x7772, RZ ;  /* 0x000077721b027816 */ /* 0x040fe400000000ff */
[C---:B------:R-:W-:Y:S01]  /*193320*/  PRMT R3, R27.reuse, 0x7773, RZ ;  /* 0x000077731b037816 */ /* 0x040fe200000000ff */
[----:B------:R-:W-:Y:S01]  /*193330*/  ULDC UR4, c[0x0][0x228] ;  /* 0x00008a0000047ab9 */ /* 0x000fe20000000800 */
[----:B------:R-:W-:Y:S01]  /*193340*/  ULDC UR8, c[0x0][0x228] ;  /* 0x00008a0000087ab9 */ /* 0x000fe20000000800 */
[----:B------:R-:W-:Y:S01]  /*193350*/  ULDC UR10, c[0x0][0x228] ;  /* 0x00008a00000a7ab9 */ /* 0x000fe20000000800 */
[----:B0-----:R-:W-:Y:S01]  /*193360*/  PRMT R0, R27, 0x7771, RZ ;  /* 0x000077711b007816 */ /* 0x001fe200000000ff */
[----:B------:R-:W4:Y:S04]  /*193370*/  LDL.LU.64 R28, [R1+0x12e0] ;  /* 0x0012e000011c7983 */ /* 0x000f280000300a00 */
[----:B------:R-:W4:Y:S04]  /*193380*/  LDL.LU R27, [R1+0x810] ;  /* 0x00081000011b7983 */ /* 0x000f280000300800 */
[----:B---3--:R-:W-:Y:S04]  /*193390*/  @P3 STG.E.U8 desc[UR6][R4.64], R0 ;  /* 0x0000000004003986 */ /* 0x008fe8000c101106 */
[----:B------:R0:W-:Y:S01]  /*1933a0*/  @P6 STG.E.U8 desc[UR6][R8.64], R2 ;  /* 0x0000000208006986 */ /* 0x0001e2000c101106 */
[----:B------:R-:W-:-:S03]  /*1933b0*/  ISETP.LT.AND P3, PT, R12, UR4, !P1 ;  /* 0x000000040c007c0c */ /* 0x000fc6000cf61270 */
[----:B------:R1:W-:Y:S01]  /*1933c0*/  @P4 STG.E.U8 desc[UR6][R6.64], R3 ;  /* 0x0000000306004986 */ /* 0x0003e2000c101106 */
[----:B------:R-:W-:-:S03]  /*1933d0*/  ULDC UR4, c[0x0][0x228] ;  /* 0x00008a0000047ab9 */ /* 0x000fc60000000800 */
[----:B0-----:R-:W3:Y:S01]  /*1933e0*/  LDL.LU.64 R8, [R1+0x12d8] ;  /* 0x0012d80001087983 */ /* 0x001ee20000300a00 */
[----:B------:R-:W-:-:S03]  /*1933f0*/  PRMT R0, R26, 0x7770, RZ ;  /* 0x000077701a007816 */ /* 0x000fc600000000ff */
[----:B-1----:R-:W3:Y:S01]  /*193400*/  LDL.LU.64 R6, [R1+0x12d0] ;  /* 0x0012d00001067983 */ /* 0x002ee20000300a00 */
[----:B------:R-:W-:Y:S01]  /*193410*/  ISETP.LT.AND P4, PT, R10, UR4, !P1 ;  /* 0x000000040a007c0c */ /* 0x000fe2000cf81270 */
[----:B------:R-:W-:Y:S01]  /*193420*/  ULDC UR4, c[0x0][0x228] ;  /* 0x00008a0000047ab9 */ /* 0x000fe20000000800 */
[----:B------:R-:W-:Y:S01]  /*193430*/  ISETP.LT.AND P6, PT, R11, UR8, !P1 ;  /* 0x000000080b007c0c */ /* 0x000fe2000cfc1270 */
[----:B------:R-:W-:Y:S04]  /*193440*/  STL.64 [R1+0x5d78], R24 ;  /* 0x005d781801007387 */ /* 0x000fe80000100a00 */
[----:B--2---:R0:W-:Y:S01]  /*193450*/  @P3 STG.E.U8 desc[UR6][R22.64], R0 ;  /* 0x0000000016003986 */ /* 0x0041e2000c101106 */
[----:B------:R-:W-:Y:S01]  /*193460*/  ISETP.LT.AND P1, PT, R24, UR4, !P1 ;  /* 0x0000000418007c0c */ /* 0x000fe2000cf21270 */
[----:B------:R-:W-:Y:S01]  /*193470*/  ULDC UR4, c[0x0][0x228] ;  /* 0x00008a0000047ab9 */ /* 0x000fe20000000800 */
[----:B------:R-:W-:-:S02]  /*193480*/  PRMT R2, R26, 0x7771, RZ ;  /* 0x000077711a027816 */ /* 0x000fc400000000ff */
[----:B------:R-:W-:Y:S01]  /*193490*/  PRMT R3, R26, 0x7772, RZ ;  /* 0x000077721a037816 */ /* 0x000fe200000000ff */
[----:B------:R-:W-:Y:S01]  /*1934a0*/  ULDC UR8, c[0x0][0x228] ;  /* 0x00008a0000087ab9 */ /* 0x000fe20000000800 */
[----:B0-----:R-:W2:Y:S04]  /*1934b0*/  LDL.LU.64 R22, [R1+0x12c8] ;  /* 0x0012c80001167983 */ /* 0x001ea80000300a00 */
[----:B------:R-:W2:Y:S01]  /*1934c0*/  LDL.LU.64 R24, [R1+0x12c0] ;  /* 0x0012c00001187983 */ /* 0x000ea20000300a00 */
[----:B------:R-:W-:Y:S02]  /*1934d0*/  ISETP.LT.AND P3, PT, R20, UR4, !P2 ;  /* 0x0000000414007c0c */ /* 0x000fe4000d761270 */
[----:B------:R-:W-:Y:S01]  /*1934e0*/  PRMT R4, R26, 0x7773, RZ ;  /* 0x000077731a047816 */ /* 0x000fe200000000ff */
[----:B------:R0:W-:Y:S01]  /*1934f0*/  @P4 STG.E.U8 desc[UR6][R18.64], R2 ;  /* 0x0000000212004986 */ /* 0x0001e2000c101106 */
[----:B------:R-:W-:-:S02]  /*193500*/  ISETP.LT.AND P4, PT, R13, UR8, !P2 ;  /* 0x000000080d007c0c */ /* 0x000fc4000d781270 */
[----:B----4-:R-:W-:Y:S01]  /*193510*/  PRMT R0, R27, 0x7770, RZ ;  /* 0x000077701b007816 */ /* 0x010fe200000000ff */
[----:B------:R1:W-:Y:S01]  /*193520*/  @P6 STG.E.U8 desc[UR6][R14.64], R3 ;  /* 0x000000030e006986 */ /* 0x0003e2000c101106 */
[----:B------:R-:W-:-:S03]  /*193530*/  ULDC UR4, c[0x0][0x228] ;  /* 0x00008a0000047ab9 */ /* 0x000fc60000000800 */
[----:B------:R4:W-:Y:S01]  /*193540*/  @P1 STG.E.U8 desc[UR6][R28.64], R4 ;  /* 0x000000041c001986 */ /* 0x0009e2000c101106 */
[----:B------:R-:W-:Y:S01]  /*193550*/  ULDC UR8, c[0x0][0x228] ;  /* 0x00008a0000087ab9 */ /* 0x000fe20000000800 */
[----:B------:R-:W-:Y:S02]  /*193560*/  ISETP.LT.AND P1, PT, R17, UR4, !P2 ;  /* 0x0000000411007c0c */ /* 0x000fe4000d721270 */
[----:B------:R-:W2:Y:S01]  /*193570*/  LDL.LU R26, [R1+0x800] ;  /* 0x00080000011a7983 */ /* 0x000ea20000300800 */
[----:B0-----:R-:W-:Y:S02]  /*193580*/  PRMT R2, R27, 0x7771, RZ ;  /* 0x000077711b027816 */ /* 0x001fe400000000ff */
[----:B------:R-:W-:Y:S01]  /*193590*/  ISETP.LT.AND P6, PT, R10, UR10, !P2 ;  /* 0x0000000a0a007c0c */ /* 0x000fe2000d7c1270 */
[----:B------:R-:W-:Y:S01]  /*1935a0*/  ULDC UR4, c[0x0][0x22c] ;  /* 0x00008b0000047ab9 */ /* 0x000fe20000000800 */
[----:B-1----:R-:W2:Y:S04]  /*1935b0*/  LDL.LU R3, [R1+0x5c44] ;  /* 0x005c440001037983 */ /* 0x002ea80000300800 */
[----:B------:R-:W2:Y:S04]  /*1935c0*/  LDL.LU.64 R18, [R1+0x12b8] ;  /* 0x0012b80001127983 */ /* 0x000ea80000300a00 */
[----:B----4-:R-:W4:Y:S04]  /*1935d0*/  LDL.LU.64 R28, [R1+0x12b0] ;  /* 0x0012b000011c7983 */ /* 0x010f280000300a00 */
[----:B------:R-:W4:Y:S01]  /*1935e0*/  LDL.LU.64 R14, [R1+0x12a8] ;  /* 0x0012a800010e7983 */ /* 0x000f220000300a00 */
[----:B------:R-:W-:-:S03]  /*1935f0*/  ULDC UR10, c[0x0][0x228] ;  /* 0x00008a00000a7ab9 */ /* 0x000fc60000000800 */
[----:B---3--:R0:W-:Y:S01]  /*193600*/  @P3 STG.E.U8 desc[UR6][R8.64], R0 ;  /* 0x0000000008003986 */ /* 0x0081e2000c101106 */
[----:B------:R-:W-:-:S03]  /*193610*/  ISETP.LT.AND P3, PT, R16, UR8, !P2 ;  /* 0x0000000810007c0c */ /* 0x000fc6000d761270 */
[----:B------:R1:W-:Y:S01]  /*193620*/  @P4 STG.E.U8 desc[UR6][R6.64], R2 ;  /* 0x0000000206004986 */ /* 0x0003e2000c101106 */
[----:B------:R-:W-:Y:S01]  /*193630*/  ULDC UR8, c[0x0][0x228] ;  /* 0x00008a0000087ab9 */ /* 0x000fe20000000800 */
[C---:B0-----:R-:W-:Y:S02]  /*193640*/  PRMT R0, R27.reuse, 0x7772, RZ ;  /* 0x000077721b007816 */ /* 0x041fe400000000ff */
[----:B------:R-:W3:Y:S01]  /*193650*/  LDL.LU.64 R8, [R1+0x12a0] ;  /* 0x0012a00001087983 */ /* 0x000ee20000300a00 */
[----:B-1----:R-:W-:-:S03]  /*193660*/  PRMT R2, R27, 0x7773, RZ ;  /* 0x000077731b027816 */ /* 0x002fc600000000ff */
[----:B------:R-:W3:Y:S04]  /*193670*/  LDL.LU R7, [R1+0x7f0] ;  /* 0x0007f00001077983 */ /* 0x000ee80000300800 */
[----:B------:R-:W3:Y:S04]  /*193680*/  LDL.LU.64 R4, [R1+0x1298] ;  /* 0x0012980001047983 */ /* 0x000ee80000300a00 */
[----:B--2---:R0:W-:Y:S04]  /*193690*/  @P1 STG.E.U8 desc[UR6][R22.64], R0 ;  /* 0x0000000016001986 */ /* 0x0041e8000c101106 */
[----:B------:R1:W-:Y:S04]  /*1936a0*/  @P3 STG.E.U8 desc[UR6][R24.64], R2 ;  /* 0x0000000218003986 */ /* 0x0003e8000c101106 */
[----:B0-----:R-:W2:Y:S04]  /*1936b0*/  LDL.LU.64 R22, [R1+0x1290] ;  /* 0x0012900001167983 */ /* 0x001ea80000300a00 */
[----:B-1----:R-:W3:Y:S01]  /*1936c0*/  LDL.LU.64 R24, [R1+0x5d78] ;  /* 0x005d780001187983 */ /* 0x002ee20000300a00 */
[----:B------:R-:W-:-:S02]  /*1936d0*/  ISETP.LT.AND P4, PT, R12, UR8, !P2 ;  /* 0x000000080c007c0c */ /* 0x000fc4000d781270 */
[C---:B------:R-:W-:Y:S02]  /*1936e0*/  PRMT R0, R26.reuse, 0x7770, RZ ;  /* 0x000077701a007816 */ /* 0x040fe400000000ff */
[----:B------:R-:W-:Y:S01]  /*1936f0*/  PRMT R2, R26, 0x7771, RZ ;  /* 0x000077711a027816 */ /* 0x000fe200000000ff */
[----:B------:R-:W-:Y:S01]  /*193700*/  ULDC UR8, c[0x0][0x228] ;  /* 0x00008a0000087ab9 */ /* 0x000fe20000000800 */
[----:B------:R-:W-:Y:S01]  /*193710*/  ISETP.GE.AND P1, PT, R3, UR4, PT ;  /* 0x0000000403007c0c */ /* 0x000fe2000bf26270 */
[----:B------:R-:W-:Y:S02]  /*193720*/  ULDC UR4, c[0x0][0x228] ;  /* 0x00008a0000047ab9 */ /* 0x000fe40000000800 */
[----:B------:R-:W-:Y:S01]  /*193730*/  ISETP.LT.AND P3, PT, R11, UR4, !P2 ;  /* 0x000000040b007c0c */ /* 0x000fe2000d761270 */
[----:B------:R-:W-:-:S03]  /*193740*/  ULDC UR4, c[0x0][0x228] ;  /* 0x00008a0000047ab9 */ /* 0x000fc60000000800 */
[----:B------:R-:W-:Y:S04]  /*193750*/  @P4 STG.E.U8 desc[UR6][R18.64], R0 ;  /* 0x0000000012004986 */ /* 0x000fe8000c101106 */
[----:B----4-:R0:W-:Y:S01]  /*193760*/  @P6 STG.E.U8 desc[UR6][R28.64], R2 ;  /* 0x000000021c006986 */ /* 0x0101e2000c101106 */
[----:B------:R-:W-:Y:S01]  /*193770*/  ISETP.LT.AND P6, PT, R20, UR4, !P5 ;  /* 0x0000000414007c0c */ /* 0x000fe2000efc1270 */
[----:B------:R-:W-:Y:S02]  /*193780*/  ULDC UR4, c[0x0][0x228] ;  /* 0x00008a0000047ab9 */ /* 0x000fe40000000800 */
[----:B0-----:R-:W4:Y:S04]  /*193790*/  LDL.LU.64 R28, [R1+0x1288] ;  /* 0x00128800011c7983 */ /* 0x001f280000300a00 */
[----:B------:R-:W4:Y:S01]  /*1937a0*/  LDL.LU.64 R18, [R1+0x1280] ;  /* 0x0012800001127983 */ /* 0x000f220000300a00 */
[----:B------:R-:W-:-:S03]  /*1937b0*/  PRMT R0, R26, 0x7772, RZ ;  /* 0x000077721a007816 */ /* 0x000fc600000000ff */
[----:B------:R-:W4:Y:S01]  /*1937c0*/  LDL.LU R27, [R1+0x820] ;  /* 0x00082000011b7983 */ /* 0x000f220000300800 */
[----:B------:R-:W-:-:S03]  /*1937d0*/  PRMT R2, R26, 0x7773, RZ ;  /* 0x000077731a027816 */ /* 0x000fc600000000ff */
[----:B------:R0:W-:Y:S01]  /*1937e0*/  @P3 STG.E.U8 desc[UR6][R14.64], R0 ;  /* 0x000000000e003986 */ /* 0x0001e2000c101106 */
[----:B------:R-:W-:Y:S01]  /*1937f0*/  ISETP.LT.AND P3, PT, R17, UR4, !P5 ;  /* 0x0000000411007c0c */ /* 0x000fe2000ef61270 */
[----:B------:R-:W-:Y:S02]  /*193800*/  ULDC UR4, c[0x0][0x228] ;  /* 0x00008a0000047ab9 */ /* 0x000fe40000000800 */
[----:B0-----:R-:W4:Y:S01]  /*193810*/  LDL.LU.64 R14, [R1+0x1278] ;  /* 0x00127800010e7983 */ /* 0x001f220000300a00 */
[----:B---3--:R-:W-:Y:S01]  /*193820*/  ISETP.LT.AND P2, PT, R24, UR8, !P2 ;  /* 0x0000000818007c0c */ /* 0x008fe2000d741270 */
[----:B------:R-:W-:Y:S02]  /*193830*/  ULDC UR8, c[0x0][0x228] ;  /* 0x00008a0000087ab9 */ /* 0x000fe40000000800 */
[----:B------:R-:W-:Y:S01]  /*193840*/  ISETP.LT.AND P4, PT, R13, UR8, !P5 ;  /* 0x000000080d007c0c */ /* 0x000fe2000ef81270 */
[----:B------:R-:W-:-:S09]  /*193850*/  ULDC UR8, c[0x0][0x228] ;  /* 0x00008a0000087ab9 */ /* 0x000fd20000000800 */
[----:B------:R0:W-:Y:S01]  /*193860*/  @P2 STG.E.U8 desc[UR6][R8.64], R2 ;  /* 0x0000000208002986 */ /* 0x0001e2000c101106 */
[----:B------:R-:W-:Y:S02]  /*193870*/  ISETP.LT.AND P2, PT, R16, UR8, !P5 ;  /* 0x0000000810007c0c */ /* 0x000fe4000ef41270 */
[C---:B------:R-:W-:Y:S01]  /*193880*/  PRMT R0, R7.reuse, 0x7770, RZ ;  /* 0x0000777007007816 */ /* 0x040fe200000000ff */
[----:B------:R-:W-:Y:S01]  /*193890*/  ULDC UR8, c[0x0][0x228] ;  /* 0x00008a0000087ab9 */ /* 0x000fe20000000800 */
[----:B0-----:R-:W3:Y:S04]  /*1938a0*/  LDL.LU.64 R8, [R1+0x1270] ;  /* 0x0012700001087983 */ /* 0x001ee80000300a00 */
[----:B------:R0:W-:Y:S04]  /*1938b0*/  STL.64 [R1+0x5d70], R16 ;  /* 0x005d701001007387 */ /* 0x0001e80000100a00 */
[----:B0-----:R-:W3:Y:S01]  /*1938c0*/  LDL.LU.64 R16, [R1+0x1268] ;  /* 0x0012680001107983 */ /* 0x001ee20000300a00 */
[----:B------:R-:W-:-:S03]  /*1938d0*/  PRMT R2, R7, 0x7771, RZ ;  /* 0x0000777107027816 */ /* 0x000fc600000000ff */
[----:B------:R0:W-:Y:S01]  /*1938e0*/  @P6 STG.E.U8 desc[UR6][R4.64], R0 ;  /* 0x0000000004006986 */ /* 0x0001e2000c101106 */
[----:B------:R-:W-:Y:S01]  /*1938f0*/  ISETP.LT.AND P6, PT, R12, UR4, !P5 ;  /* 0x000000040c007c0c */ /* 0x000fe2000efc1270 */
[----:B------:R-:W-:Y:S02]  /*193900*/  ULDC UR4, c[0x0][0x228] ;  /* 0x00008a0000047ab9 */ /* 0x000fe40000000800 */
[----:B--2---:R1:W-:Y:S01]  /*193910*/  @P4 STG.E.U8 desc[UR6][R22.64], R2 ;  /* 0x0000000216004986 */ /* 0x0043e2000c101106 */
[----:B------:R-:W-:Y:S01]  /*193920*/  ISETP.LT.AND P4, PT, R10, UR8, !P5 ;  /* 0x000000080a007c0c */ /* 0x000fe2000ef81270 */
[----:B------:R-:W-:Y:S01]  /*193930*/  ULDC UR8, c[0x0][0x228] ;  /* 0x00008a0000087ab9 */ /* 0x000fe20000000800 */
[C---:B0-----:R-:W-:Y:S01]  /*193940*/  PRMT R0, R7.reuse, 0x7772, RZ ;  /* 0x0000777207007816 */ /* 0x041fe200000000ff */
[----:B------:R-:W2:Y:S04]  /*193950*/  LDL.LU.64 R4, [R1+0x1260] ;  /* 0x0012600001047983 */ /* 0x000ea80000300a00 */
[----:B------:R-:W2:Y:S01]  /*193960*/  LDL.LU R26, [R1+0x814] ;  /* 0x00081400011a7983 */ /* 0x000ea20000300800 */
[----:B-1----:R-:W-:-:S03]  /*193970*/  PRMT R2, R7, 0x7773, RZ ;  /* 0x0000777307027816 */ /* 0x002fc600000000ff */
[----:B----4-:R0:W-:Y:S04]  /*193980*/  @P3 STG.E.U8 desc[UR6][R28.64], R0 ;  /* 0x000000001c003986 */ /* 0x0101e8000c101106 */
[----:B------:R-:W4:Y:S04]  /*193990*/  LDL.LU.64 R6, [R1+0x1258] ;  /* 0x0012580001067983 */ /* 0x000f280000300a00 */
[----:B------:R1:W-:Y:S01]  /*1939a0*/  @P2 STG.E.U8 desc[UR6][R18.64], R2 ;  /* 0x0000000212002986 */ /* 0x0003e2000c101106 */
[----:B------:R-:W-:Y:S01]  /*1939b0*/  ISETP.LT.AND P2, PT, R11, UR4, !P5 ;  /* 0x000000040b007c0c */ /* 0x000fe2000ef41270 */
[----:B------:R-:W-:Y:S01]  /*1939c0*/  ULDC UR4, c[0x0][0x228] ;  /* 0x00008a0000047ab9 */ /* 0x000fe20000000800 */
[C---:B0-----:R-:W-:Y:S01]  /*1939d0*/  PRMT R0, R27.reuse, 0x7770, RZ ;  /* 0x000077701b007816 */ /* 0x041fe200000000ff */
[----:B------:R-:W4:Y:S01]  /*1939e0*/  LDL.LU.64 R28, [R1+0x1250] ;  /* 0x00125000011c7983 */ /* 0x000f220000300a00 */
[----:B-1----:R-:W-:-:S03]  /*1939f0*/  PRMT R2, R27, 0x7771, RZ ;  /* 0x000077711b027816 */ /* 0x002fc600000000ff */
[----:B------:R-:W4:Y:S04]  /*193a00*/  LDL.LU R21, [R1+0x804] ;  /* 0x0008040001157983 */ /* 0x000f280000300800 */
[----:B------:R-:W4:Y:S04]  /*193a10*/  LDL.LU.64 R22, [R1+0x1248] ;  /* 0x0012480001167983 */ /* 0x000f280000300a00 */
[----:B------:R0:W-:Y:S02]  /*193a20*/  @P6 STG.E.U8 desc[UR6][R14.64], R0 ;  /* 0x000000000e006986 */ /* 0x0001e4000c101106 */
[----:B0-----:R-:W-:-:S02]  /*193a30*/  PRMT R0, R27, 0x7772, RZ ;  /* 0x000077721b007816 */ /* 0x001fc400000000ff */
[----:B---3--:R0:W-:Y:S04]  /*193a40*/  @P4 STG.E.U8 desc[UR6][R8.64], R2 ;  /* 0x0000000208004986 */ /* 0x0081e8000c101106 */
[----:B0-----:R-:W3:Y:S04]  /*193a50*/  LDL.LU.64 R8, [R1+0x1240] ;  /* 0x0012400001087983 */ /* 0x001ee80000300a00 */
[----:B------:R-:W3:Y:S04]  /*193a60*/  LDL.LU.64 R18, [R1+0x1238] ;  /* 0x0012380001127983 */ /* 0x000ee80000300a00 */
[----:B------:R-:W3:Y:S04]  /*193a70*/  LDL.LU.64 R14, [R1+0x1228] ;  /* 0x00122800010e7983 */ /* 0x000ee80000300a00 */
[----:B------:R0:W-:Y:S04]  /*193a80*/  @P2 STG.E.U8 desc[UR6][R16.64], R0 ;  /* 0x0000000010002986 */ /* 0x0001e8000c101106 */
[----:B0-----:R-:W3:Y:S04]  /*193a90*/  LDL.LU.64 R16, [R1+0x5d70] ;  /* 0x005d700001107983 */ /* 0x001ee80000300a00 */
[----:B------:R-:W3:Y:S01]  /*193aa0*/  LDL.LU R3, [R1+0x5c48] ;  /* 0x005c480001037983 */ /* 0x000ee20000300800 */
[----:B------:R-:W-:-:S02]  /*193ab0*/  ISETP.LT.AND P5, PT, R24, UR8, !P5 ;  /* 0x0000000818007c0c */ /* 0x000fc4000efa1270 */
[----:B------:R-:W-:Y:S01]  /*193ac0*/  ISETP.LT.AND P6, PT, R20, UR4, !P1 ;  /* 0x0000000414007c0c */ /* 0x000fe2000cfc1270 */
[----:B------:R-:W-:Y:S01]  /*193ad0*/  ULDC UR4, c[0x0][0x228] ;  /* 0x00008a0000047ab9 */ /* 0x000fe20000000800 */
[----:B------:R-:W-:Y:S02]  /*193ae0*/  PRMT R2, R27, 0x7773, RZ ;  /* 0x000077731b027816 */ /* 0x000fe400000000ff */
[----:B------:R-:W-:Y:S02]  /*193af0*/  ISETP.LT.AND P3, PT, R13, UR4, !P1 ;  /* 0x000000040d007c0c */ /* 0x000fe4000cf61270 */
[----:B--2---:R-:W-:Y:S01]  /*193b00*/  PRMT R0, R26, 0x7770, RZ ;  /* 0x000077701a007816 */ /* 0x004fe200000000ff */
[----:B------:R-:W-:Y:S01]  /*193b10*/  ULDC UR4, c[0x0][0x228] ;  /* 0x00008a0000047ab9 */ /* 0x000fe20000000800 */
[----:B------:R-:W-:Y:S01]  /*193b20*/  ULDC UR8, c[0x0][0x228] ;  /* 0x00008a0000087ab9 */ /* 0x000fe20000000800 */
[----:B------:R-:W2:Y:S04]  /*193b30*/  LDL.LU R27, [R1+0x7f4] ;  /* 0x0007f400011b7983 */ /* 0x000ea80000300800 */
[----:B------:R0:W-:Y:S04]  /*193b40*/  @P5 STG.E.U8 desc[UR6][R4.64], R2 ;  /* 0x0000000204005986 */ /* 0x0001e8000c101106 */
[----:B----4-:R1:W-:Y:S01]  /*193b50*/  @P6 STG.E.U8 desc[UR6][R6.64], R0 ;  /* 0x0000000006006986 */ /* 0x0103e2000c101106 */
[----:B------:R-:W-:Y:S01]  /*193b60*/  ISETP.LT.AND P5, PT, R10, UR10, !P1 ;  /* 0x0000000a0a007c0c */ /* 0x000fe2000cfa1270 */
[----:B------:R-:W-:Y:S01]  /*193b70*/  ULDC UR10, c[0x0][0x228] ;  /* 0x00008a00000a7ab9 */ /* 0x000fe20000000800 */
[----:B0-----:R-:W-:-:S02]  /*193b80*/  PRMT R2, R26, 0x7771, RZ ;  /* 0x000077711a027816 */ /* 0x001fc400000000ff */
[C---:B-1----:R-:W-:Y:S01]  /*193b90*/  PRMT R0, R26.reuse, 0x7772, RZ ;  /* 0x000077721a007816 */ /* 0x042fe200000000ff */
[----:B------:R-:W4:Y:S04]  /*193ba0*/  LDL.LU.64 R4, [R1+0x1230] ;  /* 0x0012300001047983 */ /* 0x000f280000300a00 */
[----:B------:R0:W-:Y:S04]  /*193bb0*/  @P3 STG.E.U8 desc[UR6][R28.64], R2 ;  /* 0x000000021c003986 */ /* 0x0001e8000c101106 */
[----:B------:R-:W4:Y:S01]  /*193bc0*/  LDL.LU.64 R6, [R1+0x1218] ;  /* 0x0012180001067983 */ /* 0x000f220000300a00 */
[----:B0-----:R-:W-:-:S03]  /*193bd0*/  PRMT R2, R26, 0x7773, RZ ;  /* 0x000077731a027816 */ /* 0x001fc600000000ff */
[----:B------:R-:W4:Y:S01]  /*193be0*/  LDL.LU.64 R28, [R1+0x1210] ;  /* 0x00121000011c7983 */ /* 0x000f220000300a00 */
[----:B---3--:R-:W-:Y:S02]  /*193bf0*/  ISETP.LT.AND P4, PT, R17, UR4, !P1 ;  /* 0x0000000411007c0c */ /* 0x008fe4000cf81270 */
[----:B------:R-:W-:Y:S01]  /*193c00*/  ISETP.LT.AND P6, PT, R16, UR8, !P1 ;  /* 0x0000000810007c0c */ /* 0x000fe2000cfc1270 */
[----:B------:R-:W-:Y:S01]  /*193c10*/  ULDC UR8, c[0x0][0x228] ;  /* 0x00008a0000087ab9 */ /* 0x000fe20000000800 */
[----:B------:R-:W-:Y:S01]  /*193c20*/  ULDC UR4, c[0x0][0x22c] ;  /* 0x00008b0000047ab9 */ /* 0x000fe20000000800 */
[----:B------:R-:W-:Y:S02]  /*193c30*/  ISETP.LT.AND P3, PT, R12, UR8, !P1 ;  /* 0x000000080c007c0c */ /* 0x000fe4000cf61270 */
[----:B------:R-:W-:Y:S01]  /*193c40*/  ISETP.GE.AND P2, PT, R3, UR4, PT ;  /* 0x0000000403007c0c */ /* 0x000fe2000bf46270 */
[----:B------:R-:W-:Y:S01]  /*193c50*/  ULDC UR4, c[0x0][0x228] ;  /* 0x00008a0000047ab9 */ /* 0x000fe20000000800 */
[----:B------:R-:W-:-:S04]  /*193c60*/  ULDC UR8, c[0x0][0x228] ;  /* 0x00008a0000087ab9 */ /* 0x000fc80000000800 */
[----:B------:R0:W-:Y:S04]  /*193c70*/  @P4 STG.E.U8 desc[UR6][R22.64], R0 ;  /* 0x0000000016004986 */ /* 0x0001e8000c101106 */
[----:B------:R1:W-:Y:S01]  /*193c80*/  @P6 STG.E.U8 desc[UR6][R8.64], R2 ;  /* 0x0000000208006986 */ /* 0x0003e2000c101106 */
[C---:B0-----:R-:W-:Y:S02]  /*193c90*/  PRMT R0, R21.reuse, 0x7770, RZ ;  /* 0x0000777015007816 */ /* 0x041fe400000000ff */
[----:B-1----:R-:W-:Y:S01]  /*193ca0*/  PRMT R2, R21, 0x7771, RZ ;  /* 0x0000777115027816 */ /* 0x002fe200000000ff */
[----:B------:R-:W3:Y:S04]  /*193cb0*/  LDL.LU R8, [R1+0x5c4c] ;  /* 0x005c4c0001087983 */ /* 0x000ee80000300800 */
[----:B------:R-:W-:Y:S04]  /*193cc0*/  @P3 STG.E.U8 desc[UR6][R18.64], R0 ;  /* 0x0000000012003986 */ /* 0x000fe8000c101106 */
[----:B------:R0:W-:Y:S04]  /*193cd0*/  @P5 STG.E.U8 desc[UR6][R14.64], R2 ;  /* 0x000000020e005986 */ /* 0x0001e8000c101106 */
[----:B0-----:R-:W2:Y:S04]  /*193ce0*/  LDL.LU.64 R2, [R1+0x1220] ;  /* 0x0012200001027983 */ /* 0x001ea80000300a00 */
[----:B------:R-:W4:Y:S01]  /*193cf0*/  LDL.LU.64 R22, [R1+0x1208] ;  /* 0x0012080001167983 */ /* 0x000f220000300a00 */
[----:B------:R-:W-:Y:S01]  /*193d00*/  ISETP.LT.AND P4, PT, R11, UR4, !P1 ;  /* 0x000000040b007c0c */ /* 0x000fe2000cf81270 */
[----:B------:R-:W-:-:S02]  /*193d10*/  ULDC UR4, c[0x0][0x228] ;  /* 0x00008a0000047ab9 */ /* 0x000fc40000000800 */
[----:B------:R-:W4:Y:S01]  /*193d20*/  LDL.LU R26, [R1+0x824] ;  /* 0x00082400011a7983 */ /* 0x000f220000300800 */
[----:B------:R-:W-:Y:S02]  /*193d30*/  ISETP.LT.AND P3, PT, R24, UR4, !P1 ;  /* 0x0000000418007c0c */ /* 0x000fe4000cf61270 */
[----:B------:R-:W-:Y:S02]  /*193d40*/  ISETP.LT.AND P6, PT, R20, UR8, !P2 ;  /* 0x0000000814007c0c */ /* 0x000fe4000d7c1270 */
[----:B------:R-:W-:Y:S01]  /*193d50*/  PRMT R0, R21, 0x7772, RZ ;  /* 0x0000777215007816 */ /* 0x000fe200000000ff */
[----:B------:R-:W-:Y:S01]  /*193d60*/  ULDC UR4, c[0x0][0x22c] ;  /* 0x00008b0000047ab9 */ /* 0x000fe20000000800 */
[----:B------:R-:W-:Y:S01]  /*193d70*/  ISETP.LT.AND P5, PT, R13, UR10, !P2 ;  /* 0x0000000a0d007c0c */ /* 0x000fe2000d7a1270 */
[----:B------:R-:W4:Y:S04]  /*193d80*/  LDL.LU.64 R18, [R1+0x1200] ;  /* 0x0012000001127983 */ /* 0x000f280000300a00 */
[----:B------:R-:W4:Y:S01]  /*193d90*/  LDL.LU.64 R14, [R1+0x11f8] ;  /* 0x0011f800010e7983 */ /* 0x000f220000300a00 */
[----:B------:R-:W-:Y:S01]  /*193da0*/  ULDC UR8, c[0x0][0x228] ;  /* 0x00008a0000087ab9 */ /* 0x000fe20000000800 */
[----:B------:R-:W-:Y:S01]  /*193db0*/  ULDC UR10, c[0x0][0x228] ;  /* 0x00008a00000a7ab9 */ /* 0x000fe20000000800 */
[----:B---3--:R-:W-:Y:S01]  /*193dc0*/  ISETP.GE.AND P1, PT, R8, UR4, PT ;  /* 0x0000000408007c0c */ /* 0x008fe2000bf26270 */
[----:B------:R-:W-:Y:S01]  /*193dd0*/  ULDC UR4, c[0x0][0x228] ;  /* 0x00008a0000047ab9 */ /* 0x000fe20000000800 */
[----:B------:R-:W3:Y:S04]  /*193de0*/  LDL.LU.64 R8, [R1+0x11f0] ;  /* 0x0011f00001087983 */ /* 0x000ee80000300a00 */
[----:B--2---:R0:W-:Y:S01]  /*193df0*/  @P4 STG.E.U8 desc[UR6][R2.64], R0 ;  /* 0x0000000002004986 */ /* 0x0041e2000c101106 */
[----:B------:R-:W-:Y:S01]  /*193e00*/  ISETP.LT.AND P4, PT, R17, UR4, !P2 ;  /* 0x0000000411007c0c */ /* 0x000fe2000d781270 */
[----:B------:R-:W-:Y:S01]  /*193e10*/  ULDC UR4, c[0x0][0x228] ;  /* 0x00008a0000047ab9 */ /* 0x000fe20000000800 */
[----:B0-----:R-:W-:-:S02]  /*193e20*/  PRMT R0, R21, 0x7773, RZ ;  /* 0x0000777315007816 */ /* 0x001fc400000000ff */
[C---:B------:R-:W-:Y:S02]  /*193e30*/  PRMT R2, R27.reuse, 0x7770, RZ ;  /* 0x000077701b027816 */ /* 0x040fe400000000ff */
[C---:B------:R-:W-:Y:S01]  /*193e40*/  PRMT R3, R27.reuse, 0x7771, RZ ;  /* 0x000077711b037816 */ /* 0x040fe200000000ff */
[----:B----4-:R0:W-:Y:S04]  /*193e50*/  @P3 STG.E.U8 desc[UR6][R4.64], R0 ;  /* 0x0000000004003986 */ /* 0x0101e8000c101106 */
[----:B------:R1:W-:Y:S04]  /*193e60*/  @P6 STG.E.U8 desc[UR6][R6.64], R2 ;  /* 0x0000000206006986 */ /* 0x0003e8000c101106 */
[----:B------:R2:W-:Y:S01]  /*193e70*/  @P5 STG.E.U8 desc[UR6][R28.64], R3 ;  /* 0x000000031c005986 */ /* 0x0005e2000c101106 */
[----:B0-----:R-:W-:-:S03]  /*193e80*/  PRMT R0, R27, 0x7772, RZ ;  /* 0x000077721b007816 */ /* 0x001fc600000000ff */
[----:B-1----:R-:W4:Y:S04]  /*193e90*/  LDL.LU.64 R6, [R1+0x11e8] ;  /* 0x0011e80001067983 */ /* 0x002f280000300a00 */
[----:B--2---:R-:W2:Y:S04]  /*193ea0*/  LDL.LU.64 R28, [R1+0x11e0] ;  /* 0x0011e000011c7983 */ /* 0x004ea80000300a00 */
[----:B------:R-:W2:Y:S04]  /*193eb0*/  LDL.LU R5, [R1+0x818] ;  /* 0x0008180001057983 */ /* 0x000ea80000300800 */
[----:B------:R0:W-:Y:S04]  /*193ec0*/  @P4 STG.E.U8 desc[UR6][R22.64], R0 ;  /* 0x0000000016004986 */ /* 0x0001e8000c101106 */
[----:B0-----:R-:W2:Y:S04]  /*193ed0*/  LDL.LU.64 R22, [R1+0x11d0] ;  /* 0x0011d00001167983 */ /* 0x001ea80000300a00 */
[----:B------:R-:W2:Y:S01]  /*193ee0*/  LDL.LU R4, [R1+0x5c50] ;  /* 0x005c500001047983 */ /* 0x000ea20000300800 */
[----:B------:R-:W-:Y:S01]  /*193ef0*/  ISETP.LT.AND P3, PT, R16, UR4, !P2 ;  /* 0x0000000410007c0c */ /* 0x000fe2000d761270 */
[----:B------:R-:W-:Y:S01]  /*193f00*/  ULDC UR4, c[0x0][0x228] ;  /* 0x00008a0000047ab9 */ /* 0x000fe20000000800 */
[----:B------:R-:W-:-:S02]  /*193f10*/  ISETP.LT.AND P6, PT, R12, UR8, !P2 ;  /* 0x000000080c007c0c */ /* 0x000fc4000d7c1270 */
[----:B------:R-:W-:Y:S01]  /*193f20*/  ISETP.LT.AND P5, PT, R10, UR4, !P2 ;  /* 0x000000040a007c0c */ /* 0x000fe2000d7a1270 */
[----:B------:R-:W-:Y:S01]  /*193f30*/  ULDC UR4, c[0x0][0x228] ;  /* 0x00008a0000047ab9 */ /* 0x000fe20000000800 */
[----:B------:R-:W-:Y:S01]  /*193f40*/  PRMT R0, R27, 0x7773, RZ ;  /* 0x000077731b007816 */ /* 0x000fe200000000ff */
[----:B------:R-:W-:Y:S01]  /*193f50*/  ULDC UR8, c[0x0][0x228] ;  /* 0x00008a0000087ab9 */ /* 0x000fe20000000800 */
[C---:B------:R-:W-:Y:S02]  /*193f60*/  PRMT R2, R26.reuse, 0x7770, RZ ;  /* 0x000077701a027816 */ /* 0x040fe400000000ff */
[----:B------:R-:W-:Y:S02]  /*193f70*/  ISETP.LT.AND P4, PT, R11, UR4, !P2 ;  /* 0x000000040b007c0c */ /* 0x000fe4000d781270 */
[----:B------:R-:W-:Y:S02]  /*193f80*/  PRMT R3, R26, 0x7771, RZ ;  /* 0x000077711a037816 */ /* 0x000fe400000000ff */
[----:B------:R-:W-:Y:S01]  /*193f90*/  ISETP.LT.AND P2, PT, R24, UR8, !P2 ;  /* 0x0000000818007c0c */ /* 0x000fe2000d741270 */
[----:B------:R-:W-:Y:S01]  /*193fa0*/  ULDC UR4, c[0x0][0x228] ;  /* 0x00008a0000047ab9 */ /* 0x000fe20000000800 */
[----:B------:R-:W-:Y:S01]  /*193fb0*/  ULDC UR8, c[0x0][0x228] ;  /* 0x00008a0000087ab9 */ /* 0x000fe20000000800 */
[----:B------:R0:W-:Y:S04]  /*193fc0*/  @P3 STG.E.U8 desc[UR6][R18.64], R0 ;  /* 0x0000000012003986 */ /* 0x0001e8000c101106 */
[----:B------:R1:W-:Y:S01]  /*193fd0*/  @P6 STG.E.U8 desc[UR6][R14.64], R2 ;  /* 0x000000020e006986 */ /* 0x0003e2000c101106 */
[----:B------:R-:W-:Y:S01]  /*193fe0*/  ISETP.LT.AND P3, PT, R20, UR4, !P1 ;  /* 0x0000000414007c0c */ /* 0x000fe2000cf61270 */
[----:B------:R-:W-:Y:S01]  /*193ff0*/  ULDC UR4, c[0x0][0x228] ;  /* 0x00008a0000047ab9 */ /* 0x000fe20000000800 */
[----:B0-----:R-:W-:-:S02]  /*194000*/  PRMT R0, R26, 0x7772, RZ ;  /* 0x000077721a007816 */ /* 0x001fc400000000ff */
[----:B-1----:R-:W-:Y:S02]  /*194010*/  PRMT R2, R26, 0x7773, RZ ;  /* 0x000077731a027816 */ /* 0x002fe400000000ff */
[----:B------:R-:W-:Y:S01]  /*194020*/  ISETP.LT.AND P6, PT, R13, UR4, !P1 ;  /* 0x000000040d007c0c */ /* 0x000fe2000cfc1270 */
[----:B------:R-:W-:Y:S01]  /*194030*/  ULDC UR4, c[0x0][0x22c] ;  /* 0x00008b0000047ab9 */ /* 0x000fe20000000800 */
[----:B---3--:R0:W-:Y:S04]  /*194040*/  @P5 STG.E.U8 desc[UR6][R8.64], R3 ;  /* 0x0000000308005986 */ /* 0x0081e8000c101106 */
[----:B0-----:R-:W3:Y:S04]  /*194050*/  LDL.LU.64 R8, [R1+0x11d8] ;  /* 0x0011d80001087983 */ /* 0x001ee80000300a00 */
[----:B------:R-:W3:Y:S04]  /*194060*/  LDL.LU.64 R18, [R1+0x11c8] ;  /* 0x0011c80001127983 */ /* 0x000ee80000300a00 */
[----:B------:R-:W3:Y:S04]  /*194070*/  LDL.LU.64 R14, [R1+0x11c0] ;  /* 0x0011c000010e7983 */ /* 0x000ee80000300a00 */
[----:B------:R-:W3:Y:S01]  /*194080*/  LDL.LU R27, [R1+0x808] ;  /* 0x00080800011b7983 */ /* 0x000ee20000300800 */
[----:B------:R-:W-:Y:S01]  /*194090*/  ISETP.LT.AND P5, PT, R17, UR8, !P1 ;  /* 0x0000000811007c0c */ /* 0x000fe2000cfa1270 */
[----:B------:R-:W-:-:S02]  /*1940a0*/  ULDC UR8, c[0x0][0x228] ;  /* 0x00008a0000087ab9 */ /* 0x000fc40000000800 */
[----:B----4-:R-:W-:Y:S04]  /*1940b0*/  @P4 STG.E.U8 desc[UR6][R6.64], R0 ;  /* 0x0000000006004986 */ /* 0x010fe8000c101106 */
[----:B--2---:R0:W-:Y:S01]  /*1940c0*/  @P2 STG.E.U8 desc[UR6][R28.64], R2 ;  /* 0x000000021c002986 */ /* 0x0041e2000c101106 */
[----:B------:R-:W-:Y:S02]  /*1940d0*/  ISETP.LT.AND P4, PT, R16, UR10, !P1 ;  /* 0x0000000a10007c0c */ /* 0x000fe4000cf81270 */
[----:B------:R-:W-:Y:S01]  /*1940e0*/  PRMT R3, R5, 0x7773, RZ ;  /* 0x0000777305037816 */ /* 0x000fe200000000ff */
[----:B------:R-:W-:Y:S01]  /*1940f0*/  ULDC UR10, c[0x0][0x228] ;  /* 0x00008a00000a7ab9 */ /* 0x000fe20000000800 */
[----:B0-----:R-:W2:Y:S04]  /*194100*/  LDL.LU.64 R28, [R1+0x11b8] ;  /* 0x0011b800011c7983 */ /* 0x001ea80000300a00 */
[----:B------:R0:W-:Y:S04]  /*194110*/  STL.64 [R1+0x5d68], R16 ;  /* 0x005d681001007387 */ /* 0x0001e80000100a00 */
[----:B------:R-:W4:Y:S01]  /*194120*/  LDL.LU.64 R6, [R1+0x11b0] ;  /* 0x0011b00001067983 */ /* 0x000f220000300a00 */
[----:B------:R-:W-:-:S02]  /*194130*/  ISETP.GE.AND P2, PT, R4, UR4, PT ;  /* 0x0000000404007c0c */ /* 0x000fc4000bf46270 */
[----:B------:R-:W-:Y:S01]  /*194140*/  PRMT R0, R5, 0x7770, RZ ;  /* 0x0000777005007816 */ /* 0x000fe200000000ff */
[----:B------:R-:W4:Y:S01]  /*194150*/  LDL.LU R4, [R1+0x5c54] ;  /* 0x005c540001047983 */ /* 0x000f220000300800 */
[----:B------:R-:W-:-:S03]  /*194160*/  ULDC UR4, c[0x0][0x228] ;  /* 0x00008a0000047ab9 */ /* 0x000fc60000000800 */
[----:B0-----:R-:W4:Y:S04]  /*194170*/  LDL.LU.64 R16, [R1+0x11a0] ;  /* 0x0011a00001107983 */ /* 0x001f280000300a00 */
[----:B------:R0:W-:Y:S01]  /*194180*/  @P3 STG.E.U8 desc[UR6][R22.64], R0 ;  /* 0x0000000016003986 */ /* 0x0001e2000c101106 */
[----:B------:R-:W-:Y:S02]  /*194190*/  ISETP.LT.AND P3, PT, R12, UR4, !P1 ;  /* 0x000000040c007c0c */ /* 0x000fe4000cf61270 */
[C---:B------:R-:W-:Y:S01]  /*1941a0*/  PRMT R2, R5.reuse, 0x7772, RZ ;  /* 0x0000777205027816 */ /* 0x040fe200000000ff */
[----:B------:R-:W-:Y:S01]  /*1941b0*/  ULDC UR4, c[0x0][0x228] ;  /* 0x00008a0000047ab9 */ /* 0x000fe20000000800 */
[----:B------:R-:W4:Y:S01]  /*1941c0*/  LDL.LU R26, [R1+0x7f8] ;  /* 0x0007f800011a7983 */ /* 0x000f220000300800 */
[----:B0-----:R-:W-:-:S03]  /*1941d0*/  PRMT R0, R5, 0x7771, RZ ;  /* 0x0000777105007816 */ /* 0x001fc600000000ff */
[----:B------:R-:W4:Y:S04]  /*1941e0*/  LDL.LU.64 R22, [R1+0x11a8] ;  /* 0x0011a80001167983 */ /* 0x000f280000300a00 */
[----:B---3--:R0:W-:Y:S04]  /*1941f0*/  @P6 STG.E.U8 desc[UR6][R8.64], R0 ;  /* 0x0000000008006986 */ /* 0x0081e8000c101106 */
[----:B------:R1:W-:Y:S01]  /*194200*/  @P5 STG.E.U8 desc[UR6][R18.64], R2 ;  /* 0x0000000212005986 */ /* 0x0003e2000c101106 */
[----:B------:R-:W-:Y:S02]  /*194210*/  ISETP.LT.AND P5, PT, R10, UR4, !P1 ;  /* 0x000000040a007c0c */ /* 0x000fe4000cfa1270 */
[----:B------:R-:W-:Y:S01]  /*194220*/  ISETP.LT.AND P6, PT, R11, UR8, !P1 ;  /* 0x000000080b007c0c */ /* 0x000fe2000cfc1270 */
[----:B------:R-:W-:Y:S01]  /*194230*/  @P4 STG.E.U8 desc[UR6][R14.64], R3 ;  /* 0x000000030e004986 */ /* 0x000fe2000c101106 */
[----:B------:R-:W-:Y:S01]  /*194240*/  ULDC UR4, c[0x0][0x22c] ;  /* 0x00008b0000047ab9 */ /* 0x000fe20000000800 */
[----:B------:R-:W-:Y:S01]  /*194250*/  ULDC UR8, c[0x0][0x228] ;  /* 0x00008a0000087ab9 */ /* 0x000fe20000000800 */
[C---:B0-----:R-:W-:Y:S01]  /*194260*/  PRMT R0, R27.reuse, 0x7770, RZ ;  /* 0x000077701b007816 */ /* 0x041fe200000000ff */
[----:B------:R-:W3:Y:S01]  /*194270*/  LDL.LU.64 R8, [R1+0x1198] ;  /* 0x0011980001087983 */ /* 0x000ee20000300a00 */
[----:B-1----:R-:W-:-:S03]  /*194280*/  PRMT R2, R27, 0x7772, RZ ;  /* 0x000077721b027816 */ /* 0x002fc600000000ff */
[----:B------:R-:W3:Y:S04]  /*194290*/  LDL.LU.64 R18, [R1+0x1190] ;  /* 0x0011900001127983 */ /* 0x000ee80000300a00 */
[----:B--2---:R0:W-:Y:S02]  /*1942a0*/  @P3 STG.E.U8 desc[UR6][R28.64], R0 ;  /* 0x000000001c003986 */ /* 0x0041e4000c101106 */
[----:B0-----:R-:W-:Y:S02]  /*1942b0*/  PRMT R0, R27, 0x7771, RZ ;  /* 0x000077711b007816 */ /* 0x001fe400000000ff */
[----:B------:R-:W2:Y:S04]  /*1942c0*/  LDL.LU.64 R28, [R1+0x1188] ;  /* 0x00118800011c7983 */ /* 0x000ea80000300a00 */
[----:B------:R-:W2:Y:S04]  /*1942d0*/  LDL.LU R5, [R1+0x828] ;  /* 0x0008280001057983 */ /* 0x000ea80000300800 */
[----:B------:R-:W2:Y:S04]  /*1942e0*/  LDL.LU.64 R14, [R1+0x1180] ;  /* 0x00118000010e7983 */ /* 0x000ea80000300a00 */
[----:B----4-:R0:W-:Y:S04]  /*1942f0*/  @P5 STG.E.U8 desc[UR6][R6.64], R0 ;  /* 0x0000000006005986 */ /* 0x0101e8000c101106 */
[----:B------:R1:W-:Y:S04]  /*194300*/  @P6 STG.E.U8 desc[UR6][R16.64], R2 ;  /* 0x0000000210006986 */ /* 0x0003e8000c101106 */
[----:B0-----:R-:W4:Y:S04]  /*194310*/  LDL.LU.64 R6, [R1+0x1170] ;  /* 0x0011700001067983 */ /* 0x001f280000300a00 */
[----:B-1----:R-:W2:Y:S01]  /*194320*/  LDL.LU.64 R16, [R1+0x5d68] ;  /* 0x005d680001107983 */ /* 0x002ea20000300a00 */
[----:B------:R-:W-:Y:S01]  /*194330*/  ISETP.GE.AND P4, PT, R4, UR4, PT ;  /* 0x0000000404007c0c */ /* 0x000fe2000bf86270 */
[----:B------:R-:W-:Y:S01]  /*194340*/  ULDC UR4, c[0x0][0x228] ;  /* 0x00008a0000047ab9 */ /* 0x000fe20000000800 */
[----:B------:R-:W-:-:S02]  /*194350*/  ISETP.LT.AND P3, PT, R20, UR8, !P2 ;  /* 0x0000000814007c0c */ /* 0x000fc4000d761270 */
[----:B------:R-:W-:Y:S01]  /*194360*/  ISETP.LT.AND P1, PT, R24, UR4, !P1 ;  /* 0x0000000418007c0c */ /* 0x000fe2000cf21270 */
[----:B------:R-:W-:Y:S01]  /*194370*/  ULDC UR4, c[0x0][0x228] ;  /* 0x00008a0000047ab9 */ /* 0x000fe20000000800 */
[----:B------:R-:W4:Y:S01]  /*194380*/  LDL.LU R3, [R1+0x5c58] ;  /* 0x005c580001037983 */ /* 0x000f220000300800 */
[----:B------:R-:W-:Y:S01]  /*194390*/  ISETP.LT.AND P6, PT, R13, UR4, !P2 ;  /* 0x000000040d007c0c */ /* 0x000fe2000d7c1270 */
[----:B------:R-:W-:Y:S01]  /*1943a0*/  ULDC UR4, c[0x0][0x228] ;  /* 0x00008a0000047ab9 */ /* 0x000fe20000000800 */
[----:B------:R-:W-:Y:S02]  /*1943b0*/  PRMT R0, R27, 0x7773, RZ ;  /* 0x000077731b007816 */ /* 0x000fe400000000ff */
[----:B------:R-:W-:Y:S01]  /*1943c0*/  PRMT R2, R26, 0x7770, RZ ;  /* 0x000077701a027816 */ /* 0x000fe200000000ff */
[----:B------:R-:W-:-:S05]  /*1943d0*/  ULDC UR8, c[0x0][0x228] ;  /* 0x00008a0000087ab9 */ /* 0x000fca0000000800 */
[----:B------:R0:W-:Y:S04]  /*1943e0*/  @P1 STG.E.U8 desc[UR6][R22.64], R0 ;  /* 0x0000000016001986 */ /* 0x0001e8000c101106 */
[----:B0-----:R-:W4:Y:S01]  /*1943f0*/  LDL.LU.64 R22, [R1+0x1178] ;  /* 0x0011780001167983 */ /* 0x001f220000300a00 */
[----:B------:R-:W-:-:S03]  /*194400*/  PRMT R0, R26, 0x7771, RZ ;  /* 0x000077711a007816 */ /* 0x000fc600000000ff */
[----:B---3--:R0:W-:Y:S04]  /*194410*/  @P3 STG.E.U8 desc[UR6][R8.64], R2 ;  /* 0x0000000208003986 */ /* 0x0081e8000c101106 */
[----:B------:R1:W-:Y:S04]  /*194420*/  @P6 STG.E.U8 desc[UR6][R18.64], R0 ;  /* 0x0000000012006986 */ /* 0x0003e8000c101106 */
[----:B0-----:R-:W3:Y:S01]  /*194430*/  LDL.LU.64 R8, [R1+0x1168] ;  /* 0x0011680001087983 */ /* 0x001ee20000300a00 */
[----:B------:R-:W-:-:S03]  /*194440*/  PRMT R2, R26, 0x7772, RZ ;  /* 0x000077721a027816 */ /* 0x000fc600000000ff */
[----:B------:R-:W3:Y:S04]  /*194450*/  LDL.LU R27, [R1+0x81c] ;  /* 0x00081c00011b7983 */ /* 0x000ee80000300800 */
[----:B-1----:R-:W3:Y:S01]  /*194460*/  LDL.LU.64 R18, [R1+0x1160] ;  /* 0x0011600001127983 */ /* 0x002ee20000300a00 */
[----:B--2---:R-:W-:Y:S01]  /*194470*/  ISETP.LT.AND P5, PT, R17, UR4, !P2 ;  /* 0x0000000411007c0c */ /* 0x004fe2000d7a1270 */
[----:B------:R-:W-:-:S12]  /*194480*/  ULDC UR4, c[0x0][0x228] ;  /* 0x00008a0000047ab9 */ /* 0x000fd80000000800 */
[----:B------:R0:W-:Y:S04]  /*194490*/  @P5 STG.E.U8 desc[UR6][R28.64], R2 ;  /* 0x000000021c005986 */ /* 0x0001e8000c101106 */
[----:B0-----:R-:W2:Y:S01]  /*1944a0*/  LDL.LU.64 R28, [R1+0x1150] ;  /* 0x00115000011c7983 */ /* 0x001ea20000300a00 */
        /* <DEDUP_REMOVED lines=10> */
[----:B------:R0:W-:Y:S01]  /*194550*/  @P1 STG.E.U8 desc[UR6][R14.64], R0 ;  /* 0x000000000e001986 */ /* 0x0001e2000c101106 */
[----:B----4-:R-:W-:Y:S01]  /*194560*/  ISETP.GE.AND P1, PT, R3, UR4, PT ;  /* 0x0000000403007c0c */ /* 0x010fe2000bf26270 */
[----:B------:R-:W-:Y:S02]  /*194570*/  ULDC UR4, c[0x0][0x228] ;  /* 0x00008a0000047ab9 */ /* 0x000fe40000000800 */
[----:B------:R1:W-:Y:S01]  /*194580*/  @P3 STG.E.U8 desc[UR6][R6.64], R2 ;  /* 0x0000000206003986 */ /* 0x0003e2000c101106 */
[----:B------:R-:W-:-:S02]  /*194590*/  ISETP.LT.AND P2, PT, R24, UR4, !P2 ;  /* 0x0000000418007c0c */ /* 0x000fc4000d741270 */
[----:B------:R-:W-:Y:S01]  /*1945a0*/  ISETP.LT.AND P3, PT, R20, UR8, !P4 ;  /* 0x0000000814007c0c */ /* 0x000fe2000e761270 */
[----:B------:R-:W-:Y:S01]  /*1945b0*/  ULDC UR4, c[0x0][0x228] ;  /* 0x00008a0000047ab9 */ /* 0x000fe20000000800 */
[----:B------:R-:W-:Y:S01]  /*1945c0*/  ULDC UR8, c[0x0][0x228] ;  /* 0x00008a0000087ab9 */ /* 0x000fe20000000800 */
[C---:B0-----:R-:W-:Y:S01]  /*1945d0*/  PRMT R0, R5.reuse, 0x7771, RZ ;  /* 0x0000777105007816 */ /* 0x041fe200000000ff */
[----:B------:R-:W4:Y:S04]  /*1945e0*/  LDL.LU.64 R14, [R1+0x1158] ;  /* 0x00115800010e7983 */ /* 0x000f280000300a00 */
[----:B-1----:R-:W4:Y:S01]  /*1945f0*/  LDL.LU.64 R6, [R1+0x1148] ;  /* 0x0011480001067983 */ /* 0x002f220000300a00 */
[----:B------:R-:W-:-:S03]  /*194600*/  PRMT R2, R5, 0x7772, RZ ;  /* 0x0000777205027816 */ /* 0x000fc600000000ff */
[----:B------:R0:W-:Y:S04]  /*194610*/  @P6 STG.E.U8 desc[UR6][R22.64], R0 ;  /* 0x0000000016006986 */ /* 0x0001e8000c101106 */
[----:B------:R-:W-:Y:S04]  /*194620*/  STL [R1+0x5d60], R20 ;  /* 0x005d601401007387 */ /* 0x000fe80000100800 */
[----:B------:R-:W4:Y:S01]  /*194630*/  LDL.LU R3, [R1+0x5c5c] ;  /* 0x005c5c0001037983 */ /* 0x000f220000300800 */
[----:B0-----:R-:W-:-:S03]  /*194640*/  PRMT R0, R5, 0x7773, RZ ;  /* 0x0000777305007816 */ /* 0x001fc600000000ff */
[----:B---3--:R0:W-:Y:S04]  /*194650*/  @P5 STG.E.U8 desc[UR6][R8.64], R2 ;  /* 0x0000000208005986 */ /* 0x0081e8000c101106 */
[----:B------:R-:W-:Y:S01]  /*194660*/  @P2 STG.E.U8 desc[UR6][R18.64], R0 ;  /* 0x0000000012002986 */ /* 0x000fe2000c101106 */
[----:B0-----:R-:W-:-:S03]  /*194670*/  PRMT R2, R27, 0x7770, RZ ;  /* 0x000077701b027816 */ /* 0x001fc600000000ff */
[----:B------:R-:W3:Y:S04]  /*194680*/  LDL.LU.64 R8, [R1+0x1138] ;  /* 0x0011380001087983 */ /* 0x000ee80000300a00 */
[----:B------:R-:W3:Y:S04]  /*194690*/  LDL.LU R26, [R1+0x80c] ;  /* 0x00080c00011a7983 */ /* 0x000ee80000300800 */
[----:B------:R-:W3:Y:S04]  /*1946a0*/  LDL.LU.64 R20, [R1+0x1140] ;  /* 0x0011400001147983 */ /* 0x000ee80000300a00 */
[----:B--2---:R0:W-:Y:S04]  /*1946b0*/  @P3 STG.E.U8 desc[UR6][R28.64], R2 ;  /* 0x000000021c003986 */ /* 0x0041e8000c101106 */
[----:B0-----:R-:W2:Y:S01]  /*1946c0*/  LDL.LU.64 R28, [R1+0x1128] ;  /* 0x00112800011c7983 */ /* 0x001ea20000300a00 */
        /* <DEDUP_REMOVED lines=8> */
[----:B----4-:R-:W-:Y:S04]  /*194750*/  @P6 STG.E.U8 desc[UR6][R14.64], R2 ;  /* 0x000000020e006986 */ /* 0x010fe8000c101106 */
[----:B--2---:R0:W-:Y:S04]  /*194760*/  STL.64 [R1+0x5d58], R28 ;  /* 0x005d581c01007387 */ /* 0x0041e80000100a00 */
[----:B0-----:R-:W2:Y:S01]  /*194770*/  LDL.LU.64 R28, [R1+0x1130] ;  /* 0x00113000011c7983 */ /* 0x001ea20000300a00 */
[----:B------:R-:W-:Y:S01]  /*194780*/  ISETP.GE.AND P2, PT, R3, UR4, PT ;  /* 0x0000000403007c0c */ /* 0x000fe2000bf46270 */
[----:B------:R-:W-:-:S02]  /*194790*/  ULDC UR4, c[0x0][0x228] ;  /* 0x00008a0000047ab9 */ /* 0x000fc40000000800 */
[----:B------:R0:W-:Y:S01]  /*1947a0*/  @P5 STG.E.U8 desc[UR6][R6.64], R0 ;  /* 0x0000000006005986 */ /* 0x0001e2000c101106 */
[----:B------:R-:W-:Y:S02]  /*1947b0*/  ISETP.LT.AND P5, PT, R12, UR4, !P4 ;  /* 0x000000040c007c0c */ /* 0x000fe4000e7a1270 */
[----:B------:R-:W-:Y:S02]  /*1947c0*/  ISETP.LT.AND P6, PT, R10, UR8, !P4 ;  /* 0x000000080a007c0c */ /* 0x000fe4000e7c1270 */
[----:B------:R-:W-:Y:S02]  /*1947d0*/  PRMT R3, R27, 0x7773, RZ ;  /* 0x000077731b037816 */ /* 0x000fe400000000ff */
[C---:B---3--:R-:W-:Y:S01]  /*1947e0*/  PRMT R2, R26.reuse, 0x7771, RZ ;  /* 0x000077711a027816 */ /* 0x048fe200000000ff */
[----:B------:R-:W3:Y:S04]  /*1947f0*/  LDL.LU R27, [R1+0x7fc] ;  /* 0x0007fc00011b7983 */ /* 0x000ee80000300800 */
[----:B------:R1:W-:Y:S04]  /*194800*/  @P3 STG.E.U8 desc[UR6][R8.64], R3 ;  /* 0x0000000308003986 */ /* 0x0003e8000c101106 */
[----:B------:R-:W4:Y:S01]  /*194810*/  LDL.LU.64 R22, [R1+0x1120] ;  /* 0x0011200001167983 */ /* 0x000f220000300a00 */
[----:B------:R-:W-:Y:S01]  /*194820*/  ULDC UR4, c[0x0][0x228] ;  /* 0x00008a0000047ab9 */ /* 0x000fe20000000800 */
[C---:B------:R-:W-:Y:S01]  /*194830*/  PRMT R4, R26.reuse, 0x7773, RZ ;  /* 0x000077731a047816 */ /* 0x040fe200000000ff */
[----:B------:R-:W-:Y:S01]  /*194840*/  ULDC UR8, c[0x0][0x228] ;  /* 0x00008a0000087ab9 */ /* 0x000fe20000000800 */
[----:B0-----:R-:W4:Y:S04]  /*194850*/  LDL.LU.64 R6, [R1+0x1118] ;  /* 0x0011180001067983 */ /* 0x001f280000300a00 */
[----:B------:R-:W4:Y:S04]  /*194860*/  LDL.LU.64 R18, [R1+0x1110] ;  /* 0x0011100001127983 */ /* 0x000f280000300a00 */
[----:B------:R-:W4:Y:S01]  /*194870*/  LDL.LU.64 R14, [R1+0x1108] ;  /* 0x00110800010e7983 */ /* 0x000f220000300a00 */
[----:B-1----:R-:W-:-:S03]  /*194880*/  PRMT R3, R26, 0x7770, RZ ;  /* 0x000077701a037816 */ /* 0x002fc600000000ff */
[----:B------:R-:W4:Y:S04]  /*194890*/  LDL.LU.64 R8, [R1+0x10f0] ;  /* 0x0010f00001087983 */ /* 0x000f280000300a00 */
[----:B------:R0:W-:Y:S04]  /*1948a0*/  @P5 STG.E.U8 desc[UR6][R20.64], R3 ;  /* 0x0000000314005986 */ /* 0x0001e8000c101106 */
[----:B0-----:R-:W3:Y:S04]  /*1948b0*/  LDL.LU R20, [R1+0x5d60] ;  /* 0x005d600001147983 */ /* 0x001ee80000300800 */
[----:B--2---:R0:W-:Y:S04]  /*1948c0*/  @P6 STG.E.U8 desc[UR6][R28.64], R2 ;  /* 0x000000021c006986 */ /* 0x0041e8000c101106 */
[----:B0-----:R-:W2:Y:S04]  /*1948d0*/  LDL.LU.64 R28, [R1+0x5d58] ;  /* 0x005d5800011c7983 */ /* 0x001ea80000300a00 */
[----:B------:R-:W4:Y:S01]  /*1948e0*/  LDL.LU R3, [R1+0x5c60] ;  /* 0x005c600001037983 */ /* 0x000f220000300800 */
[----:B------:R-:W-:Y:S01]  /*1948f0*/  ISETP.LT.AND P3, PT, R11, UR4, !P4 ;  /* 0x000000040b007c0c */ /* 0x000fe2000e761270 */
[----:B------:R-:W-:-:S02]  /*194900*/  ULDC UR4, c[0x0][0x228] ;  /* 0x00008a0000047ab9 */ /* 0x000fc40000000800 */
[----:B------:R-:W-:Y:S02]  /*194910*/  ISETP.LT.AND P4, PT, R24, UR4, !P4 ;  /* 0x0000000418007c0c */ /* 0x000fe4000e781270 */
[----:B------:R-:W-:Y:S01]  /*194920*/  PRMT R0, R26, 0x7772, RZ ;  /* 0x000077721a007816 */ /* 0x000fe200000000ff */
[----:B------:R-:W-:Y:S01]  /*194930*/  ULDC UR4, c[0x0][0x228] ;  /* 0x00008a0000047ab9 */ /* 0x000fe20000000800 */
[----:B------:R-:W4:Y:S01]  /*194940*/  LDL.LU R26, [R1+0x82c] ;  /* 0x00082c00011a7983 */ /* 0x000f220000300800 */
[----:B---3--:R-:W-:Y:S01]  /*194950*/  ISETP.LT.AND P5, PT, R20, UR8, !P1 ;  /* 0x0000000814007c0c */ /* 0x008fe2000cfa1270 */
[----:B------:R-:W-:Y:S02]  /*194960*/  ULDC UR8, c[0x0][0x228] ;  /* 0x00008a0000087ab9 */ /* 0x000fe40000000800 */
[----:B------:R-:W-:Y:S02]  /*194970*/  ISETP.LT.AND P6, PT, R17, UR8, !P1 ;  /* 0x0000000811007c0c */ /* 0x000fe4000cfc1270 */
[----:B------:R-:W-:Y:S01]  /*194980*/  PRMT R2, R27, 0x7772, RZ ;  /* 0x000077721b027816 */ /* 0x000fe200000000ff */
[----:B------:R-:W-:Y:S01]  /*194990*/  ULDC UR8, c[0x0][0x228] ;  /* 0x00008a0000087ab9 */ /* 0x000fe20000000800 */
[----:B--2---:R0:W-:Y:S04]  /*1949a0*/  @P3 STG.E.U8 desc[UR6][R28.64], R0 ;  /* 0x000000001c003986 */ /* 0x0041e8000c101106 */
[----:B----4-:R1:W-:Y:S01]  /*1949b0*/  @P4 STG.E.U8 desc[UR6][R22.64], R4 ;  /* 0x0000000416004986 */ /* 0x0103e2000c101106 */
[----:B------:R-:W-:-:S03]  /*1949c0*/  ISETP.LT.AND P4, PT, R16, UR10, !P1 ;  /* 0x0000000a10007c0c */ /* 0x000fc6000cf81270 */
[----:B0-----:R-:W2:Y:S04]  /*1949d0*/  LDL.LU.64 R28, [R1+0x1100] ;  /* 0x00110000011c7983 */ /* 0x001ea80000300a00 */
[----:B------:R0:W-:Y:S01]  /*1949e0*/  STL.64 [R1+0x5d50], R16 ;  /* 0x005d501001007387 */ /* 0x0001e20000100a00 */
[----:B------:R-:W-:Y:S02]  /*1949f0*/  PRMT R0, R27, 0x7770, RZ ;  /* 0x000077701b007816 */ /* 0x000fe400000000ff */
[----:B------:R-:W-:Y:S01]  /*194a00*/  ISETP.LT.AND P3, PT, R13, UR4, !P1 ;  /* 0x000000040d007c0c */ /* 0x000fe2000cf61270 */
[----:B------:R-:W-:Y:S01]  /*194a10*/  ULDC UR4, c[0x0][0x22c] ;  /* 0x00008b0000047ab9 */ /* 0x000fe20000000800 */
[----:B-1----:R-:W-:Y:S01]  /*194a20*/  PRMT R4, R26, 0x7773, RZ ;  /* 0x000077731a047816 */ /* 0x002fe200000000ff */
[----:B------:R-:W-:Y:S01]  /*194a30*/  ULDC UR10, c[0x0][0x228] ;  /* 0x00008a00000a7ab9 */ /* 0x000fe20000000800 */
[----:B0-----:R-:W3:Y:S04]  /*194a40*/  LDL.LU.64 R16, [R1+0x10f8] ;  /* 0x0010f80001107983 */ /* 0x001ee80000300a00 */
[----:B------:R-:W4:Y:S04]  /*194a50*/  LDL.LU.64 R22, [R1+0x10e8] ;  /* 0x0010e80001167983 */ /* 0x000f280000300a00 */
[----:B------:R0:W-:Y:S04]  /*194a60*/  @P5 STG.E.U8 desc[UR6][R6.64], R0 ;  /* 0x0000000006005986 */ /* 0x0001e8000c101106 */
[----:B0-----:R-:W4:Y:S01]  /*194a70*/  LDL.LU.64 R6, [R1+0x10e0] ;  /* 0x0010e00001067983 */ /* 0x001f220000300a00 */
[----:B------:R-:W-:-:S02]  /*194a80*/  PRMT R0, R27, 0x7771, RZ ;  /* 0x000077711b007816 */ /* 0x000fc400000000ff */
[----:B------:R-:W-:Y:S02]  /*194a90*/  ISETP.GE.AND P5, PT, R3, UR4, PT ;  /* 0x0000000403007c0c */ /* 0x000fe4000bfa6270 */
[----:B------:R-:W-:Y:S01]  /*194aa0*/  PRMT R3, R27, 0x7773, RZ ;  /* 0x000077731b037816 */ /* 0x000fe200000000ff */
[----:B------:R-:W-:Y:S01]  /*194ab0*/  ULDC UR4, c[0x0][0x228] ;  /* 0x00008a0000047ab9 */ /* 0x000fe20000000800 */
[----:B------:R-:W4:Y:S04]  /*194ac0*/  LDL.LU R27, [R1+0x860] ;  /* 0x00086000011b7983 */ /* 0x000f280000300800 */
[----:B------:R0:W-:Y:S01]  /*194ad0*/  @P3 STG.E.U8 desc[UR6][R18.64], R0 ;  /* 0x0000000012003986 */ /* 0x0001e2000c101106 */
[----:B------:R-:W-:-:S03]  /*194ae0*/  ISETP.LT.AND P3, PT, R12, UR4, !P1 ;  /* 0x000000040c007c0c */ /* 0x000fc6000cf61270 */
[----:B------:R1:W-:Y:S01]  /*194af0*/  @P6 STG.E.U8 desc[UR6][R14.64], R2 ;  /* 0x000000020e006986 */ /* 0x0003e2000c101106 */
[----:B------:R-:W-:-:S03]  /*194b00*/  ULDC UR4, c[0x0][0x228] ;  /* 0x00008a0000047ab9 */ /* 0x000fc60000000800 */
[----:B------:R1:W-:Y:S01]  /*194b10*/  @P4 STG.E.U8 desc[UR6][R8.64], R3 ;  /* 0x0000000308004986 */ /* 0x0003e2000c101106 */
[----:B------:R-:W-:Y:S02]  /*194b20*/  ISETP.LT.AND P4, PT, R10, UR4, !P1 ;  /* 0x000000040a007c0c */ /* 0x000fe4000cf81270 */
[C---:B0-----:R-:W-:Y:S01]  /*194b30*/  PRMT R0, R26.reuse, 0x7770, RZ ;  /* 0x000077701a007816 */ /* 0x041fe200000000ff */
[----:B------:R-:W4:Y:S01]  /*194b40*/  LDL.LU.64 R18, [R1+0x10d8] ;  /* 0x0010d80001127983 */ /* 0x000f220000300a00 */
[----:B-1----:R-:W-:-:S03]  /*194b50*/  PRMT R2, R26, 0x7771, RZ ;  /* 0x000077711a027816 */ /* 0x002fc600000000ff */
[----:B------:R-:W4:Y:S01]  /*194b60*/  LDL.LU.64 R14, [R1+0x10d0] ;  /* 0x0010d000010e7983 */ /* 0x000f220000300a00 */
[----:B------:R-:W-:Y:S01]  /*194b70*/  ISETP.LT.AND P6, PT, R11, UR8, !P1 ;  /* 0x000000080b007c0c */ /* 0x000fe2000cfc1270 */
[----:B------:R-:W-:Y:S01]  /*194b80*/  ULDC UR4, c[0x0][0x228] ;  /* 0x00008a0000047ab9 */ /* 0x000fe20000000800 */
[----:B------:R-:W-:Y:S02]  /*194b90*/  PRMT R3, R26, 0x7772, RZ ;  /* 0x000077721a037816 */ /* 0x000fe400000000ff */
[----:B------:R-:W-:Y:S01]  /*194ba0*/  ISETP.LT.AND P1, PT, R24, UR4, !P1 ;  /* 0x0000000418007c0c */ /* 0x000fe2000cf21270 */
[----:B------:R-:W-:Y:S01]  /*194bb0*/  ULDC UR4, c[0x0][0x228] ;  /* 0x00008a0000047ab9 */ /* 0x000fe20000000800 */
[----:B------:R-:W-:Y:S01]  /*194bc0*/  ULDC UR8, c[0x0][0x228] ;  /* 0x00008a0000087ab9 */ /* 0x000fe20000000800 */
[----:B--2---:R0:W-:Y:S04]  /*194bd0*/  @P3 STG.E.U8 desc[UR6][R28.64], R0 ;  /* 0x000000001c003986 */ /* 0x0041e8000c101106 */
[----:B0-----:R-:W2:Y:S04]  /*194be0*/  LDL.LU.64 R28, [R1+0x10c8] ;  /* 0x0010c800011c7983 */ /* 0x001ea80000300a00 */
[----:B------:R-:W2:Y:S04]  /*194bf0*/  LDL.LU.64 R8, [R1+0x10b8] ;  /* 0x0010b80001087983 */ /* 0x000ea80000300a00 */
[----:B------:R-:W2:Y:S04]  /*194c00*/  LDL.LU R5, [R1+0x840] ;  /* 0x0008400001057983 */ /* 0x000ea80000300800 */
[----:B---3--:R0:W-:Y:S04]  /*194c10*/  @P4 STG.E.U8 desc[UR6][R16.64], R2 ;  /* 0x0000000210004986 */ /* 0x0081e8000c101106 */
[----:B0-----:R-:W3:Y:S04]  /*194c20*/  LDL.LU.64 R16, [R1+0x5d50] ;  /* 0x005d500001107983 */ /* 0x001ee80000300a00 */
[----:B----4-:R0:W-:Y:S04]  /*194c30*/  @P6 STG.E.U8 desc[UR6][R22.64], R3 ;  /* 0x0000000316006986 */ /* 0x0101e8000c101106 */
[----:B------:R1:W-:Y:S04]  /*194c40*/  @P1 STG.E.U8 desc[UR6][R6.64], R4 ;  /* 0x0000000406001986 */ /* 0x0003e8000c101106 */
[----:B0-----:R-:W4:Y:S04]  /*194c50*/  LDL.LU R3, [R1+0x5c64] ;  /* 0x005c640001037983 */ /* 0x001f280000300800 */
[----:B------:R-:W4:Y:S04]  /*194c60*/  LDL.LU.64 R22, [R1+0x10c0] ;  /* 0x0010c00001167983 */ /* 0x000f280000300a00 */
[----:B-1----:R-:W4:Y:S01]  /*194c70*/  LDL.LU.64 R6, [R1+0x10b0] ;  /* 0x0010b00001067983 */ /* 0x002f220000300a00 */
[----:B------:R-:W-:-:S02]  /*194c80*/  ISETP.LT.AND P3, PT, R20, UR4, !P2 ;  /* 0x0000000414007c0c */ /* 0x000fc4000d761270 */
[----:B------:R-:W-:Y:S02]  /*194c90*/  ISETP.LT.AND P4, PT, R13, UR8, !P2 ;  /* 0x000000080d007c0c */ /* 0x000fe4000d781270 */
[C---:B------:R-:W-:Y:S01]  /*194ca0*/  PRMT R0, R27.reuse, 0x7770, RZ ;  /* 0x000077701b007816 */ /* 0x040fe200000000ff */
[----:B------:R-:W-:Y:S01]  /*194cb0*/  ULDC UR4, c[0x0][0x228] ;  /* 0x00008a0000047ab9 */ /* 0x000fe20000000800 */
[----:B------:R-:W-:Y:S01]  /*194cc0*/  ULDC UR8, c[0x0][0x228] ;  /* 0x00008a0000087ab9 */ /* 0x000fe20000000800 */
[----:B------:R-:W-:Y:S02]  /*194cd0*/  PRMT R2, R27, 0x7771, RZ ;  /* 0x000077711b027816 */ /* 0x000fe400000000ff */
[----:B------:R-:W-:Y:S01]  /*194ce0*/  ISETP.LT.AND P6, PT, R10, UR10, !P2 ;  /* 0x0000000a0a007c0c */ /* 0x000fe2000d7c1270 */
[----:B------:R-:W-:-:S03]  /*194cf0*/  ULDC UR10, c[0x0][0x228] ;  /* 0x00008a00000a7ab9 */ /* 0x000fc60000000800 */
[----:B------:R0:W-:Y:S04]  /*194d00*/  @P3 STG.E.U8 desc[UR6][R18.64], R0 ;  /* 0x0000000012003986 */ /* 0x0001e8000c101106 */
[----:B------:R1:W-:Y:S04]  /*194d10*/  @P4 STG.E.U8 desc[UR6][R14.64], R2 ;  /* 0x000000020e004986 */ /* 0x0003e8000c101106 */
[----:B0-----:R-:W4:Y:S04]  /*194d20*/  LDL.LU.64 R18, [R1+0x10a8] ;  /* 0x0010a80001127983 */ /* 0x001f280000300a00 */
[----:B-1----:R-:W4:Y:S01]  /*194d30*/  LDL.LU.64 R14, [R1+0x10a0] ;  /* 0x0010a000010e7983 */ /* 0x002f220000300a00 */
[----:B------:R-:W-:-:S02]  /*194d40*/  PRMT R0, R27, 0x7772, RZ ;  /* 0x000077721b007816 */ /* 0x000fc400000000ff */
[----:B------:R-:W-:Y:S01]  /*194d50*/  PRMT R2, R27, 0x7773, RZ ;  /* 0x000077731b027816 */ /* 0x000fe200000000ff */
[----:B------:R-:W4:Y:S01]  /*194d60*/  LDL.LU R26, [R1+0x760] ;  /* 0x00076000011a7983 */ /* 0x000f220000300800 */
[----:B---3--:R-:W-:Y:S02]  /*194d70*/  ISETP.LT.AND P1, PT, R17, UR4, !P2 ;  /* 0x0000000411007c0c */ /* 0x008fe4000d721270 */
[----:B------:R-:W-:Y:S01]  /*194d80*/  ISETP.LT.AND P3, PT, R16, UR8, !P2 ;  /* 0x0000000810007c0c */ /* 0x000fe2000d761270 */
[----:B------:R-:W-:Y:S01]  /*194d90*/  ULDC UR8, c[0x0][0x228] ;  /* 0x00008a0000087ab9 */ /* 0x000fe20000000800 */
[----:B------:R-:W-:Y:S01]  /*194da0*/  ULDC UR4, c[0x0][0x22c] ;  /* 0x00008b0000047ab9 */ /* 0x000fe20000000800 */
[----:B------:R-:W-:Y:S01]  /*194db0*/  ISETP.LT.AND P4, PT, R12, UR8, !P2 ;  /* 0x000000080c007c0c */ /* 0x000fe2000d781270 */
[----:B------:R-:W-:-:S07]  /*194dc0*/  ULDC UR8, c[0x0][0x228] ;  /* 0x00008a0000087ab9 */ /* 0x000fce0000000800 */
[----:B--2---:R0:W-:Y:S04]  /*194dd0*/  @P1 STG.E.U8 desc[UR6][R28.64], R0 ;  /* 0x000000001c001986 */ /* 0x0041e8000c101106 */
[----:B------:R1:W-:Y:S01]  /*194de0*/  @P3 STG.E.U8 desc[UR6][R8.64], R2 ;  /* 0x0000000208003986 */ /* 0x0003e2000c101106 */
[----:B----4-:R-:W-:Y:S01]  /*194df0*/  ISETP.GE.AND P1, PT, R3, UR4, PT ;  /* 0x0000000403007c0c */ /* 0x010fe2000bf26270 */
[----:B------:R-:W-:Y:S02]  /*194e00*/  ULDC UR4, c[0x0][0x228] ;  /* 0x00008a0000047ab9 */ /* 0x000fe40000000800 */
[----:B------:R-:W-:Y:S02]  /*194e10*/  ISETP.LT.AND P3, PT, R11, UR4, !P2 ;  /* 0x000000040b007c0c */ /* 0x000fe4000d761270 */
[C---:B0-----:R-:W-:Y:S01]  /*194e20*/  PRMT R0, R5.reuse, 0x7770, RZ ;  /* 0x0000777005007816 */ /* 0x041fe200000000ff */
[----:B------:R-:W2:Y:S01]  /*194e30*/  LDL.LU.64 R28, [R1+0x1098] ;  /* 0x00109800011c7983 */ /* 0x000ea20000300a00 */
[----:B-1----:R-:W-:-:S03]  /*194e40*/  PRMT R2, R5, 0x7771, RZ ;  /* 0x0000777105027816 */ /* 0x002fc600000000ff */
[----:B------:R-:W3:Y:S04]  /*194e50*/  LDL.LU.64 R8, [R1+0x1090] ;  /* 0x0010900001087983 */ /* 0x000ee80000300a00 */
[----:B------:R-:W-:Y:S04]  /*194e60*/  STL.64 [R1+0x5d48], R24 ;  /* 0x005d481801007387 */ /* 0x000fe80000100a00 */
[----:B------:R-:W-:Y:S04]  /*194e70*/  @P4 STG.E.U8 desc[UR6][R22.64], R0 ;  /* 0x0000000016004986 */ /* 0x000fe8000c101106 */
[----:B------:R0:W-:Y:S01]  /*194e80*/  @P6 STG.E.U8 desc[UR6][R6.64], R2 ;  /* 0x0000000206006986 */ /* 0x0001e2000c101106 */
[----:B------:R-:W-:Y:S01]  /*194e90*/  ISETP.LT.AND P2, PT, R24, UR8, !P2 ;  /* 0x0000000818007c0c */ /* 0x000fe2000d741270 */
[----:B------:R-:W-:Y:S01]  /*194ea0*/  ULDC UR4, c[0x0][0x228] ;  /* 0x00008a0000047ab9 */ /* 0x000fe20000000800 */
[----:B------:R-:W-:Y:S01]  /*194eb0*/  ULDC UR8, c[0x0][0x228] ;  /* 0x00008a0000087ab9 */ /* 0x000fe20000000800 */
[----:B0-----:R-:W4:Y:S04]  /*194ec0*/  LDL.LU.64 R6, [R1+0x1088] ;  /* 0x0010880001067983 */ /* 0x001f280000300a00 */
[----:B------:R-:W4:Y:S01]  /*194ed0*/  LDL.LU.64 R24, [R1+0x1080] ;  /* 0x0010800001187983 */ /* 0x000f220000300a00 */
[----:B------:R-:W-:-:S02]  /*194ee0*/  PRMT R0, R5, 0x7772, RZ ;  /* 0x0000777205007816 */ /* 0x000fc400000000ff */
[----:B------:R-:W-:Y:S02]  /*194ef0*/  ISETP.LT.AND P6, PT, R20, UR4, !P5 ;  /* 0x0000000414007c0c */ /* 0x000fe4000efc1270 */
[----:B------:R-:W-:Y:S02]  /*194f00*/  PRMT R2, R5, 0x7773, RZ ;  /* 0x0000777305027816 */ /* 0x000fe400000000ff */
[----:B------:R-:W-:Y:S01]  /*194f10*/  ISETP.LT.AND P4, PT, R13, UR8, !P5 ;  /* 0x000000080d007c0c */ /* 0x000fe2000ef81270 */
[----:B------:R-:W-:Y:S01]  /*194f20*/  ULDC UR4, c[0x0][0x228] ;  /* 0x00008a0000047ab9 */ /* 0x000fe20000000800 */
[----:B------:R0:W-:Y:S01]  /*194f30*/  @P3 STG.E.U8 desc[UR6][R18.64], R0 ;  /* 0x0000000012003986 */ /* 0x0001e2000c101106 */
[----:B------:R-:W-:-:S03]  /*194f40*/  ULDC UR8, c[0x0][0x228] ;  /* 0x00008a0000087ab9 */ /* 0x000fc60000000800 */
[----:B------:R1:W-:Y:S01]  /*194f50*/  @P2 STG.E.U8 desc[UR6][R14.64], R2 ;  /* 0x000000020e002986 */ /* 0x0003e2000c101106 */
[----:B------:R-:W-:Y:S02]  /*194f60*/  ISETP.LT.AND P3, PT, R17, UR4, !P5 ;  /* 0x0000000411007c0c */ /* 0x000fe4000ef61270 */
[----:B------:R-:W-:Y:S01]  /*194f70*/  ISETP.LT.AND P2, PT, R16, UR8, !P5 ;  /* 0x0000000810007c0c */ /* 0x000fe2000ef41270 */
[----:B------:R-:W4:Y:S04]  /*194f80*/  LDL.LU R27, [R1+0x850] ;  /* 0x00085000011b7983 */ /* 0x000f280000300800 */
[----:B------:R-:W4:Y:S04]  /*194f90*/  LDL.LU.64 R4, [R1+0x1078] ;  /* 0x0010780001047983 */ /* 0x000f280000300a00 */
[----:B------:R-:W4:Y:S01]  /*194fa0*/  LDL.LU.64 R22, [R1+0x1068] ;  /* 0x0010680001167983 */ /* 0x000f220000300a00 */
[----:B------:R-:W-:Y:S01]  /*194fb0*/  ULDC UR4, c[0x0][0x228] ;  /* 0x00008a0000047ab9 */ /* 0x000fe20000000800 */
[----:B------:R-:W-:Y:S01]  /*194fc0*/  ULDC UR8, c[0x0][0x228] ;  /* 0x00008a0000087ab9 */ /* 0x000fe20000000800 */
[C---:B0-----:R-:W-:Y:S01]  /*194fd0*/  PRMT R0, R26.reuse, 0x7770, RZ ;  /* 0x000077701a007816 */ /* 0x041fe200000000ff */
[----:B------:R-:W4:Y:S01]  /*194fe0*/  LDL.LU.64 R18, [R1+0x1070] ;  /* 0x0010700001127983 */ /* 0x000f220000300a00 */
[----:B-1----:R-:W-:-:S03]  /*194ff0*/  PRMT R2, R26, 0x7771, RZ ;  /* 0x000077711a027816 */ /* 0x002fc600000000ff */
[----:B--2---:R0:W-:Y:S04]  /*195000*/  @P6 STG.E.U8 desc[UR6][R28.64], R0 ;  /* 0x000000001c006986 */ /* 0x0041e8000c101106 */
[----:B---3--:R1:W-:Y:S01]  /*195010*/  @P4 STG.E.U8 desc[UR6][R8.64], R2 ;  /* 0x0000000208004986 */ /* 0x0083e2000c101106 */
[C---:B0-----:R-:W-:Y:S02]  /*195020*/  PRMT R0, R26.reuse, 0x7772, RZ ;  /* 0x000077721a007816 */ /* 0x041fe400000000ff */
[----:B-1----:R-:W-:Y:S01]  /*195030*/  PRMT R2, R26, 0x7773, RZ ;  /* 0x000077731a027816 */ /* 0x002fe200000000ff */
[----:B------:R-:W2:Y:S04]  /*195040*/  LDL.LU.64 R28, [R1+0x1060] ;  /* 0x00106000011c7983 */ /* 0x000ea80000300a00 */
[----:B------:R-:W3:Y:S04]  /*195050*/  LDL.LU R14, [R1+0x864] ;  /* 0x00086400010e7983 */ /* 0x000ee80000300800 */
[----:B------:R-:W2:Y:S04]  /*195060*/  LDL.LU.64 R8, [R1+0x1058] ;  /* 0x0010580001087983 */ /* 0x000ea80000300a00 */
[----:B----4-:R0:W-:Y:S04]  /*195070*/  @P3 STG.E.U8 desc[UR6][R6.64], R0 ;  /* 0x0000000006003986 */ /* 0x0101e8000c101106 */
[----:B------:R1:W-:Y:S04]  /*195080*/  @P2 STG.E.U8 desc[UR6][R24.64], R2 ;  /* 0x0000000218002986 */ /* 0x0003e8000c101106 */
[----:B0-----:R-:W4:Y:S04]  /*195090*/  LDL.LU.64 R6, [R1+0x1050] ;  /* 0x0010500001067983 */ /* 0x001f280000300a00 */
[----:B-1----:R-:W2:Y:S01]  /*1950a0*/  LDL.LU.64 R24, [R1+0x5d48] ;  /* 0x005d480001187983 */ /* 0x002ea20000300a00 */
[----:B------:R-:W-:-:S02]  /*1950b0*/  ISETP.LT.AND P6, PT, R12, UR4, !P5 ;  /* 0x000000040c007c0c */ /* 0x000fc4000efc1270 */
[----:B------:R-:W-:Y:S01]  /*1950c0*/  ISETP.LT.AND P4, PT, R10, UR8, !P5 ;  /* 0x000000080a007c0c */ /* 0x000fe2000ef81270 */
[----:B------:R-:W-:Y:S01]  /*1950d0*/  ULDC UR4, c[0x0][0x228] ;  /* 0x00008a0000047ab9 */ /* 0x000fe20000000800 */
[----:B------:R-:W-:Y:S01]  /*1950e0*/  PRMT R0, R27, 0x7770, RZ ;  /* 0x000077701b007816 */ /* 0x000fe200000000ff */
[----:B------:R-:W-:Y:S01]  /*1950f0*/  ULDC UR8, c[0x0][0x228] ;  /* 0x00008a0000087ab9 */ /* 0x000fe20000000800 */
[----:B------:R-:W-:Y:S01]  /*195100*/  ISETP.LT.AND P2, PT, R11, UR4, !P5 ;  /* 0x000000040b007c0c */ /* 0x000fe2000ef41270 */
[----:B------:R-:W-:Y:S01]  /*195110*/  ULDC UR4, c[0x0][0x228] ;  /* 0x00008a0000047ab9 */ /* 0x000fe20000000800 */
[----:B------:R-:W-:-:S05]  /*195120*/  PRMT R2, R27, 0x7771, RZ ;  /* 0x000077711b027816 */ /* 0x000fca00000000ff */
[----:B------:R0:W-:Y:S01]  /*195130*/  @P6 STG.E.U8 desc[UR6][R4.64], R0 ;  /* 0x0000000004006986 */ /* 0x0001e2000c101106 */
[----:B------:R-:W-:Y:S01]  /*195140*/  ISETP.LT.AND P6, PT, R20, UR4, !P1 ;  /* 0x0000000414007c0c */ /* 0x000fe2000cfc1270 */
[----:B------:R-:W-:Y:S02]  /*195150*/  ULDC UR4, c[0x0][0x228] ;  /* 0x00008a0000047ab9 */ /* 0x000fe40000000800 */
[----:B------:R1:W-:Y:S01]  /*195160*/  @P4 STG.E.U8 desc[UR6][R22.64], R2 ;  /* 0x0000000216004986 */ /* 0x0003e2000c101106 */
[----:B------:R-:W-:Y:S01]  /*195170*/  ISETP.LT.AND P3, PT, R13, UR4, !P1 ;  /* 0x000000040d007c0c */ /* 0x000fe2000cf61270 */
[----:B------:R-:W-:Y:S01]  /*195180*/  ULDC UR4, c[0x0][0x228] ;  /* 0x00008a0000047ab9 */ /* 0x000fe20000000800 */
[C---:B0-----:R-:W-:Y:S01]  /*195190*/  PRMT R0, R27.reuse, 0x7772, RZ ;  /* 0x000077721b007816 */ /* 0x041fe200000000ff */
[----:B------:R-:W4:Y:S04]  /*1951a0*/  LDL.LU.64 R4, [R1+0x1048] ;  /* 0x0010480001047983 */ /* 0x000f280000300a00 */
[----:B-1----:R-:W4:Y:S01]  /*1951b0*/  LDL.LU.64 R22, [R1+0x1040] ;  /* 0x0010400001167983 */ /* 0x002f220000300a00 */
[----:B------:R-:W-:-:S03]  /*1951c0*/  PRMT R2, R27, 0x7773, RZ ;  /* 0x000077731b027816 */ /* 0x000fc600000000ff */
[----:B------:R-:W4:Y:S04]  /*1951d0*/  LDL.LU R26, [R1+0x844] ;  /* 0x00084400011a7983 */ /* 0x000f280000300800 */
[----:B------:R0:W-:Y:S04]  /*1951e0*/  @P2 STG.E.U8 desc[UR6][R18.64], R0 ;  /* 0x0000000012002986 */ /* 0x0001e8000c101106 */
[----:B------:R-:W4:Y:S04]  /*1951f0*/  LDL.LU R3, [R1+0x5c68] ;  /* 0x005c680001037983 */ /* 0x000f280000300800 */
[----:B0-----:R-:W4:Y:S01]  /*195200*/  LDL.LU.64 R18, [R1+0x1038] ;  /* 0x0010380001127983 */ /* 0x001f220000300a00 */
[----:B---3--:R-:W-:-:S02]  /*195210*/  PRMT R0, R14, 0x7770, RZ ;  /* 0x000077700e007816 */ /* 0x008fc400000000ff */
[----:B--2---:R-:W-:Y:S02]  /*195220*/  ISETP.LT.AND P5, PT, R24, UR8, !P5 ;  /* 0x0000000818007c0c */ /* 0x004fe4000efa1270 */
[----:B------:R-:W-:Y:S01]  /*195230*/  ISETP.LT.AND P4, PT, R17, UR4, !P1 ;  /* 0x0000000411007c0c */ /* 0x000fe2000cf81270 */
[----:B------:R-:W-:Y:S01]  /*195240*/  ULDC UR8, c[0x0][0x228] ;  /* 0x00008a0000087ab9 */ /* 0x000fe20000000800 */
[----:B------:R-:W-:-:S09]  /*195250*/  ULDC UR4, c[0x0][0x22c] ;  /* 0x00008b0000047ab9 */ /* 0x000fd20000000800 */
[----:B------:R0:W-:Y:S04]  /*195260*/  @P5 STG.E.U8 desc[UR6][R28.64], R2 ;  /* 0x000000021c005986 */ /* 0x0001e8000c101106 */
[----:B------:R1:W-:Y:S01]  /*195270*/  @P6 STG.E.U8 desc[UR6][R8.64], R0 ;  /* 0x0000000008006986 */ /* 0x0003e2000c101106 */
[----:B0-----:R-:W-:-:S03]  /*195280*/  PRMT R2, R14, 0x7771, RZ ;  /* 0x000077710e027816 */ /* 0x001fc600000000ff */
[----:B------:R-:W2:Y:S04]  /*195290*/  LDL.LU.64 R28, [R1+0x1028] ;  /* 0x00102800011c7983 */ /* 0x000ea80000300a00 */
[----:B-1----:R-:W3:Y:S04]  /*1952a0*/  LDL.LU.64 R8, [R1+0x1020] ;  /* 0x0010200001087983 */ /* 0x002ee80000300a00 */
[----:B------:R-:W3:Y:S01]  /*1952b0*/  LDL.LU R27, [R1+0x764] ;  /* 0x00076400011b7983 */ /* 0x000ee20000300800 */
[----:B------:R-:W-:-:S03]  /*1952c0*/  PRMT R0, R14, 0x7772, RZ ;  /* 0x000077720e007816 */ /* 0x000fc600000000ff */
[----:B----4-:R0:W-:Y:S02]  /*1952d0*/  @P3 STG.E.U8 desc[UR6][R6.64], R2 ;  /* 0x0000000206003986 */ /* 0x0101e4000c101106 */
[----:B0-----:R-:W-:Y:S02]  /*1952e0*/  PRMT R2, R14, 0x7773, RZ ;  /* 0x000077730e027816 */ /* 0x001fe400000000ff */
[----:B------:R-:W4:Y:S01]  /*1952f0*/  LDL.LU.64 R14, [R1+0x1018] ;  /* 0x00101800010e7983 */ /* 0x000f220000300a00 */
[----:B------:R-:W-:Y:S01]  /*195300*/  ISETP.LT.AND P6, PT, R16, UR8, !P1 ;  /* 0x0000000810007c0c */ /* 0x000fe2000cfc1270 */
[----:B------:R-:W-:Y:S02]  /*195310*/  ULDC UR8, c[0x0][0x228] ;  /* 0x00008a0000087ab9 */ /* 0x000fe40000000800 */
[----:B------:R-:W-:Y:S02]  /*195320*/  ISETP.LT.AND P3, PT, R12, UR8, !P1 ;  /* 0x000000080c007c0c */ /* 0x000fe4000cf61270 */
[----:B------:R-:W-:Y:S01]  /*195330*/  ISETP.GE.AND P2, PT, R3, UR4, PT ;  /* 0x0000000403007c0c */ /* 0x000fe2000bf46270 */
[----:B------:R-:W-:Y:S01]  /*195340*/  ULDC UR4, c[0x0][0x228] ;  /* 0x00008a0000047ab9 */ /* 0x000fe20000000800 */
[----:B------:R-:W-:Y:S01]  /*195350*/  ISETP.LT.AND P5, PT, R10, UR10, !P1 ;  /* 0x0000000a0a007c0c */ /* 0x000fe2000cfa1270 */
[----:B------:R-:W-:Y:S01]  /*195360*/  @P4 STG.E.U8 desc[UR6][R4.64], R0 ;  /* 0x0000000004004986 */ /* 0x000fe2000c101106 */
[----:B------:R-:W-:Y:S01]  /*195370*/  ISETP.LT.AND P4, PT, R11, UR4, !P1 ;  /* 0x000000040b007c0c */ /* 0x000fe2000cf81270 */
[----:B------:R-:W-:Y:S01]  /*195380*/  ULDC UR4, c[0x0][0x228] ;  /* 0x00008a0000047ab9 */ /* 0x000fe20000000800 */
[----:B------:R-:W-:Y:S01]  /*195390*/  ULDC UR8, c[0x0][0x228] ;  /* 0x00008a0000087ab9 */ /* 0x000fe20000000800 */
[----:B------:R-:W-:Y:S01]  /*1953a0*/  ULDC UR10, c[0x0][0x228] ;  /* 0x00008a00000a7ab9 */ /* 0x000fe20000000800 */
[----:B------:R-:W-:Y:S04]  /*1953b0*/  @P6 STG.E.U8 desc[UR6][R22.64], R2 ;  /* 0x0000000216006986 */ /* 0x000fe8000c101106 */
[----:B----4-:R0:W-:Y:S04]  /*1953c0*/  STL.64 [R1+0x5d40], R14 ;  /* 0x005d400e01007387 */ /* 0x0101e80000100a00 */
[----:B0-----:R-:W4:Y:S01]  /*1953d0*/  LDL.LU.64 R14, [R1+0x1030] ;  /* 0x00103000010e7983 */ /* 0x001f220000300a00 */
[----:B------:R-:W-:-:S02]  /*1953e0*/  PRMT R0, R26, 0x7770, RZ ;  /* 0x000077701a007816 */ /* 0x000fc400000000ff */
[----:B------:R-:W-:Y:S01]  /*1953f0*/  PRMT R2, R26, 0x7771, RZ ;  /* 0x000077711a027816 */ /* 0x000fe200000000ff */
[----:B------:R-:W4:Y:S04]  /*195400*/  LDL.LU.64 R6, [R1+0x1010] ;  /* 0x0010100001067983 */ /* 0x000f280000300a00 */
[----:B------:R-:W4:Y:S04]  /*195410*/  LDL.LU R3, [R1+0x5c6c] ;  /* 0x005c6c0001037983 */ /* 0x000f280000300800 */
[----:B------:R0:W-:Y:S01]  /*195420*/  @P3 STG.E.U8 desc[UR6][R18.64], R0 ;  /* 0x0000000012003986 */ /* 0x0001e2000c101106 */
[----:B------:R-:W-:-:S03]  /*195430*/  ISETP.LT.AND P3, PT, R24, UR4, !P1 ;  /* 0x0000000418007c0c */ /* 0x000fc6000cf61270 */
[----:B--2---:R1:W-:Y:S01]  /*195440*/  @P5 STG.E.U8 desc[UR6][R28.64], R2 ;  /* 0x000000021c005986 */ /* 0x0043e2000c101106 */
[----:B------:R-:W-:Y:S01]  /*195450*/  ISETP.LT.AND P6, PT, R20, UR8, !P2 ;  /* 0x0000000814007c0c */ /* 0x000fe2000d7c1270 */
[----:B------:R-:W-:Y:S01]  /*195460*/  ULDC UR4, c[0x0][0x22c] ;  /* 0x00008b0000047ab9 */ /* 0x000fe20000000800 */
[----:B0-----:R-:W-:Y:S01]  /*195470*/  PRMT R0, R26, 0x7772, RZ ;  /* 0x000077721a007816 */ /* 0x001fe200000000ff */
[----:B-1----:R-:W2:Y:S04]  /*195480*/  LDL.LU.64 R28, [R1+0x1008] ;  /* 0x00100800011c7983 */ /* 0x002ea80000300a00 */
[----:B---3--:R0:W-:Y:S04]  /*195490*/  @P4 STG.E.U8 desc[UR6][R8.64], R0 ;  /* 0x0000000008004986 */ /* 0x0081e8000c101106 */
[----:B------:R-:W3:Y:S01]  /*1954a0*/  LDL.LU R5, [R1+0x854] ;  /* 0x0008540001057983 */ /* 0x000ee20000300800 */
[----:B------:R-:W-:-:S02]  /*1954b0*/  ISETP.LT.AND P5, PT, R13, UR10, !P2 ;  /* 0x0000000a0d007c0c */ /* 0x000fc4000d7a1270 */
[----:B------:R-:W-:Y:S01]  /*1954c0*/  PRMT R2, R27, 0x7770, RZ ;  /* 0x000077701b027816 */ /* 0x000fe200000000ff */
[----:B------:R-:W-:Y:S01]  /*1954d0*/  ULDC UR8, c[0x0][0x228] ;  /* 0x00008a0000087ab9 */ /* 0x000fe20000000800 */
[----:B------:R-:W-:Y:S01]  /*1954e0*/  ULDC UR10, c[0x0][0x228] ;  /* 0x00008a00000a7ab9 */ /* 0x000fe20000000800 */
[----:B0-----:R-:W-:Y:S01]  /*1954f0*/  PRMT R0, R26, 0x7773, RZ ;  /* 0x000077731a007816 */ /* 0x001fe200000000ff */
[----:B------:R-:W3:Y:S04]  /*195500*/  LDL.LU.64 R8, [R1+0x1000] ;  /* 0x0010000001087983 */ /* 0x000ee80000300a00 */
[----:B------:R-:W3:Y:S04]  /*195510*/  LDL.LU.64 R22, [R1+0xff8] ;  /* 0x000ff80001167983 */ /* 0x000ee80000300a00 */
[----:B------:R-:W3:Y:S04]  /*195520*/  LDL.LU.64 R18, [R1+0xff0] ;  /* 0x000ff00001127983 */ /* 0x000ee80000300a00 */
[----:B----4-:R0:W-:Y:S04]  /*195530*/  @P3 STG.E.U8 desc[UR6][R14.64], R0 ;  /* 0x000000000e003986 */ /* 0x0101e8000c101106 */
[----:B0-----:R-:W4:Y:S01]  /*195540*/  LDL.LU.64 R14, [R1+0x5d40] ;  /* 0x005d4000010e7983 */ /* 0x001f220000300a00 */
[----:B------:R-:W-:Y:S01]  /*195550*/  ISETP.GE.AND P1, PT, R3, UR4, PT ;  /* 0x0000000403007c0c */ /* 0x000fe2000bf26270 */
[----:B------:R-:W-:-:S02]  /*195560*/  ULDC UR4, c[0x0][0x228] ;  /* 0x00008a0000047ab9 */ /* 0x000fc40000000800 */
[----:B------:R-:W-:Y:S02]  /*195570*/  ISETP.LT.AND P4, PT, R17, UR4, !P2 ;  /* 0x0000000411007c0c */ /* 0x000fe4000d781270 */
[C---:B------:R-:W-:Y:S01]  /*195580*/  PRMT R3, R27.reuse, 0x7771, RZ ;  /* 0x000077711b037816 */ /* 0x040fe200000000ff */
[----:B------:R-:W-:Y:S02]  /*195590*/  ULDC UR4, c[0x0][0x228] ;  /* 0x00008a0000047ab9 */ /* 0x000fe40000000800 */
[----:B------:R-:W-:Y:S02]  /*1955a0*/  ISETP.LT.AND P3, PT, R16, UR4, !P2 ;  /* 0x0000000410007c0c */ /* 0x000fe4000d761270 */
[C---:B------:R-:W-:Y:S01]  /*1955b0*/  PRMT R0, R27.reuse, 0x7772, RZ ;  /* 0x000077721b007816 */ /* 0x040fe200000000ff */
[----:B------:R-:W-:Y:S01]  /*1955c0*/  ULDC UR4, c[0x0][0x228] ;  /* 0x00008a0000047ab9 */ /* 0x000fe20000000800 */
[----:B----4-:R0:W-:Y:S04]  /*1955d0*/  @P6 STG.E.U8 desc[UR6][R14.64], R2 ;  /* 0x000000020e006986 */ /* 0x0101e8000c101106 */
[----:B------:R1:W-:Y:S04]  /*1955e0*/  @P5 STG.E.U8 desc[UR6][R6.64], R3 ;  /* 0x0000000306005986 */ /* 0x0003e8000c101106 */
[----:B--2---:R2:W-:Y:S04]  /*1955f0*/  @P4 STG.E.U8 desc[UR6][R28.64], R0 ;  /* 0x000000001c004986 */ /* 0x0045e8000c101106 */
[----:B0-----:R-:W4:Y:S04]  /*195600*/  LDL.LU.64 R14, [R1+0xfe8] ;  /* 0x000fe800010e7983 */ /* 0x001f280000300a00 */
[----:B-1----:R-:W4:Y:S04]  /*195610*/  LDL.LU.64 R6, [R1+0xfe0] ;  /* 0x000fe00001067983 */ /* 0x002f280000300a00 */
[----:B------:R-:W4:Y:S01]  /*195620*/  LDL.LU R26, [R1+0x868] ;  /* 0x00086800011a7983 */ /* 0x000f220000300800 */
[----:B--2---:R-:W-:-:S03]  /*195630*/  PRMT R0, R27, 0x7773, RZ ;  /* 0x000077731b007816 */ /* 0x004fc600000000ff */
[----:B------:R-:W2:Y:S01]  /*195640*/  LDL.LU.64 R28, [R1+0xfd0] ;  /* 0x000fd000011c7983 */ /* 0x000ea20000300a00 */
[----:B------:R-:W-:-:S03]  /*195650*/  ISETP.LT.AND P5, PT, R10, UR4, !P2 ;  /* 0x000000040a007c0c */ /* 0x000fc6000d7a1270 */
[----:B------:R-:W-:Y:S01]  /*195660*/  STL.64 [R1+0x5d38], R10 ;  /* 0x005d380a01007387 */ /* 0x000fe20000100a00 */
[----:B------:R-:W-:-:S03]  /*195670*/  ULDC UR4, c[0x0][0x228] ;  /* 0x00008a0000047ab9 */ /* 0x000fc60000000800 */
[----:B---3--:R0:W-:Y:S01]  /*195680*/  @P3 STG.E.U8 desc[UR6][R8.64], R0 ;  /* 0x0000000008003986 */ /* 0x0081e2000c101106 */
[----:B------:R-:W-:Y:S02]  /*195690*/  ISETP.LT.AND P4, PT, R11, UR4, !P2 ;  /* 0x000000040b007c0c */ /* 0x000fe4000d781270 */
[----:B------:R-:W-:Y:S02]  /*1956a0*/  ISETP.LT.AND P6, PT, R12, UR8, !P2 ;  /* 0x000000080c007c0c */ /* 0x000fe4000d7c1270 */
[----:B------:R-:W-:Y:S01]  /*1956b0*/  PRMT R2, R5, 0x7770, RZ ;  /* 0x0000777005027816 */ /* 0x000fe200000000ff */
[----:B------:R-:W-:Y:S01]  /*1956c0*/  ULDC UR8, c[0x0][0x228] ;  /* 0x00008a0000087ab9 */ /* 0x000fe20000000800 */
[----:B------:R-:W-:Y:S01]  /*1956d0*/  ULDC UR4, c[0x0][0x228] ;  /* 0x00008a0000047ab9 */ /* 0x000fe20000000800 */
[----:B0-----:R-:W3:Y:S04]  /*1956e0*/  LDL.LU.64 R8, [R1+0xfd8] ;  /* 0x000fd80001087983 */ /* 0x001ee80000300a00 */
[----:B------:R-:W3:Y:S04]  /*1956f0*/  LDL.LU R4, [R1+0x5c70] ;  /* 0x005c700001047983 */ /* 0x000ee80000300800 */
[----:B------:R-:W3:Y:S01]  /*195700*/  LDL.LU.64 R10, [R1+0xfc8] ;  /* 0x000fc800010a7983 */ /* 0x000ee20000300a00 */
[----:B------:R-:W-:-:S03]  /*195710*/  ISETP.LT.AND P2, PT, R24, UR8, !P2 ;  /* 0x0000000818007c0c */ /* 0x000fc6000d741270 */
[----:B------:R0:W-:Y:S01]  /*195720*/  @P6 STG.E.U8 desc[UR6][R22.64], R2 ;  /* 0x0000000216006986 */ /* 0x0001e2000c101106 */
[----:B------:R-:W-:Y:S02]  /*195730*/  ISETP.LT.AND P3, PT, R20, UR4, !P1 ;  /* 0x0000000414007c0c */ /* 0x000fe4000cf61270 */
[C---:B------:R-:W-:Y:S02]  /*195740*/  PRMT R3, R5.reuse, 0x7771, RZ ;  /* 0x0000777105037816 */ /* 0x040fe400000000ff */
[----:B------:R-:W-:Y:S01]  /*195750*/  PRMT R0, R5, 0x7772, RZ ;  /* 0x0000777205007816 */ /* 0x000fe200000000ff */
[----:B------:R-:W-:Y:S01]  /*195760*/  ULDC UR4, c[0x0][0x228] ;  /* 0x00008a0000047ab9 */ /* 0x000fe20000000800 */
[----:B------:R-:W-:Y:S01]  /*195770*/  ULDC UR8, c[0x0][0x228] ;  /* 0x00008a0000087ab9 */ /* 0x000fe20000000800 */
[----:B------:R-:W-:Y:S01]  /*195780*/  ISETP.LT.AND P6, PT, R13, UR4, !P1 ;  /* 0x000000040d007c0c */ /* 0x000fe2000cfc1270 */
[----:B0-----:R-:W3:Y:S04]  /*195790*/  LDL.LU.64 R22, [R1+0xfb8] ;  /* 0x000fb80001167983 */ /* 0x001ee80000300a00 */
[----:B------:R-:W-:Y:S01]  /*1957a0*/  @P5 STG.E.U8 desc[UR6][R18.64], R3 ;  /* 0x0000000312005986 */ /* 0x000fe2000c101106 */
[----:B------:R-:W-:-:S02]  /*1957b0*/  PRMT R2, R5, 0x7773, RZ ;  /* 0x0000777305027816 */ /* 0x000fc400000000ff */
[----:B------:R-:W-:Y:S01]  /*1957c0*/  ISETP.LT.AND P5, PT, R17, UR8, !P1 ;  /* 0x0000000811007c0c */ /* 0x000fe2000cfa1270 */
[----:B------:R-:W3:Y:S01]  /*1957d0*/  LDL.LU R27, [R1+0x848] ;  /* 0x00084800011b7983 */ /* 0x000ee20000300800 */
[----:B------:R-:W-:Y:S01]  /*1957e0*/  ULDC UR4, c[0x0][0x22c] ;  /* 0x00008b0000047ab9 */ /* 0x000fe20000000800 */
[----:B------:R-:W-:Y:S02]  /*1957f0*/  ULDC UR8, c[0x0][0x228] ;  /* 0x00008a0000087ab9 */ /* 0x000fe40000000800 */
[----:B----4-:R0:W-:Y:S04]  /*195800*/  @P4 STG.E.U8 desc[UR6][R14.64], R0 ;  /* 0x000000000e004986 */ /* 0x0101e8000c101106 */
[----:B------:R1:W-:Y:S01]  /*195810*/  @P2 STG.E.U8 desc[UR6][R6.64], R2 ;  /* 0x0000000206002986 */ /* 0x0003e2000c101106 */
[----:B0-----:R-:W-:-:S03]  /*195820*/  PRMT R0, R26, 0x7770, RZ ;  /* 0x000077701a007816 */ /* 0x001fc600000000ff */
[----:B-1----:R-:W4:Y:S01]  /*195830*/  LDL.LU.64 R6, [R1+0xfa8] ;  /* 0x000fa80001067983 */ /* 0x002f220000300a00 */
[----:B------:R-:W-:-:S03]  /*195840*/  PRMT R2, R26, 0x7772, RZ ;  /* 0x000077721a027816 */ /* 0x000fc600000000ff */
[----:B------:R-:W4:Y:S04]  /*195850*/  LDL.LU R14, [R1+0x5c74] ;  /* 0x005c7400010e7983 */ /* 0x000f280000300800 */
[----:B--2---:R0:W-:Y:S01]  /*195860*/  @P3 STG.E.U8 desc[UR6][R28.64], R0 ;  /* 0x000000001c003986 */ /* 0x0041e2000c101106 */
[----:B---3--:R-:W-:Y:S02]  /*195870*/  ISETP.GE.AND P2, PT, R4, UR4, PT ;  /* 0x0000000404007c0c */ /* 0x008fe4000bf46270 */
[----:B------:R-:W-:Y:S02]  /*195880*/  ISETP.LT.AND P4, PT, R16, UR10, !P1 ;  /* 0x0000000a10007c0c */ /* 0x000fe4000cf81270 */
[C---:B------:R-:W-:Y:S01]  /*195890*/  PRMT R3, R26.reuse, 0x7773, RZ ;  /* 0x000077731a037816 */ /* 0x040fe200000000ff */
[----:B------:R-:W-:Y:S01]  /*1958a0*/  ULDC UR4, c[0x0][0x228] ;  /* 0x00008a0000047ab9 */ /* 0x000fe20000000800 */
[----:B------:R-:W-:Y:S01]  /*1958b0*/  ULDC UR10, c[0x0][0x228] ;  /* 0x00008a00000a7ab9 */ /* 0x000fe20000000800 */
[----:B0-----:R-:W-:Y:S01]  /*1958c0*/  PRMT R0, R26, 0x7771, RZ ;  /* 0x000077711a007816 */ /* 0x001fe200000000ff */
[----:B------:R-:W2:Y:S04]  /*1958d0*/  LDL.LU.64 R28, [R1+0xfa0] ;  /* 0x000fa000011c7983 */ /* 0x000ea80000300a00 */
[----:B------:R-:W3:Y:S04]  /*1958e0*/  LDL.LU R18, [R1+0x768] ;  /* 0x0007680001127983 */ /* 0x000ee80000300800 */
[----:B------:R-:W3:Y:S04]  /*1958f0*/  LDL.LU.64 R4, [R1+0xfb0] ;  /* 0x000fb00001047983 */ /* 0x000ee80000300a00 */
[----:B------:R0:W-:Y:S04]  /*195900*/  @P6 STG.E.U8 desc[UR6][R8.64], R0 ;  /* 0x0000000008006986 */ /* 0x0001e8000c101106 */
[----:B------:R1:W-:Y:S04]  /*195910*/  @P5 STG.E.U8 desc[UR6][R10.64], R2 ;  /* 0x000000020a005986 */ /* 0x0003e8000c101106 */
[----:B0-----:R-:W3:Y:S04]  /*195920*/  LDL.LU.64 R8, [R1+0xf98] ;  /* 0x000f980001087983 */ /* 0x001ee80000300a00 */
[----:B-1----:R-:W4:Y:S04]  /*195930*/  LDL.LU.64 R10, [R1+0x5d38] ;  /* 0x005d3800010a7983 */ /* 0x002f280000300a00 */
[----:B------:R0:W-:Y:S04]  /*195940*/  @P4 STG.E.U8 desc[UR6][R22.64], R3 ;  /* 0x0000000316004986 */ /* 0x0001e8000c101106 */
[----:B0-----:R-:W2:Y:S01]  /*195950*/  LDL.LU.64 R2, [R1+0xfc0] ;  /* 0x000fc00001027983 */ /* 0x001ea20000300a00 */
[----:B------:R-:W-:Y:S01]  /*195960*/  ISETP.LT.AND P3, PT, R12, UR4, !P1 ;  /* 0x000000040c007c0c */ /* 0x000fe2000cf61270 */
[----:B------:R-:W-:-:S02]  /*195970*/  ULDC UR4, c[0x0][0x228] ;  /* 0x00008a0000047ab9 */ /* 0x000fc40000000800 */
[----:B------:R-:W3:Y:S01]  /*195980*/  LDL.LU.64 R22, [R1+0xf90] ;  /* 0x000f900001167983 */ /* 0x000ee20000300a00 */
[----:B------:R-:W-:Y:S02]  /*195990*/  PRMT R0, R27, 0x7770, RZ ;  /* 0x000077701b007816 */ /* 0x000fe400000000ff */
[----:B----4-:R-:W-:Y:S01]  /*1959a0*/  ISETP.LT.AND P5, PT, R10, UR4, !P1 ;  /* 0x000000040a007c0c */ /* 0x010fe2000cfa1270 */
[----:B------:R-:W-:Y:S02]  /*1959b0*/  ULDC UR4, c[0x0][0x22c] ;  /* 0x00008b0000047ab9 */ /* 0x000fe40000000800 */
[----:B------:R-:W-:Y:S02]  /*1959c0*/  ISETP.GE.AND P4, PT, R14, UR4, PT ;  /* 0x000000040e007c0c */ /* 0x000fe4000bf86270 */
[----:B------:R-:W-:Y:S01]  /*1959d0*/  ISETP.LT.AND P6, PT, R11, UR8, !P1 ;  /* 0x000000080b007c0c */ /* 0x000fe2000cfc1270 */
[----:B------:R-:W4:Y:S01]  /*1959e0*/  LDL.LU.64 R14, [R1+0xf88] ;  /* 0x000f8800010e7983 */ /* 0x000f220000300a00 */
[----:B------:R-:W-:Y:S01]  /*1959f0*/  ULDC UR4, c[0x0][0x228] ;  /* 0x00008a0000047ab9 */ /* 0x000fe20000000800 */
[----:B------:R-:W-:Y:S01]  /*195a00*/  ULDC UR8, c[0x0][0x228] ;  /* 0x00008a0000087ab9 */ /* 0x000fe20000000800 */
[----:B------:R-:W-:Y:S01]  /*195a10*/  ISETP.LT.AND P1, PT, R24, UR4, !P1 ;  /* 0x0000000418007c0c */ /* 0x000fe2000cf21270 */
[----:B------:R-:W4:Y:S01]  /*195a20*/  LDL.LU R26, [R1+0x858] ;  /* 0x00085800011a7983 */ /* 0x000f220000300800 */
[----:B------:R-:W-:-:S03]  /*195a30*/  ULDC UR4, c[0x0][0x228] ;  /* 0x00008a0000047ab9 */ /* 0x000fc60000000800 */
[----:B--2---:R0:W-:Y:S01]  /*195a40*/  @P3 STG.E.U8 desc[UR6][R2.64], R0 ;  /* 0x0000000002003986 */ /* 0x0041e2000c101106 */
[----:B------:R-:W-:Y:S01]  /*195a50*/  ISETP.LT.AND P3, PT, R20, UR8, !P2 ;  /* 0x0000000814007c0c */ /* 0x000fe2000d761270 */
[----:B------:R-:W-:Y:S01]  /*195a60*/  ULDC UR8, c[0x0][0x228] ;  /* 0x00008a0000087ab9 */ /* 0x000fe20000000800 */
[C---:B0-----:R-:W-:Y:S02]  /*195a70*/  PRMT R0, R27.reuse, 0x7771, RZ ;  /* 0x000077711b007816 */ /* 0x041fe400000000ff */
[----:B------:R-:W-:-:S03]  /*195a80*/  PRMT R2, R27, 0x7772, RZ ;  /* 0x000077721b027816 */ /* 0x000fc600000000ff */
[----:B------:R0:W-:Y:S04]  /*195a90*/  @P5 STG.E.U8 desc[UR6][R6.64], R0 ;  /* 0x0000000006005986 */ /* 0x0001e8000c101106 */
[----:B------:R1:W-:Y:S01]  /*195aa0*/  @P6 STG.E.U8 desc[UR6][R28.64], R2 ;  /* 0x000000021c006986 */ /* 0x0003e2000c101106 */
[----:B------:R-:W-:Y:S01]  /*195ab0*/  ISETP.LT.AND P6, PT, R13, UR4, !P2 ;  /* 0x000000040d007c0c */ /* 0x000fe2000d7c1270 */
[----:B------:R-:W-:Y:S02]  /*195ac0*/  ULDC UR4, c[0x0][0x228] ;  /* 0x00008a0000047ab9 */ /* 0x000fe40000000800 */
[----:B------:R-:W-:Y:S01]  /*195ad0*/  ISETP.LT.AND P5, PT, R17, UR4, !P2 ;  /* 0x0000000411007c0c */ /* 0x000fe2000d7a1270 */
[----:B------:R-:W-:Y:S01]  /*195ae0*/  ULDC UR4, c[0x0][0x228] ;  /* 0x00008a0000047ab9 */ /* 0x000fe20000000800 */
[----:B0-----:R-:W2:Y:S04]  /*195af0*/  LDL.LU.64 R6, [R1+0xf80] ;  /* 0x000f800001067983 */ /* 0x001ea80000300a00 */
[----:B-1----:R-:W2:Y:S04]  /*195b00*/  LDL.LU.64 R28, [R1+0xf70] ;  /* 0x000f7000011c7983 */ /* 0x002ea80000300a00 */
[----:B------:R-:W2:Y:S01]  /*195b10*/  LDL.LU R3, [R1+0x5c78] ;  /* 0x005c780001037983 */ /* 0x000ea20000300800 */
[----:B------:R-:W-:-:S02]  /*195b20*/  PRMT R0, R27, 0x7773, RZ ;  /* 0x000077731b007816 */ /* 0x000fc400000000ff */
[----:B---3--:R-:W-:-:S03]  /*195b30*/  PRMT R2, R18, 0x7770, RZ ;  /* 0x0000777012027816 */ /* 0x008fc600000000ff */
[----:B------:R0:W-:Y:S04]  /*195b40*/  @P1 STG.E.U8 desc[UR6][R4.64], R0 ;  /* 0x0000000004001986 */ /* 0x0001e8000c101106 */
[----:B------:R1:W-:Y:S04]  /*195b50*/  @P3 STG.E.U8 desc[UR6][R8.64], R2 ;  /* 0x0000000208003986 */ /* 0x0003e8000c101106 */
[----:B0-----:R-:W3:Y:S04]  /*195b60*/  LDL.LU.64 R4, [R1+0xf78] ;  /* 0x000f780001047983 */ /* 0x001ee80000300a00 */
[----:B-1----:R-:W3:Y:S01]  /*195b70*/  LDL.LU.64 R8, [R1+0xf60] ;  /* 0x000f600001087983 */ /* 0x002ee20000300a00 */
[----:B------:R-:W-:-:S02]  /*195b80*/  PRMT R0, R18, 0x7771, RZ ;  /* 0x0000777112007816 */ /* 0x000fc400000000ff */
[----:B------:R-:W-:-:S03]  /*195b90*/  PRMT R2, R18, 0x7772, RZ ;  /* 0x0000777212027816 */ /* 0x000fc600000000ff */
[----:B------:R0:W-:Y:S01]  /*195ba0*/  @P6 STG.E.U8 desc[UR6][R22.64], R0 ;  /* 0x0000000016006986 */ /* 0x0001e2000c101106 */
[----:B------:R-:W-:Y:S02]  /*195bb0*/  ISETP.LT.AND P1, PT, R16, UR4, !P2 ;  /* 0x0000000410007c0c */ /* 0x000fe4000d721270 */
[----:B------:R-:W-:Y:S01]  /*195bc0*/  ISETP.LT.AND P3, PT, R12, UR8, !P2 ;  /* 0x000000080c007c0c */ /* 0x000fe2000d761270 */
[----:B------:R-:W-:Y:S01]  /*195bd0*/  ULDC UR4, c[0x0][0x228] ;  /* 0x00008a0000047ab9 */ /* 0x000fe20000000800 */
[----:B------:R-:W-:Y:S02]  /*195be0*/  ULDC UR8, c[0x0][0x228] ;  /* 0x00008a0000087ab9 */ /* 0x000fe40000000800 */
[----:B------:R-:W-:Y:S01]  /*195bf0*/  ISETP.LT.AND P6, PT, R11, UR8, !P2 ;  /* 0x000000080b007c0c */ /* 0x000fe2000d7c1270 */
[----:B------:R-:W-:Y:S01]  /*195c00*/  ULDC UR8, c[0x0][0x228] ;  /* 0x00008a0000087ab9 */ /* 0x000fe20000000800 */
[----:B----4-:R1:W-:Y:S01]  /*195c10*/  @P5 STG.E.U8 desc[UR6][R14.64], R2 ;  /* 0x000000020e005986 */ /* 0x0103e2000c101106 */
[----:B------:R-:W-:-:S02]  /*195c20*/  ISETP.LT.AND P5, PT, R10, UR4, !P2 ;  /* 0x000000040a007c0c */ /* 0x000fc4000d7a1270 */
[----:B0-----:R-:W-:Y:S01]  /*195c30*/  PRMT R0, R18, 0x7773, RZ ;  /* 0x0000777312007816 */ /* 0x001fe200000000ff */
[----:B------:R-:W-:Y:S01]  /*195c40*/  ULDC UR4, c[0x0][0x22c] ;  /* 0x00008b0000047ab9 */ /* 0x000fe20000000800 */
[----:B-1----:R-:W4:Y:S04]  /*195c50*/  LDL.LU.64 R14, [R1+0xf68] ;  /* 0x000f6800010e7983 */ /* 0x002f280000300a00 */
[----:B------:R-:W4:Y:S04]  /*195c60*/  LDL.LU R27, [R1+0x86c] ;  /* 0x00086c00011b7983 */ /* 0x000f280000300800 */
[----:B------:R0:W-:Y:S04]  /*195c70*/  STL.64 [R1+0x5d30], R10 ;  /* 0x005d300a01007387 */ /* 0x0001e80000100a00 */
[----:B0-----:R-:W4:Y:S01]  /*195c80*/  LDL.LU.64 R10, [R1+0xf58] ;  /* 0x000f5800010a7983 */ /* 0x001f220000300a00 */
[----:B------:R-:W-:-:S03]  /*195c90*/  PRMT R2, R26, 0x7770, RZ ;  /* 0x000077701a027816 */ /* 0x000fc600000000ff */
[----:B------:R-:W4:Y:S04]  /*195ca0*/  LDL.LU.64 R22, [R1+0xf50] ;  /* 0x000f500001167983 */ /* 0x000f280000300a00 */
[----:B------:R-:W4:Y:S04]  /*195cb0*/  LDL.LU.64 R18, [R1+0xf48] ;  /* 0x000f480001127983 */ /* 0x000f280000300a00 */
[----:B--2---:R0:W-:Y:S01]  /*195cc0*/  @P1 STG.E.U8 desc[UR6][R6.64], R0 ;  /* 0x0000000006001986 */ /* 0x0041e2000c101106 */
[----:B------:R-:W-:Y:S01]  /*195cd0*/  ISETP.GE.AND P1, PT, R3, UR4, PT ;  /* 0x0000000403007c0c */ /* 0x000fe2000bf26270 */
[----:B------:R-:W-:-:S02]  /*195ce0*/  ULDC UR4, c[0x0][0x228] ;  /* 0x00008a0000047ab9 */ /* 0x000fc40000000800 */
[----:B------:R1:W-:Y:S01]  /*195cf0*/  @P3 STG.E.U8 desc[UR6][R28.64], R2 ;  /* 0x000000021c003986 */ /* 0x0003e2000c101106 */
[----:B------:R-:W-:Y:S01]  /*195d00*/  ISETP.LT.AND P2, PT, R24, UR4, !P2 ;  /* 0x0000000418007c0c */ /* 0x000fe2000d741270 */
[----:B------:R-:W-:Y:S01]  /*195d10*/  ULDC UR4, c[0x0][0x228] ;  /* 0x00008a0000047ab9 */ /* 0x000fe20000000800 */
[C---:B0-----:R-:W-:Y:S01]  /*195d20*/  PRMT R0, R26.reuse, 0x7771, RZ ;  /* 0x000077711a007816 */ /* 0x041fe200000000ff */
[----:B------:R-:W2:Y:S04]  /*195d30*/  LDL.LU.64 R6, [R1+0xf40] ;  /* 0x000f400001067983 */ /* 0x000ea80000300a00 */
[----:B-1----:R-:W2:Y:S01]  /*195d40*/  LDL.LU R28, [R1+0x84c] ;  /* 0x00084c00011c7983 */ /* 0x002ea20000300800 */
[----:B------:R-:W-:-:S03]  /*195d50*/  PRMT R2, R26, 0x7772, RZ ;  /* 0x000077721a027816 */ /* 0x000fc600000000ff */
[----:B---3--:R0:W-:Y:S04]  /*195d60*/  @P5 STG.E.U8 desc[UR6][R4.64], R0 ;  /* 0x0000000004005986 */ /* 0x0081e8000c101106 */
[----:B------:R1:W-:Y:S01]  /*195d70*/  @P6 STG.E.U8 desc[UR6][R8.64], R2 ;  /* 0x0000000208006986 */ /* 0x0003e2000c101106 */
[----:B------:R-:W-:Y:S01]  /*195d80*/  ISETP.LT.AND P6, PT, R20, UR4, !P4 ;  /* 0x0000000414007c0c */ /* 0x000fe2000e7c1270 */
[----:B------:R-:W-:Y:S01]  /*195d90*/  ULDC UR4, c[0x0][0x228] ;  /* 0x00008a0000047ab9 */ /* 0x000fe20000000800 */
[----:B0-----:R-:W-:Y:S01]  /*195da0*/  PRMT R0, R26, 0x7773, RZ ;  /* 0x000077731a007816 */ /* 0x001fe200000000ff */
[----:B-1----:R-:W3:Y:S04]  /*195db0*/  LDL.LU.64 R8, [R1+0xf20] ;  /* 0x000f200001087983 */ /* 0x002ee80000300a00 */
[----:B----4-:R0:W-:Y:S01]  /*195dc0*/  @P2 STG.E.U8 desc[UR6][R14.64], R0 ;  /* 0x000000000e002986 */ /* 0x0101e2000c101106 */
[----:B------:R-:W-:-:S02]  /*195dd0*/  PRMT R2, R27, 0x7771, RZ ;  /* 0x000077711b027816 */ /* 0x000fc400000000ff */
[C---:B------:R-:W-:Y:S02]  /*195de0*/  PRMT R3, R27.reuse, 0x7772, RZ ;  /* 0x000077721b037816 */ /* 0x040fe400000000ff */
[C---:B------:R-:W-:Y:S02]  /*195df0*/  PRMT R4, R27.reuse, 0x7773, RZ ;  /* 0x000077731b047816 */ /* 0x040fe400000000ff */
[----:B0-----:R-:W-:Y:S01]  /*195e00*/  PRMT R0, R27, 0x7770, RZ ;  /* 0x000077701b007816 */ /* 0x001fe200000000ff */
[----:B------:R-:W4:Y:S04]  /*195e10*/  LDL.LU R14, [R1+0x5c7c] ;  /* 0x005c7c00010e7983 */ /* 0x000f280000300800 */
[----:B------:R-:W4:Y:S04]  /*195e20*/  LDL.LU.64 R26, [R1+0xef8] ;  /* 0x000ef800011a7983 */ /* 0x000f280000300a00 */
[----:B------:R-:W4:Y:S04]  /*195e30*/  LDL.LU R29, [R1+0x76c] ;  /* 0x00076c00011d7983 */ /* 0x000f280000300800 */
[----:B------:R0:W-:Y:S04]  /*195e40*/  @P6 STG.E.U8 desc[UR6][R10.64], R0 ;  /* 0x000000000a006986 */ /* 0x0001e8000c101106 */
[----:B0-----:R-:W3:Y:S01]  /*195e50*/  LDL.LU.64 R10, [R1+0x5d30] ;  /* 0x005d3000010a7983 */ /* 0x001ee20000300a00 */
[----:B------:R-:W-:-:S02]  /*195e60*/  ISETP.LT.AND P3, PT, R13, UR8, !P4 ;  /* 0x000000080d007c0c */ /* 0x000fc4000e761270 */
[----:B------:R-:W-:Y:S02]  /*195e70*/  ISETP.LT.AND P5, PT, R17, UR10, !P4 ;  /* 0x0000000a11007c0c */ /* 0x000fe4000e7a1270 */
[----:B------:R-:W-:Y:S01]  /*195e80*/  ISETP.LT.AND P2, PT, R16, UR4, !P4 ;  /* 0x0000000410007c0c */ /* 0x000fe2000e741270 */
[----:B------:R-:W-:Y:S01]  /*195e90*/  ULDC UR4, c[0x0][0x228] ;  /* 0x00008a0000047ab9 */ /* 0x000fe20000000800 */
[----:B------:R-:W-:-:S07]  /*195ea0*/  ULDC UR8, c[0x0][0x228] ;  /* 0x00008a0000087ab9 */ /* 0x000fce0000000800 */
[----:B------:R0:W-:Y:S04]  /*195eb0*/  @P3 STG.E.U8 desc[UR6][R22.64], R2 ;  /* 0x0000000216003986 */ /* 0x0001e8000c101106 */
[----:B------:R-:W-:Y:S04]  /*195ec0*/  @P5 STG.E.U8 desc[UR6][R18.64], R3 ;  /* 0x0000000312005986 */ /* 0x000fe8000c101106 */
[----:B--2---:R1:W-:Y:S01]  /*195ed0*/  @P2 STG.E.U8 desc[UR6][R6.64], R4 ;  /* 0x0000000406002986 */ /* 0x0043e2000c101106 */
[----:B------:R-:W-:Y:S01]  /*195ee0*/  PRMT R0, R28, 0x7770, RZ ;  /* 0x000077701c007816 */ /* 0x000fe200000000ff */
[----:B------:R-:W-:-:S02]  /*195ef0*/  ULDC UR10, c[0x0][0x228] ;  /* 0x00008a00000a7ab9 */ /* 0x000fc40000000800 */
[----:B0-----:R-:W2:Y:S04]  /*195f00*/  LDL.LU.64 R22, [R1+0xef0] ;  /* 0x000ef00001167983 */ /* 0x001ea80000300a00 */
[----:B-1----:R-:W2:Y:S04]  /*195f10*/  LDL.LU.64 R4, [R1+0xf28] ;  /* 0x000f280001047983 */ /* 0x002ea80000300a00 */
[----:B------:R-:W2:Y:S01]  /*195f20*/  LDL.LU.64 R6, [R1+0xee0] ;  /* 0x000ee00001067983 */ /* 0x000ea20000300a00 */
[----:B------:R-:W-:Y:S01]  /*195f30*/  ISETP.LT.AND P6, PT, R12, UR4, !P4 ;  /* 0x000000040c007c0c */ /* 0x000fe2000e7c1270 */
[----:B------:R-:W-:-:S02]  /*195f40*/  ULDC UR4, c[0x0][0x228] ;  /* 0x00008a0000047ab9 */ /* 0x000fc40000000800 */
[----:B---3--:R0:W-:Y:S01]  /*195f50*/  STL.64 [R1+0x5d28], R10 ;  /* 0x005d280a01007387 */ /* 0x0081e20000100a00 */
[----:B------:R-:W-:Y:S02]  /*195f60*/  ISETP.LT.AND P3, PT, R10, UR4, !P4 ;  /* 0x000000040a007c0c */ /* 0x000fe4000e761270 */
[----:B------:R-:W-:Y:S01]  /*195f70*/  ISETP.LT.AND P5, PT, R11, UR8, !P4 ;  /* 0x000000080b007c0c */ /* 0x000fe2000e7a1270 */
[----:B------:R-:W3:Y:S01]  /*195f80*/  LDL.LU.64 R18, [R1+0xee8] ;  /* 0x000ee80001127983 */ /* 0x000ee20000300a00 */
[----:B------:R-:W-:-:S05]  /*195f90*/  ULDC UR4, c[0x0][0x22c] ;  /* 0x00008b0000047ab9 */ /* 0x000fca0000000800 */
[----:B------:R1:W-:Y:S01]  /*195fa0*/  @P6 STG.E.U8 desc[UR6][R8.64], R0 ;  /* 0x0000000008006986 */ /* 0x0003e2000c101106 */
[----:B------:R-:W-:-:S03]  /*195fb0*/  ULDC UR8, c[0x0][0x228] ;  /* 0x00008a0000087ab9 */ /* 0x000fc60000000800 */
[----:B0-----:R-:W3:Y:S01]  /*195fc0*/  LDL.LU.64 R10, [R1+0xec8] ;  /* 0x000ec800010a7983 */ /* 0x001ee20000300a00 */
[----:B----4-:R-:W-:Y:S01]  /*195fd0*/  ISETP.GE.AND P2, PT, R14, UR4, PT ;  /* 0x000000040e007c0c */ /* 0x010fe2000bf46270 */
[----:B------:R-:W-:Y:S02]  /*195fe0*/  ULDC UR4, c[0x0][0x228] ;  /* 0x00008a0000047ab9 */ /* 0x000fe40000000800 */
[----:B------:R-:W-:Y:S02]  /*195ff0*/  ISETP.LT.AND P4, PT, R24, UR4, !P4 ;  /* 0x0000000418007c0c */ /* 0x000fe4000e781270 */
[C---:B------:R-:W-:Y:S02]  /*196000*/  PRMT R2, R28.reuse, 0x7771, RZ ;  /* 0x000077711c027816 */ /* 0x040fe400000000ff */
[----:B-1----:R-:W-:Y:S02]  /*196010*/  PRMT R0, R28, 0x7772, RZ ;  /* 0x000077721c007816 */ /* 0x002fe400000000ff */
[----:B------:R-:W-:-:S02]  /*196020*/  ISETP.LT.AND P6, PT, R20, UR8, !P1 ;  /* 0x0000000814007c0c */ /* 0x000fc4000cfc1270 */
[----:B------:R-:W-:Y:S01]  /*196030*/  PRMT R3, R28, 0x7773, RZ ;  /* 0x000077731c037816 */ /* 0x000fe200000000ff */
[----:B------:R-:W-:Y:S01]  /*196040*/  ULDC UR4, c[0x0][0x228] ;  /* 0x00008a0000047ab9 */ /* 0x000fe20000000800 */
[----:B------:R-:W-:Y:S01]  /*196050*/  ULDC UR8, c[0x0][0x228] ;  /* 0x00008a0000087ab9 */ /* 0x000fe20000000800 */
[----:B------:R-:W4:Y:S04]  /*196060*/  LDL.LU R8, [R1+0x85c] ;  /* 0x00085c0001087983 */ /* 0x000f280000300800 */
[----:B------:R-:W4:Y:S04]  /*196070*/  LDL.LU.64 R14, [R1+0xec0] ;  /* 0x000ec000010e7983 */ /* 0x000f280000300a00 */
[----:B------:R-:W4:Y:S04]  /*196080*/  LDL.LU R9, [R1+0x5c80] ;  /* 0x005c800001097983 */ /* 0x000f280000300800 */
[----:B--2---:R-:W-:Y:S04]  /*196090*/  @P3 STG.E.U8 desc[UR6][R4.64], R2 ;  /* 0x0000000204003986 */ /* 0x004fe8000c101106 */
[----:B------:R0:W-:Y:S01]  /*1960a0*/  @P5 STG.E.U8 desc[UR6][R26.64], R0 ;  /* 0x000000001a005986 */ /* 0x0001e2000c101106 */
[----:B------:R-:W-:-:S03]  /*1960b0*/  ISETP.LT.AND P3, PT, R13, UR4, !P1 ;  /* 0x000000040d007c0c */ /* 0x000fc6000cf61270 */
[----:B------:R-:W-:Y:S01]  /*1960c0*/  @P4 STG.E.U8 desc[UR6][R22.64], R3 ;  /* 0x0000000316004986 */ /* 0x000fe2000c101106 */
[----:B------:R-:W-:Y:S01]  /*1960d0*/  ISETP.LT.AND P4, PT, R17, UR8, !P1 ;  /* 0x0000000811007c0c */ /* 0x000fe2000cf81270 */
[----:B------:R-:W-:Y:S01]  /*1960e0*/  ULDC UR8, c[0x0][0x228] ;  /* 0x00008a0000087ab9 */ /* 0x000fe20000000800 */
[----:B------:R-:W-:Y:S01]  /*1960f0*/  ULDC UR4, c[0x0][0x22c] ;  /* 0x00008b0000047ab9 */ /* 0x000fe20000000800 */
[C---:B0-----:R-:W-:Y:S02]  /*196100*/  PRMT R0, R29.reuse, 0x7770, RZ ;  /* 0x000077701d007816 */ /* 0x041fe400000000ff */
[C---:B------:R-:W-:Y:S01]  /*196110*/  PRMT R2, R29.reuse, 0x7771, RZ ;  /* 0x000077711d027816 */ /* 0x040fe200000000ff */
[----:B------:R-:W2:Y:S04]  /*196120*/  LDL.LU.64 R26, [R1+0xeb0] ;  /* 0x000eb000011a7983 */ /* 0x000ea80000300a00 */
[----:B------:R0:W-:Y:S02]  /*196130*/  @P6 STG.E.U8 desc[UR6][R6.64], R0 ;  /* 0x0000000006006986 */ /* 0x0001e4000c101106 */
[----:B0-----:R-:W-:-:S02]  /*196140*/  PRMT R0, R29, 0x7772, RZ ;  /* 0x000077721d007816 */ /* 0x001fc400000000ff */
[----:B------:R-:W2:Y:S04]  /*196150*/  LDL.LU.64 R6, [R1+0xeb8] ;  /* 0x000eb80001067983 */ /* 0x000ea80000300a00 */
[----:B------:R-:W2:Y:S04]  /*196160*/  LDL.LU.64 R4, [R1+0xe80] ;  /* 0x000e800001047983 */ /* 0x000ea80000300a00 */
[----:B------:R-:W2:Y:S04]  /*196170*/  LDL.LU R28, [R1+0x870] ;  /* 0x00087000011c7983 */ /* 0x000ea80000300800 */
[----:B------:R-:W2:Y:S04]  /*196180*/  LDL.LU.64 R22, [R1+0xe88] ;  /* 0x000e880001167983 */ /* 0x000ea80000300a00 */
[----:B---3--:R0:W-:Y:S04]  /*196190*/  @P3 STG.E.U8 desc[UR6][R18.64], R2 ;  /* 0x0000000212003986 */ /* 0x0081e8000c101106 */
[----:B------:R1:W-:Y:S04]  /*1961a0*/  @P4 STG.E.U8 desc[UR6][R10.64], R0 ;  /* 0x000000000a004986 */ /* 0x0003e8000c101106 */
[----:B0-----:R-:W3:Y:S04]  /*1961b0*/  LDL.LU.64 R18, [R1+0xe60] ;  /* 0x000e600001127983 */ /* 0x001ee80000300a00 */
[----:B-1----:R-:W3:Y:S01]  /*1961c0*/  LDL.LU.64 R10, [R1+0x5d28] ;  /* 0x005d2800010a7983 */ /* 0x002ee20000300a00 */
[----:B------:R-:W-:-:S02]  /*1961d0*/  ISETP.LT.AND P6, PT, R16, UR8, !P1 ;  /* 0x0000000810007c0c */ /* 0x000fc4000cfc1270 */
[----:B------:R-:W-:Y:S02]  /*1961e0*/  ISETP.LT.AND P5, PT, R12, UR10, !P1 ;  /* 0x0000000a0c007c0c */ /* 0x000fe4000cfa1270 */
[----:B------:R-:W-:Y:S02]  /*1961f0*/  PRMT R2, R29, 0x7773, RZ ;  /* 0x000077731d027816 */ /* 0x000fe400000000ff */
[----:B----4-:R-:W-:Y:S01]  /*196200*/  ISETP.GE.AND P3, PT, R9, UR4, PT ;  /* 0x0000000409007c0c */ /* 0x010fe2000bf66270 */
[----:B------:R-:W-:Y:S01]  /*196210*/  ULDC UR4, c[0x0][0x228] ;  /* 0x00008a0000047ab9 */ /* 0x000fe20000000800 */
[----:B------:R-:W-:Y:S01]  /*196220*/  ULDC UR8, c[0x0][0x228] ;  /* 0x00008a0000087ab9 */ /* 0x000fe20000000800 */
[C---:B------:R-:W-:Y:S02]  /*196230*/  PRMT R0, R8.reuse, 0x7770, RZ ;  /* 0x0000777008007816 */ /* 0x040fe400000000ff */
[C---:B------:R-:W-:Y:S01]  /*196240*/  PRMT R3, R8.reuse, 0x7773, RZ ;  /* 0x0000777308037816 */ /* 0x040fe200000000ff */
[----:B------:R-:W-:Y:S01]  /*196250*/  ULDC UR10, c[0x0][0x228] ;  /* 0x00008a00000a7ab9 */ /* 0x000fe20000000800 */
[----:B------:R0:W-:Y:S04]  /*196260*/  @P6 STG.E.U8 desc[UR6][R14.64], R2 ;  /* 0x000000020e006986 */ /* 0x0001e8000c101106 */
[----:B--2---:R1:W-:Y:S01]  /*196270*/  @P5 STG.E.U8 desc[UR6][R26.64], R0 ;  /* 0x000000001a005986 */ /* 0x0043e2000c101106 */
[----:B0-----:R-:W-:-:S03]  /*196280*/  PRMT R2, R8, 0x7772, RZ ;  /* 0x0000777208027816 */ /* 0x001fc600000000ff */
[----:B------:R-:W2:Y:S04]  /*196290*/  LDL.LU.64 R14, [R1+0xe68] ;  /* 0x000e6800010e7983 */ /* 0x000ea80000300a00 */
[----:B-1----:R-:W4:Y:S04]  /*1962a0*/  LDL.LU.64 R26, [R1+0xe58] ;  /* 0x000e5800011a7983 */ /* 0x002f280000300a00 */
[----:B------:R-:W4:Y:S01]  /*1962b0*/  LDL.LU R29, [R1+0x750] ;  /* 0x00075000011d7983 */ /* 0x000f220000300800 */
[----:B------:R-:W-:-:S03]  /*1962c0*/  PRMT R0, R8, 0x7771, RZ ;  /* 0x0000777108007816 */ /* 0x000fc600000000ff */
[----:B------:R-:W4:Y:S01]  /*1962d0*/  LDL.LU.64 R8, [R1+0xe50] ;  /* 0x000e500001087983 */ /* 0x000f220000300a00 */
[----:B---3--:R-:W-:Y:S01]  /*1962e0*/  ISETP.LT.AND P4, PT, R10, UR4, !P1 ;  /* 0x000000040a007c0c */ /* 0x008fe2000cf81270 */
[----:B------:R-:W-:Y:S01]  /*1962f0*/  ULDC UR4, c[0x0][0x228] ;  /* 0x00008a0000047ab9 */ /* 0x000fe20000000800 */
[----:B------:R-:W-:Y:S02]  /*196300*/  ISETP.LT.AND P6, PT, R11, UR8, !P1 ;  /* 0x000000080b007c0c */ /* 0x000fe4000cfc1270 */
[----:B------:R-:W-:Y:S01]  /*196310*/  ISETP.LT.AND P1, PT, R24, UR4, !P1 ;  /* 0x0000000418007c0c */ /* 0x000fe2000cf21270 */
[----:B------:R-:W-:Y:S01]  /*196320*/  ULDC UR8, c[0x0][0x228] ;  /* 0x00008a0000087ab9 */ /* 0x000fe20000000800 */
[----:B------:R-:W-:-:S07]  /*196330*/  ULDC UR4, c[0x0][0x228] ;  /* 0x00008a0000047ab9 */ /* 0x000fce0000000800 */
[----:B------:R0:W-:Y:S04]  /*196340*/  @P4 STG.E.U8 desc[UR6][R6.64], R0 ;  /* 0x0000000006004986 */ /* 0x0001e8000c101106 */
[----:B------:R-:W-:Y:S04]  /*196350*/  @P6 STG.E.U8 desc[UR6][R4.64], R2 ;  /* 0x0000000204006986 */ /* 0x000fe8000c101106 */
[----:B------:R1:W-:Y:S04]  /*196360*/  @P1 STG.E.U8 desc[UR6][R22.64], R3 ;  /* 0x0000000316001986 */ /* 0x0003e8000c101106 */
[----:B0-----:R-:W3:Y:S04]  /*196370*/  LDL.LU.64 R6, [R1+0xe38] ;  /* 0x000e380001067983 */ /* 0x001ee80000300a00 */
[----:B-1----:R-:W3:Y:S04]  /*196380*/  LDL.LU R3, [R1+0x5c84] ;  /* 0x005c840001037983 */ /* 0x002ee80000300800 */
[----:B------:R-:W3:Y:S01]  /*196390*/  LDL.LU R5, [R1+0x730] ;  /* 0x0007300001057983 */ /* 0x000ee20000300800 */
[----:B------:R-:W-:-:S02]  /*1963a0*/  ISETP.LT.AND P5, PT, R20, UR8, !P2 ;  /* 0x0000000814007c0c */ /* 0x000fc4000d7a1270 */
[----:B------:R-:W-:Y:S01]  /*1963b0*/  ISETP.LT.AND P6, PT, R13, UR4, !P2 ;  /* 0x000000040d007c0c */ /* 0x000fe2000d7c1270 */
[----:B------:R-:W-:Y:S01]  /*1963c0*/  ULDC UR4, c[0x0][0x228] ;  /* 0x00008a0000047ab9 */ /* 0x000fe20000000800 */
[----:B------:R-:W-:Y:S02]  /*1963d0*/  PRMT R0, R28, 0x7770, RZ ;  /* 0x000077701c007816 */ /* 0x000fe400000000ff */
[----:B------:R-:W-:Y:S01]  /*1963e0*/  ISETP.LT.AND P4, PT, R17, UR4, !P2 ;  /* 0x0000000411007c0c */ /* 0x000fe2000d781270 */
[----:B------:R-:W-:Y:S01]  /*1963f0*/  ULDC UR4, c[0x0][0x228] ;  /* 0x00008a0000047ab9 */ /* 0x000fe20000000800 */
[----:B------:R-:W-:Y:S01]  /*196400*/  ULDC UR8, c[0x0][0x228] ;  /* 0x00008a0000087ab9 */ /* 0x000fe20000000800 */
[----:B------:R-:W-:Y:S02]  /*196410*/  ISETP.LT.AND P1, PT, R16, UR4, !P2 ;  /* 0x0000000410007c0c */ /* 0x000fe4000d721270 */
[----:B------:R-:W-:Y:S01]  /*196420*/  PRMT R2, R28, 0x7772, RZ ;  /* 0x000077721c027816 */ /* 0x000fe200000000ff */
[----:B------:R-:W-:Y:S01]  /*196430*/  ULDC UR4, c[0x0][0x22c] ;  /* 0x00008b0000047ab9 */ /* 0x000fe20000000800 */
[----:B------:R0:W-:Y:S01]  /*196440*/  @P5 STG.E.U8 desc[UR6][R18.64], R0 ;  /* 0x0000000012005986 */ /* 0x0001e2000c101106 */
[----:B------:R-:W-:Y:S01]  /*196450*/  ISETP.LT.AND P5, PT, R12, UR8, !P2 ;  /* 0x000000080c007c0c */ /* 0x000fe2000d7a1270 */
[----:B------:R-:W-:Y:S01]  /*196460*/  ULDC UR8, c[0x0][0x228] ;  /* 0x00008a0000087ab9 */ /* 0x000fe20000000800 */
[----:B0-----:R-:W-:-:S05]  /*196470*/  PRMT R0, R28, 0x7771, RZ ;  /* 0x000077711c007816 */ /* 0x001fca00000000ff */
[----:B--2---:R0:W-:Y:S04]  /*196480*/  @P6 STG.E.U8 desc[UR6][R14.64], R0 ;  /* 0x000000000e006986 */ /* 0x0041e8000c101106 */
[----:B----4-:R1:W-:Y:S01]  /*196490*/  @P4 STG.E.U8 desc[UR6][R26.64], R2 ;  /* 0x000000021a004986 */ /* 0x0103e2000c101106 */
[----:B------:R-:W-:Y:S01]  /*1964a0*/  ISETP.LT.AND P4, PT, R10, UR8, !P2 ;  /* 0x000000080a007c0c */ /* 0x000fe2000d781270 */
[----:B------:R-:W-:Y:S01]  /*1964b0*/  ULDC UR8, c[0x0][0x228] ;  /* 0x00008a0000087ab9 */ /* 0x000fe20000000800 */
[----:B0-----:R-:W-:Y:S02]  /*1964c0*/  PRMT R0, R28, 0x7773, RZ ;  /* 0x000077731c007816 */ /* 0x001fe400000000ff */
[----:B-1----:R-:W-:-:S03]  /*1964d0*/  PRMT R2, R29, 0x7770, RZ ;  /* 0x000077701d027816 */ /* 0x002fc600000000ff */
[----:B------:R-:W-:Y:S04]  /*1964e0*/  @P1 STG.E.U8 desc[UR6][R8.64], R0 ;  /* 0x0000000008001986 */ /* 0x000fe8000c101106 */
[----:B---3--:R0:W-:Y:S04]  /*1964f0*/  STL [R1+0x5d24], R5 ;  /* 0x005d240501007387 */ /* 0x0081e80000100800 */
[----:B0-----:R-:W2:Y:S04]  /*196500*/  LDL.LU.64 R4, [R1+0xe18] ;  /* 0x000e180001047983 */ /* 0x001ea80000300a00 */
[----:B------:R-:W3:Y:S04]  /*196510*/  LDL.LU.64 R22, [R1+0xe30] ;  /* 0x000e300001167983 */ /* 0x000ee80000300a00 */
[----:B------:R-:W4:Y:S04]  /*196520*/  LDL.LU.64 R26, [R1+0xe08] ;  /* 0x000e0800011a7983 */ /* 0x000f280000300a00 */
[----:B------:R0:W-:Y:S01]  /*196530*/  @P5 STG.E.U8 desc[UR6][R6.64], R2 ;  /* 0x0000000206005986 */ /* 0x0001e2000c101106 */
[----:B------:R-:W-:-:S02]  /*196540*/  ISETP.LT.AND P5, PT, R20, UR8, !P3 ;  /* 0x0000000814007c0c */ /* 0x000fc4000dfa1270 */
[----:B------:R-:W-:Y:S02]  /*196550*/  PRMT R0, R29, 0x7771, RZ ;  /* 0x000077711d007816 */ /* 0x000fe400000000ff */
[----:B------:R-:W-:Y:S02]  /*196560*/  ISETP.LT.AND P6, PT, R11, UR10, !P2 ;  /* 0x0000000a0b007c0c */ /* 0x000fe4000d7c1270 */
[----:B------:R-:W-:Y:S01]  /*196570*/  ISETP.GE.AND P1, PT, R3, UR4, PT ;  /* 0x0000000403007c0c */ /* 0x000fe2000bf26270 */
[----:B------:R-:W-:Y:S01]  /*196580*/  ULDC UR4, c[0x0][0x228] ;  /* 0x00008a0000047ab9 */ /* 0x000fe20000000800 */
[----:B------:R-:W-:Y:S01]  /*196590*/  ULDC UR8, c[0x0][0x228] ;  /* 0x00008a0000087ab9 */ /* 0x000fe20000000800 */
[----:B0-----:R-:W4:Y:S04]  /*1965a0*/  LDL.LU.64 R6, [R1+0xe00] ;  /* 0x000e000001067983 */ /* 0x001f280000300a00 */
[----:B------:R-:W4:Y:S04]  /*1965b0*/  LDL.LU.64 R18, [R1+0xdf8] ;  /* 0x000df80001127983 */ /* 0x000f280000300a00 */
[----:B------:R-:W4:Y:S04]  /*1965c0*/  LDL.LU.64 R14, [R1+0xdf0] ;  /* 0x000df000010e7983 */ /* 0x000f280000300a00 */
[----:B------:R-:W4:Y:S04]  /*1965d0*/  LDL.LU.64 R8, [R1+0xde8] ;  /* 0x000de80001087983 */ /* 0x000f280000300a00 */
[----:B------:R-:W4:Y:S04]  /*1965e0*/  LDL.LU R28, [R1+0x740] ;  /* 0x00074000011c7983 */ /* 0x000f280000300800 */
[----:B------:R0:W-:Y:S01]  /*1965f0*/  STL [R1+0x5d20], R20 ;  /* 0x005d201401007387 */ /* 0x0001e20000100800 */
[----:B------:R-:W-:Y:S01]  /*196600*/  PRMT R2, R29, 0x7772, RZ ;  /* 0x000077721d027816 */ /* 0x000fe200000000ff */
[----:B------:R-:W-:-:S02]  /*196610*/  ULDC UR10, c[0x0][0x228] ;  /* 0x00008a00000a7ab9 */ /* 0x000fc40000000800 */
[----:B0-----:R-:W3:Y:S04]  /*196620*/  LDL.LU.64 R20, [R1+0xe10] ;  /* 0x000e100001147983 */ /* 0x001ee80000300a00 */
[----:B--2---:R0:W-:Y:S04]  /*196630*/  @P4 STG.E.U8 desc[UR6][R4.64], R0 ;  /* 0x0000000004004986 */ /* 0x0041e8000c101106 */
[----:B0-----:R-:W2:Y:S04]  /*196640*/  LDL.LU R5, [R1+0x5d24] ;  /* 0x005d240001057983 */ /* 0x001ea80000300800 */
[----:B---3--:R0:W-:Y:S04]  /*196650*/  @P6 STG.E.U8 desc[UR6][R20.64], R2 ;  /* 0x0000000214006986 */ /* 0x0081e8000c101106 */
[----:B0-----:R-:W3:Y:S01]  /*196660*/  LDL.LU.64 R20, [R1+0xde0] ;  /* 0x000de00001147983 */ /* 0x001ee20000300a00 */
[----:B------:R-:W-:Y:S01]  /*196670*/  ISETP.LT.AND P2, PT, R24, UR4, !P2 ;  /* 0x0000000418007c0c */ /* 0x000fe2000d741270 */
[----:B------:R-:W-:Y:S01]  /*196680*/  ULDC UR4, c[0x0][0x228] ;  /* 0x00008a0000047ab9 */ /* 0x000fe20000000800 */
[----:B------:R-:W-:-:S02]  /*196690*/  PRMT R0, R29, 0x7773, RZ ;  /* 0x000077731d007816 */ /* 0x000fc400000000ff */
[----:B------:R-:W-:Y:S02]  /*1966a0*/  ISETP.LT.AND P6, PT, R13, UR4, !P3 ;  /* 0x000000040d007c0c */ /* 0x000fe4000dfc1270 */
[----:B------:R-:W-:Y:S01]  /*1966b0*/  ISETP.LT.AND P4, PT, R17, UR8, !P3 ;  /* 0x0000000811007c0c */ /* 0x000fe2000df81270 */
[----:B------:R-:W-:Y:S01]  /*1966c0*/  ULDC UR4, c[0x0][0x228] ;  /* 0x00008a0000047ab9 */ /* 0x000fe20000000800 */
[----:B------:R-:W-:-:S05]  /*1966d0*/  ULDC UR8, c[0x0][0x228] ;  /* 0x00008a0000087ab9 */ /* 0x000fca0000000800 */
[----:B------:R0:W-:Y:S01]  /*1966e0*/  @P2 STG.E.U8 desc[UR6][R22.64], R0 ;  /* 0x0000000016002986 */ /* 0x0001e2000c101106 */
[----:B------:R-:W-:Y:S01]  /*1966f0*/  ISETP.LT.AND P2, PT, R12, UR8, !P3 ;  /* 0x000000080c007c0c */ /* 0x000fe2000df41270 */
[----:B------:R-:W-:Y:S01]  /*196700*/  ULDC UR8, c[0x0][0x228] ;  /* 0x00008a0000087ab9 */ /* 0x000fe20000000800 */
[C---:B--2---:R-:W-:Y:S02]  /*196710*/  PRMT R2, R5.reuse, 0x7770, RZ ;  /* 0x0000777005027816 */ /* 0x044fe400000000ff */
[----:B0-----:R-:W-:-:S03]  /*196720*/  PRMT R0, R5, 0x7771, RZ ;  /* 0x0000777105007816 */ /* 0x001fc600000000ff */
[----:B----4-:R0:W-:Y:S01]  /*196730*/  @P5 STG.E.U8 desc[UR6][R26.64], R2 ;  /* 0x000000021a005986 */ /* 0x0101e2000c101106 */
[----:B------:R-:W-:Y:S01]  /*196740*/  ISETP.LT.AND P5, PT, R16, UR4, !P3 ;  /* 0x0000000410007c0c */ /* 0x000fe2000dfa1270 */
[----:B------:R-:W-:Y:S02]  /*196750*/  ULDC UR4, c[0x0][0x228] ;  /* 0x00008a0000047ab9 */ /* 0x000fe40000000800 */
[----:B------:R1:W-:Y:S01]  /*196760*/  @P6 STG.E.U8 desc[UR6][R6.64], R0 ;  /* 0x0000000006006986 */ /* 0x0003e2000c101106 */
[----:B------:R-:W-:Y:S01]  /*196770*/  ISETP.LT.AND P6, PT, R10, UR4, !P3 ;  /* 0x000000040a007c0c */ /* 0x000fe2000dfc1270 */
[----:B------:R-:W-:Y:S01]  /*196780*/  ULDC UR4, c[0x0][0x228] ;  /* 0x00008a0000047ab9 */ /* 0x000fe20000000800 */
[C---:B0-----:R-:W-:Y:S01]  /*196790*/  PRMT R2, R5.reuse, 0x7772, RZ ;  /* 0x0000777205027816 */ /* 0x041fe200000000ff */
[----:B------:R-:W2:Y:S04]  /*1967a0*/  LDL.LU.64 R26, [R1+0xdd0] ;  /* 0x000dd000011a7983 */ /* 0x000ea80000300a00 */
[----:B------:R-:W4:Y:S01]  /*1967b0*/  LDL.LU R29, [R1+0x874] ;  /* 0x00087400011d7983 */ /* 0x000f220000300800 */
[----:B-1----:R-:W-:-:S03]  /*1967c0*/  PRMT R0, R5, 0x7773, RZ ;  /* 0x0000777305007816 */ /* 0x002fc600000000ff */
[----:B------:R-:W4:Y:S04]  /*1967d0*/  LDL.LU.64 R6, [R1+0xdd8] ;  /* 0x000dd80001067983 */ /* 0x000f280000300a00 */
[----:B------:R0:W-:Y:S04]  /*1967e0*/  @P4 STG.E.U8 desc[UR6][R18.64], R2 ;  /* 0x0000000212004986 */ /* 0x0001e8000c101106 */
[----:B------:R1:W-:Y:S01]  /*1967f0*/  @P5 STG.E.U8 desc[UR6][R14.64], R0 ;  /* 0x000000000e005986 */ /* 0x0003e2000c101106 */
[----:B0-----:R-:W-:-:S03]  /*196800*/  PRMT R2, R28, 0x7770, RZ ;  /* 0x000077701c027816 */ /* 0x001fc600000000ff */
[----:B------:R-:W4:Y:S01]  /*196810*/  LDL.LU.64 R18, [R1+0xdc0] ;  /* 0x000dc00001127983 */ /* 0x000f220000300a00 */
[----:B-1----:R-:W-:-:S03]  /*196820*/  PRMT R0, R28, 0x7771, RZ ;  /* 0x000077711c007816 */ /* 0x002fc600000000ff */
[----:B------:R-:W4:Y:S04]  /*196830*/  LDL.LU R3, [R1+0x5c88] ;  /* 0x005c880001037983 */ /* 0x000f280000300800 */
[----:B------:R-:W4:Y:S04]  /*196840*/  LDL.LU.64 R14, [R1+0xdc8] ;  /* 0x000dc800010e7983 */ /* 0x000f280000300a00 */
[----:B------:R0:W-:Y:S04]  /*196850*/  @P2 STG.E.U8 desc[UR6][R8.64], R2 ;  /* 0x0000000208002986 */ /* 0x0001e8000c101106 */
[----:B------:R-:W4:Y:S04]  /*196860*/  LDL.LU.64 R22, [R1+0xdb8] ;  /* 0x000db80001167983 */ /* 0x000f280000300a00 */
[----:B---3--:R1:W-:Y:S04]  /*196870*/  @P6 STG.E.U8 desc[UR6][R20.64], R0 ;  /* 0x0000000014006986 */ /* 0x0083e8000c101106 */
[----:B0-----:R-:W3:Y:S04]  /*196880*/  LDL.LU.64 R8, [R1+0xda8] ;  /* 0x000da80001087983 */ /* 0x001ee80000300a00 */
[----:B------:R-:W3:Y:S04]  /*196890*/  LDL.LU R5, [R1+0x754] ;  /* 0x0007540001057983 */ /* 0x000ee80000300800 */
[----:B-1----:R-:W3:Y:S01]  /*1968a0*/  LDL.LU R20, [R1+0x5d20] ;  /* 0x005d200001147983 */ /* 0x002ee20000300800 */
[----:B------:R-:W-:Y:S01]  /*1968b0*/  ISETP.LT.AND P4, PT, R11, UR4, !P3 ;  /* 0x000000040b007c0c */ /* 0x000fe2000df81270 */
[----:B------:R-:W-:-:S02]  /*1968c0*/  ULDC UR4, c[0x0][0x228] ;  /* 0x00008a0000047ab9 */ /* 0x000fc40000000800 */
[----:B------:R-:W-:Y:S02]  /*1968d0*/  ISETP.LT.AND P3, PT, R24, UR4, !P3 ;  /* 0x0000000418007c0c */ /* 0x000fe4000df61270 */
[C---:B------:R-:W-:Y:S02]  /*1968e0*/  PRMT R2, R28.reuse, 0x7772, RZ ;  /* 0x000077721c027816 */ /* 0x040fe400000000ff */
[----:B------:R-:W-:Y:S01]  /*1968f0*/  PRMT R0, R28, 0x7773, RZ ;  /* 0x000077731c007816 */ /* 0x000fe200000000ff */
[----:B------:R-:W-:-:S05]  /*196900*/  ULDC UR4, c[0x0][0x228] ;  /* 0x00008a0000047ab9 */ /* 0x000fca0000000800 */
[----:B--2---:R0:W-:Y:S04]  /*196910*/  @P4 STG.E.U8 desc[UR6][R26.64], R2 ;  /* 0x000000021a004986 */ /* 0x0041e8000c101106 */
[----:B----4-:R1:W-:Y:S01]  /*196920*/  @P3 STG.E.U8 desc[UR6][R6.64], R0 ;  /* 0x0000000006003986 */ /* 0x0103e2000c101106 */
[----:B------:R-:W-:-:S03]  /*196930*/  ISETP.LT.AND P3, PT, R16, UR10, !P1 ;  /* 0x0000000a10007c0c */ /* 0x000fc6000cf61270 */
[----:B0-----:R-:W2:Y:S04]  /*196940*/  LDL.LU.64 R26, [R1+0xd90] ;  /* 0x000d9000011a7983 */ /* 0x001ea80000300a00 */
[----:B------:R0:W-:Y:S04]  /*196950*/  STL.64 [R1+0x5d18], R16 ;  /* 0x005d181001007387 */ /* 0x0001e80000100a00 */
[----:B-1----:R-:W4:Y:S04]  /*196960*/  LDL.LU.64 R6, [R1+0xd78] ;  /* 0x000d780001067983 */ /* 0x002f280000300a00 */
[----:B------:R-:W4:Y:S01]  /*196970*/  LDL.LU R4, [R1+0x5c8c] ;  /* 0x005c8c0001047983 */ /* 0x000f220000300800 */
[----:B---3--:R-:W-:Y:S01]  /*196980*/  ISETP.LT.AND P5, PT, R20, UR8, !P1 ;  /* 0x0000000814007c0c */ /* 0x008fe2000cfa1270 */
[----:B------:R-:W-:-:S02]  /*196990*/  ULDC UR8, c[0x0][0x228] ;  /* 0x00008a0000087ab9 */ /* 0x000fc40000000800 */
[----:B------:R-:W-:Y:S02]  /*1969a0*/  ISETP.LT.AND P6, PT, R17, UR8, !P1 ;  /* 0x0000000811007c0c */ /* 0x000fe4000cfc1270 */
[----:B------:R-:W-:Y:S01]  /*1969b0*/  ISETP.LT.AND P4, PT, R13, UR4, !P1 ;  /* 0x000000040d007c0c */ /* 0x000fe2000cf81270 */
[----:B0-----:R-:W3:Y:S01]  /*1969c0*/  LDL.LU.64 R16, [R1+0xd70] ;  /* 0x000d700001107983 */ /* 0x001ee20000300a00 */
[C---:B------:R-:W-:Y:S01]  /*1969d0*/  PRMT R2, R29.reuse, 0x7770, RZ ;  /* 0x000077701d027816 */ /* 0x040fe200000000ff */
[----:B------:R-:W-:Y:S01]  /*1969e0*/  ULDC UR4, c[0x0][0x228] ;  /* 0x00008a0000047ab9 */ /* 0x000fe20000000800 */
[----:B------:R-:W-:Y:S02]  /*1969f0*/  PRMT R0, R29, 0x7772, RZ ;  /* 0x000077721d007816 */ /* 0x000fe400000000ff */
[----:B------:R-:W-:Y:S01]  /*196a00*/  ISETP.GE.AND P2, PT, R3, UR5, PT ;  /* 0x0000000503007c0c */ /* 0x000fe2000bf46270 */
[----:B------:R-:W-:Y:S01]  /*196a10*/  ULDC UR5, c[0x0][0x228] ;  /* 0x00008a0000057ab9 */ /* 0x000fe20000000800 */
[----:B------:R-:W3:Y:S04]  /*196a20*/  LDL.LU R28, [R1+0x734] ;  /* 0x00073400011c7983 */ /* 0x000ee80000300800 */
[----:B------:R0:W-:Y:S01]  /*196a30*/  @P5 STG.E.U8 desc[UR6][R18.64], R2 ;  /* 0x0000000212005986 */ /* 0x0001e2000c101106 */
[----:B------:R-:W-:Y:S01]  /*196a40*/  ISETP.LT.AND P5, PT, R12, UR4, !P1 ;  /* 0x000000040c007c0c */ /* 0x000fe2000cfa1270 */
[----:B------:R-:W-:Y:S01]  /*196a50*/  ULDC UR4, c[0x0][0x228] ;  /* 0x00008a0000047ab9 */ /* 0x000fe20000000800 */
[C---:B------:R-:W-:Y:S01]  /*196a60*/  PRMT R3, R29.reuse, 0x7773, RZ ;  /* 0x000077731d037816 */ /* 0x040fe200000000ff */
[----:B------:R-:W-:Y:S01]  /*196a70*/  ULDC UR8, c[0x0][0x228] ;  /* 0x00008a0000087ab9 */ /* 0x000fe20000000800 */
[----:B0-----:R-:W-:Y:S01]  /*196a80*/  PRMT R2, R29, 0x7771, RZ ;  /* 0x000077711d027816 */ /* 0x001fe200000000ff */
[----:B------:R-:W3:Y:S04]  /*196a90*/  LDL.LU.64 R18, [R1+0xd88] ;  /* 0x000d880001127983 */ /* 0x000ee80000300a00 */
[----:B------:R0:W-:Y:S04]  /*196aa0*/  @P4 STG.E.U8 desc[UR6][R14.64], R2 ;  /* 0x000000020e004986 */ /* 0x0001e8000c101106 */
[----:B------:R1:W-:Y:S01]  /*196ab0*/  @P6 STG.E.U8 desc[UR6][R22.64], R0 ;  /* 0x0000000016006986 */ /* 0x0003e2000c101106 */
[----:B------:R-:W-:-:S02]  /*196ac0*/  ISETP.LT.AND P4, PT, R10, UR4, !P1 ;  /* 0x000000040a007c0c */ /* 0x000fc4000cf81270 */
[----:B------:R-:W-:Y:S01]  /*196ad0*/  ISETP.LT.AND P6, PT, R11, UR5, !P1 ;  /* 0x000000050b007c0c */ /* 0x000fe2000cfc1270 */
[----:B------:R1:W-:Y:S01]  /*196ae0*/  @P3 STG.E.U8 desc[UR6][R8.64], R3 ;  /* 0x0000000308003986 */ /* 0x0003e2000c101106 */
[----:B------:R-:W-:Y:S01]  /*196af0*/  ULDC UR4, c[0x0][0x22c] ;  /* 0x00008b0000047ab9 */ /* 0x000fe20000000800 */
[----:B------:R-:W-:Y:S02]  /*196b00*/  ULDC UR5, c[0x0][0x228] ;  /* 0x00008a0000057ab9 */ /* 0x000fe40000000800 */
[----:B0-----:R-:W3:Y:S01]  /*196b10*/  LDL.LU.64 R14, [R1+0xd10] ;  /* 0x000d1000010e7983 */ /* 0x001ee20000300a00 */
[C---:B-1----:R-:W-:Y:S02]  /*196b20*/  PRMT R0, R5.reuse, 0x7770, RZ ;  /* 0x0000777005007816 */ /* 0x042fe400000000ff */
[C---:B------:R-:W-:Y:S01]  /*196b30*/  PRMT R2, R5.reuse, 0x7772, RZ ;  /* 0x0000777205027816 */ /* 0x040fe200000000ff */
[----:B------:R-:W3:Y:S04]  /*196b40*/  LDL.LU.64 R8, [R1+0xd08] ;  /* 0x000d080001087983 */ /* 0x000ee80000300a00 */
[----:B--2---:R0:W-:Y:S02]  /*196b50*/  @P5 STG.E.U8 desc[UR6][R26.64], R0 ;  /* 0x000000001a005986 */ /* 0x0041e4000c101106 */
[----:B0-----:R-:W-:-:S02]  /*196b60*/  PRMT R0, R5, 0x7771, RZ ;  /* 0x0000777105007816 */ /* 0x001fc400000000ff */
[----:B------:R-:W2:Y:S04]  /*196b70*/  LDL.LU.64 R26, [R1+0xce0] ;  /* 0x000ce000011a7983 */ /* 0x000ea80000300a00 */
[----:B------:R-:W2:Y:S04]  /*196b80*/  LDL.LU R29, [R1+0x744] ;  /* 0x00074400011d7983 */ /* 0x000ea80000300800 */
[----:B------:R-:W2:Y:S04]  /*196b90*/  LDL.LU.64 R22, [R1+0xcd8] ;  /* 0x000cd80001167983 */ /* 0x000ea80000300a00 */
[----:B----4-:R0:W-:Y:S04]  /*196ba0*/  @P4 STG.E.U8 desc[UR6][R6.64], R0 ;  /* 0x0000000006004986 */ /* 0x0101e8000c101106 */
[----:B---3--:R1:W-:Y:S04]  /*196bb0*/  @P6 STG.E.U8 desc[UR6][R16.64], R2 ;  /* 0x0000000210006986 */ /* 0x0083e8000c101106 */
[----:B0-----:R-:W3:Y:S04]  /*196bc0*/  LDL.LU.64 R6, [R1+0xcb0] ;  /* 0x000cb00001067983 */ /* 0x001ee80000300a00 */
[----:B-1----:R-:W4:Y:S01]  /*196bd0*/  LDL.LU.64 R16, [R1+0x5d18] ;  /* 0x005d180001107983 */ /* 0x002f220000300a00 */
[----:B------:R-:W-:Y:S01]  /*196be0*/  ISETP.GE.AND P3, PT, R4, UR4, PT ;  /* 0x0000000404007c0c */ /* 0x000fe2000bf66270 */
[----:B------:R-:W-:-:S02]  /*196bf0*/  ULDC UR4, c[0x0][0x228] ;  /* 0x00008a0000047ab9 */ /* 0x000fc40000000800 */
[----:B------:R-:W3:Y:S01]  /*196c00*/  LDL.LU R3, [R1+0x5c90] ;  /* 0x005c900001037983 */ /* 0x000ee20000300800 */
[----:B------:R-:W-:Y:S02]  /*196c10*/  ISETP.LT.AND P1, PT, R24, UR4, !P1 ;  /* 0x0000000418007c0c */ /* 0x000fe4000cf21270 */
[----:B------:R-:W-:Y:S01]  /*196c20*/  ISETP.LT.AND P5, PT, R20, UR5, !P3 ;  /* 0x0000000514007c0c */ /* 0x000fe2000dfa1270 */
[----:B------:R-:W-:Y:S01]  /*196c30*/  ULDC UR4, c[0x0][0x228] ;  /* 0x00008a0000047ab9 */ /* 0x000fe20000000800 */
[----:B------:R-:W-:Y:S02]  /*196c40*/  PRMT R0, R5, 0x7773, RZ ;  /* 0x0000777305007816 */ /* 0x000fe400000000ff */
[----:B------:R-:W-:Y:S01]  /*196c50*/  ISETP.LT.AND P6, PT, R13, UR4, !P3 ;  /* 0x000000040d007c0c */ /* 0x000fe2000dfc1270 */
[----:B------:R-:W-:Y:S01]  /*196c60*/  ULDC UR4, c[0x0][0x228] ;  /* 0x00008a0000047ab9 */ /* 0x000fe20000000800 */
[----:B------:R-:W-:Y:S01]  /*196c70*/  PRMT R2, R28, 0x7770, RZ ;  /* 0x000077701c027816 */ /* 0x000fe200000000ff */
[----:B------:R-:W-:-:S04]  /*196c80*/  ULDC UR5, c[0x0][0x228] ;  /* 0x00008a0000057ab9 */ /* 0x000fc80000000800 */
        /* <DEDUP_REMOVED lines=11> */
[----:B--2---:R0:W-:Y:S04]  /*196d40*/  @P4 STG.E.U8 desc[UR6][R26.64], R2 ;  /* 0x000000021a004986 */ /* 0x0041e8000c101106 */
        /* <DEDUP_REMOVED lines=20> */
[----:B-1----:R-:W3:Y:S04]  /*196e90*/  LDL.LU.64 R6, [R1+0xc40] ;  /* 0x000c400001067983 */ /* 0x002ee80000300a00 */
[----:B------:R-:W4:Y:S01]  /*196ea0*/  LDL.LU.64 R22, [R1+0xc18] ;  /* 0x000c180001167983 */ /* 0x000f220000300a00 */
[----:B------:R-:W-:-:S03]  /*196eb0*/  PRMT R2, R29, 0x7772, RZ ;  /* 0x000077721d027816 */ /* 0x000fc600000000ff */
[----:B------:R-:W4:Y:S04]  /*196ec0*/  LDL.LU R28, [R1+0x758] ;  /* 0x00075800011c7983 */ /* 0x000f280000300800 */
[----:B------:R0:W-:Y:S04]  /*196ed0*/  @P6 STG.E.U8 desc[UR6][R18.64], R0 ;  /* 0x0000000012006986 */ /* 0x0001e8000c101106 */
[----:B------:R1:W-:Y:S01]  /*196ee0*/  @P4 STG.E.U8 desc[UR6][R14.64], R2 ;  /* 0x000000020e004986 */ /* 0x0003e2000c101106 */
[----:B------:R-:W-:Y:S01]  /*196ef0*/  ISETP.LT.AND P6, PT, R13, UR4, !P1 ;  /* 0x000000040d007c0c */ /* 0x000fe2000cfc1270 */
[----:B------:R-:W-:Y:S01]  /*196f00*/  ULDC UR4, c[0x0][0x228] ;  /* 0x00008a0000047ab9 */ /* 0x000fe20000000800 */
[----:B0-----:R-:W-:-:S02]  /*196f10*/  PRMT R0, R29, 0x7773, RZ ;  /* 0x000077731d007816 */ /* 0x001fc400000000ff */
[----:B-1----:R-:W-:Y:S01]  /*196f20*/  PRMT R2, R5, 0x7770, RZ ;  /* 0x0000777005027816 */ /* 0x002fe200000000ff */
[----:B------:R-:W4:Y:S04]  /*196f30*/  LDL.LU.64 R18, [R1+0xc10] ;  /* 0x000c100001127983 */ /* 0x000f280000300a00 */
[----:B------:R-:W4:Y:S04]  /*196f40*/  LDL.LU.64 R14, [R1+0xb58] ;  /* 0x000b5800010e7983 */ /* 0x000f280000300a00 */
[----:B------:R-:W-:Y:S04]  /*196f50*/  @P3 STG.E.U8 desc[UR6][R8.64], R0 ;  /* 0x0000000008003986 */ /* 0x000fe8000c101106 */
[----:B------:R-:W4:Y:S01]  /*196f60*/  LDL.LU R3, [R1+0x5c94] ;  /* 0x005c940001037983 */ /* 0x000f220000300800 */
[----:B------:R-:W-:-:S02]  /*196f70*/  ISETP.LT.AND P4, PT, R17, UR5, !P1 ;  /* 0x0000000511007c0c */ /* 0x000fc4000cf81270 */
[----:B------:R-:W-:Y:S01]  /*196f80*/  ISETP.LT.AND P3, PT, R16, UR4, !P1 ;  /* 0x0000000410007c0c */ /* 0x000fe2000cf61270 */
[----:B------:R-:W-:Y:S01]  /*196f90*/  ULDC UR4, c[0x0][0x228] ;  /* 0x00008a0000047ab9 */ /* 0x000fe20000000800 */
[----:B------:R-:W-:Y:S01]  /*196fa0*/  ULDC UR5, c[0x0][0x228] ;  /* 0x00008a0000057ab9 */ /* 0x000fe20000000800 */
[----:B--2---:R0:W-:Y:S04]  /*196fb0*/  @P5 STG.E.U8 desc[UR6][R26.64], R2 ;  /* 0x000000021a005986 */ /* 0x0041e8000c101106 */
[----:B0-----:R-:W2:Y:S04]  /*196fc0*/  LDL.LU.64 R26, [R1+0xb38] ;  /* 0x000b3800011a7983 */ /* 0x001ea80000300a00 */
[----:B------:R-:W2:Y:S04]  /*196fd0*/  LDL.LU R29, [R1+0x738] ;  /* 0x00073800011d7983 */ /* 0x000ea80000300800 */
[----:B------:R0:W-:Y:S04]  /*196fe0*/  STL.64 [R1+0x5d10], R16 ;  /* 0x005d101001007387 */ /* 0x0001e80000100a00 */
[----:B0-----:R-:W2:Y:S01]  /*196ff0*/  LDL.LU.64 R16, [R1+0xb18] ;  /* 0x000b180001107983 */ /* 0x001ea20000300a00 */
[----:B------:R-:W-:-:S02]  /*197000*/  PRMT R0, R5, 0x7771, RZ ;  /* 0x0000777105007816 */ /* 0x000fc400000000ff */
[----:B------:R-:W-:Y:S02]  /*197010*/  PRMT R2, R5, 0x7772, RZ ;  /* 0x0000777205027816 */ /* 0x000fe400000000ff */
[----:B------:R-:W-:Y:S01]  /*197020*/  ISETP.LT.AND P5, PT, R12, UR4, !P1 ;  /* 0x000000040c007c0c */ /* 0x000fe2000cfa1270 */
[----:B------:R-:W-:Y:S01]  /*197030*/  ULDC UR4, c[0x0][0x228] ;  /* 0x00008a0000047ab9 */ /* 0x000fe20000000800 */
[----:B------:R-:W2:Y:S04]  /*197040*/  LDL.LU.64 R8, [R1+0xb30] ;  /* 0x000b300001087983 */ /* 0x000ea80000300a00 */
[----:B---3--:R0:W-:Y:S04]  /*197050*/  @P6 STG.E.U8 desc[UR6][R6.64], R0 ;  /* 0x0000000006006986 */ /* 0x0081e8000c101106 */
[----:B----4-:R1:W-:Y:S01]  /*197060*/  @P4 STG.E.U8 desc[UR6][R22.64], R2 ;  /* 0x0000000216004986 */ /* 0x0103e2000c101106 */
[----:B------:R-:W-:-:S02]  /*197070*/  ISETP.LT.AND P4, PT, R10, UR4, !P1 ;  /* 0x000000040a007c0c */ /* 0x000fc4000cf81270 */
[----:B------:R-:W-:Y:S01]  /*197080*/  ISETP.LT.AND P6, PT, R11, UR5, !P1 ;  /* 0x000000050b007c0c */ /* 0x000fe2000cfc1270 */
[----:B------:R-:W-:Y:S01]  /*197090*/  ULDC UR4, c[0x0][0x228] ;  /* 0x00008a0000047ab9 */ /* 0x000fe20000000800 */
[----:B------:R-:W-:Y:S01]  /*1970a0*/  ULDC UR5, c[0x0][0x228] ;  /* 0x00008a0000057ab9 */ /* 0x000fe20000000800 */
[----:B0-----:R-:W-:Y:S02]  /*1970b0*/  PRMT R0, R5, 0x7773, RZ ;  /* 0x0000777305007816 */ /* 0x001fe400000000ff */
[C---:B-1----:R-:W-:Y:S01]  /*1970c0*/  PRMT R2, R28.reuse, 0x7770, RZ ;  /* 0x000077701c027816 */ /* 0x042fe200000000ff */
[----:B------:R-:W3:Y:S04]  /*1970d0*/  LDL.LU.64 R6, [R1+0xad8] ;  /* 0x000ad80001067983 */ /* 0x000ee80000300a00 */
[----:B------:R0:W-:Y:S04]  /*1970e0*/  @P3 STG.E.U8 desc[UR6][R18.64], R0 ;  /* 0x0000000012003986 */ /* 0x0001e8000c101106 */
[----:B------:R1:W-:Y:S04]  /*1970f0*/  @P5 STG.E.U8 desc[UR6][R14.64], R2 ;  /* 0x000000020e005986 */ /* 0x0003e8000c101106 */
[----:B------:R-:W4:Y:S01]  /*197100*/  LDL.LU.64 R22, [R1+0xad0] ;  /* 0x000ad00001167983 */ /* 0x000f220000300a00 */
[----:B0-----:R-:W-:-:S02]  /*197110*/  PRMT R0, R28, 0x7771, RZ ;  /* 0x000077711c007816 */ /* 0x001fc400000000ff */
[----:B-1----:R-:W-:Y:S01]  /*197120*/  PRMT R2, R28, 0x7772, RZ ;  /* 0x000077721c027816 */ /* 0x002fe200000000ff */
[----:B------:R-:W4:Y:S04]  /*197130*/  LDL.LU.64 R14, [R1+0xab8] ;  /* 0x000ab800010e7983 */ /* 0x000f280000300a00 */
[----:B------:R-:W4:Y:S04]  /*197140*/  LDL.LU R5, [R1+0x748] ;  /* 0x0007480001057983 */ /* 0x000f280000300800 */
[----:B------:R-:W4:Y:S04]  /*197150*/  LDL.LU.64 R18, [R1+0xab0] ;  /* 0x000ab00001127983 */ /* 0x000f280000300a00 */
[----:B--2---:R0:W-:Y:S04]  /*197160*/  @P4 STG.E.U8 desc[UR6][R26.64], R0 ;  /* 0x000000001a004986 */ /* 0x0041e8000c101106 */
[----:B0-----:R-:W2:Y:S04]  /*197170*/  LDL.LU.64 R26, [R1+0xa90] ;  /* 0x000a9000011a7983 */ /* 0x001ea80000300a00 */
[----:B------:R0:W-:Y:S04]  /*197180*/  @P6 STG.E.U8 desc[UR6][R16.64], R2 ;  /* 0x0000000210006986 */ /* 0x0001e8000c101106 */
[----:B0-----:R-:W2:Y:S01]  /*197190*/  LDL.LU.64 R16, [R1+0x5d10] ;  /* 0x005d100001107983 */ /* 0x001ea20000300a00 */
[----:B------:R-:W-:-:S02]  /*1971a0*/  ISETP.LT.AND P1, PT, R24, UR4, !P1 ;  /* 0x0000000418007c0c */ /* 0x000fc4000cf21270 */
[----:B------:R-:W-:Y:S01]  /*1971b0*/  ISETP.LT.AND P5, PT, R20, UR5, !P0 ;  /* 0x0000000514007c0c */ /* 0x000fe2000c7a1270 */
[----:B------:R-:W-:Y:S01]  /*1971c0*/  ULDC UR4, c[0x0][0x228] ;  /* 0x00008a0000047ab9 */ /* 0x000fe20000000800 */
[----:B------:R-:W-:Y:S02]  /*1971d0*/  PRMT R0, R28, 0x7773, RZ ;  /* 0x000077731c007816 */ /* 0x000fe400000000ff */
[----:B------:R-:W-:Y:S01]  /*1971e0*/  ISETP.LT.AND P6, PT, R13, UR4, !P0 ;  /* 0x000000040d007c0c */ /* 0x000fe2000c7c1270 */
[----:B------:R-:W-:Y:S01]  /*1971f0*/  ULDC UR4, c[0x0][0x228] ;  /* 0x00008a0000047ab9 */ /* 0x000fe20000000800 */
[----:B------:R-:W-:Y:S02]  /*197200*/  PRMT R2, R29, 0x7770, RZ ;  /* 0x000077701d027816 */ /* 0x000fe400000000ff */
[----:B------:R-:W-:Y:S01]  /*197210*/  ISETP.GE.AND P3, PT, R3, UR15, PT ;  /* 0x0000000f03007c0c */ /* 0x000fe2000bf66270 */
[----:B------:R-:W-:Y:S01]  /*197220*/  ULDC UR5, c[0x0][0x228] ;  /* 0x00008a0000057ab9 */ /* 0x000fe20000000800 */
[----:B------:R-:W2:Y:S04]  /*197230*/  LDL.LU R3, [R1+0x5c98] ;  /* 0x005c980001037983 */ /* 0x000ea80000300800 */
[----:B------:R0:W-:Y:S04]  /*197240*/  @P1 STG.E.U8 desc[UR6][R8.64], R0 ;  /* 0x0000000008001986 */ /* 0x0001e8000c101106 */
[----:B---3--:R1:W-:Y:S04]  /*197250*/  @P5 STG.E.U8 desc[UR6][R6.64], R2 ;  /* 0x0000000206005986 */ /* 0x0083e8000c101106 */
[----:B0-----:R-:W3:Y:S01]  /*197260*/  LDL.LU.64 R8, [R1+0xa88] ;  /* 0x000a880001087983 */ /* 0x001ee20000300a00 */
[----:B------:R-:W-:-:S03]  /*197270*/  PRMT R0, R29, 0x7771, RZ ;  /* 0x000077711d007816 */ /* 0x000fc600000000ff */
[----:B-1----:R-:W3:Y:S01]  /*197280*/  LDL.LU.64 R6, [R1+0xa60] ;  /* 0x000a600001067983 */ /* 0x002ee20000300a00 */
[----:B------:R-:W-:-:S03]  /*197290*/  PRMT R2, R29, 0x7772, RZ ;  /* 0x000077721d027816 */ /* 0x000fc600000000ff */
[----:B------:R-:W3:Y:S04]  /*1972a0*/  LDL.LU R28, [R1+0x87c] ;  /* 0x00087c00011c7983 */ /* 0x000ee80000300800 */
[----:B----4-:R0:W-:Y:S04]  /*1972b0*/  @P6 STG.E.U8 desc[UR6][R22.64], R0 ;  /* 0x0000000016006986 */ /* 0x0101e8000c101106 */
[----:B0-----:R-:W4:Y:S01]  /*1972c0*/  LDL.LU.64 R22, [R1+0xa80] ;  /* 0x000a800001167983 */ /* 0x001f220000300a00 */
[----:B--2---:R-:W-:Y:S01]  /*1972d0*/  ISETP.LT.AND P4, PT, R17, UR4, !P0 ;  /* 0x0000000411007c0c */ /* 0x004fe2000c781270 */
[----:B------:R-:W-:-:S12]  /*1972e0*/  ULDC UR4, c[0x0][0x228] ;  /* 0x00008a0000047ab9 */ /* 0x000fd80000000800 */
[----:B------:R0:W-:Y:S04]  /*1972f0*/  @P4 STG.E.U8 desc[UR6][R14.64], R2 ;  /* 0x000000020e004986 */ /* 0x0001e8000c101106 */
[----:B0-----:R-:W2:Y:S01]  /*197300*/  LDL.LU.64 R14, [R1+0xa38] ;  /* 0x000a3800010e7983 */ /* 0x001ea20000300a00 */
[----:B------:R-:W-:Y:S01]  /*197310*/  ISETP.LT.AND P1, PT, R16, UR4, !P0 ;  /* 0x0000000410007c0c */ /* 0x000fe2000c721270 */
[----:B------:R-:W-:Y:S02]  /*197320*/  ULDC UR4, c[0x0][0x228] ;  /* 0x00008a0000047ab9 */ /* 0x000fe40000000800 */
[----:B------:R-:W-:Y:S01]  /*197330*/  ISETP.LT.AND P5, PT, R12, UR4, !P0 ;  /* 0x000000040c007c0c */ /* 0x000fe2000c7a1270 */
[----:B------:R-:W-:Y:S01]  /*197340*/  ULDC UR4, c[0x0][0x228] ;  /* 0x00008a0000047ab9 */ /* 0x000fe20000000800 */
[----:B------:R-:W-:-:S02]  /*197350*/  PRMT R0, R29, 0x7773, RZ ;  /* 0x000077731d007816 */ /* 0x000fc400000000ff */
[----:B------:R-:W-:Y:S02]  /*197360*/  ISETP.LT.AND P6, PT, R10, UR4, !P0 ;  /* 0x000000040a007c0c */ /* 0x000fe4000c7c1270 */
[----:B------:R-:W-:Y:S02]  /*197370*/  ISETP.LT.AND P4, PT, R11, UR5, !P0 ;  /* 0x000000050b007c0c */ /* 0x000fe4000c781270 */
[----:B------:R-:W-:Y:S01]  /*197380*/  PRMT R2, R5, 0x7770, RZ ;  /* 0x0000777005027816 */ /* 0x000fe200000000ff */
[----:B------:R-:W-:Y:S01]  /*197390*/  ULDC UR4, c[0x0][0x228] ;  /* 0x00008a0000047ab9 */ /* 0x000fe20000000800 */
[----:B------:R-:W-:Y:S01]  /*1973a0*/  ULDC UR5, c[0x0][0x228] ;  /* 0x00008a0000057ab9 */ /* 0x000fe20000000800 */
[----:B------:R-:W-:Y:S01]  /*1973b0*/  ISETP.LT.AND P0, PT, R24, UR4, !P0 ;  /* 0x0000000418007c0c */ /* 0x000fe2000c701270 */
[----:B------:R-:W-:Y:S01]  /*1973c0*/  ULDC UR4, c[0x0][0x228] ;  /* 0x00008a0000047ab9 */ /* 0x000fe20000000800 */
[----:B------:R0:W-:Y:S04]  /*1973d0*/  @P1 STG.E.U8 desc[UR6][R18.64], R0 ;  /* 0x0000000012001986 */ /* 0x0001e8000c101106 */
[----:B------:R1:W-:Y:S01]  /*1973e0*/  @P5 STG.E.U8 desc[UR6][R26.64], R2 ;  /* 0x000000021a005986 */ /* 0x0003e2000c101106 */
[----:B------:R-:W-:-:S02]  /*1973f0*/  ISETP.LT.AND P5, PT, R20, UR4, !P2 ;  /* 0x0000000414007c0c */ /* 0x000fc4000d7a1270 */
[C---:B0-----:R-:W-:Y:S02]  /*197400*/  PRMT R0, R5.reuse, 0x7771, RZ ;  /* 0x0000777105007816 */ /* 0x041fe400000000ff */
[----:B-1----:R-:W-:Y:S01]  /*197410*/  PRMT R2, R5, 0x7772, RZ ;  /* 0x0000777205027816 */ /* 0x002fe200000000ff */
[----:B------:R-:W2:Y:S04]  /*197420*/  LDL.LU.64 R26, [R1+0xa40] ;  /* 0x000a4000011a7983 */ /* 0x000ea80000300a00 */
[----:B---3--:R0:W-:Y:S04]  /*197430*/  @P6 STG.E.U8 desc[UR6][R8.64], R0 ;  /* 0x0000000008006986 */ /* 0x0081e8000c101106 */
[----:B------:R1:W-:Y:S04]  /*197440*/  @P4 STG.E.U8 desc[UR6][R6.64], R2 ;  /* 0x0000000206004986 */ /* 0x0003e8000c101106 */
[----:B------:R-:W3:Y:S04]  /*197450*/  LDL.LU.64 R18, [R1+0xa30] ;  /* 0x000a300001127983 */ /* 0x000ee80000300a00 */
[----:B------:R-:W3:Y:S01]  /*197460*/  LDL.LU R29, [R1+0x75c] ;  /* 0x00075c00011d7983 */ /* 0x000ee20000300800 */
[----:B------:R-:W-:Y:S01]  /*197470*/  ISETP.GE.AND P1, PT, R3, UR13, PT ;  /* 0x0000000d03007c0c */ /* 0x000fe2000bf26270 */
[----:B------:R-:W-:Y:S01]  /*197480*/  ULDC UR4, c[0x0][0x228] ;  /* 0x00008a0000047ab9 */ /* 0x000fe20000000800 */
[----:B0-----:R-:W-:-:S02]  /*197490*/  PRMT R0, R5, 0x7773, RZ ;  /* 0x0000777305007816 */ /* 0x001fc400000000ff */
[----:B-1----:R-:W-:Y:S01]  /*1974a0*/  PRMT R2, R28, 0x7770, RZ ;  /* 0x000077701c027816 */ /* 0x002fe200000000ff */
[----:B------:R-:W3:Y:S04]  /*1974b0*/  LDL.LU.64 R8, [R1+0xa10] ;  /* 0x000a100001087983 */ /* 0x000ee80000300a00 */
[----:B------:R-:W3:Y:S04]  /*1974c0*/  LDL.LU.64 R6, [R1+0x9e8] ;  /* 0x0009e80001067983 */ /* 0x000ee80000300a00 */
[----:B----4-:R-:W-:Y:S04]  /*1974d0*/  @P0 STG.E.U8 desc[UR6][R22.64], R0 ;  /* 0x0000000016000986 */ /* 0x010fe8000c101106 */
[----:B------:R-:W4:Y:S04]  /*1974e0*/  LDL.LU R3, [R1+0x5c9c] ;  /* 0x005c9c0001037983 */ /* 0x000f280000300800 */
[----:B--2---:R0:W-:Y:S04]  /*1974f0*/  @P5 STG.E.U8 desc[UR6][R14.64], R2 ;  /* 0x000000020e005986 */ /* 0x0041e8000c101106 */
[----:B0-----:R-:W2:Y:S01]  /*197500*/  LDL.LU.64 R14, [R1+0x9e0] ;  /* 0x0009e000010e7983 */ /* 0x001ea20000300a00 */
[----:B------:R-:W-:Y:S01]  /*197510*/  ISETP.LT.AND P4, PT, R13, UR4, !P2 ;  /* 0x000000040d007c0c */ /* 0x000fe2000d781270 */
[----:B------:R-:W-:-:S02]  /*197520*/  ULDC UR4, c[0x0][0x228] ;  /* 0x00008a0000047ab9 */ /* 0x000fc40000000800 */
[----:B------:R-:W-:Y:S01]  /*197530*/  ISETP.LT.AND P0, PT, R17, UR4, !P2 ;  /* 0x0000000411007c0c */ /* 0x000fe2000d701270 */
[----:B------:R-:W-:Y:S01]  /*197540*/  ULDC UR4, c[0x0][0x228] ;  /* 0x00008a0000047ab9 */ /* 0x000fe20000000800 */
[----:B------:R-:W-:Y:S02]  /*197550*/  PRMT R2, R28, 0x7771, RZ ;  /* 0x000077711c027816 */ /* 0x000fe400000000ff */
[----:B------:R-:W-:Y:S02]  /*197560*/  ISETP.LT.AND P6, PT, R16, UR4, !P2 ;  /* 0x0000000410007c0c */ /* 0x000fe4000d7c1270 */
[----:B------:R-:W-:Y:S02]  /*197570*/  ISETP.LT.AND P5, PT, R12, UR5, !P2 ;  /* 0x000000050c007c0c */ /* 0x000fe4000d7a1270 */
[----:B------:R-:W-:Y:S01]  /*197580*/  PRMT R0, R28, 0x7772, RZ ;  /* 0x000077721c007816 */ /* 0x000fe200000000ff */
[----:B------:R-:W-:Y:S01]  /*197590*/  ULDC UR4, c[0x0][0x228] ;  /* 0x00008a0000047ab9 */ /* 0x000fe20000000800 */
[----:B------:R-:W-:Y:S01]  /*1975a0*/  ULDC UR5, c[0x0][0x228] ;  /* 0x00008a0000057ab9 */ /* 0x000fe20000000800 */
[----:B--2---:R0:W-:Y:S04]  /*1975b0*/  STL.64 [R1+0x5d08], R14 ;  /* 0x005d080e01007387 */ /* 0x0041e80000100a00 */
[----:B0-----:R-:W2:Y:S04]  /*1975c0*/  LDL.LU.64 R14, [R1+0xa08] ;  /* 0x000a0800010e7983 */ /* 0x001ea80000300a00 */
[----:B------:R0:W-:Y:S04]  /*1975d0*/  @P4 STG.E.U8 desc[UR6][R26.64], R2 ;  /* 0x000000021a004986 */ /* 0x0001e8000c101106 */
[----:B---3--:R1:W-:Y:S01]  /*1975e0*/  @P0 STG.E.U8 desc[UR6][R18.64], R0 ;  /* 0x0000000012000986 */ /* 0x0083e2000c101106 */
[----:B------:R-:W-:-:S03]  /*1975f0*/  ISETP.LT.AND P0, PT, R10, UR4, !P2 ;  /* 0x000000040a007c0c */ /* 0x000fc6000d701270 */
[----:B------:R-:W3:Y:S04]  /*197600*/  LDL.LU R21, [R1+0x73c] ;  /* 0x00073c0001157983 */ /* 0x000ee80000300800 */
[----:B------:R-:W3:Y:S01]  /*197610*/  LDL.LU.64 R4, [R1+0x9d8] ;  /* 0x0009d80001047983 */ /* 0x000ee20000300a00 */
[----:B0-----:R-:W-:Y:S02]  /*197620*/  PRMT R2, R28, 0x7773, RZ ;  /* 0x000077731c027816 */ /* 0x001fe400000000ff */
[----:B-1----:R-:W-:Y:S01]  /*197630*/  PRMT R0, R29, 0x7770, RZ ;  /* 0x000077701d007816 */ /* 0x002fe200000000ff */
[----:B------:R-:W3:Y:S04]  /*197640*/  LDL.LU.64 R26, [R1+0x9a8] ;  /* 0x0009a800011a7983 */ /* 0x000ee80000300a00 */
[----:B------:R0:W-:Y:S04]  /*197650*/  @P6 STG.E.U8 desc[UR6][R8.64], R2 ;  /* 0x0000000208006986 */ /* 0x0001e8000c101106 */
[----:B------:R1:W-:Y:S04]  /*197660*/  @P5 STG.E.U8 desc[UR6][R6.64], R0 ;  /* 0x0000000006005986 */ /* 0x0003e8000c101106 */
[----:B------:R-:W3:Y:S04]  /*197670*/  LDL.LU.64 R22, [R1+0x9b8] ;  /* 0x0009b80001167983 */ /* 0x000ee80000300a00 */
[----:B------:R-:W3:Y:S01]  /*197680*/  LDL.LU.64 R18, [R1+0x9c0] ;  /* 0x0009c00001127983 */ /* 0x000ee20000300a00 */
[----:B----4-:R-:W-:-:S02]  /*197690*/  ISETP.GE.AND P4, PT, R3, UR11, PT ;  /* 0x0000000b03007c0c */ /* 0x010fc4000bf86270 */
[C---:B------:R-:W-:Y:S01]  /*1976a0*/  PRMT R3, R29.reuse, 0x7773, RZ ;  /* 0x000077731d037816 */ /* 0x040fe200000000ff */
[----:B------:R-:W-:Y:S01]  /*1976b0*/  ULDC UR4, c[0x0][0x228] ;  /* 0x00008a0000047ab9 */ /* 0x000fe20000000800 */
[----:B0-----:R-:W4:Y:S01]  /*1976c0*/  LDL.LU.64 R8, [R1+0x9d0] ;  /* 0x0009d00001087983 */ /* 0x001f220000300a00 */
[----:B-1----:R-:W-:-:S03]  /*1976d0*/  PRMT R0, R29, 0x7771, RZ ;  /* 0x000077711d007816 */ /* 0x002fc600000000ff */
[----:B------:R-:W4:Y:S01]  /*1976e0*/  LDL.LU R6, [R1+0x74c] ;  /* 0x00074c0001067983 */ /* 0x000f220000300800 */
[----:B------:R-:W-:-:S03]  /*1976f0*/  PRMT R2, R29, 0x7772, RZ ;  /* 0x000077721d027816 */ /* 0x000fc600000000ff */
[----:B------:R-:W4:Y:S04]  /*197700*/  LDL.LU.64 R28, [R1+0x9c8] ;  /* 0x0009c800011c7983 */ /* 0x000f280000300a00 */
[----:B--2---:R0:W-:Y:S04]  /*197710*/  @P0 STG.E.U8 desc[UR6][R14.64], R0 ;  /* 0x000000000e000986 */ /* 0x0041e8000c101106 */
[----:B0-----:R-:W2:Y:S01]  /*197720*/  LDL.LU.64 R14, [R1+0x5d08] ;  /* 0x005d0800010e7983 */ /* 0x001ea20000300a00 */
[----:B------:R-:W-:Y:S01]  /*197730*/  ISETP.LT.AND P6, PT, R11, UR5, !P2 ;  /* 0x000000050b007c0c */ /* 0x000fe2000d7c1270 */
[----:B------:R-:W-:Y:S01]  /*197740*/  ULDC UR5, c[0x0][0x228] ;  /* 0x00008a0000057ab9 */ /* 0x000fe20000000800 */
[----:B------:R-:W-:-:S02]  /*197750*/  ISETP.LT.AND P2, PT, R24, UR4, !P2 ;  /* 0x0000000418007c0c */ /* 0x000fc4000d741270 */
[----:B------:R-:W-:Y:S02]  /*197760*/  ISETP.LT.AND P5, PT, R20, UR5, !P3 ;  /* 0x0000000514007c0c */ /* 0x000fe4000dfa1270 */
[----:B---3--:R-:W-:Y:S01]  /*197770*/  PRMT R0, R21, 0x7770, RZ ;  /* 0x0000777015007816 */ /* 0x008fe200000000ff */
[----:B------:R-:W-:Y:S01]  /*197780*/  ULDC UR4, c[0x0][0x228] ;  /* 0x00008a0000047ab9 */ /* 0x000fe20000000800 */
[----:B------:R-:W-:Y:S01]  /*197790*/  ULDC UR5, c[0x0][0x228] ;  /* 0x00008a0000057ab9 */ /* 0x000fe20000000800 */
[----:B------:R-:W-:Y:S01]  /*1977a0*/  ISETP.LT.AND P0, PT, R13, UR4, !P3 ;  /* 0x000000040d007c0c */ /* 0x000fe2000df01270 */
[----:B------:R-:W-:-:S03]  /*1977b0*/  ULDC UR4, c[0x0][0x228] ;  /* 0x00008a0000047ab9 */ /* 0x000fc60000000800 */
[----:B--2---:R0:W-:Y:S04]  /*1977c0*/  @P6 STG.E.U8 desc[UR6][R14.64], R2 ;  /* 0x000000020e006986 */ /* 0x0041e8000c101106 */
[----:B0-----:R-:W2:Y:S04]  /*1977d0*/  LDL.LU R14, [R1+0x5ca0] ;  /* 0x005ca000010e7983 */ /* 0x001ea80000300800 */
[----:B------:R-:W-:Y:S04]  /*1977e0*/  @P2 STG.E.U8 desc[UR6][R4.64], R3 ;  /* 0x0000000304002986 */ /* 0x000fe8000c101106 */
[----:B------:R0:W-:Y:S04]  /*1977f0*/  @P5 STG.E.U8 desc[UR6][R26.64], R0 ;  /* 0x000000001a005986 */ /* 0x0001e8000c101106 */
[----:B0-----:R-:W3:Y:S01]  /*197800*/  LDL.LU.64 R26, [R1+0xa00] ;  /* 0x000a0000011a7983 */ /* 0x001ee20000300a00 */
[----:B------:R-:W-:Y:S01]  /*197810*/  ISETP.LT.AND P2, PT, R17, UR4, !P3 ;  /* 0x0000000411007c0c */ /* 0x000fe2000df41270 */
[----:B------:R-:W-:-:S02]  /*197820*/  ULDC UR4, c[0x0][0x228] ;  /* 0x00008a0000047ab9 */ /* 0x000fc40000000800 */
[----:B------:R-:W3:Y:S01]  /*197830*/  LDL.LU.64 R4, [R1+0x9f8] ;  /* 0x0009f80001047983 */ /* 0x000ee20000300a00 */
[----:B------:R-:W-:Y:S02]  /*197840*/  ISETP.LT.AND P6, PT, R16, UR4, !P3 ;  /* 0x0000000410007c0c */ /* 0x000fe4000dfc1270 */
[C---:B------:R-:W-:Y:S01]  /*197850*/  PRMT R2, R21.reuse, 0x7771, RZ ;  /* 0x0000777115027816 */ /* 0x040fe200000000ff */
[----:B------:R-:W3:Y:S01]  /*197860*/  LDL.LU R7, [R1+0x720] ;  /* 0x0007200001077983 */ /* 0x000ee20000300800 */
[----:B------:R-:W-:Y:S02]  /*197870*/  PRMT R0, R21, 0x7772, RZ ;  /* 0x0000777215007816 */ /* 0x000fe400000000ff */
[----:B------:R-:W-:Y:S01]  /*197880*/  ISETP.LT.AND P5, PT, R12, UR5, !P3 ;  /* 0x000000050c007c0c */ /* 0x000fe2000dfa1270 */
[----:B------:R-:W-:Y:S01]  /*197890*/  ULDC UR4, c[0x0][0x228] ;  /* 0x00008a0000047ab9 */ /* 0x000fe20000000800 */
[----:B------:R0:W-:Y:S01]  /*1978a0*/  @P0 STG.E.U8 desc[UR6][R22.64], R2 ;  /* 0x0000000216000986 */ /* 0x0001e2000c101106 */
[----:B------:R-:W-:-:S03]  /*1978b0*/  ULDC UR5, c[0x0][0x228] ;  /* 0x00008a0000057ab9 */ /* 0x000fc60000000800 */
[----:B------:R1:W-:Y:S04]  /*1978c0*/  @P2 STG.E.U8 desc[UR6][R18.64], R0 ;  /* 0x0000000012002986 */ /* 0x0003e8000c101106 */
[----:B0-----:R-:W3:Y:S01]  /*1978d0*/  LDL.LU.64 R22, [R1+0xa28] ;  /* 0x000a280001167983 */ /* 0x001ee20000300a00 */
[----:B------:R-:W-:-:S05]  /*1978e0*/  PRMT R2, R21, 0x7773, RZ ;  /* 0x0000777315027816 */ /* 0x000fca00000000ff */
[----:B----4-:R-:W-:Y:S01]  /*1978f0*/  @P6 STG.E.U8 desc[UR6][R8.64], R2 ;  /* 0x0000000208006986 */ /* 0x010fe2000c101106 */
[----:B------:R-:W-:Y:S02]  /*197900*/  ISETP.LT.AND P2, PT, R10, UR4, !P3 ;  /* 0x000000040a007c0c */ /* 0x000fe4000df41270 */
[----:B-1----:R-:W-:Y:S02]  /*197910*/  PRMT R0, R6, 0x7770, RZ ;  /* 0x0000777006007816 */ /* 0x002fe400000000ff */
[----:B------:R-:W-:Y:S01]  /*197920*/  ISETP.LT.AND P6, PT, R11, UR5, !P3 ;  /* 0x000000050b007c0c */ /* 0x000fe2000dfc1270 */
[----:B------:R-:W-:Y:S01]  /*197930*/  ULDC UR5, c[0x0][0x228] ;  /* 0x00008a0000057ab9 */ /* 0x000fe20000000800 */
[----:B------:R-:W-:Y:S01]  /*197940*/  ULDC UR4, c[0x0][0x228] ;  /* 0x00008a0000047ab9 */ /* 0x000fe20000000800 */
[----:B------:R0:W-:Y:S01]  /*197950*/  @P5 STG.E.U8 desc[UR6][R28.64], R0 ;  /* 0x000000001c005986 */ /* 0x0001e2000c101106 */
[----:B------:R-:W-:Y:S02]  /*197960*/  ISETP.LT.AND P5, PT, R20, UR5, !P1 ;  /* 0x0000000514007c0c */ /* 0x000fe4000cfa1270 */
[----:B--2---:R-:W-:-:S02]  /*197970*/  ISETP.GE.AND P0, PT, R14, UR9, PT ;  /* 0x000000090e007c0c */ /* 0x004fc4000bf06270 */
[----:B0-----:R-:W-:Y:S01]  /*197980*/  PRMT R0, R6, 0x7771, RZ ;  /* 0x0000777106007816 */ /* 0x001fe200000000ff */
[----:B------:R-:W2:Y:S04]  /*197990*/  LDL.LU.64 R14, [R1+0x9f0] ;  /* 0x0009f000010e7983 */ /* 0x000ea80000300a00 */
[----:B------:R-:W4:Y:S04]  /*1979a0*/  LDL.LU.64 R8, [R1+0xa20] ;  /* 0x000a200001087983 */ /* 0x000f280000300a00 */
[----:B------:R-:W4:Y:S04]  /*1979b0*/  LDL.LU.64 R28, [R1+0xa18] ;  /* 0x000a1800011c7983 */ /* 0x000f280000300a00 */
[----:B------:R-:W4:Y:S04]  /*1979c0*/  LDL.LU R19, [R1+0x710] ;  /* 0x0007100001137983 */ /* 0x000f280000300800 */
[----:B------:R-:W-:Y:S01]  /*1979d0*/  STL [R1+0x5d00], R20 ;  /* 0x005d001401007387 */ /* 0x000fe20000100800 */
[----:B------:R-:W-:-:S02]  /*1979e0*/  ISETP.LT.AND P3, PT, R24, UR4, !P3 ;  /* 0x0000000418007c0c */ /* 0x000fc4000df61270 */
[C---:B------:R-:W-:Y:S01]  /*1979f0*/  PRMT R2, R6.reuse, 0x7772, RZ ;  /* 0x0000777206027816 */ /* 0x040fe200000000ff */
[----:B------:R-:W-:Y:S01]  /*197a00*/  ULDC UR4, c[0x0][0x228] ;  /* 0x00008a0000047ab9 */ /* 0x000fe20000000800 */
[----:B------:R-:W-:Y:S01]  /*197a10*/  PRMT R3, R6, 0x7773, RZ ;  /* 0x0000777306037816 */ /* 0x000fe200000000ff */
[----:B------:R-:W-:Y:S01]  /*197a20*/  ULDC UR5, c[0x0][0x228] ;  /* 0x00008a0000057ab9 */ /* 0x000fe20000000800 */
[----:B---3--:R0:W-:Y:S04]  /*197a30*/  @P2 STG.E.U8 desc[UR6][R26.64], R0 ;  /* 0x000000001a002986 */ /* 0x0081e8000c101106 */
[----:B0-----:R-:W3:Y:S04]  /*197a40*/  LDL.LU.64 R26, [R1+0xa58] ;  /* 0x000a5800011a7983 */ /* 0x001ee80000300a00 */
[----:B------:R-:W3:Y:S04]  /*197a50*/  LDL.LU.64 R20, [R1+0xa50] ;  /* 0x000a500001147983 */ /* 0x000ee80000300a00 */
[----:B------:R0:W-:Y:S01]  /*197a60*/  @P6 STG.E.U8 desc[UR6][R4.64], R2 ;  /* 0x0000000204006986 */ /* 0x0001e2000c101106 */
[----:B------:R-:W-:-:S02]  /*197a70*/  ISETP.LT.AND P6, PT, R13, UR4, !P1 ;  /* 0x000000040d007c0c */ /* 0x000fc4000cfc1270 */
[C---:B------:R-:W-:Y:S01]  /*197a80*/  PRMT R0, R7.reuse, 0x7770, RZ ;  /* 0x0000777007007816 */ /* 0x040fe200000000ff */
[----:B------:R-:W-:Y:S01]  /*197a90*/  ULDC UR4, c[0x0][0x228] ;  /* 0x00008a0000047ab9 */ /* 0x000fe20000000800 */
[----:B------:R1:W-:Y:S01]  /*197aa0*/  @P3 STG.E.U8 desc[UR6][R22.64], R3 ;  /* 0x0000000316003986 */ /* 0x0003e2000c101106 */
[----:B0-----:R-:W-:Y:S02]  /*197ab0*/  PRMT R2, R7, 0x7772, RZ ;  /* 0x0000777207027816 */ /* 0x001fe400000000ff */
[----:B------:R-:W-:Y:S01]  /*197ac0*/  ISETP.LT.AND P2, PT, R17, UR4, !P1 ;  /* 0x0000000411007c0c */ /* 0x000fe2000cf41270 */
[----:B------:R-:W-:Y:S02]  /*197ad0*/  ULDC UR4, c[0x0][0x228] ;  /* 0x00008a0000047ab9 */ /* 0x000fe40000000800 */
[----:B------:R-:W-:Y:S01]  /*197ae0*/  ISETP.LT.AND P3, PT, R16, UR4, !P1 ;  /* 0x0000000410007c0c */ /* 0x000fe2000cf61270 */
[----:B------:R-:W-:Y:S01]  /*197af0*/  ULDC UR4, c[0x0][0x228] ;  /* 0x00008a0000047ab9 */ /* 0x000fe20000000800 */
[----:B-1----:R-:W3:Y:S04]  /*197b00*/  LDL.LU R3, [R1+0x5ca4] ;  /* 0x005ca40001037983 */ /* 0x002ee80000300800 */
[----:B------:R-:W3:Y:S04]  /*197b10*/  LDL.LU.64 R22, [R1+0xa78] ;  /* 0x000a780001167983 */ /* 0x000ee80000300a00 */
[----:B--2---:R0:W-:Y:S02]  /*197b20*/  @P5 STG.E.U8 desc[UR6][R14.64], R0 ;  /* 0x000000000e005986 */ /* 0x0041e4000c101106 */
[----:B0-----:R-:W-:-:S02]  /*197b30*/  PRMT R0, R7, 0x7771, RZ ;  /* 0x0000777107007816 */ /* 0x001fc400000000ff */
[----:B------:R-:W2:Y:S01]  /*197b40*/  LDL.LU.64 R14, [R1+0xa70] ;  /* 0x000a7000010e7983 */ /* 0x000ea20000300a00 */
[----:B------:R-:W-:-:S03]  /*197b50*/  ISETP.LT.AND P5, PT, R12, UR4, !P1 ;  /* 0x000000040c007c0c */ /* 0x000fc6000cfa1270 */
[----:B------:R-:W2:Y:S01]  /*197b60*/  LDL.LU R18, [R1+0x830] ;  /* 0x0008300001127983 */ /* 0x000ea20000300800 */
[----:B------:R-:W-:-:S03]  /*197b70*/  ULDC UR4, c[0x0][0x228] ;  /* 0x00008a0000047ab9 */ /* 0x000fc60000000800 */
[----:B----4-:R0:W-:Y:S02]  /*197b80*/  @P6 STG.E.U8 desc[UR6][R8.64], R0 ;  /* 0x0000000008006986 */ /* 0x0101e4000c101106 */
[----:B0-----:R-:W-:Y:S02]  /*197b90*/  PRMT R0, R7, 0x7773, RZ ;  /* 0x0000777307007816 */ /* 0x001fe400000000ff */
[----:B------:R-:W4:Y:S04]  /*197ba0*/  LDL.LU.64 R8, [R1+0xaa8] ;  /* 0x000aa80001087983 */ /* 0x000f280000300a00 */
[----:B------:R-:W0:Y:S04]  /*197bb0*/  LDS.128 R4, [R25] ;  /* 0x0000000019047984 */ /* 0x000e280000000c00 */
[----:B------:R1:W-:Y:S04]  /*197bc0*/  @P2 STG.E.U8 desc[UR6][R28.64], R2 ;  /* 0x000000021c002986 */ /* 0x0003e8000c101106 */
[----:B---3--:R-:W-:Y:S01]  /*197bd0*/  @P3 STG.E.U8 desc[UR6][R26.64], R0 ;  /* 0x000000001a003986 */ /* 0x008fe2000c101106 */
[----:B-1----:R-:W-:-:S03]  /*197be0*/  PRMT R2, R19, 0x7770, RZ ;  /* 0x0000777013027816 */ /* 0x002fc600000000ff */
[----:B------:R-:W3:Y:S04]  /*197bf0*/  LDL.LU.64 R28, [R1+0xa68] ;  /* 0x000a6800011c7983 */ /* 0x000ee80000300a00 */
[----:B------:R-:W-:Y:S04]  /*197c00*/  @P5 STG.E.U8 desc[UR6][R20.64], R2 ;  /* 0x0000000214005986 */ /* 0x000fe8000c101106 */
[----:B0-----:R0:W-:Y:S04]  /*197c10*/  STL.64 [R1+0x5ce0], R6 ;  /* 0x005ce00601007387 */ /* 0x0011e80000100a00 */
[----:B0-----:R-:W3:Y:S04]  /*197c20*/  LDL.LU.64 R6, [R1+0xaa0] ;  /* 0x000aa00001067983 */ /* 0x001ee80000300a00 */
[----:B------:R-:W3:Y:S04]  /*197c30*/  LDL.LU.64 R26, [R1+0xa98] ;  /* 0x000a9800011a7983 */ /* 0x000ee80000300a00 */
[----:B------:R-:W3:Y:S01]  /*197c40*/  LDL.LU R20, [R1+0x5d00] ;  /* 0x005d000001147983 */ /* 0x000ee20000300800 */
[----:B------:R-:W-:-:S02]  /*197c50*/  ISETP.LT.AND P6, PT, R10, UR4, !P1 ;  /* 0x000000040a007c0c */ /* 0x000fc4000cfc1270 */
[----:B------:R-:W-:Y:S01]  /*197c60*/  ISETP.LT.AND P2, PT, R11, UR5, !P1 ;  /* 0x000000050b007c0c */ /* 0x000fe2000cf41270 */
[----:B------:R-:W-:Y:S01]  /*197c70*/  ULDC UR4, c[0x0][0x228] ;  /* 0x00008a0000047ab9 */ /* 0x000fe20000000800 */
[----:B------:R-:W-:Y:S01]  /*197c80*/  ULDC UR5, c[0x0][0x228] ;  /* 0x00008a0000057ab9 */ /* 0x000fe20000000800 */
[C---:B------:R-:W-:Y:S02]  /*197c90*/  PRMT R0, R19.reuse, 0x7771, RZ ;  /* 0x0000777113007816 */ /* 0x040fe400000000ff */
[----:B------:R-:W-:Y:S02]  /*197ca0*/  ISETP.LT.AND P1, PT, R24, UR4, !P1 ;  /* 0x0000000418007c0c */ /* 0x000fe4000cf21270 */
[----:B------:R-:W-:Y:S01]  /*197cb0*/  PRMT R2, R19, 0x7772, RZ ;  /* 0x0000777213027816 */ /* 0x000fe200000000ff */
[----:B------:R-:W-:-:S03]  /*197cc0*/  ULDC UR4, c[0x0][0x228] ;  /* 0x00008a0000047ab9 */ /* 0x000fc60000000800 */
[----:B------:R0:W-:Y:S01]  /*197cd0*/  @P6 STG.E.U8 desc[UR6][R22.64], R0 ;  /* 0x0000000016006986 */ /* 0x0001e2000c101106 */
[----:B------:R-:W-:Y:S02]  /*197ce0*/  ISETP.LT.AND P6, PT, R13, UR4, !P4 ;  /* 0x000000040d007c0c */ /* 0x000fe4000e7c1270 */
[----:B------:R-:W-:Y:S01]  /*197cf0*/  ISETP.GE.AND P3, PT, R3, UR23, PT ;  /* 0x0000001703007c0c */ /* 0x000fe2000bf66270 */
[----:B------:R-:W-:Y:S01]  /*197d00*/  ULDC UR4, c[0x0][0x228] ;  /* 0x00008a0000047ab9 */ /* 0x000fe20000000800 */
[----:B0-----:R-:W-:Y:S01]  /*197d10*/  PRMT R0, R19, 0x7773, RZ ;  /* 0x0000777313007816 */ /* 0x001fe200000000ff */
[----:B------:R-:W3:Y:S04]  /*197d20*/  LDL.LU.64 R22, [R1+0xac8] ;  /* 0x000ac80001167983 */ /* 0x000ee80000300a00 */
[----:B--2---:R0:W-:Y:S02]  /*197d30*/  @P2 STG.E.U8 desc[UR6][R14.64], R2 ;  /* 0x000000020e002986 */ /* 0x0041e4000c101106 */
[----:B0-----:R-:W-:-:S02]  /*197d40*/  PRMT R2, R18, 0x7770, RZ ;  /* 0x0000777012027816 */ /* 0x001fc400000000ff */
[----:B------:R-:W2:Y:S04]  /*197d50*/  LDL.LU.64 R14, [R1+0xac0] ;  /* 0x000ac000010e7983 */ /* 0x000ea80000300a00 */
[----:B------:R-:W2:Y:S04]  /*197d60*/  LDL.LU R3, [R1+0x5ca8] ;  /* 0x005ca80001037983 */ /* 0x000ea80000300800 */
[----:B----4-:R0:W-:Y:S02]  /*197d70*/  @P1 STG.E.U8 desc[UR6][R8.64], R0 ;  /* 0x0000000008001986 */ /* 0x0101e4000c101106 */
[----:B0-----:R-:W-:-:S02]  /*197d80*/  PRMT R0, R18, 0x7771, RZ ;  /* 0x0000777112007816 */ /* 0x001fc400000000ff */
[----:B---3--:R-:W-:Y:S01]  /*197d90*/  ISETP.LT.AND P5, PT, R20, UR5, !P4 ;  /* 0x0000000514007c0c */ /* 0x008fe2000e7a1270 */
[----:B------:R-:W-:Y:S02]  /*197da0*/  ULDC UR5, c[0x0][0x228] ;  /* 0x00008a0000057ab9 */ /* 0x000fe40000000800 */
[----:B------:R-:W-:Y:S01]  /*197db0*/  ISETP.LT.AND P2, PT, R17, UR5, !P4 ;  /* 0x0000000511007c0c */ /* 0x000fe2000e741270 */
[----:B------:R-:W-:Y:S02]  /*197dc0*/  ULDC UR5, c[0x0][0x228] ;  /* 0x00008a0000057ab9 */ /* 0x000fe40000000800 */
[----:B------:R-:W-:Y:S01]  /*197dd0*/  ISETP.LT.AND P1, PT, R12, UR5, !P4 ;  /* 0x000000050c007c0c */ /* 0x000fe2000e721270 */
[----:B------:R-:W-:-:S06]  /*197de0*/  ULDC UR5, c[0x0][0x228] ;  /* 0x00008a0000057ab9 */ /* 0x000fcc0000000800 */
[----:B------:R0:W-:Y:S04]  /*197df0*/  @P5 STG.E.U8 desc[UR6][R28.64], R2 ;  /* 0x000000021c005986 */ /* 0x0001e8000c101106 */
[----:B------:R1:W-:Y:S01]  /*197e00*/  @P6 STG.E.U8 desc[UR6][R6.64], R0 ;  /* 0x0000000006006986 */ /* 0x0003e2000c101106 */
[----:B------:R-:W-:Y:S01]  /*197e10*/  ISETP.LT.AND P5, PT, R16, UR4, !P4 ;  /* 0x0000000410007c0c */ /* 0x000fe2000e7a1270 */
[----:B------:R-:W-:Y:S01]  /*197e20*/  ULDC UR4, c[0x0][0x228] ;  /* 0x00008a0000047ab9 */ /* 0x000fe20000000800 */
[C---:B0-----:R-:W-:Y:S01]  /*197e30*/  PRMT R2, R18.reuse, 0x7772, RZ ;  /* 0x0000777212027816 */ /* 0x041fe200000000ff */
[----:B------:R-:W3:Y:S04]  /*197e40*/  LDL.LU.64 R28, [R1+0xaf8] ;  /* 0x000af800011c7983 */ /* 0x000ee80000300a00 */
[----:B------:R-:W4:Y:S04]  /*197e50*/  LDL.LU.64 R8, [R1+0xaf0] ;  /* 0x000af00001087983 */ /* 0x000f280000300a00 */
[----:B------:R-:W4:Y:S01]  /*197e60*/  LDL.LU R21, [R1+0x724] ;  /* 0x0007240001157983 */ /* 0x000f220000300800 */
[----:B-1----:R-:W-:-:S03]  /*197e70*/  PRMT R0, R18, 0x7773, RZ ;  /* 0x0000777312007816 */ /* 0x002fc600000000ff */
[----:B------:R0:W-:Y:S01]  /*197e80*/  @P2 STG.E.U8 desc[UR6][R26.64], R2 ;  /* 0x000000021a002986 */ /* 0x0001e2000c101106 */
[----:B------:R-:W-:Y:S02]  /*197e90*/  ISETP.LT.AND P6, PT, R10, UR4, !P4 ;  /* 0x000000040a007c0c */ /* 0x000fe4000e7c1270 */
[----:B------:R-:W-:Y:S01]  /*197ea0*/  ISETP.LT.AND P2, PT, R11, UR5, !P4 ;  /* 0x000000050b007c0c */ /* 0x000fe2000e741270 */
[----:B------:R-:W-:Y:S01]  /*197eb0*/  ULDC UR4, c[0x0][0x228] ;  /* 0x00008a0000047ab9 */ /* 0x000fe20000000800 */
[----:B0-----:R-:W4:Y:S04]  /*197ec0*/  LDL.LU.64 R26, [R1+0xb10] ;  /* 0x000b1000011a7983 */ /* 0x001f280000300a00 */
[----:B------:R-:W4:Y:S04]  /*197ed0*/  LDL.LU.64 R18, [R1+0xae8] ;  /* 0x000ae80001127983 */ /* 0x000f280000300a00 */
[----:B------:R0:W-:Y:S01]  /*197ee0*/  STL.64 [R1+0x5cf0], R10 ;  /* 0x005cf00a01007387 */ /* 0x0001e20000100a00 */
[----:B------:R-:W-:-:S03]  /*197ef0*/  PRMT R2, R4, 0x7770, RZ ;  /* 0x0000777004027816 */ /* 0x000fc600000000ff */
[----:B------:R1:W-:Y:S01]  /*197f00*/  @P5 STG.E.U8 desc[UR6][R22.64], R0 ;  /* 0x0000000016005986 */ /* 0x0003e2000c101106 */
[----:B------:R-:W-:-:S03]  /*197f10*/  ULDC UR5, c[0x0][0x228] ;  /* 0x00008a0000057ab9 */ /* 0x000fc60000000800 */
[----:B0-----:R-:W2:Y:S01]  /*197f20*/  LDL.LU.64 R10, [R1+0xb00] ;  /* 0x000b0000010a7983 */ /* 0x001ea20000300a00 */
[----:B------:R-:W-:Y:S02]  /*197f30*/  ISETP.LT.AND P4, PT, R24, UR4, !P4 ;  /* 0x0000000418007c0c */ /* 0x000fe4000e781270 */
[----:B-1----:R-:W-:Y:S01]  /*197f40*/  PRMT R0, R4, 0x7771, RZ ;  /* 0x0000777104007816 */ /* 0x002fe200000000ff */
[----:B------:R-:W-:Y:S01]  /*197f50*/  ULDC UR4, c[0x0][0x228] ;  /* 0x00008a0000047ab9 */ /* 0x000fe20000000800 */
[----:B--2---:R0:W-:Y:S04]  /*197f60*/  STL.64 [R1+0x5cf8], R10 ;  /* 0x005cf80a01007387 */ /* 0x0041e80000100a00 */
[----:B0-----:R-:W2:Y:S04]  /*197f70*/  LDL.LU.64 R10, [R1+0xb08] ;  /* 0x000b0800010a7983 */ /* 0x001ea80000300a00 */
[----:B------:R0:W-:Y:S01]  /*197f80*/  @P1 STG.E.U8 desc[UR6][R14.64], R2 ;  /* 0x000000020e001986 */ /* 0x0001e2000c101106 */
[----:B------:R-:W-:-:S03]  /*197f90*/  ISETP.LT.AND P1, PT, R20, UR5, !P0 ;  /* 0x0000000514007c0c */ /* 0x000fc6000c721270 */
[----:B---3--:R4:W-:Y:S01]  /*197fa0*/  @P6 STG.E.U8 desc[UR6][R28.64], R0 ;  /* 0x000000001c006986 */ /* 0x0089e2000c101106 */
[----:B------:R-:W-:Y:S02]  /*197fb0*/  ISETP.LT.AND P6, PT, R13, UR4, !P0 ;  /* 0x000000040d007c0c */ /* 0x000fe4000c7c1270 */
[----:B------:R-:W-:Y:S01]  /*197fc0*/  ISETP.GE.AND P5, PT, R3, UR21, PT ;  /* 0x0000001503007c0c */ /* 0x000fe2000bfa6270 */
[----:B------:R-:W-:Y:S01]  /*197fd0*/  ULDC UR5, c[0x0][0x228] ;  /* 0x00008a0000057ab9 */ /* 0x000fe20000000800 */
[----:B------:R-:W-:Y:S01]  /*197fe0*/  ULDC UR4, c[0x0][0x228] ;  /* 0x00008a0000047ab9 */ /* 0x000fe20000000800 */
[C---:B0-----:R-:W-:Y:S02]  /*197ff0*/  PRMT R2, R4.reuse, 0x7772, RZ ;  /* 0x0000777204027816 */ /* 0x041fe400000000ff */
[----:B------:R-:W-:Y:S02]  /*198000*/  PRMT R4, R4, 0x7773, RZ ;  /* 0x0000777304047816 */ /* 0x000fe400000000ff */
[C---:B----4-:R-:W-:Y:S01]  /*198010*/  PRMT R0, R21.reuse, 0x7770, RZ ;  /* 0x0000777015007816 */ /* 0x050fe200000000ff */
[----:B------:R-:W3:Y:S04]  /*198020*/  LDL.LU R14, [R1+0x714] ;  /* 0x00071400010e7983 */ /* 0x000ee80000300800 */
[----:B------:R0:W-:Y:S04]  /*198030*/  @P2 STG.E.U8 desc[UR6][R8.64], R2 ;  /* 0x0000000208002986 */ /* 0x0001e8000c101106 */
[----:B------:R-:W4:Y:S04]  /*198040*/  LDL.LU.64 R22, [R1+0xb28] ;  /* 0x000b280001167983 */ /* 0x000f280000300a00 */
[----:B------:R1:W-:Y:S04]  /*198050*/  @P4 STG.E.U8 desc[UR6][R26.64], R4 ;  /* 0x000000041a004986 */ /* 0x0003e8000c101106 */
[----:B------:R-:W4:Y:S04]  /*198060*/  LDL.LU.64 R28, [R1+0xb20] ;  /* 0x000b2000011c7983 */ /* 0x000f280000300a00 */
[----:B------:R1:W-:Y:S04]  /*198070*/  @P1 STG.E.U8 desc[UR6][R18.64], R0 ;  /* 0x0000000012001986 */ /* 0x0003e8000c101106 */
[----:B0-----:R-:W4:Y:S04]  /*198080*/  LDL.LU.64 R8, [R1+0xb50] ;  /* 0x000b500001087983 */ /* 0x001f280000300a00 */
[----:B-1----:R-:W4:Y:S04]  /*198090*/  LDL.LU.64 R26, [R1+0xb48] ;  /* 0x000b4800011a7983 */ /* 0x002f280000300a00 */
[----:B------:R-:W4:Y:S04]  /*1980a0*/  LDL.LU R3, [R1+0x5cac] ;  /* 0x005cac0001037983 */ /* 0x000f280000300800 */
[----:B------:R-:W4:Y:S01]  /*1980b0*/  LDL.LU.64 R6, [R1+0xc30] ;  /* 0x000c300001067983 */ /* 0x000f220000300a00 */
[----:B------:R-:W-:-:S03]  /*1980c0*/  PRMT R0, R21, 0x7771, RZ ;  /* 0x0000777115007816 */ /* 0x000fc600000000ff */
[----:B------:R-:W4:Y:S04]  /*1980d0*/  LDL.LU.64 R18, [R1+0xb40] ;  /* 0x000b400001127983 */ /* 0x000f280000300a00 */
[----:B------:R-:W4:Y:S04]  /*1980e0*/  LDL.LU R15, [R1+0x834] ;  /* 0x00083400010f7983 */ /* 0x000f280000300800 */
[----:B--2---:R0:W-:Y:S04]  /*1980f0*/  @P6 STG.E.U8 desc[UR6][R10.64], R0 ;  /* 0x000000000a006986 */ /* 0x0041e8000c101106 */
[----:B0-----:R-:W2:Y:S01]  /*198100*/  LDL.LU.64 R10, [R1+0x5cf8] ;  /* 0x005cf800010a7983 */ /* 0x001ea20000300a00 */
[----:B------:R-:W-:-:S02]  /*198110*/  ISETP.LT.AND P2, PT, R17, UR5, !P0 ;  /* 0x0000000511007c0c */ /* 0x000fc4000c741270 */
[----:B------:R-:W-:Y:S02]  /*198120*/  PRMT R2, R21, 0x7772, RZ ;  /* 0x0000777215027816 */ /* 0x000fe400000000ff */
[----:B------:R-:W-:Y:S01]  /*198130*/  ISETP.LT.AND P4, PT, R16, UR4, !P0 ;  /* 0x0000000410007c0c */ /* 0x000fe2000c781270 */
[----:B------:R-:W-:Y:S01]  /*198140*/  ULDC UR5, c[0x0][0x228] ;  /* 0x00008a0000057ab9 */ /* 0x000fe20000000800 */
[----:B------:R-:W-:-:S07]  /*198150*/  ULDC UR4, c[0x0][0x228] ;  /* 0x00008a0000047ab9 */ /* 0x000fce0000000800 */
[----:B--2---:R0:W-:Y:S04]  /*198160*/  @P2 STG.E.U8 desc[UR6][R10.64], R2 ;  /* 0x000000020a002986 */ /* 0x0041e8000c101106 */
[----:B0-----:R-:W2:Y:S01]  /*198170*/  LDL.LU.64 R10, [R1+0x5cf0] ;  /* 0x005cf000010a7983 */ /* 0x001ea20000300a00 */
[----:B------:R-:W-:Y:S01]  /*198180*/  ISETP.LT.AND P1, PT, R12, UR5, !P0 ;  /* 0x000000050c007c0c */ /* 0x000fe2000c721270 */
[----:B------:R-:W-:Y:S01]  /*198190*/  ULDC UR5, c[0x0][0x228] ;  /* 0x00008a0000057ab9 */ /* 0x000fe20000000800 */
[----:B------:R-:W-:Y:S02]  /*1981a0*/  PRMT R0, R21, 0x7773, RZ ;  /* 0x0000777315007816 */ /* 0x000fe400000000ff */
[----:B---3--:R-:W-:-:S03]  /*1981b0*/  PRMT R2, R14, 0x7770, RZ ;  /* 0x000077700e027816 */ /* 0x008fc600000000ff */
[----:B----4-:R0:W-:Y:S06]  /*1981c0*/  @P4 STG.E.U8 desc[UR6][R22.64], R0 ;  /* 0x0000000016004986 */ /* 0x0101ec000c101106 */
[----:B------:R1:W-:Y:S01]  /*1981d0*/  @P1 STG.E.U8 desc[UR6][R28.64], R2 ;  /* 0x000000021c001986 */ /* 0x0003e2000c101106 */
[----:B0-----:R-:W-:-:S03]  /*1981e0*/  PRMT R0, R14, 0x7771, RZ ;  /* 0x000077710e007816 */ /* 0x001fc600000000ff */
[----:B------:R-:W3:Y:S01]  /*1981f0*/  LDL.LU.64 R22, [R1+0xc28] ;  /* 0x000c280001167983 */ /* 0x000ee20000300a00 */
[----:B-1----:R-:W-:-:S03]  /*198200*/  PRMT R2, R14, 0x7772, RZ ;  /* 0x000077720e027816 */ /* 0x002fc600000000ff */
[----:B------:R-:W4:Y:S01]  /*198210*/  LDL.LU.64 R28, [R1+0xc20] ;  /* 0x000c2000011c7983 */ /* 0x000f220000300a00 */
[----:B------:R-:W-:Y:S02]  /*198220*/  ISETP.GE.AND P4, PT, R3, UR19, PT ;  /* 0x0000001303007c0c */ /* 0x000fe4000bf86270 */
[----:B--2---:R-:W-:Y:S02]  /*198230*/  ISETP.LT.AND P6, PT, R10, UR4, !P0 ;  /* 0x000000040a007c0c */ /* 0x004fe4000c7c1270 */
[----:B------:R-:W-:Y:S01]  /*198240*/  ISETP.LT.AND P2, PT, R11, UR5, !P0 ;  /* 0x000000050b007c0c */ /* 0x000fe2000c741270 */
[----:B------:R-:W-:Y:S01]  /*198250*/  ULDC UR4, c[0x0][0x228] ;  /* 0x00008a0000047ab9 */ /* 0x000fe20000000800 */
[----:B------:R-:W-:Y:S01]  /*198260*/  ULDC UR5, c[0x0][0x228] ;  /* 0x00008a0000057ab9 */ /* 0x000fe20000000800 */
[----:B------:R-:W-:-:S08]  /*198270*/  ISETP.LT.AND P0, PT, R24, UR4, !P0 ;  /* 0x0000000418007c0c */ /* 0x000fd0000c701270 */
[----:B------:R0:W-:Y:S04]  /*198280*/  @P6 STG.E.U8 desc[UR6][R8.64], R0 ;  /* 0x0000000008006986 */ /* 0x0001e8000c101106 */
[----:B------:R1:W-:Y:S01]  /*198290*/  @P2 STG.E.U8 desc[UR6][R26.64], R2 ;  /* 0x000000021a002986 */ /* 0x0003e2000c101106 */
[----:B------:R-:W-:Y:S01]  /*1982a0*/  ISETP.LT.AND P1, PT, R20, UR5, !P3 ;  /* 0x0000000514007c0c */ /* 0x000fe2000df21270 */
[----:B------:R-:W-:Y:S01]  /*1982b0*/  ULDC UR4, c[0x0][0x228] ;  /* 0x00008a0000047ab9 */ /* 0x000fe20000000800 */
[----:B------:R-:W-:Y:S01]  /*1982c0*/  ULDC UR5, c[0x0][0x228] ;  /* 0x00008a0000057ab9 */ /* 0x000fe20000000800 */
[----:B0-----:R-:W-:Y:S01]  /*1982d0*/  PRMT R0, R14, 0x7773, RZ ;  /* 0x000077730e007816 */ /* 0x001fe200000000ff */
[----:B-1----:R-:W2:Y:S04]  /*1982e0*/  LDL.LU.64 R26, [R1+0xc58] ;  /* 0x000c5800011a7983 */ /* 0x002ea80000300a00 */
[----:B------:R-:W2:Y:S04]  /*1982f0*/  LDL.LU.64 R8, [R1+0xc50] ;  /* 0x000c500001087983 */ /* 0x000ea80000300a00 */
[----:B------:R-:W2:Y:S04]  /*198300*/  LDL.LU R3, [R1+0x5cb0] ;  /* 0x005cb00001037983 */ /* 0x000ea80000300800 */
[----:B------:R0:W-:Y:S04]  /*198310*/  @P0 STG.E.U8 desc[UR6][R6.64], R0 ;  /* 0x0000000006000986 */ /* 0x0001e8000c101106 */
[----:B0-----:R-:W3:Y:S01]  /*198320*/  LDL.LU.64 R6, [R1+0xc68] ;  /* 0x000c680001067983 */ /* 0x001ee20000300a00 */
[----:B------:R-:W-:-:S02]  /*198330*/  ISETP.LT.AND P2, PT, R13, UR4, !P3 ;  /* 0x000000040d007c0c */ /* 0x000fc4000df41270 */
[----:B------:R-:W-:Y:S02]  /*198340*/  PRMT R2, R15, 0x7770, RZ ;  /* 0x000077700f027816 */ /* 0x000fe400000000ff */
[----:B------:R-:W-:Y:S01]  /*198350*/  ISETP.LT.AND P6, PT, R17, UR5, !P3 ;  /* 0x0000000511007c0c */ /* 0x000fe2000dfc1270 */
[----:B------:R-:W-:Y:S01]  /*198360*/  ULDC UR4, c[0x0][0x228] ;  /* 0x00008a0000047ab9 */ /* 0x000fe20000000800 */
[C---:B------:R-:W-:Y:S02]  /*198370*/  PRMT R0, R15.reuse, 0x7771, RZ ;  /* 0x000077710f007816 */ /* 0x040fe400000000ff */
[----:B------:R-:W-:Y:S01]  /*198380*/  ISETP.LT.AND P0, PT, R16, UR4, !P3 ;  /* 0x0000000410007c0c */ /* 0x000fe2000df01270 */
[----:B------:R-:W-:Y:S01]  /*198390*/  ULDC UR5, c[0x0][0x228] ;  /* 0x00008a0000057ab9 */ /* 0x000fe20000000800 */
[----:B------:R-:W-:Y:S01]  /*1983a0*/  @P1 STG.E.U8 desc[UR6][R18.64], R2 ;  /* 0x0000000212001986 */ /* 0x000fe2000c101106 */
[----:B------:R-:W-:Y:S01]  /*1983b0*/  ISETP.LT.AND P1, PT, R12, UR5, !P3 ;  /* 0x000000050c007c0c */ /* 0x000fe2000df21270 */
[----:B------:R-:W-:Y:S01]  /*1983c0*/  ULDC UR4, c[0x0][0x228] ;  /* 0x00008a0000047ab9 */ /* 0x000fe20000000800 */
[----:B------:R-:W-:Y:S01]  /*1983d0*/  ULDC UR5, c[0x0][0x228] ;  /* 0x00008a0000057ab9 */ /* 0x000fe20000000800 */
[----:B---3--:R0:W-:Y:S04]  /*1983e0*/  STL.64 [R1+0x5ce8], R6 ;  /* 0x005ce80601007387 */ /* 0x0081e80000100a00 */
[----:B0-----:R-:W3:Y:S04]  /*1983f0*/  LDL.LU.64 R6, [R1+0xc70] ;  /* 0x000c700001067983 */ /* 0x001ee80000300a00 */
[----:B------:R0:W-:Y:S01]  /*198400*/  @P2 STG.E.U8 desc[UR6][R22.64], R0 ;  /* 0x0000000016002986 */ /* 0x0001e2000c101106 */
[----:B------:R-:W-:-:S02]  /*198410*/  PRMT R2, R15, 0x7772, RZ ;  /* 0x000077720f027816 */ /* 0x000fc400000000ff */
[----:B------:R-:W-:Y:S01]  /*198420*/  ISETP.LT.AND P2, PT, R10, UR4, !P3 ;  /* 0x000000040a007c0c */ /* 0x000fe2000df41270 */
[----:B------:R-:W3:Y:S04]  /*198430*/  LDL.LU.64 R18, [R1+0xc98] ;  /* 0x000c980001127983 */ /* 0x000ee80000300a00 */
[----:B------:R-:W3:Y:S04]  /*198440*/  LDL.LU R14, [R1+0x728] ;  /* 0x00072800010e7983 */ /* 0x000ee80000300800 */
[----:B----4-:R1:W-:Y:S01]  /*198450*/  @P6 STG.E.U8 desc[UR6][R28.64], R2 ;  /* 0x000000021c006986 */ /* 0x0103e2000c101106 */
[----:B------:R-:W-:Y:S01]  /*198460*/  ULDC UR4, c[0x0][0x228] ;  /* 0x00008a0000047ab9 */ /* 0x000fe20000000800 */
[----:B0-----:R-:W-:-:S02]  /*198470*/  PRMT R0, R15, 0x7773, RZ ;  /* 0x000077730f007816 */ /* 0x001fc400000000ff */
[----:B-1----:R-:W-:-:S03]  /*198480*/  PRMT R2, R5, 0x7770, RZ ;  /* 0x0000777005027816 */ /* 0x002fc600000000ff */
[----:B--2---:R0:W-:Y:S04]  /*198490*/  @P0 STG.E.U8 desc[UR6][R26.64], R0 ;  /* 0x000000001a000986 */ /* 0x0041e8000c101106 */
[----:B------:R-:W2:Y:S04]  /*1984a0*/  LDL.LU.64 R28, [R1+0xc60] ;  /* 0x000c6000011c7983 */ /* 0x000ea80000300a00 */
[----:B------:R1:W-:Y:S01]  /*1984b0*/  @P1 STG.E.U8 desc[UR6][R8.64], R2 ;  /* 0x0000000208001986 */ /* 0x0003e2000c101106 */
[----:B0-----:R-:W-:-:S03]  /*1984c0*/  PRMT R0, R5, 0x7771, RZ ;  /* 0x0000777105007816 */ /* 0x001fc600000000ff */
[----:B------:R-:W4:Y:S04]  /*1984d0*/  LDL.LU.64 R26, [R1+0xc90] ;  /* 0x000c9000011a7983 */ /* 0x000f280000300a00 */
[----:B------:R-:W4:Y:S04]  /*1984e0*/  LDL.LU.64 R22, [R1+0xcd0] ;  /* 0x000cd00001167983 */ /* 0x000f280000300a00 */
[----:B-1----:R-:W4:Y:S04]  /*1984f0*/  LDL.LU.64 R8, [R1+0xcb8] ;  /* 0x000cb80001087983 */ /* 0x002f280000300a00 */
[----:B------:R-:W4:Y:S04]  /*198500*/  LDL.LU R21, [R1+0x718] ;  /* 0x0007180001157983 */ /* 0x000f280000300800 */
[----:B---3--:R0:W-:Y:S04]  /*198510*/  @P2 STG.E.U8 desc[UR6][R6.64], R0 ;  /* 0x0000000006002986 */ /* 0x0081e8000c101106 */
[----:B0-----:R-:W3:Y:S01]  /*198520*/  LDL.LU.64 R6, [R1+0x5ce8] ;  /* 0x005ce80001067983 */ /* 0x001ee20000300a00 */
[----:B------:R-:W-:-:S02]  /*198530*/  ISETP.LT.AND P6, PT, R11, UR5, !P3 ;  /* 0x000000050b007c0c */ /* 0x000fc4000dfc1270 */
[----:B------:R-:W-:Y:S02]  /*198540*/  ISETP.LT.AND P3, PT, R24, UR4, !P3 ;  /* 0x0000000418007c0c */ /* 0x000fe4000df61270 */
[C---:B------:R-:W-:Y:S02]  /*198550*/  PRMT R2, R5.reuse, 0x7772, RZ ;  /* 0x0000777205027816 */ /* 0x040fe400000000ff */
[----:B------:R-:W-:Y:S01]  /*198560*/  PRMT R5, R5, 0x7773, RZ ;  /* 0x0000777305057816 */ /* 0x000fe200000000ff */
[----:B------:R-:W-:Y:S01]  /*198570*/  ULDC UR5, c[0x0][0x228] ;  /* 0x00008a0000057ab9 */ /* 0x000fe20000000800 */
[----:B------:R-:W-:Y:S02]  /*198580*/  PRMT R0, R14, 0x7770, RZ ;  /* 0x000077700e007816 */ /* 0x000fe400000000ff */
[----:B------:R-:W-:Y:S01]  /*198590*/  ISETP.LT.AND P1, PT, R20, UR5, !P5 ;  /* 0x0000000514007c0c */ /* 0x000fe2000ef21270 */
[----:B------:R-:W-:Y:S01]  /*1985a0*/  ULDC UR4, c[0x0][0x228] ;  /* 0x00008a0000047ab9 */ /* 0x000fe20000000800 */
[----:B------:R-:W-:Y:S01]  /*1985b0*/  ULDC UR5, c[0x0][0x228] ;  /* 0x00008a0000057ab9 */ /* 0x000fe20000000800 */
[----:B------:R-:W-:Y:S01]  /*1985c0*/  ISETP.LT.AND P2, PT, R13, UR4, !P5 ;  /* 0x000000040d007c0c */ /* 0x000fe2000ef41270 */
[----:B------:R-:W-:Y:S01]  /*1985d0*/  ULDC UR4, c[0x0][0x228] ;  /* 0x00008a0000047ab9 */ /* 0x000fe20000000800 */
[----:B---3--:R-:W-:Y:S04]  /*1985e0*/  @P6 STG.E.U8 desc[UR6][R6.64], R2 ;  /* 0x0000000206006986 */ /* 0x008fe8000c101106 */
[----:B------:R0:W-:Y:S04]  /*1985f0*/  @P3 STG.E.U8 desc[UR6][R18.64], R5 ;  /* 0x0000000512003986 */ /* 0x0001e8000c101106 */
[----:B0-----:R-:W3:Y:S04]  /*198600*/  LDL.LU.64 R4, [R1+0xc88] ;  /* 0x000c880001047983 */ /* 0x001ee80000300a00 */
[----:B------:R-:W3:Y:S04]  /*198610*/  LDL.LU.64 R6, [R1+0xcf8] ;  /* 0x000cf80001067983 */ /* 0x000ee80000300a00 */
[----:B--2---:R0:W-:Y:S04]  /*198620*/  @P1 STG.E.U8 desc[UR6][R28.64], R0 ;  /* 0x000000001c001986 */ /* 0x0041e8000c101106 */
[----:B0-----:R-:W2:Y:S01]  /*198630*/  LDL.LU.64 R28, [R1+0xcf0] ;  /* 0x000cf000011c7983 */ /* 0x001ea20000300a00 */
[----:B------:R-:W-:Y:S01]  /*198640*/  ISETP.LT.AND P6, PT, R17, UR5, !P5 ;  /* 0x0000000511007c0c */ /* 0x000fe2000efc1270 */
[----:B------:R-:W-:Y:S01]  /*198650*/  ULDC UR5, c[0x0][0x228] ;  /* 0x00008a0000057ab9 */ /* 0x000fe20000000800 */
[----:B------:R-:W-:-:S02]  /*198660*/  PRMT R0, R14, 0x7771, RZ ;  /* 0x000077710e007816 */ /* 0x000fc400000000ff */
[----:B------:R-:W-:Y:S02]  /*198670*/  ISETP.LT.AND P1, PT, R16, UR4, !P5 ;  /* 0x0000000410007c0c */ /* 0x000fe4000ef21270 */
[----:B------:R-:W-:Y:S02]  /*198680*/  PRMT R2, R14, 0x7772, RZ ;  /* 0x000077720e027816 */ /* 0x000fe400000000ff */
[----:B------:R-:W-:Y:S01]  /*198690*/  ISETP.LT.AND P3, PT, R12, UR5, !P5 ;  /* 0x000000050c007c0c */ /* 0x000fe2000ef61270 */
[----:B------:R-:W-:Y:S01]  /*1986a0*/  ULDC UR4, c[0x0][0x228] ;  /* 0x00008a0000047ab9 */ /* 0x000fe20000000800 */
[----:B----4-:R0:W-:Y:S01]  /*1986b0*/  @P2 STG.E.U8 desc[UR6][R26.64], R0 ;  /* 0x000000001a002986 */ /* 0x0101e2000c101106 */
[----:B------:R-:W-:Y:S01]  /*1986c0*/  ULDC UR5, c[0x0][0x228] ;  /* 0x00008a0000057ab9 */ /* 0x000fe20000000800 */
[----:B------:R-:W-:Y:S02]  /*1986d0*/  ISETP.LT.AND P2, PT, R10, UR4, !P5 ;  /* 0x000000040a007c0c */ /* 0x000fe4000ef41270 */
[----:B------:R-:W4:Y:S01]  /*1986e0*/  LDL.LU.64 R18, [R1+0xd20] ;  /* 0x000d200001127983 */ /* 0x000f220000300a00 */
[----:B------:R-:W-:Y:S01]  /*1986f0*/  ISETP.GE.AND P0, PT, R3, UR17, PT ;  /* 0x0000001103007c0c */ /* 0x000fe2000bf06270 */
[----:B------:R-:W-:Y:S01]  /*198700*/  ULDC UR4, c[0x0][0x228] ;  /* 0x00008a0000047ab9 */ /* 0x000fe20000000800 */
[----:B0-----:R-:W-:Y:S01]  /*198710*/  PRMT R0, R14, 0x7773, RZ ;  /* 0x000077730e007816 */ /* 0x001fe200000000ff */
[----:B------:R-:W4:Y:S04]  /*198720*/  LDL.LU.64 R26, [R1+0xce8] ;  /* 0x000ce800011a7983 */ /* 0x000f280000300a00 */
[----:B------:R-:W4:Y:S04]  /*198730*/  LDL.LU.64 R14, [R1+0xd18] ;  /* 0x000d1800010e7983 */ /* 0x000f280000300a00 */
[----:B---3--:R0:W-:Y:S01]  /*198740*/  @P6 STG.E.U8 desc[UR6][R4.64], R2 ;  /* 0x0000000204006986 */ /* 0x0081e2000c101106 */
[----:B------:R-:W-:-:S03]  /*198750*/  ISETP.LT.AND P6, PT, R11, UR5, !P5 ;  /* 0x000000050b007c0c */ /* 0x000fc6000efc1270 */
[----:B------:R1:W-:Y:S01]  /*198760*/  @P1 STG.E.U8 desc[UR6][R22.64], R0 ;  /* 0x0000000016001986 */ /* 0x0003e2000c101106 */
[----:B------:R-:W-:Y:S01]  /*198770*/  ULDC UR5, c[0x0][0x228] ;  /* 0x00008a0000057ab9 */ /* 0x000fe20000000800 */
[C---:B0-----:R-:W-:Y:S02]  /*198780*/  PRMT R2, R21.reuse, 0x7770, RZ ;  /* 0x0000777015027816 */ /* 0x041fe400000000ff */
[----:B------:R-:W3:Y:S01]  /*198790*/  LDL.LU.64 R4, [R1+0xd28] ;  /* 0x000d280001047983 */ /* 0x000ee20000300a00 */
[----:B-1----:R-:W-:-:S03]  /*1987a0*/  PRMT R0, R21, 0x7771, RZ ;  /* 0x0000777115007816 */ /* 0x002fc600000000ff */
[----:B------:R0:W-:Y:S04]  /*1987b0*/  @P3 STG.E.U8 desc[UR6][R8.64], R2 ;  /* 0x0000000208003986 */ /* 0x0001e8000c101106 */
[----:B------:R1:W-:Y:S01]  /*1987c0*/  @P2 STG.E.U8 desc[UR6][R6.64], R0 ;  /* 0x0000000006002986 */ /* 0x0003e2000c101106 */
[----:B0-----:R-:W-:-:S03]  /*1987d0*/  PRMT R2, R21, 0x7772, RZ ;  /* 0x0000777215027816 */ /* 0x001fc600000000ff */
[----:B------:R-:W3:Y:S04]  /*1987e0*/  LDL.LU.64 R8, [R1+0xd40] ;  /* 0x000d400001087983 */ /* 0x000ee80000300a00 */
[----:B------:R-:W3:Y:S04]  /*1987f0*/  LDL.LU.64 R22, [R1+0xd38] ;  /* 0x000d380001167983 */ /* 0x000ee80000300a00 */
[----:B-1----:R-:W3:Y:S04]  /*198800*/  LDL.LU.64 R6, [R1+0x5ce0] ;  /* 0x005ce00001067983 */ /* 0x002ee80000300a00 */
[----:B------:R-:W3:Y:S04]  /*198810*/  LDL.LU R3, [R1+0x5cb4] ;  /* 0x005cb40001037983 */ /* 0x000ee80000300800 */
[----:B--2---:R0:W-:Y:S04]  /*198820*/  @P6 STG.E.U8 desc[UR6][R28.64], R2 ;  /* 0x000000021c006986 */ /* 0x0041e8000c101106 */
[----:B0-----:R-:W2:Y:S01]  /*198830*/  LDL.LU.64 R28, [R1+0x5cd8] ;  /* 0x005cd800011c7983 */ /* 0x001ea20000300a00 */
[----:B------:R-:W-:-:S02]  /*198840*/  ISETP.LT.AND P5, PT, R24, UR4, !P5 ;  /* 0x0000000418007c0c */ /* 0x000fc4000efa1270 */
[----:B------:R-:W-:Y:S02]  /*198850*/  ISETP.LT.AND P1, PT, R20, UR5, !P4 ;  /* 0x0000000514007c0c */ /* 0x000fe4000e721270 */
[----:B------:R-:W-:Y:S01]  /*198860*/  PRMT R0, R21, 0x7773, RZ ;  /* 0x0000777315007816 */ /* 0x000fe200000000ff */
[----:B------:R-:W-:Y:S01]  /*198870*/  ULDC UR4, c[0x0][0x228] ;  /* 0x00008a0000047ab9 */ /* 0x000fe20000000800 */
[----:B------:R-:W-:-:S07]  /*198880*/  ULDC UR5, c[0x0][0x228] ;  /* 0x00008a0000057ab9 */ /* 0x000fce0000000800 */
[----:B----4-:R-:W-:Y:S01]  /*198890*/  @P5 STG.E.U8 desc[UR6][R18.64], R0 ;  /* 0x0000000012005986 */ /* 0x010fe2000c101106 */
[----:B------:R-:W-:Y:S02]  /*1988a0*/  ISETP.LT.AND P2, PT, R13, UR4, !P4 ;  /* 0x000000040d007c0c */ /* 0x000fe4000e741270 */
[----:B------:R-:W-:Y:S01]  /*1988b0*/  ISETP.LT.AND P3, PT, R17, UR5, !P4 ;  /* 0x0000000511007c0c */ /* 0x000fe2000e761270 */
[----:B------:R-:W-:Y:S01]  /*1988c0*/  ULDC UR4, c[0x0][0x228] ;  /* 0x00008a0000047ab9 */ /* 0x000fe20000000800 */
[----:B------:R-:W-:Y:S01]  /*1988d0*/  ULDC UR5, c[0x0][0x228] ;  /* 0x00008a0000057ab9 */ /* 0x000fe20000000800 */
[----:B--2---:R-:W-:-:S05]  /*1988e0*/  PRMT R2, R29, 0x7770, RZ ;  /* 0x000077701d027816 */ /* 0x004fca00000000ff */
[----:B------:R0:W-:Y:S04]  /*1988f0*/  @P1 STG.E.U8 desc[UR6][R26.64], R2 ;  /* 0x000000021a001986 */ /* 0x0001e8000c101106 */
[----:B0-----:R-:W2:Y:S04]  /*198900*/  LDL.LU.64 R26, [R1+0xd68] ;  /* 0x000d6800011a7983 */ /* 0x001ea80000300a00 */
[----:B------:R-:W4:Y:S01]  /*198910*/  LDL.LU.64 R18, [R1+0xd80] ;  /* 0x000d800001127983 */ /* 0x000f220000300a00 */
[----:B------:R-:W-:Y:S02]  /*198920*/  ISETP.LT.AND P6, PT, R16, UR4, !P4 ;  /* 0x0000000410007c0c */ /* 0x000fe4000e7c1270 */
[C---:B------:R-:W-:Y:S01]  /*198930*/  PRMT R0, R29.reuse, 0x7771, RZ ;  /* 0x000077711d007816 */ /* 0x040fe200000000ff */
[----:B------:R-:W-:Y:S01]  /*198940*/  ULDC UR4, c[0x0][0x228] ;  /* 0x00008a0000047ab9 */ /* 0x000fe20000000800 */
[----:B------:R-:W-:-:S02]  /*198950*/  PRMT R2, R29, 0x7772, RZ ;  /* 0x000077721d027816 */ /* 0x000fc400000000ff */
[----:B------:R-:W-:Y:S01]  /*198960*/  ISETP.LT.AND P5, PT, R12, UR4, !P4 ;  /* 0x000000040c007c0c */ /* 0x000fe2000e7a1270 */
[----:B------:R-:W-:Y:S01]  /*198970*/  ULDC UR4, c[0x0][0x228] ;  /* 0x00008a0000047ab9 */ /* 0x000fe20000000800 */
[----:B------:R0:W-:Y:S01]  /*198980*/  @P2 STG.E.U8 desc[UR6][R14.64], R0 ;  /* 0x000000000e002986 */ /* 0x0001e2000c101106 */
[----:B------:R-:W-:Y:S01]  /*198990*/  ISETP.LT.AND P2, PT, R10, UR4, !P4 ;  /* 0x000000040a007c0c */ /* 0x000fe2000e741270 */
[----:B------:R-:W-:Y:S02]  /*1989a0*/  ULDC UR4, c[0x0][0x228] ;  /* 0x00008a0000047ab9 */ /* 0x000fe40000000800 */
[----:B---3--:R1:W-:Y:S01]  /*1989b0*/  @P3 STG.E.U8 desc[UR6][R4.64], R2 ;  /* 0x0000000204003986 */ /* 0x0083e2000c101106 */
[----:B------:R-:W-:Y:S02]  /*1989c0*/  ISETP.LT.AND P3, PT, R11, UR4, !P4 ;  /* 0x000000040b007c0c */ /* 0x000fe4000e761270 */
[----:B------:R-:W-:Y:S01]  /*1989d0*/  ISETP.GE.AND P1, PT, R3, UR25, PT ;  /* 0x0000001903007c0c */ /* 0x000fe2000bf26270 */
[----:B------:R-:W-:Y:S01]  /*1989e0*/  ULDC UR4, c[0x0][0x228] ;  /* 0x00008a0000047ab9 */ /* 0x000fe20000000800 */
[----:B0-----:R-:W-:Y:S01]  /*1989f0*/  PRMT R0, R29, 0x7773, RZ ;  /* 0x000077731d007816 */ /* 0x001fe200000000ff */
[----:B------:R-:W3:Y:S04]  /*198a00*/  LDL.LU.64 R14, [R1+0xd60] ;  /* 0x000d6000010e7983 */ /* 0x000ee80000300a00 */
[----:B------:R-:W3:Y:S01]  /*198a10*/  LDL.LU R29, [R1+0x5cd0] ;  /* 0x005cd000011d7983 */ /* 0x000ee20000300800 */
[----:B-1----:R-:W-:-:S03]  /*198a20*/  PRMT R2, R6, 0x7770, RZ ;  /* 0x0000777006027816 */ /* 0x002fc600000000ff */
[----:B------:R0:W-:Y:S04]  /*198a30*/  @P6 STG.E.U8 desc[UR6][R8.64], R0 ;  /* 0x0000000008006986 */ /* 0x0001e8000c101106 */
[----:B------:R1:W-:Y:S01]  /*198a40*/  @P5 STG.E.U8 desc[UR6][R22.64], R2 ;  /* 0x0000000216005986 */ /* 0x0003e2000c101106 */
[C---:B------:R-:W-:Y:S02]  /*198a50*/  ISETP.LT.AND P6, PT, R20.reuse, UR4, !P0 ;  /* 0x0000000414007c0c */ /* 0x040fe4000c7c1270 */
[----:B------:R-:W-:Y:S02]  /*198a60*/  ISETP.LT.AND P5, PT, R20, UR8, !P1 ;  /* 0x0000000814007c0c */ /* 0x000fe4000cfa1270 */
[----:B------:R-:W-:Y:S01]  /*198a70*/  ISETP.LT.AND P4, PT, R24, UR5, !P4 ;  /* 0x0000000518007c0c */ /* 0x000fe2000e781270 */
[----:B------:R-:W-:Y:S01]  /*198a80*/  ULDC UR4, c[0x0][0x228] ;  /* 0x00008a0000047ab9 */ /* 0x000fe20000000800 */
[----:B------:R-:W-:Y:S01]  /*198a90*/  ULDC UR5, c[0x0][0x228] ;  /* 0x00008a0000057ab9 */ /* 0x000fe20000000800 */
[C---:B0-----:R-:W-:Y:S01]  /*198aa0*/  PRMT R0, R6.reuse, 0x7771, RZ ;  /* 0x0000777106007816 */ /* 0x041fe200000000ff */
[----:B------:R-:W3:Y:S04]  /*198ab0*/  LDL.LU.64 R8, [R1+0xd58] ;  /* 0x000d580001087983 */ /* 0x000ee80000300a00 */
[----:B------:R-:W3:Y:S04]  /*198ac0*/  LDL.LU.64 R4, [R1+0xd50] ;  /* 0x000d500001047983 */ /* 0x000ee80000300a00 */
[----:B-1----:R-:W3:Y:S01]  /*198ad0*/  LDL.LU.64 R22, [R1+0xd30] ;  /* 0x000d300001167983 */ /* 0x002ee20000300a00 */
[----:B------:R-:W-:-:S03]  /*198ae0*/  PRMT R2, R6, 0x7772, RZ ;  /* 0x0000777206027816 */ /* 0x000fc600000000ff */
[----:B------:R-:W3:Y:S04]  /*198af0*/  LDL.LU.64 R20, [R1+0xc80] ;  /* 0x000c800001147983 */ /* 0x000ee80000300a00 */
[----:B--2---:R0:W-:Y:S04]  /*198b00*/  @P2 STG.E.U8 desc[UR6][R26.64], R0 ;  /* 0x000000001a002986 */ /* 0x0041e8000c101106 */
[----:B----4-:R1:W-:Y:S04]  /*198b10*/  @P3 STG.E.U8 desc[UR6][R18.64], R2 ;  /* 0x0000000212003986 */ /* 0x0103e8000c101106 */
[----:B0-----:R-:W2:Y:S04]  /*198b20*/  LDL.LU.64 R26, [R1+0x5cc8] ;  /* 0x005cc800011a7983 */ /* 0x001ea80000300a00 */
[----:B-1----:R-:W4:Y:S01]  /*198b30*/  LDL.LU.64 R2, [R1+0xda0] ;  /* 0x000da00001027983 */ /* 0x002f220000300a00 */
[----:B------:R-:W-:-:S03]  /*198b40*/  PRMT R6, R6, 0x7773, RZ ;  /* 0x0000777306067816 */ /* 0x000fc600000000ff */
[----:B------:R-:W3:Y:S01]  /*198b50*/  LDL.LU.64 R18, [R1+0xae0] ;  /* 0x000ae00001127983 */ /* 0x000ee20000300a00 */
[----:B------:R-:W-:Y:S01]  /*198b60*/  ISETP.LT.AND P2, PT, R13, UR4, !P0 ;  /* 0x000000040d007c0c */ /* 0x000fe2000c741270 */
[----:B------:R-:W-:Y:S02]  /*198b70*/  ULDC UR4, c[0x0][0x228] ;  /* 0x00008a0000047ab9 */ /* 0x000fe40000000800 */
[----:B------:R-:W-:Y:S01]  /*198b80*/  ISETP.LT.AND P3, PT, R17, UR4, !P0 ;  /* 0x0000000411007c0c */ /* 0x000fe2000c761270 */
[----:B------:R-:W-:Y:S01]  /*198b90*/  ULDC UR4, c[0x0][0x228] ;  /* 0x00008a0000047ab9 */ /* 0x000fe20000000800 */
[C---:B--2---:R-:W-:Y:S01]  /*198ba0*/  PRMT R0, R27.reuse, 0x7770, RZ ;  /* 0x000077701b007816 */ /* 0x044fe200000000ff */
[----:B----4-:R-:W-:Y:S04]  /*198bb0*/  @P4 STG.E.U8 desc[UR6][R2.64], R6 ;  /* 0x0000000602004986 */ /* 0x010fe8000c101106 */
[----:B---3--:R0:W-:Y:S04]  /*198bc0*/  @P6 STG.E.U8 desc[UR6][R14.64], R0 ;  /* 0x000000000e006986 */ /* 0x0081e8000c101106 */
[----:B0-----:R-:W2:Y:S01]  /*198bd0*/  LDL.LU.64 R14, [R1+0x9b0] ;  /* 0x0009b000010e7983 */ /* 0x001ea20000300a00 */
[----:B------:R-:W-:-:S02]  /*198be0*/  PRMT R0, R27, 0x7771, RZ ;  /* 0x000077711b007816 */ /* 0x000fc400000000ff */
[----:B------:R-:W-:Y:S01]  /*198bf0*/  ISETP.LT.AND P4, PT, R16, UR4, !P0 ;  /* 0x0000000410007c0c */ /* 0x000fe2000c781270 */
[----:B------:R-:W-:Y:S02]  /*198c00*/  ULDC UR4, c[0x0][0x228] ;  /* 0x00008a0000047ab9 */ /* 0x000fe40000000800 */
[----:B------:R0:W-:Y:S01]  /*198c10*/  @P2 STG.E.U8 desc[UR6][R8.64], R0 ;  /* 0x0000000008002986 */ /* 0x0001e2000c101106 */
[----:B------:R-:W-:Y:S02]  /*198c20*/  ISETP.LT.AND P6, PT, R12, UR5, !P0 ;  /* 0x000000050c007c0c */ /* 0x000fe4000c7c1270 */
[----:B------:R-:W-:Y:S02]  /*198c30*/  ISETP.LT.AND P2, PT, R13, UR4, !P1 ;  /* 0x000000040d007c0c */ /* 0x000fe4000cf41270 */
[----:B------:R-:W-:Y:S01]  /*198c40*/  PRMT R2, R27, 0x7773, RZ ;  /* 0x000077731b027816 */ /* 0x000fe200000000ff */
[----:B------:R-:W-:Y:S01]  /*198c50*/  ULDC UR4, c[0x0][0x228] ;  /* 0x00008a0000047ab9 */ /* 0x000fe20000000800 */
[----:B------:R-:W-:Y:S01]  /*198c60*/  PRMT R3, R29, 0x7773, RZ ;  /* 0x000077731d037816 */ /* 0x000fe200000000ff */
[----:B------:R-:W-:Y:S01]  /*198c70*/  ULDC UR5, c[0x0][0x228] ;  /* 0x00008a0000057ab9 */ /* 0x000fe20000000800 */
[----:B0-----:R-:W-:Y:S01]  /*198c80*/  PRMT R0, R27, 0x7772, RZ ;  /* 0x000077721b007816 */ /* 0x001fe200000000ff */
[----:B------:R-:W3:Y:S04]  /*198c90*/  LDL.LU.64 R8, [R1+0xdb0] ;  /* 0x000db00001087983 */ /* 0x000ee80000300a00 */
[----:B------:R-:W4:Y:S04]  /*198ca0*/  LDL.LU R27, [R1+0x5cc0] ;  /* 0x005cc000011b7983 */ /* 0x000f280000300800 */
[----:B------:R0:W-:Y:S01]  /*198cb0*/  @P3 STG.E.U8 desc[UR6][R4.64], R0 ;  /* 0x0000000004003986 */ /* 0x0001e2000c101106 */
[----:B------:R-:W-:Y:S01]  /*198cc0*/  ISETP.LT.AND P3, PT, R10, UR4, !P0 ;  /* 0x000000040a007c0c */ /* 0x000fe2000c761270 */
[----:B------:R-:W-:-:S02]  /*198cd0*/  ULDC UR4, c[0x0][0x228] ;  /* 0x00008a0000047ab9 */ /* 0x000fc40000000800 */
[----:B------:R1:W-:Y:S01]  /*198ce0*/  @P4 STG.E.U8 desc[UR6][R22.64], R2 ;  /* 0x0000000216004986 */ /* 0x0003e2000c101106 */
[----:B------:R-:W-:Y:S01]  /*198cf0*/  ISETP.LT.AND P4, PT, R11, UR4, !P0 ;  /* 0x000000040b007c0c */ /* 0x000fe2000c781270 */
[----:B------:R-:W-:Y:S01]  /*198d00*/  ULDC UR4, c[0x0][0x228] ;  /* 0x00008a0000047ab9 */ /* 0x000fe20000000800 */
[C---:B0-----:R-:W-:Y:S02]  /*198d10*/  PRMT R0, R29.reuse, 0x7770, RZ ;  /* 0x000077701d007816 */ /* 0x041fe400000000ff */
[----:B-1----:R-:W-:-:S03]  /*198d20*/  PRMT R2, R29, 0x7772, RZ ;  /* 0x000077721d027816 */ /* 0x002fc600000000ff */
[----:B------:R0:W-:Y:S01]  /*198d30*/  @P6 STG.E.U8 desc[UR6][R20.64], R0 ;  /* 0x0000000014006986 */ /* 0x0001e2000c101106 */
[C---:B------:R-:W-:Y:S02]  /*198d40*/  PRMT R4, R28.reuse, 0x7770, RZ ;  /* 0x000077701c047816 */ /* 0x040fe400000000ff */
[C---:B------:R-:W-:Y:S02]  /*198d50*/  PRMT R5, R28.reuse, 0x7772, RZ ;  /* 0x000077721c057816 */ /* 0x040fe400000000ff */
[----:B0-----:R-:W-:Y:S02]  /*198d60*/  PRMT R0, R29, 0x7771, RZ ;  /* 0x000077711d007816 */ /* 0x001fe400000000ff */
[----:B------:R0:W5:Y:S04]  /*198d70*/  LDL.LU R29, [R1+0x5cbc] ;  /* 0x005cbc00011d7983 */ /* 0x0001680000300800 */
[----:B------:R1:W-:Y:S02]  /*198d80*/  @P3 STG.E.U8 desc[UR6][R18.64], R0 ;  /* 0x0000000012003986 */ /* 0x0003e4000c101106 */
[----:B-1----:R-:W-:-:S02]  /*198d90*/  PRMT R0, R28, 0x7771, RZ ;  /* 0x000077711c007816 */ /* 0x002fc400000000ff */
[----:B--2---:R1:W-:Y:S02]  /*198da0*/  @P4 STG.E.U8 desc[UR6][R14.64], R2 ;  /* 0x000000020e004986 */ /* 0x0043e4000c101106 */
[----:B-1----:R-:W-:Y:S02]  /*198db0*/  PRMT R2, R28, 0x7773, RZ ;  /* 0x000077731c027816 */ /* 0x002fe400000000ff */
[----:B------:R0:W5:Y:S01]  /*198dc0*/  LDL.LU R28, [R1+0x5cb8] ;  /* 0x005cb800011c7983 */ /* 0x0001620000300800 */
[----:B------:R-:W-:Y:S01]  /*198dd0*/  ISETP.LT.AND P0, PT, R24, UR4, !P0 ;  /* 0x0000000418007c0c */ /* 0x000fe2000c701270 */
[----:B------:R-:W-:Y:S02]  /*198de0*/  ULDC UR4, c[0x0][0x228] ;  /* 0x00008a0000047ab9 */ /* 0x000fe40000000800 */
[----:B------:R-:W-:Y:S01]  /*198df0*/  ISETP.LT.AND P3, PT, R16, UR4, !P1 ;  /* 0x0000000410007c0c */ /* 0x000fe2000cf61270 */
[----:B------:R-:W-:Y:S02]  /*198e00*/  ULDC UR4, c[0x0][0x228] ;  /* 0x00008a0000047ab9 */ /* 0x000fe40000000800 */
[----:B------:R-:W-:Y:S01]  /*198e10*/  ISETP.LT.AND P4, PT, R12, UR4, !P1 ;  /* 0x000000040c007c0c */ /* 0x000fe2000cf81270 */
[----:B------:R-:W-:Y:S01]  /*198e20*/  ULDC UR4, c[0x0][0x228] ;  /* 0x00008a0000047ab9 */ /* 0x000fe20000000800 */
[----:B------:R-:W-:-:S05]  /*198e30*/  ISETP.LT.AND P6, PT, R17, UR5, !P1 ;  /* 0x0000000511007c0c */ /* 0x000fca000cfc1270 */
[----:B----4-:R-:W-:Y:S01]  /*198e40*/  @P0 STG.E.U8 desc[UR6][R26.64], R3 ;  /* 0x000000031a000986 */ /* 0x010fe2000c101106 */
[----:B------:R-:W-:Y:S01]  /*198e50*/  ISETP.LT.AND P0, PT, R10, UR4, !P1 ;  /* 0x000000040a007c0c */ /* 0x000fe2000cf01270 */
[----:B------:R-:W-:Y:S02]  /*198e60*/  ULDC UR4, c[0x0][0x228] ;  /* 0x00008a0000047ab9 */ /* 0x000fe40000000800 */
[----:B---3--:R1:W-:Y:S01]  /*198e70*/  @P5 STG.E.U8 desc[UR6][R8.64], R4 ;  /* 0x0000000408005986 */ /* 0x0083e2000c101106 */
[----:B------:R-:W-:-:S03]  /*198e80*/  ISETP.LT.AND P5, PT, R11, UR4, !P1 ;  /* 0x000000040b007c0c */ /* 0x000fc6000cfa1270 */
[----:B------:R-:W2:Y:S04]  /*198e90*/  LDL.LU.64 R20, [R1+0xd98] ;  /* 0x000d980001147983 */ /* 0x000ea80000300a00 */
[----:B------:R-:W3:Y:S04]  /*198ea0*/  LDL.LU.64 R18, [R1+0xd48] ;  /* 0x000d480001127983 */ /* 0x000ee80000300a00 */
[----:B------:R-:W4:Y:S04]  /*198eb0*/  LDL.LU.64 R16, [R1+0xd00] ;  /* 0x000d000001107983 */ /* 0x000f280000300a00 */
[----:B------:R-:W4:Y:S04]  /*198ec0*/  LDL.LU.64 R14, [R1+0xc38] ;  /* 0x000c3800010e7983 */ /* 0x000f280000300a00 */
[----:B-1----:R-:W4:Y:S04]  /*198ed0*/  LDL.LU.64 R8, [R1+0xa48] ;  /* 0x000a480001087983 */ /* 0x002f280000300a00 */
[----:B------:R-:W4:Y:S01]  /*198ee0*/  LDL.LU.64 R10, [R1+0x9a0] ;  /* 0x0009a000010a7983 */ /* 0x000f220000300a00 */
[----:B------:R-:W-:-:S02]  /*198ef0*/  PRMT R3, R7, 0x7770, RZ ;  /* 0x0000777007037816 */ /* 0x000fc400000000ff */
[C---:B------:R-:W-:Y:S02]  /*198f00*/  PRMT R4, R7.reuse, 0x7771, RZ ;  /* 0x0000777107047816 */ /* 0x040fe400000000ff */
[C---:B------:R-:W-:Y:S02]  /*198f10*/  PRMT R6, R7.reuse, 0x7772, RZ ;  /* 0x0000777207067816 */ /* 0x040fe400000000ff */
[----:B------:R-:W-:Y:S02]  /*198f20*/  ISETP.LT.AND P1, PT, R24, UR4, !P1 ;  /* 0x0000000418007c0c */ /* 0x000fe4000cf21270 */
[----:B------:R-:W-:Y:S01]  /*198f30*/  PRMT R7, R7, 0x7773, RZ ;  /* 0x0000777307077816 */ /* 0x000fe200000000ff */
[----:B--2---:R0:W-:Y:S04]  /*198f40*/  @P2 STG.E.U8 desc[UR6][R20.64], R0 ;  /* 0x0000000014002986 */ /* 0x0041e8000c101106 */
[----:B---3--:R0:W-:Y:S04]  /*198f50*/  @P6 STG.E.U8 desc[UR6][R18.64], R5 ;  /* 0x0000000512006986 */ /* 0x0081e8000c101106 */
[----:B----4-:R0:W-:Y:S04]  /*198f60*/  @P3 STG.E.U8 desc[UR6][R16.64], R2 ;  /* 0x0000000210003986 */ /* 0x0101e8000c101106 */
[----:B------:R0:W-:Y:S04]  /*198f70*/  @P4 STG.E.U8 desc[UR6][R14.64], R3 ;  /* 0x000000030e004986 */ /* 0x0001e8000c101106 */
[----:B------:R0:W-:Y:S04]  /*198f80*/  @P0 STG.E.U8 desc[UR6][R8.64], R4 ;  /* 0x0000000408000986 */ /* 0x0001e8000c101106 */
[----:B------:R0:W-:Y:S01]  /*198f90*/  @P5 STG.E.U8 desc[UR6][R10.64], R6 ;  /* 0x000000060a005986 */ /* 0x0001e2000c101106 */
[----:B------:R-:W-:Y:S05]  /*198fa0*/  @!P1 EXIT ;  /* 0x000000000000994d */ /* 0x000fea0003800000 */
[----:B-----5:R-:W-:Y:S01]  /*198fb0*/  STG.E.U8 desc[UR6][R28.64], R7 ;  /* 0x000000071c007986 */ /* 0x020fe2000c101106 */
[----:B------:R-:W-:Y:S05]  /*198fc0*/  EXIT ;  /* 0x000000000000794d */ /* 0x000fea0003800000 */
.L_x_3:
[----:B------:R-:W-:-:S00]  /*198fd0*/  BRA `(.L_x_3) ;  /* 0xfffffffc00fc7947 */ /* 0x000fc0000383ffff */
[----:B------:R-:W-:-:S00]  /*198fe0*/  NOP ;  /* 0x0000000000007918 */ /* 0x000fc00000000000 */
        /* <DEDUP_REMOVED lines=9> */
.L_x_4:


//--------------------- .nv.shared.matmul_kernel  --------------------------
	.section	.nv.shared.matmul_kernel,"aw",@nobits
	.sectionflags	@""
	.align	16
	.zero		1024


//--------------------- .nv.shared.reserved.0     --------------------------
	.section	.nv.shared.reserved.0,"aw",@nobits
	.weak		__nv_reservedSMEM_offset_0_alias
	.size		__nv_reservedSMEM_offset_0_alias, 0, 0
	.other		__nv_reservedSMEM_offset_0_alias,@"STO_CUDA_RESERVED_SHARED STV_DEFAULT"
__nv_reservedSMEM_offset_0_alias:
	.zero		0


//--------------------- .nv.constant0.matmul_kernel --------------------------
	.section	.nv.constant0.matmul_kernel,"a",@progbits
	.sectionflags	@""
	.align	4
.nv.constant0.matmul_kernel:
	.zero		608


//--------------------- SYMBOLS --------------------------

	.type		.nv.reservedSmem.offset0,@object
	.size		.nv.reservedSmem.offset0,0x4
